def matmul_kernel(
    a_ptr,
    b_ptr,
    c_ptr,
    M,
    N,
    K,
    stride_am,
    stride_ak,
    stride_bk,
    stride_bn,
    stride_cm,
    stride_cn,
    BLOCK_M: tl.constexpr,
    BLOCK_N: tl.constexpr,
    BLOCK_K: tl.constexpr,
    GROUP_M: tl.constexpr,
):
    pid = tl.program_id(axis=0)
    num_pid_m = tl.cdiv(M, BLOCK_M)
    num_pid_n = tl.cdiv(N, BLOCK_N)
    num_pid_in_group = GROUP_M * num_pid_n
    group_id = pid // num_pid_in_group
    first_pid_m = group_id * GROUP_M
    group_size_m = min(num_pid_m - first_pid_m, GROUP_M)
    pid_m = first_pid_m + ((pid % num_pid_in_group) % group_size_m)
    pid_n = (pid % num_pid_in_group) // group_size_m

    offs_am = (pid_m * BLOCK_M + tl.arange(0, BLOCK_M)) % M
    offs_bn = (pid_n * BLOCK_N + tl.arange(0, BLOCK_N)) % N
    offs_k = tl.arange(0, BLOCK_K)
    a_ptrs = a_ptr + offs_am[:, None] * stride_am + offs_k[None, :] * stride_ak
    b_ptrs = b_ptr + offs_k[:, None] * stride_bk + offs_bn[None, :] * stride_bn

    acc = tl.zeros((BLOCK_M, BLOCK_N), dtype=tl.float32)
    for kk in range(0, tl.cdiv(K, BLOCK_K)):
        a = tl.load(a_ptrs, mask=offs_k[None, :] < K - kk * BLOCK_K, other=0.0)
        b = tl.load(b_ptrs, mask=offs_k[:, None] < K - kk * BLOCK_K, other=0.0)
        acc = tl.dot(a, b, acc)
        a_ptrs += BLOCK_K * stride_ak
        b_ptrs += BLOCK_K * stride_bk

    c = acc.to(c_ptr.dtype.element_ty)
    offs_cm = pid_m * BLOCK_M + tl.arange(0, BLOCK_M)
    offs_cn = pid_n * BLOCK_N + tl.arange(0, BLOCK_N)
    c_ptrs = c_ptr + offs_cm[:, None] * stride_cm + offs_cn[None, :] * stride_cn
    mask = (offs_cm[:, None] < M) & (offs_cn[None, :] < N)
    tl.store(c_ptrs, c, mask=mask)

# config = {"BLOCK_K": 128, "BLOCK_M": 64, "BLOCK_N": 512, "GROUP_M": 8, "arch": "sm_100", "dtype": "fp32", "num_ctas": 1, "num_stages": 3, "num_warps": 1}
# arch = sm_100


// ===== COMPILED SASS (sm_100a) =====

	.target	sm_100a

	.elftype	@"ET_EXEC"


//--------------------- .note.nv.tkinfo           --------------------------
	.section	.note.nv.tkinfo,"",@"SHT_NOTE"
	.sectionflags	@"SHF_NOTE_NV_TKINFO"
	.tkinfo
        /*0018*/ 	.word	0x00000081
        /*0030*/ 	.string	""
        /*0030*/ 	.string	"ptxas-blackwell"
        /*0030*/ 	.string	"Cuda compilation tools, release 12.9, V12.9.86"
        /*0030*/ 	.string	"Build cuda_12.9.r12.9/compiler.36037853_0"
        /*0030*/ 	.string	"-v  -suppress-debug-info  -lineinfo  -arch sm_100a "



//--------------------- .note.nv.cuver            --------------------------
	.section	.note.nv.cuver,"",@"SHT_NOTE"
	.sectionflags	@"SHF_NOTE_NV_CUVER"
        /*0018*/ 	.short	0x0001
        /*001a*/ 	.short	0x0064
        /*001c*/ 	.short	0x0001
        /*001e*/ 	.short	0x0000
        /*0020*/ 	.short	0x0001
        /*0022*/ 	.short	0x0000


//--------------------- .nv.info                  --------------------------
	.section	.nv.info,"",@"SHT_CUDA_INFO"
	.align	4


	//----- nvinfo : EIATTR_REGCOUNT
	.align		4
        /*0000*/ 	.byte	0x04, 0x2f
        /*0002*/ 	.short	(.L_1 - .L_0)
	.align		4
.L_0:
        /*0004*/ 	.word	index@(matmul_kernel)
        /*0008*/ 	.word	0x000000ff


	//----- nvinfo : EIATTR_FRAME_SIZE
	.align		4
.L_1:
        /*000c*/ 	.byte	0x04, 0x11
        /*000e*/ 	.short	(.L_3 - .L_2)
	.align		4
.L_2:
        /*0010*/ 	.word	index@(matmul_kernel)
        /*0014*/ 	.word	0x0000c820


	//----- nvinfo : EIATTR_MIN_STACK_SIZE
	.align		4
.L_3:
        /*0018*/ 	.byte	0x04, 0x12
        /*001a*/ 	.short	(.L_5 - .L_4)
	.align		4
.L_4:
        /*001c*/ 	.word	index@(matmul_kernel)
        /*0020*/ 	.word	0x0000c820
.L_5:


//--------------------- .nv.info.matmul_kernel    --------------------------
	.section	.nv.info.matmul_kernel,"",@"SHT_CUDA_INFO"
	.sectionflags	@""
	.align	4


	//----- nvinfo : EIATTR_CUDA_API_VERSION
	.align		4
        /*0000*/ 	.byte	0x04, 0x37
        /*0002*/ 	.short	(.L_7 - .L_6)
.L_6:
        /*0004*/ 	.word	0x00000081


	//----- nvinfo : EIATTR_KPARAM_INFO
	.align		4
.L_7:
        /*0008*/ 	.byte	0x04, 0x17
        /*000a*/ 	.short	(.L_9 - .L_8)
.L_8:
        /*000c*/ 	.word	0x00000000
        /*0010*/ 	.short	0x000d
        /*0012*/ 	.short	0x0048
        /*0014*/ 	.byte	0x00, 0xf4, 0x21, 0x00


	//----- nvinfo : EIATTR_KPARAM_INFO
	.align		4
.L_9:
        /*0018*/ 	.byte	0x04, 0x17
        /*001a*/ 	.short	(.L_11 - .L_10)
.L_10:
        /*001c*/ 	.word	0x00000000
        /*0020*/ 	.short	0x000c
        /*0022*/ 	.short	0x0040
        /*0024*/ 	.byte	0x00, 0xf4, 0x21, 0x00


	//----- nvinfo : EIATTR_KPARAM_INFO
	.align		4
.L_11:
        /*0028*/ 	.byte	0x04, 0x17
        /*002a*/ 	.short	(.L_13 - .L_12)
.L_12:
        /*002c*/ 	.word	0x00000000
        /*0030*/ 	.short	0x000b
        /*0032*/ 	.short	0x0038
        /*0034*/ 	.byte	0x00, 0xf0, 0x11, 0x00


	//----- nvinfo : EIATTR_KPARAM_INFO
	.align		4
.L_13:
        /*0038*/ 	.byte	0x04, 0x17
        /*003a*/ 	.short	(.L_15 - .L_14)
.L_14:
        /*003c*/ 	.word	0x00000000
        /*0040*/ 	.short	0x000a
        /*0042*/ 	.short	0x0034
        /*0044*/ 	.byte	0x00, 0xf0, 0x11, 0x00


	//----- nvinfo : EIATTR_KPARAM_INFO
	.align		4
.L_15:
        /*0048*/ 	.byte	0x04, 0x17
        /*004a*/ 	.short	(.L_17 - .L_16)
.L_16:
        /*004c*/ 	.word	0x00000000
        /*0050*/ 	.short	0x0009
        /*0052*/ 	.short	0x0030
        /*0054*/ 	.byte	0x00, 0xf0, 0x11, 0x00


	//----- nvinfo : EIATTR_KPARAM_INFO
	.align		4
.L_17:
        /*0058*/ 	.byte	0x04, 0x17
        /*005a*/ 	.short	(.L_19 - .L_18)
.L_18:
        /*005c*/ 	.word	0x00000000
        /*0060*/ 	.short	0x0008
        /*0062*/ 	.short	0x002c
        /*0064*/ 	.byte	0x00, 0xf0, 0x11, 0x00


	//----- nvinfo : EIATTR_KPARAM_INFO
	.align		4
.L_19:
        /*0068*/ 	.byte	0x04, 0x17
        /*006a*/ 	.short	(.L_21 - .L_20)
.L_20:
        /*006c*/ 	.word	0x00000000
        /*0070*/ 	.short	0x0007
        /*0072*/ 	.short	0x0028
        /*0074*/ 	.byte	0x00, 0xf0, 0x11, 0x00


	//----- nvinfo : EIATTR_KPARAM_INFO
	.align		4
.L_21:
        /*0078*/ 	.byte	0x04, 0x17
        /*007a*/ 	.short	(.L_23 - .L_22)
.L_22:
        /*007c*/ 	.word	0x00000000
        /*0080*/ 	.short	0x0006
        /*0082*/ 	.short	0x0024
        /*0084*/ 	.byte	0x00, 0xf0, 0x11, 0x00


	//----- nvinfo : EIATTR_KPARAM_INFO
	.align		4
.L_23:
        /*0088*/ 	.byte	0x04, 0x17
        /*008a*/ 	.short	(.L_25 - .L_24)
.L_24:
        /*008c*/ 	.word	0x00000000
        /*0090*/ 	.short	0x0005
        /*0092*/ 	.short	0x0020
        /*0094*/ 	.byte	0x00, 0xf0, 0x11, 0x00


	//----- nvinfo : EIATTR_KPARAM_INFO
	.align		4
.L_25:
        /*0098*/ 	.byte	0x04, 0x17
        /*009a*/ 	.short	(.L_27 - .L_26)
.L_26:
        /*009c*/ 	.word	0x00000000
        /*00a0*/ 	.short	0x0004
        /*00a2*/ 	.short	0x001c
        /*00a4*/ 	.byte	0x00, 0xf0, 0x11, 0x00


	//----- nvinfo : EIATTR_KPARAM_INFO
	.align		4
.L_27:
        /*00a8*/ 	.byte	0x04, 0x17
        /*00aa*/ 	.short	(.L_29 - .L_28)
.L_28:
        /*00ac*/ 	.word	0x00000000
        /*00b0*/ 	.short	0x0003
        /*00b2*/ 	.short	0x0018
        /*00b4*/ 	.byte	0x00, 0xf0, 0x11, 0x00


	//----- nvinfo : EIATTR_KPARAM_INFO
	.align		4
.L_29:
        /*00b8*/ 	.byte	0x04, 0x17
        /*00ba*/ 	.short	(.L_31 - .L_30)
.L_30:
        /*00bc*/ 	.word	0x00000000
        /*00c0*/ 	.short	0x0002
        /*00c2*/ 	.short	0x0010
        /*00c4*/ 	.byte	0x00, 0xf4, 0x21, 0x00


	//----- nvinfo : EIATTR_KPARAM_INFO
	.align		4
.L_31:
        /*00c8*/ 	.byte	0x04, 0x17
        /*00ca*/ 	.short	(.L_33 - .L_32)
.L_32:
        /*00cc*/ 	.word	0x00000000
        /*00d0*/ 	.short	0x0001
        /*00d2*/ 	.short	0x0008
        /*00d4*/ 	.byte	0x00, 0xf4, 0x21, 0x00


	//----- nvinfo : EIATTR_KPARAM_INFO
	.align		4
.L_33:
        /*00d8*/ 	.byte	0x04, 0x17
        /*00da*/ 	.short	(.L_35 - .L_34)
.L_34:
        /*00dc*/ 	.word	0x00000000
        /*00e0*/ 	.short	0x0000
        /*00e2*/ 	.short	0x0000
        /*00e4*/ 	.byte	0x00, 0xf4, 0x21, 0x00


	//----- nvinfo : EIATTR_SPARSE_MMA_MASK
	.align		4
.L_35:
        /*00e8*/ 	.byte	0x03, 0x50
        /*00ea*/ 	.short	0x0000


	//----- nvinfo : EIATTR_MAXREG_COUNT
	.align		4
        /*00ec*/ 	.byte	0x03, 0x1b
        /*00ee*/ 	.short	0x00ff


	//----- nvinfo : EIATTR_NUM_BARRIERS
	.align		4
        /*00f0*/ 	.byte	0x02, 0x4c
        /*00f2*/ 	.byte	0x01
	.zero		1


	//----- nvinfo : EIATTR_ANNOTATIONS
	.align		4
        /*00f4*/ 	.byte	0x04, 0x55
        /*00f6*/ 	.short	(.L_37 - .L_36)


	//   ....[0]....
.L_36:
        /*00f8*/ 	.word	0x00000001
        /*00fc*/ 	.byte	0xd0, 0x00, 0x00, 0x00, 0x01, 0x00, 0x00, 0x00, 0xf0, 0x0a, 0x00, 0x00, 0x01, 0x00, 0x00, 0x00
        /* <DEDUP_REMOVED lines=2935> */
        /*b87c*/ 	.byte	0x80, 0x67, 0x04, 0x00


	//----- nvinfo : EIATTR_COOP_GROUP_MASK_REGIDS
	.align		4
.L_37:
        /*b880*/ 	.byte	0x04, 0x29
        /*b882*/ 	.short	(.L_39 - .L_38)


	//   ....[0]....
.L_38:
        /*b884*/ 	.word	0xffffffff


	//   ....[1]....
        /*b888*/ 	.word	0xffffffff


	//   ....[2]....
        /*b88c*/ 	.word	0xffffffff


	//   ....[3]....
        /*b890*/ 	.word	0xffffffff


	//   ....[4]....
        /*b894*/ 	.word	0xffffffff


	//   ....[5]....
        /*b898*/ 	.word	0xffffffff


	//   ....[6]....
        /*b89c*/ 	.word	0xffffffff


	//   ....[7]....
        /*b8a0*/ 	.word	0xffffffff


	//   ....[8]....
        /*b8a4*/ 	.word	0xffffffff


	//   ....[9]....
        /*b8a8*/ 	.word	0xffffffff


	//   ....[10]....
        /*b8ac*/ 	.word	0xffffffff


	//   ....[11]....
        /*b8b0*/ 	.word	0xffffffff


	//   ....[12]....
        /*b8b4*/ 	.word	0xffffffff


	//   ....[13]....
        /*b8b8*/ 	.word	0xffffffff


	//   ....[14]....
        /*b8bc*/ 	.word	0xffffffff


	//   ....[15]....
        /*b8c0*/ 	.word	0xffffffff


	//   ....[16]....
        /*b8c4*/ 	.word	0xffffffff


	//   ....[17]....
        /*b8c8*/ 	.word	0xffffffff


	//   ....[18]....
        /*b8cc*/ 	.word	0xffffffff


	//   ....[19]....
        /*b8d0*/ 	.word	0xffffffff


	//   ....[20]....
        /*b8d4*/ 	.word	0xffffffff


	//   ....[21]....
        /*b8d8*/ 	.word	0xffffffff


	//   ....[22]....
        /*b8dc*/ 	.word	0xffffffff


	//   ....[23]....
        /*b8e0*/ 	.word	0xffffffff


	//   ....[24]....
        /*b8e4*/ 	.word	0xffffffff


	//   ....[25]....
        /*b8e8*/ 	.word	0xffffffff


	//   ....[26]....
        /*b8ec*/ 	.word	0xffffffff


	//   ....[27]....
        /*b8f0*/ 	.word	0xffffffff


	//   ....[28]....
        /*b8f4*/ 	.word	0xffffffff


	//   ....[29]....
        /*b8f8*/ 	.word	0xffffffff


	//   ....[30]....
        /*b8fc*/ 	.word	0xffffffff


	//   ....[31]....
        /*b900*/ 	.word	0xffffffff


	//   ....[32]....
        /*b904*/ 	.word	0xffffffff


	//   ....[33]....
        /*b908*/ 	.word	0xffffffff


	//   ....[34]....
        /*b90c*/ 	.word	0xffffffff


	//   ....[35]....
        /*b910*/ 	.word	0xffffffff


	//   ....[36]....
        /*b914*/ 	.word	0xffffffff


	//   ....[37]....
        /*b918*/ 	.word	0xffffffff


	//   ....[38]....
        /*b91c*/ 	.word	0xffffffff


	//   ....[39]....
        /*b920*/ 	.word	0xffffffff


	//   ....[40]....
        /*b924*/ 	.word	0xffffffff


	//   ....[41]....
        /*b928*/ 	.word	0xffffffff


	//   ....[42]....
        /*b92c*/ 	.word	0xffffffff


	//   ....[43]....
        /*b930*/ 	.word	0xffffffff


	//   ....[44]....
        /*b934*/ 	.word	0xffffffff


	//   ....[45]....
        /*b938*/ 	.word	0xffffffff


	//   ....[46]....
        /*b93c*/ 	.word	0xffffffff


	//   ....[47]....
        /*b940*/ 	.word	0xffffffff


	//   ....[48]....
        /*b944*/ 	.word	0xffffffff


	//   ....[49]....
        /*b948*/ 	.word	0xffffffff


	//   ....[50]....
        /*b94c*/ 	.word	0xffffffff


	//   ....[51]....
        /*b950*/ 	.word	0xffffffff


	//   ....[52]....
        /*b954*/ 	.word	0xffffffff


	//   ....[53]....
        /*b958*/ 	.word	0xffffffff


	//   ....[54]....
        /*b95c*/ 	.word	0xffffffff


	//   ....[55]....
        /*b960*/ 	.word	0xffffffff


	//   ....[56]....
        /*b964*/ 	.word	0xffffffff


	//   ....[57]....
        /*b968*/ 	.word	0xffffffff


	//   ....[58]....
        /*b96c*/ 	.word	0xffffffff


	//   ....[59]....
        /*b970*/ 	.word	0xffffffff


	//   ....[60]....
        /*b974*/ 	.word	0xffffffff


	//   ....[61]....
        /*b978*/ 	.word	0xffffffff


	//   ....[62]....
        /*b97c*/ 	.word	0xffffffff


	//   ....[63]....
        /*b980*/ 	.word	0xffffffff


	//   ....[64]....
        /*b984*/ 	.word	0xffffffff


	//   ....[65]....
        /*b988*/ 	.word	0xffffffff


	//   ....[66]....
        /*b98c*/ 	.word	0xffffffff


	//   ....[67]....
        /*b990*/ 	.word	0xffffffff


	//   ....[68]....
        /*b994*/ 	.word	0xffffffff


	//   ....[69]....
        /*b998*/ 	.word	0xffffffff


	//   ....[70]....
        /*b99c*/ 	.word	0xffffffff


	//   ....[71]....
        /*b9a0*/ 	.word	0xffffffff


	//   ....[72]....
        /*b9a4*/ 	.word	0xffffffff


	//   ....[73]....
        /*b9a8*/ 	.word	0xffffffff


	//   ....[74]....
        /*b9ac*/ 	.word	0xffffffff


	//   ....[75]....
        /*b9b0*/ 	.word	0xffffffff


	//   ....[76]....
        /*b9b4*/ 	.word	0xffffffff


	//   ....[77]....
        /*b9b8*/ 	.word	0xffffffff


	//   ....[78]....
        /*b9bc*/ 	.word	0xffffffff


	//   ....[79]....
        /*b9c0*/ 	.word	0xffffffff


	//   ....[80]....
        /*b9c4*/ 	.word	0xffffffff


	//   ....[81]....
        /*b9c8*/ 	.word	0xffffffff


	//   ....[82]....
        /*b9cc*/ 	.word	0xffffffff


	//   ....[83]....
        /*b9d0*/ 	.word	0xffffffff


	//   ....[84]....
        /*b9d4*/ 	.word	0xffffffff


	//   ....[85]....
        /*b9d8*/ 	.word	0xffffffff


	//   ....[86]....
        /*b9dc*/ 	.word	0xffffffff


	//   ....[87]....
        /*b9e0*/ 	.word	0xffffffff


	//   ....[88]....
        /*b9e4*/ 	.word	0xffffffff


	//   ....[89]....
        /*b9e8*/ 	.word	0xffffffff


	//   ....[90]....
        /*b9ec*/ 	.word	0xffffffff


	//   ....[91]....
        /*b9f0*/ 	.word	0xffffffff


	//   ....[92]....
        /*b9f4*/ 	.word	0xffffffff


	//   ....[93]....
        /*b9f8*/ 	.word	0xffffffff


	//   ....[94]....
        /*b9fc*/ 	.word	0xffffffff


	//   ....[95]....
        /*ba00*/ 	.word	0xffffffff


	//   ....[96]....
        /*ba04*/ 	.word	0xffffffff


	//   ....[97]....
        /*ba08*/ 	.word	0xffffffff


	//   ....[98]....
        /*ba0c*/ 	.word	0xffffffff


	//   ....[99]....
        /*ba10*/ 	.word	0xffffffff


	//   ....[100]....
        /*ba14*/ 	.word	0xffffffff


	//   ....[101]....
        /*ba18*/ 	.word	0xffffffff


	//   ....[102]....
        /*ba1c*/ 	.word	0xffffffff


	//   ....[103]....
        /*ba20*/ 	.word	0xffffffff


	//   ....[104]....
        /*ba24*/ 	.word	0xffffffff


	//   ....[105]....
        /*ba28*/ 	.word	0xffffffff


	//   ....[106]....
        /*ba2c*/ 	.word	0xffffffff


	//   ....[107]....
        /*ba30*/ 	.word	0xffffffff


	//   ....[108]....
        /*ba34*/ 	.word	0xffffffff


	//   ....[109]....
        /*ba38*/ 	.word	0xffffffff


	//   ....[110]....
        /*ba3c*/ 	.word	0xffffffff


	//   ....[111]....
        /*ba40*/ 	.word	0xffffffff


	//   ....[112]....
        /*ba44*/ 	.word	0xffffffff


	//   ....[113]....
        /*ba48*/ 	.word	0xffffffff


	//   ....[114]....
        /*ba4c*/ 	.word	0xffffffff


	//   ....[115]....
        /*ba50*/ 	.word	0xffffffff


	//   ....[116]....
        /*ba54*/ 	.word	0xffffffff


	//   ....[117]....
        /*ba58*/ 	.word	0xffffffff


	//   ....[118]....
        /*ba5c*/ 	.word	0xffffffff


	//   ....[119]....
        /*ba60*/ 	.word	0xffffffff


	//   ....[120]....
        /*ba64*/ 	.word	0xffffffff


	//   ....[121]....
        /*ba68*/ 	.word	0xffffffff


	//   ....[122]....
        /*ba6c*/ 	.word	0xffffffff


	//   ....[123]....
        /*ba70*/ 	.word	0xffffffff


	//   ....[124]....
        /*ba74*/ 	.word	0xffffffff


	//   ....[125]....
        /*ba78*/ 	.word	0xffffffff


	//   ....[126]....
        /*ba7c*/ 	.word	0xffffffff


	//   ....[127]....
        /*ba80*/ 	.word	0xffffffff


	//   ....[128]....
        /*ba84*/ 	.word	0xffffffff


	//   ....[129]....
        /*ba88*/ 	.word	0xffffffff


	//   ....[130]....
        /*ba8c*/ 	.word	0xffffffff


	//   ....[131]....
        /*ba90*/ 	.word	0xffffffff


	//   ....[132]....
        /*ba94*/ 	.word	0xffffffff


	//   ....[133]....
        /*ba98*/ 	.word	0xffffffff


	//   ....[134]....
        /*ba9c*/ 	.word	0xffffffff


	//   ....[135]....
        /*baa0*/ 	.word	0xffffffff


	//   ....[136]....
        /*baa4*/ 	.word	0xffffffff


	//   ....[137]....
        /*baa8*/ 	.word	0xffffffff


	//   ....[138]....
        /*baac*/ 	.word	0xffffffff


	//   ....[139]....
        /*bab0*/ 	.word	0xffffffff


	//   ....[140]....
        /*bab4*/ 	.word	0xffffffff


	//   ....[141]....
        /*bab8*/ 	.word	0xffffffff


	//   ....[142]....
        /*babc*/ 	.word	0xffffffff


	//   ....[143]....
        /*bac0*/ 	.word	0xffffffff


	//   ....[144]....
        /*bac4*/ 	.word	0xffffffff


	//   ....[145]....
        /*bac8*/ 	.word	0xffffffff


	//   ....[146]....
        /*bacc*/ 	.word	0xffffffff


	//   ....[147]....
        /*bad0*/ 	.word	0xffffffff


	//   ....[148]....
        /*bad4*/ 	.word	0xffffffff


	//   ....[149]....
        /*bad8*/ 	.word	0xffffffff


	//   ....[150]....
        /*badc*/ 	.word	0xffffffff


	//   ....[151]....
        /*bae0*/ 	.word	0xffffffff


	//   ....[152]....
        /*bae4*/ 	.word	0xffffffff


	//   ....[153]....
        /*bae8*/ 	.word	0xffffffff


	//   ....[154]....
        /*baec*/ 	.word	0xffffffff


	//   ....[155]....
        /*baf0*/ 	.word	0xffffffff


	//   ....[156]....
        /*baf4*/ 	.word	0xffffffff


	//   ....[157]....
        /*baf8*/ 	.word	0xffffffff


	//   ....[158]....
        /*bafc*/ 	.word	0xffffffff


	//   ....[159]....
        /*bb00*/ 	.word	0xffffffff


	//   ....[160]....
        /*bb04*/ 	.word	0xffffffff


	//   ....[161]....
        /*bb08*/ 	.word	0xffffffff


	//   ....[162]....
        /*bb0c*/ 	.word	0xffffffff


	//   ....[163]....
        /*bb10*/ 	.word	0xffffffff


	//   ....[164]....
        /*bb14*/ 	.word	0xffffffff


	//   ....[165]....
        /*bb18*/ 	.word	0xffffffff


	//   ....[166]....
        /*bb1c*/ 	.word	0xffffffff


	//   ....[167]....
        /*bb20*/ 	.word	0xffffffff


	//   ....[168]....
        /*bb24*/ 	.word	0xffffffff


	//   ....[169]....
        /*bb28*/ 	.word	0xffffffff


	//   ....[170]....
        /*bb2c*/ 	.word	0xffffffff


	//   ....[171]....
        /*bb30*/ 	.word	0xffffffff


	//   ....[172]....
        /*bb34*/ 	.word	0xffffffff


	//   ....[173]....
        /*bb38*/ 	.word	0xffffffff


	//   ....[174]....
        /*bb3c*/ 	.word	0xffffffff


	//   ....[175]....
        /*bb40*/ 	.word	0xffffffff


	//   ....[176]....
        /*bb44*/ 	.word	0xffffffff


	//   ....[177]....
        /*bb48*/ 	.word	0xffffffff


	//   ....[178]....
        /*bb4c*/ 	.word	0xffffffff


	//   ....[179]....
        /*bb50*/ 	.word	0xffffffff


	//   ....[180]....
        /*bb54*/ 	.word	0xffffffff


	//   ....[181]....
        /*bb58*/ 	.word	0xffffffff


	//   ....[182]....
        /*bb5c*/ 	.word	0xffffffff


	//   ....[183]....
        /*bb60*/ 	.word	0xffffffff


	//   ....[184]....
        /*bb64*/ 	.word	0xffffffff


	//   ....[185]....
        /*bb68*/ 	.word	0xffffffff


	//   ....[186]....
        /*bb6c*/ 	.word	0xffffffff


	//   ....[187]....
        /*bb70*/ 	.word	0xffffffff


	//   ....[188]....
        /*bb74*/ 	.word	0xffffffff


	//   ....[189]....
        /*bb78*/ 	.word	0xffffffff


	//   ....[190]....
        /*bb7c*/ 	.word	0xffffffff


	//   ....[191]....
        /*bb80*/ 	.word	0xffffffff


	//   ....[192]....
        /*bb84*/ 	.word	0xffffffff


	//   ....[193]....
        /*bb88*/ 	.word	0xffffffff


	//   ....[194]....
        /*bb8c*/ 	.word	0xffffffff


	//   ....[195]....
        /*bb90*/ 	.word	0xffffffff


	//   ....[196]....
        /*bb94*/ 	.word	0xffffffff


	//   ....[197]....
        /*bb98*/ 	.word	0xffffffff


	//   ....[198]....
        /*bb9c*/ 	.word	0xffffffff


	//   ....[199]....
        /*bba0*/ 	.word	0xffffffff


	//   ....[200]....
        /*bba4*/ 	.word	0xffffffff


	//   ....[201]....
        /*bba8*/ 	.word	0xffffffff


	//   ....[202]....
        /*bbac*/ 	.word	0xffffffff


	//   ....[203]....
        /*bbb0*/ 	.word	0xffffffff


	//   ....[204]....
        /*bbb4*/ 	.word	0xffffffff


	//   ....[205]....
        /*bbb8*/ 	.word	0xffffffff


	//   ....[206]....
        /*bbbc*/ 	.word	0xffffffff


	//   ....[207]....
        /*bbc0*/ 	.word	0xffffffff


	//   ....[208]....
        /*bbc4*/ 	.word	0xffffffff


	//   ....[209]....
        /*bbc8*/ 	.word	0xffffffff


	//   ....[210]....
        /*bbcc*/ 	.word	0xffffffff


	//   ....[211]....
        /*bbd0*/ 	.word	0xffffffff


	//   ....[212]....
        /*bbd4*/ 	.word	0xffffffff


	//   ....[213]....
        /*bbd8*/ 	.word	0xffffffff


	//   ....[214]....
        /*bbdc*/ 	.word	0xffffffff


	//   ....[215]....
        /*bbe0*/ 	.word	0xffffffff


	//   ....[216]....
        /*bbe4*/ 	.word	0xffffffff


	//   ....[217]....
        /*bbe8*/ 	.word	0xffffffff


	//   ....[218]....
        /*bbec*/ 	.word	0xffffffff


	//   ....[219]....
        /*bbf0*/ 	.word	0xffffffff


	//   ....[220]....
        /*bbf4*/ 	.word	0xffffffff


	//   ....[221]....
        /*bbf8*/ 	.word	0xffffffff


	//   ....[222]....
        /*bbfc*/ 	.word	0xffffffff


	//   ....[223]....
        /*bc00*/ 	.word	0xffffffff


	//   ....[224]....
        /*bc04*/ 	.word	0xffffffff


	//   ....[225]....
        /*bc08*/ 	.word	0xffffffff


	//   ....[226]....
        /*bc0c*/ 	.word	0xffffffff


	//   ....[227]....
        /*bc10*/ 	.word	0xffffffff


	//   ....[228]....
        /*bc14*/ 	.word	0xffffffff


	//   ....[229]....
        /*bc18*/ 	.word	0xffffffff


	//   ....[230]....
        /*bc1c*/ 	.word	0xffffffff


	//   ....[231]....
        /*bc20*/ 	.word	0xffffffff


	//   ....[232]....
        /*bc24*/ 	.word	0xffffffff


	//   ....[233]....
        /*bc28*/ 	.word	0xffffffff


	//   ....[234]....
        /*bc2c*/ 	.word	0xffffffff


	//   ....[235]....
        /*bc30*/ 	.word	0xffffffff


	//   ....[236]....
        /*bc34*/ 	.word	0xffffffff


	//   ....[237]....
        /*bc38*/ 	.word	0xffffffff


	//   ....[238]....
        /*bc3c*/ 	.word	0xffffffff


	//   ....[239]....
        /*bc40*/ 	.word	0xffffffff


	//   ....[240]....
        /*bc44*/ 	.word	0xffffffff


	//   ....[241]....
        /*bc48*/ 	.word	0xffffffff


	//   ....[242]....
        /*bc4c*/ 	.word	0xffffffff


	//   ....[243]....
        /*bc50*/ 	.word	0xffffffff


	//   ....[244]....
        /*bc54*/ 	.word	0xffffffff


	//   ....[245]....
        /*bc58*/ 	.word	0xffffffff


	//   ....[246]....
        /*bc5c*/ 	.word	0xffffffff


	//   ....[247]....
        /*bc60*/ 	.word	0xffffffff


	//   ....[248]....
        /*bc64*/ 	.word	0xffffffff


	//   ....[249]....
        /*bc68*/ 	.word	0xffffffff


	//   ....[250]....
        /*bc6c*/ 	.word	0xffffffff


	//   ....[251]....
        /*bc70*/ 	.word	0xffffffff


	//   ....[252]....
        /*bc74*/ 	.word	0xffffffff


	//   ....[253]....
        /*bc78*/ 	.word	0xffffffff


	//   ....[254]....
        /*bc7c*/ 	.word	0xffffffff


	//   ....[255]....
        /*bc80*/ 	.word	0xffffffff


	//   ....[0]....
        /*bc84*/ 	.word	0xffffffff


	//   ....[1]....
        /*bc88*/ 	.word	0xffffffff


	//   ....[2]....
        /*bc8c*/ 	.word	0xffffffff


	//   ....[3]....
        /*bc90*/ 	.word	0xffffffff


	//   ....[4]....
        /*bc94*/ 	.word	0xffffffff


	//   ....[5]....
        /*bc98*/ 	.word	0xffffffff


	//   ....[6]....
        /*bc9c*/ 	.word	0xffffffff


	//   ....[7]....
        /*bca0*/ 	.word	0xffffffff


	//   ....[8]....
        /*bca4*/ 	.word	0xffffffff


	//   ....[9]....
        /*bca8*/ 	.word	0xffffffff


	//   ....[10]....
        /*bcac*/ 	.word	0xffffffff


	//   ....[11]....
        /*bcb0*/ 	.word	0xffffffff


	//   ....[12]....
        /*bcb4*/ 	.word	0xffffffff


	//   ....[13]....
        /*bcb8*/ 	.word	0xffffffff


	//   ....[14]....
        /*bcbc*/ 	.word	0xffffffff


	//   ....[15]....
        /*bcc0*/ 	.word	0xffffffff


	//   ....[16]....
        /*bcc4*/ 	.word	0xffffffff


	//   ....[17]....
        /*bcc8*/ 	.word	0xffffffff


	//   ....[18]....
        /*bccc*/ 	.word	0xffffffff


	//   ....[19]....
        /*bcd0*/ 	.word	0xffffffff


	//   ....[20]....
        /*bcd4*/ 	.word	0xffffffff


	//   ....[21]....
        /*bcd8*/ 	.word	0xffffffff


	//   ....[22]....
        /*bcdc*/ 	.word	0xffffffff


	//   ....[23]....
        /*bce0*/ 	.word	0xffffffff


	//   ....[24]....
        /*bce4*/ 	.word	0xffffffff


	//   ....[25]....
        /*bce8*/ 	.word	0xffffffff


	//   ....[26]....
        /*bcec*/ 	.word	0xffffffff


	//   ....[27]....
        /*bcf0*/ 	.word	0xffffffff


	//   ....[28]....
        /*bcf4*/ 	.word	0xffffffff


	//   ....[29]....
        /*bcf8*/ 	.word	0xffffffff


	//   ....[30]....
        /*bcfc*/ 	.word	0xffffffff


	//   ....[31]....
        /*bd00*/ 	.word	0xffffffff


	//   ....[32]....
        /*bd04*/ 	.word	0xffffffff


	//   ....[33]....
        /*bd08*/ 	.word	0xffffffff


	//   ....[34]....
        /*bd0c*/ 	.word	0xffffffff


	//   ....[35]....
        /*bd10*/ 	.word	0xffffffff


	//   ....[36]....
        /*bd14*/ 	.word	0xffffffff


	//   ....[37]....
        /*bd18*/ 	.word	0xffffffff


	//   ....[38]....
        /*bd1c*/ 	.word	0xffffffff


	//   ....[39]....
        /*bd20*/ 	.word	0xffffffff


	//   ....[40]....
        /*bd24*/ 	.word	0xffffffff


	//   ....[41]....
        /*bd28*/ 	.word	0xffffffff


	//   ....[42]....
        /*bd2c*/ 	.word	0xffffffff


	//   ....[43]....
        /*bd30*/ 	.word	0xffffffff


	//   ....[44]....
        /*bd34*/ 	.word	0xffffffff


	//   ....[45]....
        /*bd38*/ 	.word	0xffffffff


	//   ....[46]....
        /*bd3c*/ 	.word	0xffffffff


	//   ....[47]....
        /*bd40*/ 	.word	0xffffffff


	//   ....[48]....
        /*bd44*/ 	.word	0xffffffff


	//   ....[49]....
        /*bd48*/ 	.word	0xffffffff


	//   ....[50]....
        /*bd4c*/ 	.word	0xffffffff


	//   ....[51]....
        /*bd50*/ 	.word	0xffffffff


	//   ....[52]....
        /*bd54*/ 	.word	0xffffffff


	//   ....[53]....
        /*bd58*/ 	.word	0xffffffff


	//   ....[54]....
        /*bd5c*/ 	.word	0xffffffff


	//   ....[55]....
        /*bd60*/ 	.word	0xffffffff


	//   ....[56]....
        /*bd64*/ 	.word	0xffffffff


	//   ....[57]....
        /*bd68*/ 	.word	0xffffffff


	//   ....[58]....
        /*bd6c*/ 	.word	0xffffffff


	//   ....[59]....
        /*bd70*/ 	.word	0xffffffff


	//   ....[60]....
        /*bd74*/ 	.word	0xffffffff


	//   ....[61]....
        /*bd78*/ 	.word	0xffffffff


	//   ....[62]....
        /*bd7c*/ 	.word	0xffffffff


	//   ....[63]....
        /*bd80*/ 	.word	0xffffffff


	//   ....[64]....
        /*bd84*/ 	.word	0xffffffff


	//   ....[65]....
        /*bd88*/ 	.word	0xffffffff


	//   ....[66]....
        /*bd8c*/ 	.word	0xffffffff


	//   ....[67]....
        /*bd90*/ 	.word	0xffffffff


	//   ....[68]....
        /*bd94*/ 	.word	0xffffffff


	//   ....[69]....
        /*bd98*/ 	.word	0xffffffff


	//   ....[70]....
        /*bd9c*/ 	.word	0xffffffff


	//   ....[71]....
        /*bda0*/ 	.word	0xffffffff


	//   ....[72]....
        /*bda4*/ 	.word	0xffffffff


	//   ....[73]....
        /*bda8*/ 	.word	0xffffffff


	//   ....[74]....
        /*bdac*/ 	.word	0xffffffff


	//   ....[75]....
        /*bdb0*/ 	.word	0xffffffff


	//   ....[76]....
        /*bdb4*/ 	.word	0xffffffff


	//   ....[77]....
        /*bdb8*/ 	.word	0xffffffff


	//   ....[78]....
        /*bdbc*/ 	.word	0xffffffff


	//   ....[79]....
        /*bdc0*/ 	.word	0xffffffff


	//   ....[80]....
        /*bdc4*/ 	.word	0xffffffff


	//   ....[81]....
        /*bdc8*/ 	.word	0xffffffff


	//   ....[82]....
        /*bdcc*/ 	.word	0xffffffff


	//   ....[83]....
        /*bdd0*/ 	.word	0xffffffff


	//   ....[84]....
        /*bdd4*/ 	.word	0xffffffff


	//   ....[85]....
        /*bdd8*/ 	.word	0xffffffff


	//   ....[86]....
        /*bddc*/ 	.word	0xffffffff


	//   ....[87]....
        /*bde0*/ 	.word	0xffffffff


	//   ....[88]....
        /*bde4*/ 	.word	0xffffffff


	//   ....[89]....
        /*bde8*/ 	.word	0xffffffff


	//   ....[90]....
        /*bdec*/ 	.word	0xffffffff


	//   ....[91]....
        /*bdf0*/ 	.word	0xffffffff


	//   ....[92]....
        /*bdf4*/ 	.word	0xffffffff


	//   ....[93]....
        /*bdf8*/ 	.word	0xffffffff


	//   ....[94]....
        /*bdfc*/ 	.word	0xffffffff


	//   ....[95]....
        /*be00*/ 	.word	0xffffffff


	//   ....[96]....
        /*be04*/ 	.word	0xffffffff


	//   ....[97]....
        /*be08*/ 	.word	0xffffffff


	//   ....[98]....
        /*be0c*/ 	.word	0xffffffff


	//   ....[99]....
        /*be10*/ 	.word	0xffffffff


	//   ....[100]....
        /*be14*/ 	.word	0xffffffff


	//   ....[101]....
        /*be18*/ 	.word	0xffffffff


	//   ....[102]....
        /*be1c*/ 	.word	0xffffffff


	//   ....[103]....
        /*be20*/ 	.word	0xffffffff


	//   ....[104]....
        /*be24*/ 	.word	0xffffffff


	//   ....[105]....
        /*be28*/ 	.word	0xffffffff


	//   ....[106]....
        /*be2c*/ 	.word	0xffffffff


	//   ....[107]....
        /*be30*/ 	.word	0xffffffff


	//   ....[108]....
        /*be34*/ 	.word	0xffffffff


	//   ....[109]....
        /*be38*/ 	.word	0xffffffff


	//   ....[110]....
        /*be3c*/ 	.word	0xffffffff


	//   ....[111]....
        /*be40*/ 	.word	0xffffffff


	//   ....[112]....
        /*be44*/ 	.word	0xffffffff


	//   ....[113]....
        /*be48*/ 	.word	0xffffffff


	//   ....[114]....
        /*be4c*/ 	.word	0xffffffff


	//   ....[115]....
        /*be50*/ 	.word	0xffffffff


	//   ....[116]....
        /*be54*/ 	.word	0xffffffff


	//   ....[117]....
        /*be58*/ 	.word	0xffffffff


	//   ....[118]....
        /*be5c*/ 	.word	0xffffffff


	//   ....[119]....
        /*be60*/ 	.word	0xffffffff


	//   ....[120]....
        /*be64*/ 	.word	0xffffffff


	//   ....[121]....
        /*be68*/ 	.word	0xffffffff


	//   ....[122]....
        /*be6c*/ 	.word	0xffffffff


	//   ....[123]....
        /*be70*/ 	.word	0xffffffff


	//   ....[124]....
        /*be74*/ 	.word	0xffffffff


	//   ....[125]....
        /*be78*/ 	.word	0xffffffff


	//   ....[126]....
        /*be7c*/ 	.word	0xffffffff


	//   ....[127]....
        /*be80*/ 	.word	0xffffffff


	//   ....[128]....
        /*be84*/ 	.word	0xffffffff


	//   ....[129]....
        /*be88*/ 	.word	0xffffffff


	//   ....[130]....
        /*be8c*/ 	.word	0xffffffff


	//   ....[131]....
        /*be90*/ 	.word	0xffffffff


	//   ....[132]....
        /*be94*/ 	.word	0xffffffff


	//   ....[133]....
        /*be98*/ 	.word	0xffffffff


	//   ....[134]....
        /*be9c*/ 	.word	0xffffffff


	//   ....[135]....
        /*bea0*/ 	.word	0xffffffff


	//   ....[136]....
        /*bea4*/ 	.word	0xffffffff


	//   ....[137]....
        /*bea8*/ 	.word	0xffffffff


	//   ....[138]....
        /*beac*/ 	.word	0xffffffff


	//   ....[139]....
        /*beb0*/ 	.word	0xffffffff


	//   ....[140]....
        /*beb4*/ 	.word	0xffffffff


	//   ....[141]....
        /*beb8*/ 	.word	0xffffffff


	//   ....[142]....
        /*bebc*/ 	.word	0xffffffff


	//   ....[143]....
        /*bec0*/ 	.word	0xffffffff


	//   ....[144]....
        /*bec4*/ 	.word	0xffffffff


	//   ....[145]....
        /*bec8*/ 	.word	0xffffffff


	//   ....[146]....
        /*becc*/ 	.word	0xffffffff


	//   ....[147]....
        /*bed0*/ 	.word	0xffffffff


	//   ....[148]....
        /*bed4*/ 	.word	0xffffffff


	//   ....[149]....
        /*bed8*/ 	.word	0xffffffff


	//   ....[150]....
        /*bedc*/ 	.word	0xffffffff


	//   ....[151]....
        /*bee0*/ 	.word	0xffffffff


	//   ....[152]....
        /*bee4*/ 	.word	0xffffffff


	//   ....[153]....
        /*bee8*/ 	.word	0xffffffff


	//   ....[154]....
        /*beec*/ 	.word	0xffffffff


	//   ....[155]....
        /*bef0*/ 	.word	0xffffffff


	//   ....[156]....
        /*bef4*/ 	.word	0xffffffff


	//   ....[157]....
        /*bef8*/ 	.word	0xffffffff


	//   ....[158]....
        /*befc*/ 	.word	0xffffffff


	//   ....[159]....
        /*bf00*/ 	.word	0xffffffff


	//   ....[160]....
        /*bf04*/ 	.word	0xffffffff


	//   ....[161]....
        /*bf08*/ 	.word	0xffffffff


	//   ....[162]....
        /*bf0c*/ 	.word	0xffffffff


	//   ....[163]....
        /*bf10*/ 	.word	0xffffffff


	//   ....[164]....
        /*bf14*/ 	.word	0xffffffff


	//   ....[165]....
        /*bf18*/ 	.word	0xffffffff


	//   ....[166]....
        /*bf1c*/ 	.word	0xffffffff


	//   ....[167]....
        /*bf20*/ 	.word	0xffffffff


	//   ....[168]....
        /*bf24*/ 	.word	0xffffffff


	//   ....[169]....
        /*bf28*/ 	.word	0xffffffff


	//   ....[170]....
        /*bf2c*/ 	.word	0xffffffff


	//   ....[171]....
        /*bf30*/ 	.word	0xffffffff


	//   ....[172]....
        /*bf34*/ 	.word	0xffffffff


	//   ....[173]....
        /*bf38*/ 	.word	0xffffffff


	//   ....[174]....
        /*bf3c*/ 	.word	0xffffffff


	//   ....[175]....
        /*bf40*/ 	.word	0xffffffff


	//   ....[176]....
        /*bf44*/ 	.word	0xffffffff


	//   ....[177]....
        /*bf48*/ 	.word	0xffffffff


	//   ....[178]....
        /*bf4c*/ 	.word	0xffffffff


	//   ....[179]....
        /*bf50*/ 	.word	0xffffffff


	//   ....[180]....
        /*bf54*/ 	.word	0xffffffff


	//   ....[181]....
        /*bf58*/ 	.word	0xffffffff


	//   ....[182]....
        /*bf5c*/ 	.word	0xffffffff


	//   ....[183]....
        /*bf60*/ 	.word	0xffffffff


	//   ....[184]....
        /*bf64*/ 	.word	0xffffffff


	//   ....[185]....
        /*bf68*/ 	.word	0xffffffff


	//   ....[186]....
        /*bf6c*/ 	.word	0xffffffff


	//   ....[187]....
        /*bf70*/ 	.word	0xffffffff


	//   ....[188]....
        /*bf74*/ 	.word	0xffffffff


	//   ....[189]....
        /*bf78*/ 	.word	0xffffffff


	//   ....[190]....
        /*bf7c*/ 	.word	0xffffffff


	//   ....[191]....
        /*bf80*/ 	.word	0xffffffff


	//   ....[192]....
        /*bf84*/ 	.word	0xffffffff


	//   ....[193]....
        /*bf88*/ 	.word	0xffffffff


	//   ....[194]....
        /*bf8c*/ 	.word	0xffffffff


	//   ....[195]....
        /*bf90*/ 	.word	0xffffffff


	//   ....[196]....
        /*bf94*/ 	.word	0xffffffff


	//   ....[197]....
        /*bf98*/ 	.word	0xffffffff


	//   ....[198]....
        /*bf9c*/ 	.word	0xffffffff


	//   ....[199]....
        /*bfa0*/ 	.word	0xffffffff


	//   ....[200]....
        /*bfa4*/ 	.word	0xffffffff


	//   ....[201]....
        /*bfa8*/ 	.word	0xffffffff


	//   ....[202]....
        /*bfac*/ 	.word	0xffffffff


	//   ....[203]....
        /*bfb0*/ 	.word	0xffffffff


	//   ....[204]....
        /*bfb4*/ 	.word	0xffffffff


	//   ....[205]....
        /*bfb8*/ 	.word	0xffffffff


	//   ....[206]....
        /*bfbc*/ 	.word	0xffffffff


	//   ....[207]....
        /*bfc0*/ 	.word	0xffffffff


	//   ....[208]....
        /*bfc4*/ 	.word	0xffffffff


	//   ....[209]....
        /*bfc8*/ 	.word	0xffffffff


	//   ....[210]....
        /*bfcc*/ 	.word	0xffffffff


	//   ....[211]....
        /*bfd0*/ 	.word	0xffffffff


	//   ....[212]....
        /*bfd4*/ 	.word	0xffffffff


	//   ....[213]....
        /*bfd8*/ 	.word	0xffffffff


	//   ....[214]....
        /*bfdc*/ 	.word	0xffffffff


	//   ....[215]....
        /*bfe0*/ 	.word	0xffffffff


	//   ....[216]....
        /*bfe4*/ 	.word	0xffffffff


	//   ....[217]....
        /*bfe8*/ 	.word	0xffffffff


	//   ....[218]....
        /*bfec*/ 	.word	0xffffffff


	//   ....[219]....
        /*bff0*/ 	.word	0xffffffff


	//   ....[220]....
        /*bff4*/ 	.word	0xffffffff


	//   ....[221]....
        /*bff8*/ 	.word	0xffffffff


	//   ....[222]....
        /*bffc*/ 	.word	0xffffffff


	//   ....[223]....
        /*c000*/ 	.word	0xffffffff


	//   ....[224]....
        /*c004*/ 	.word	0xffffffff


	//   ....[225]....
        /*c008*/ 	.word	0xffffffff


	//   ....[226]....
        /*c00c*/ 	.word	0xffffffff


	//   ....[227]....
        /*c010*/ 	.word	0xffffffff


	//   ....[228]....
        /*c014*/ 	.word	0xffffffff


	//   ....[229]....
        /*c018*/ 	.word	0xffffffff


	//   ....[230]....
        /*c01c*/ 	.word	0xffffffff


	//   ....[231]....
        /*c020*/ 	.word	0xffffffff


	//   ....[232]....
        /*c024*/ 	.word	0xffffffff


	//   ....[233]....
        /*c028*/ 	.word	0xffffffff


	//   ....[234]....
        /*c02c*/ 	.word	0xffffffff


	//   ....[235]....
        /*c030*/ 	.word	0xffffffff


	//   ....[236]....
        /*c034*/ 	.word	0xffffffff


	//   ....[237]....
        /*c038*/ 	.word	0xffffffff


	//   ....[238]....
        /*c03c*/ 	.word	0xffffffff


	//   ....[239]....
        /*c040*/ 	.word	0xffffffff


	//   ....[240]....
        /*c044*/ 	.word	0xffffffff


	//   ....[241]....
        /*c048*/ 	.word	0xffffffff


	//   ....[242]....
        /*c04c*/ 	.word	0xffffffff


	//   ....[243]....
        /*c050*/ 	.word	0xffffffff


	//   ....[244]....
        /*c054*/ 	.word	0xffffffff


	//   ....[245]....
        /*c058*/ 	.word	0xffffffff


	//   ....[246]....
        /*c05c*/ 	.word	0xffffffff


	//   ....[247]....
        /*c060*/ 	.word	0xffffffff


	//   ....[248]....
        /*c064*/ 	.word	0xffffffff


	//   ....[249]....
        /*c068*/ 	.word	0xffffffff


	//   ....[250]....
        /*c06c*/ 	.word	0xffffffff


	//   ....[251]....
        /*c070*/ 	.word	0xffffffff


	//   ....[252]....
        /*c074*/ 	.word	0xffffffff


	//   ....[253]....
        /*c078*/ 	.word	0xffffffff


	//   ....[254]....
        /*c07c*/ 	.word	0xffffffff


	//----- nvinfo : EIATTR_COOP_GROUP_INSTR_OFFSETS
	.align		4
.L_39:
        /*c080*/ 	.byte	0x04, 0x28
        /*c082*/ 	.short	(.L_41 - .L_40)


	//   ....[0]....
.L_40:
        /*c084*/ 	.word	0x001a7380


	//   ....[1]....
        /*c088*/ 	.word	0x001a73c0


	//   ....[2]....
        /*c08c*/ 	.word	0x001a7400


	//   ....[3]....
        /*c090*/ 	.word	0x001a7420


	//   ....[4]....
        /*c094*/ 	.word	0x001a74c0


	//   ....[5]....
        /*c098*/ 	.word	0x001a74e0


	//   ....[6]....
        /*c09c*/ 	.word	0x001a7500


	//   ....[7]....
        /*c0a0*/ 	.word	0x001a7520


	//   ....[8]....
        /*c0a4*/ 	.word	0x001a7580


	//   ....[9]....
        /*c0a8*/ 	.word	0x001a75a0


	//   ....[10]....
        /*c0ac*/ 	.word	0x001a7620


	//   ....[11]....
        /*c0b0*/ 	.word	0x001a7640


	//   ....[12]....
        /*c0b4*/ 	.word	0x001a76d0


	//   ....[13]....
        /*c0b8*/ 	.word	0x001a7700


	//   ....[14]....
        /*c0bc*/ 	.word	0x001a77a0


	//   ....[15]....
        /*c0c0*/ 	.word	0x001a77c0


	//   ....[16]....
        /*c0c4*/ 	.word	0x001a7860


	//   ....[17]....
        /*c0c8*/ 	.word	0x001a7880


	//   ....[18]....
        /*c0cc*/ 	.word	0x001a7900


	//   ....[19]....
        /*c0d0*/ 	.word	0x001a7920


	//   ....[20]....
        /*c0d4*/ 	.word	0x001a79a0


	//   ....[21]....
        /*c0d8*/ 	.word	0x001a79c0


	//   ....[22]....
        /*c0dc*/ 	.word	0x001a7a40


	//   ....[23]....
        /*c0e0*/ 	.word	0x001a7a60


	//   ....[24]....
        /*c0e4*/ 	.word	0x001a7ae0


	//   ....[25]....
        /*c0e8*/ 	.word	0x001a7b00


	//   ....[26]....
        /*c0ec*/ 	.word	0x001a7b90


	//   ....[27]....
        /*c0f0*/ 	.word	0x001a7bb0


	//   ....[28]....
        /*c0f4*/ 	.word	0x001a7c30


	//   ....[29]....
        /*c0f8*/ 	.word	0x001a7c50


	//   ....[30]....
        /*c0fc*/ 	.word	0x001a7ce0


	//   ....[31]....
        /*c100*/ 	.word	0x001a7d00


	//   ....[32]....
        /*c104*/ 	.word	0x001a7d80


	//   ....[33]....
        /*c108*/ 	.word	0x001a7da0


	//   ....[34]....
        /*c10c*/ 	.word	0x001a7e20


	//   ....[35]....
        /*c110*/ 	.word	0x001a7e40


	//   ....[36]....
        /*c114*/ 	.word	0x001a7ed0


	//   ....[37]....
        /*c118*/ 	.word	0x001a7ef0


	//   ....[38]....
        /*c11c*/ 	.word	0x001a7f70


	//   ....[39]....
        /*c120*/ 	.word	0x001a7f90


	//   ....[40]....
        /*c124*/ 	.word	0x001a8010


	//   ....[41]....
        /*c128*/ 	.word	0x001a8030


	//   ....[42]....
        /*c12c*/ 	.word	0x001a80b0


	//   ....[43]....
        /*c130*/ 	.word	0x001a80d0


	//   ....[44]....
        /*c134*/ 	.word	0x001a8150


	//   ....[45]....
        /*c138*/ 	.word	0x001a8170


	//   ....[46]....
        /*c13c*/ 	.word	0x001a81f0


	//   ....[47]....
        /*c140*/ 	.word	0x001a8210


	//   ....[48]....
        /*c144*/ 	.word	0x001a8290


	//   ....[49]....
        /*c148*/ 	.word	0x001a82b0


	//   ....[50]....
        /*c14c*/ 	.word	0x001a8330


	//   ....[51]....
        /*c150*/ 	.word	0x001a8350


	//   ....[52]....
        /*c154*/ 	.word	0x001a83d0


	//   ....[53]....
        /*c158*/ 	.word	0x001a83f0


	//   ....[54]....
        /*c15c*/ 	.word	0x001a8490


	//   ....[55]....
        /*c160*/ 	.word	0x001a84b0


	//   ....[56]....
        /*c164*/ 	.word	0x001a8550


	//   ....[57]....
        /*c168*/ 	.word	0x001a8570


	//   ....[58]....
        /*c16c*/ 	.word	0x001a85f0


	//   ....[59]....
        /*c170*/ 	.word	0x001a8610


	//   ....[60]....
        /*c174*/ 	.word	0x001a8690


	//   ....[61]....
        /*c178*/ 	.word	0x001a86b0


	//   ....[62]....
        /*c17c*/ 	.word	0x001a8730


	//   ....[63]....
        /*c180*/ 	.word	0x001a8750


	//   ....[64]....
        /*c184*/ 	.word	0x001a87f0


	//   ....[65]....
        /*c188*/ 	.word	0x001a8810


	//   ....[66]....
        /*c18c*/ 	.word	0x001a8890


	//   ....[67]....
        /*c190*/ 	.word	0x001a88b0


	//   ....[68]....
        /*c194*/ 	.word	0x001a8930


	//   ....[69]....
        /*c198*/ 	.word	0x001a8950


	//   ....[70]....
        /*c19c*/ 	.word	0x001a89d0


	//   ....[71]....
        /*c1a0*/ 	.word	0x001a89f0


	//   ....[72]....
        /*c1a4*/ 	.word	0x001a8a70


	//   ....[73]....
        /*c1a8*/ 	.word	0x001a8a90


	//   ....[74]....
        /*c1ac*/ 	.word	0x001a8b10


	//   ....[75]....
        /*c1b0*/ 	.word	0x001a8b30


	//   ....[76]....
        /*c1b4*/ 	.word	0x001a8bc0


	//   ....[77]....
        /*c1b8*/ 	.word	0x001a8bf0


	//   ....[78]....
        /*c1bc*/ 	.word	0x001a8c70


	//   ....[79]....
        /*c1c0*/ 	.word	0x001a8c90


	//   ....[80]....
        /*c1c4*/ 	.word	0x001a8d00


	//   ....[81]....
        /*c1c8*/ 	.word	0x001a8d30


	//   ....[82]....
        /*c1cc*/ 	.word	0x001a8db0


	//   ....[83]....
        /*c1d0*/ 	.word	0x001a8dd0


	//   ....[84]....
        /*c1d4*/ 	.word	0x001a8e40


	//   ....[85]....
        /*c1d8*/ 	.word	0x001a8e70


	//   ....[86]....
        /*c1dc*/ 	.word	0x001a8ef0


	//   ....[87]....
        /*c1e0*/ 	.word	0x001a8f10


	//   ....[88]....
        /*c1e4*/ 	.word	0x001a8f80


	//   ....[89]....
        /*c1e8*/ 	.word	0x001a8fb0


	//   ....[90]....
        /*c1ec*/ 	.word	0x001a9030


	//   ....[91]....
        /*c1f0*/ 	.word	0x001a9050


	//   ....[92]....
        /*c1f4*/ 	.word	0x001a90c0


	//   ....[93]....
        /*c1f8*/ 	.word	0x001a90f0


	//   ....[94]....
        /*c1fc*/ 	.word	0x001a9180


	//   ....[95]....
        /*c200*/ 	.word	0x001a91a0


	//   ....[96]....
        /*c204*/ 	.word	0x001a9210


	//   ....[97]....
        /*c208*/ 	.word	0x001a9240


	//   ....[98]....
        /*c20c*/ 	.word	0x001a92c0


	//   ....[99]....
        /*c210*/ 	.word	0x001a92e0


	//   ....[100]....
        /*c214*/ 	.word	0x001a9350


	//   ....[101]....
        /*c218*/ 	.word	0x001a9380


	//   ....[102]....
        /*c21c*/ 	.word	0x001a9420


	//   ....[103]....
        /*c220*/ 	.word	0x001a9440


	//   ....[104]....
        /*c224*/ 	.word	0x001a94c0


	//   ....[105]....
        /*c228*/ 	.word	0x001a94e0


	//   ....[106]....
        /*c22c*/ 	.word	0x001a9560


	//   ....[107]....
        /*c230*/ 	.word	0x001a9580


	//   ....[108]....
        /*c234*/ 	.word	0x001a9600


	//   ....[109]....
        /*c238*/ 	.word	0x001a9620


	//   ....[110]....
        /*c23c*/ 	.word	0x001a96a0


	//   ....[111]....
        /*c240*/ 	.word	0x001a96c0


	//   ....[112]....
        /*c244*/ 	.word	0x001a9740


	//   ....[113]....
        /*c248*/ 	.word	0x001a9760


	//   ....[114]....
        /*c24c*/ 	.word	0x001a97e0


	//   ....[115]....
        /*c250*/ 	.word	0x001a9800


	//   ....[116]....
        /*c254*/ 	.word	0x001a9880


	//   ....[117]....
        /*c258*/ 	.word	0x001a98a0


	//   ....[118]....
        /*c25c*/ 	.word	0x001a9940


	//   ....[119]....
        /*c260*/ 	.word	0x001a9960


	//   ....[120]....
        /*c264*/ 	.word	0x001a9a00


	//   ....[121]....
        /*c268*/ 	.word	0x001a9a20


	//   ....[122]....
        /*c26c*/ 	.word	0x001a9ab0


	//   ....[123]....
        /*c270*/ 	.word	0x001a9ad0


	//   ....[124]....
        /*c274*/ 	.word	0x001a9b70


	//   ....[125]....
        /*c278*/ 	.word	0x001a9b90


	//   ....[126]....
        /*c27c*/ 	.word	0x001a9c10


	//   ....[127]....
        /*c280*/ 	.word	0x001a9c30


	//   ....[128]....
        /*c284*/ 	.word	0x001a9cb0


	//   ....[129]....
        /*c288*/ 	.word	0x001a9cd0


	//   ....[130]....
        /*c28c*/ 	.word	0x001a9d50


	//   ....[131]....
        /*c290*/ 	.word	0x001a9d70


	//   ....[132]....
        /*c294*/ 	.word	0x001a9df0


	//   ....[133]....
        /*c298*/ 	.word	0x001a9e10


	//   ....[134]....
        /*c29c*/ 	.word	0x001a9eb0


	//   ....[135]....
        /*c2a0*/ 	.word	0x001a9ed0


	//   ....[136]....
        /*c2a4*/ 	.word	0x001a9f50


	//   ....[137]....
        /*c2a8*/ 	.word	0x001a9f70


	//   ....[138]....
        /*c2ac*/ 	.word	0x001a9ff0


	//   ....[139]....
        /*c2b0*/ 	.word	0x001aa010


	//   ....[140]....
        /*c2b4*/ 	.word	0x001aa090


	//   ....[141]....
        /*c2b8*/ 	.word	0x001aa0b0


	//   ....[142]....
        /*c2bc*/ 	.word	0x001aa140


	//   ....[143]....
        /*c2c0*/ 	.word	0x001aa160


	//   ....[144]....
        /*c2c4*/ 	.word	0x001aa1e0


	//   ....[145]....
        /*c2c8*/ 	.word	0x001aa200


	//   ....[146]....
        /*c2cc*/ 	.word	0x001aa280


	//   ....[147]....
        /*c2d0*/ 	.word	0x001aa2a0


	//   ....[148]....
        /*c2d4*/ 	.word	0x001aa320


	//   ....[149]....
        /*c2d8*/ 	.word	0x001aa340


	//   ....[150]....
        /*c2dc*/ 	.word	0x001aa3c0


	//   ....[151]....
        /*c2e0*/ 	.word	0x001aa3e0


	//   ....[152]....
        /*c2e4*/ 	.word	0x001aa460


	//   ....[153]....
        /*c2e8*/ 	.word	0x001aa480


	//   ....[154]....
        /*c2ec*/ 	.word	0x001aa500


	//   ....[155]....
        /*c2f0*/ 	.word	0x001aa520


	//   ....[156]....
        /*c2f4*/ 	.word	0x001aa5a0


	//   ....[157]....
        /*c2f8*/ 	.word	0x001aa5c0


	//   ....[158]....
        /*c2fc*/ 	.word	0x001aa640


	//   ....[159]....
        /*c300*/ 	.word	0x001aa660


	//   ....[160]....
        /*c304*/ 	.word	0x001aa6e0


	//   ....[161]....
        /*c308*/ 	.word	0x001aa700


	//   ....[162]....
        /*c30c*/ 	.word	0x001aa780


	//   ....[163]....
        /*c310*/ 	.word	0x001aa7a0


	//   ....[164]....
        /*c314*/ 	.word	0x001aa820


	//   ....[165]....
        /*c318*/ 	.word	0x001aa840


	//   ....[166]....
        /*c31c*/ 	.word	0x001aa8c0


	//   ....[167]....
        /*c320*/ 	.word	0x001aa8e0


	//   ....[168]....
        /*c324*/ 	.word	0x001aa960


	//   ....[169]....
        /*c328*/ 	.word	0x001aa980


	//   ....[170]....
        /*c32c*/ 	.word	0x001aaa00


	//   ....[171]....
        /*c330*/ 	.word	0x001aaa20


	//   ....[172]....
        /*c334*/ 	.word	0x001aaaa0


	//   ....[173]....
        /*c338*/ 	.word	0x001aaac0


	//   ....[174]....
        /*c33c*/ 	.word	0x001aab40


	//   ....[175]....
        /*c340*/ 	.word	0x001aab60


	//   ....[176]....
        /*c344*/ 	.word	0x001aabe0


	//   ....[177]....
        /*c348*/ 	.word	0x001aac00


	//   ....[178]....
        /*c34c*/ 	.word	0x001aac80


	//   ....[179]....
        /*c350*/ 	.word	0x001aaca0


	//   ....[180]....
        /*c354*/ 	.word	0x001aad20


	//   ....[181]....
        /*c358*/ 	.word	0x001aad40


	//   ....[182]....
        /*c35c*/ 	.word	0x001aadd0


	//   ....[183]....
        /*c360*/ 	.word	0x001aadf0


	//   ....[184]....
        /*c364*/ 	.word	0x001aae70


	//   ....[185]....
        /*c368*/ 	.word	0x001aae90


	//   ....[186]....
        /*c36c*/ 	.word	0x001aaf10


	//   ....[187]....
        /*c370*/ 	.word	0x001aaf30


	//   ....[188]....
        /*c374*/ 	.word	0x001aafb0


	//   ....[189]....
        /*c378*/ 	.word	0x001aafd0


	//   ....[190]....
        /*c37c*/ 	.word	0x001ab050


	//   ....[191]....
        /*c380*/ 	.word	0x001ab070


	//   ....[192]....
        /*c384*/ 	.word	0x001ab0f0


	//   ....[193]....
        /*c388*/ 	.word	0x001ab110


	//   ....[194]....
        /*c38c*/ 	.word	0x001ab190


	//   ....[195]....
        /*c390*/ 	.word	0x001ab1b0


	//   ....[196]....
        /*c394*/ 	.word	0x001ab230


	//   ....[197]....
        /*c398*/ 	.word	0x001ab250


	//   ....[198]....
        /*c39c*/ 	.word	0x001ab2d0


	//   ....[199]....
        /*c3a0*/ 	.word	0x001ab2f0


	//   ....[200]....
        /*c3a4*/ 	.word	0x001ab370


	//   ....[201]....
        /*c3a8*/ 	.word	0x001ab390


	//   ....[202]....
        /*c3ac*/ 	.word	0x001ab410


	//   ....[203]....
        /*c3b0*/ 	.word	0x001ab430


	//   ....[204]....
        /*c3b4*/ 	.word	0x001ab4b0


	//   ....[205]....
        /*c3b8*/ 	.word	0x001ab4d0


	//   ....[206]....
        /*c3bc*/ 	.word	0x001ab550


	//   ....[207]....
        /*c3c0*/ 	.word	0x001ab570


	//   ....[208]....
        /*c3c4*/ 	.word	0x001ab600


	//   ....[209]....
        /*c3c8*/ 	.word	0x001ab620


	//   ....[210]....
        /*c3cc*/ 	.word	0x001ab6a0


	//   ....[211]....
        /*c3d0*/ 	.word	0x001ab6c0


	//   ....[212]....
        /*c3d4*/ 	.word	0x001ab740


	//   ....[213]....
        /*c3d8*/ 	.word	0x001ab760


	//   ....[214]....
        /*c3dc*/ 	.word	0x001ab7e0


	//   ....[215]....
        /*c3e0*/ 	.word	0x001ab800


	//   ....[216]....
        /*c3e4*/ 	.word	0x001ab880


	//   ....[217]....
        /*c3e8*/ 	.word	0x001ab8a0


	//   ....[218]....
        /*c3ec*/ 	.word	0x001ab920


	//   ....[219]....
        /*c3f0*/ 	.word	0x001ab940


	//   ....[220]....
        /*c3f4*/ 	.word	0x001ab9c0


	//   ....[221]....
        /*c3f8*/ 	.word	0x001ab9e0


	//   ....[222]....
        /*c3fc*/ 	.word	0x001aba60


	//   ....[223]....
        /*c400*/ 	.word	0x001aba80


	//   ....[224]....
        /*c404*/ 	.word	0x001abb00


	//   ....[225]....
        /*c408*/ 	.word	0x001abb20


	//   ....[226]....
        /*c40c*/ 	.word	0x001abba0


	//   ....[227]....
        /*c410*/ 	.word	0x001abbc0


	//   ....[228]....
        /*c414*/ 	.word	0x001abc40


	//   ....[229]....
        /*c418*/ 	.word	0x001abc60


	//   ....[230]....
        /*c41c*/ 	.word	0x001abce0


	//   ....[231]....
        /*c420*/ 	.word	0x001abd00


	//   ....[232]....
        /*c424*/ 	.word	0x001abd90


	//   ....[233]....
        /*c428*/ 	.word	0x001abdb0


	//   ....[234]....
        /*c42c*/ 	.word	0x001abe30


	//   ....[235]....
        /*c430*/ 	.word	0x001abe50


	//   ....[236]....
        /*c434*/ 	.word	0x001abed0


	//   ....[237]....
        /*c438*/ 	.word	0x001abef0


	//   ....[238]....
        /*c43c*/ 	.word	0x001abf70


	//   ....[239]....
        /*c440*/ 	.word	0x001abf90


	//   ....[240]....
        /*c444*/ 	.word	0x001ac010


	//   ....[241]....
        /*c448*/ 	.word	0x001ac030


	//   ....[242]....
        /*c44c*/ 	.word	0x001ac0b0


	//   ....[243]....
        /*c450*/ 	.word	0x001ac0d0


	//   ....[244]....
        /*c454*/ 	.word	0x001ac150


	//   ....[245]....
        /*c458*/ 	.word	0x001ac170


	//   ....[246]....
        /*c45c*/ 	.word	0x001ac200


	//   ....[247]....
        /*c460*/ 	.word	0x001ac220


	//   ....[248]....
        /*c464*/ 	.word	0x001ac2a0


	//   ....[249]....
        /*c468*/ 	.word	0x001ac2c0


	//   ....[250]....
        /*c46c*/ 	.word	0x001ac340


	//   ....[251]....
        /*c470*/ 	.word	0x001ac360


	//   ....[252]....
        /*c474*/ 	.word	0x001ac3e0


	//   ....[253]....
        /*c478*/ 	.word	0x001ac400


	//   ....[254]....
        /*c47c*/ 	.word	0x001ac480


	//   ....[255]....
        /*c480*/ 	.word	0x001ac4a0


	//   ....[0]....
        /*c484*/ 	.word	0x001ac520


	//   ....[1]....
        /*c488*/ 	.word	0x001ac540


	//   ....[2]....
        /*c48c*/ 	.word	0x001ac5c0


	//   ....[3]....
        /*c490*/ 	.word	0x001ac5e0


	//   ....[4]....
        /*c494*/ 	.word	0x001ac660


	//   ....[5]....
        /*c498*/ 	.word	0x001ac680


	//   ....[6]....
        /*c49c*/ 	.word	0x001ac700


	//   ....[7]....
        /*c4a0*/ 	.word	0x001ac720


	//   ....[8]....
        /*c4a4*/ 	.word	0x001ac7a0


	//   ....[9]....
        /*c4a8*/ 	.word	0x001ac7c0


	//   ....[10]....
        /*c4ac*/ 	.word	0x001ac840


	//   ....[11]....
        /*c4b0*/ 	.word	0x001ac860


	//   ....[12]....
        /*c4b4*/ 	.word	0x001ac8e0


	//   ....[13]....
        /*c4b8*/ 	.word	0x001ac900


	//   ....[14]....
        /*c4bc*/ 	.word	0x001ac980


	//   ....[15]....
        /*c4c0*/ 	.word	0x001ac9a0


	//   ....[16]....
        /*c4c4*/ 	.word	0x001aca20


	//   ....[17]....
        /*c4c8*/ 	.word	0x001aca40


	//   ....[18]....
        /*c4cc*/ 	.word	0x001acac0


	//   ....[19]....
        /*c4d0*/ 	.word	0x001acae0


	//   ....[20]....
        /*c4d4*/ 	.word	0x001acb60


	//   ....[21]....
        /*c4d8*/ 	.word	0x001acb80


	//   ....[22]....
        /*c4dc*/ 	.word	0x001acc00


	//   ....[23]....
        /*c4e0*/ 	.word	0x001acc20


	//   ....[24]....
        /*c4e4*/ 	.word	0x001acca0


	//   ....[25]....
        /*c4e8*/ 	.word	0x001accc0


	//   ....[26]....
        /*c4ec*/ 	.word	0x001acd40


	//   ....[27]....
        /*c4f0*/ 	.word	0x001acd60


	//   ....[28]....
        /*c4f4*/ 	.word	0x001acde0


	//   ....[29]....
        /*c4f8*/ 	.word	0x001ace00


	//   ....[30]....
        /*c4fc*/ 	.word	0x001ace80


	//   ....[31]....
        /*c500*/ 	.word	0x001acea0


	//   ....[32]....
        /*c504*/ 	.word	0x001acf20


	//   ....[33]....
        /*c508*/ 	.word	0x001acf40


	//   ....[34]....
        /*c50c*/ 	.word	0x001acfc0


	//   ....[35]....
        /*c510*/ 	.word	0x001acfe0


	//   ....[36]....
        /*c514*/ 	.word	0x001ad060


	//   ....[37]....
        /*c518*/ 	.word	0x001ad080


	//   ....[38]....
        /*c51c*/ 	.word	0x001ad100


	//   ....[39]....
        /*c520*/ 	.word	0x001ad120


	//   ....[40]....
        /*c524*/ 	.word	0x001ad1a0


	//   ....[41]....
        /*c528*/ 	.word	0x001ad1c0


	//   ....[42]....
        /*c52c*/ 	.word	0x001ad240


	//   ....[43]....
        /*c530*/ 	.word	0x001ad260


	//   ....[44]....
        /*c534*/ 	.word	0x001ad2e0


	//   ....[45]....
        /*c538*/ 	.word	0x001ad300


	//   ....[46]....
        /*c53c*/ 	.word	0x001ad380


	//   ....[47]....
        /*c540*/ 	.word	0x001ad3a0


	//   ....[48]....
        /*c544*/ 	.word	0x001ad420


	//   ....[49]....
        /*c548*/ 	.word	0x001ad440


	//   ....[50]....
        /*c54c*/ 	.word	0x001ad4c0


	//   ....[51]....
        /*c550*/ 	.word	0x001ad4e0


	//   ....[52]....
        /*c554*/ 	.word	0x001ad560


	//   ....[53]....
        /*c558*/ 	.word	0x001ad580


	//   ....[54]....
        /*c55c*/ 	.word	0x001ad600


	//   ....[55]....
        /*c560*/ 	.word	0x001ad620


	//   ....[56]....
        /*c564*/ 	.word	0x001ad6a0


	//   ....[57]....
        /*c568*/ 	.word	0x001ad6c0


	//   ....[58]....
        /*c56c*/ 	.word	0x001ad740


	//   ....[59]....
        /*c570*/ 	.word	0x001ad760


	//   ....[60]....
        /*c574*/ 	.word	0x001ad7e0


	//   ....[61]....
        /*c578*/ 	.word	0x001ad800


	//   ....[62]....
        /*c57c*/ 	.word	0x001ad880


	//   ....[63]....
        /*c580*/ 	.word	0x001ad8a0


	//   ....[64]....
        /*c584*/ 	.word	0x001ad920


	//   ....[65]....
        /*c588*/ 	.word	0x001ad940


	//   ....[66]....
        /*c58c*/ 	.word	0x001ad9c0


	//   ....[67]....
        /*c590*/ 	.word	0x001ad9e0


	//   ....[68]....
        /*c594*/ 	.word	0x001ada60


	//   ....[69]....
        /*c598*/ 	.word	0x001ada80


	//   ....[70]....
        /*c59c*/ 	.word	0x001adb00


	//   ....[71]....
        /*c5a0*/ 	.word	0x001adb20


	//   ....[72]....
        /*c5a4*/ 	.word	0x001adba0


	//   ....[73]....
        /*c5a8*/ 	.word	0x001adbc0


	//   ....[74]....
        /*c5ac*/ 	.word	0x001adc40


	//   ....[75]....
        /*c5b0*/ 	.word	0x001adc60


	//   ....[76]....
        /*c5b4*/ 	.word	0x001adce0


	//   ....[77]....
        /*c5b8*/ 	.word	0x001add00


	//   ....[78]....
        /*c5bc*/ 	.word	0x001add80


	//   ....[79]....
        /*c5c0*/ 	.word	0x001adda0


	//   ....[80]....
        /*c5c4*/ 	.word	0x001ade20


	//   ....[81]....
        /*c5c8*/ 	.word	0x001ade40


	//   ....[82]....
        /*c5cc*/ 	.word	0x001adec0


	//   ....[83]....
        /*c5d0*/ 	.word	0x001adee0


	//   ....[84]....
        /*c5d4*/ 	.word	0x001adf60


	//   ....[85]....
        /*c5d8*/ 	.word	0x001adf80


	//   ....[86]....
        /*c5dc*/ 	.word	0x001ae000


	//   ....[87]....
        /*c5e0*/ 	.word	0x001ae020


	//   ....[88]....
        /*c5e4*/ 	.word	0x001ae0a0


	//   ....[89]....
        /*c5e8*/ 	.word	0x001ae0c0


	//   ....[90]....
        /*c5ec*/ 	.word	0x001ae140


	//   ....[91]....
        /*c5f0*/ 	.word	0x001ae160


	//   ....[92]....
        /*c5f4*/ 	.word	0x001ae1e0


	//   ....[93]....
        /*c5f8*/ 	.word	0x001ae200


	//   ....[94]....
        /*c5fc*/ 	.word	0x001ae280


	//   ....[95]....
        /*c600*/ 	.word	0x001ae2a0


	//   ....[96]....
        /*c604*/ 	.word	0x001ae320


	//   ....[97]....
        /*c608*/ 	.word	0x001ae340


	//   ....[98]....
        /*c60c*/ 	.word	0x001ae3c0


	//   ....[99]....
        /*c610*/ 	.word	0x001ae3e0


	//   ....[100]....
        /*c614*/ 	.word	0x001ae460


	//   ....[101]....
        /*c618*/ 	.word	0x001ae480


	//   ....[102]....
        /*c61c*/ 	.word	0x001ae500


	//   ....[103]....
        /*c620*/ 	.word	0x001ae520


	//   ....[104]....
        /*c624*/ 	.word	0x001ae5a0


	//   ....[105]....
        /*c628*/ 	.word	0x001ae5c0


	//   ....[106]....
        /*c62c*/ 	.word	0x001ae640


	//   ....[107]....
        /*c630*/ 	.word	0x001ae660


	//   ....[108]....
        /*c634*/ 	.word	0x001ae6e0


	//   ....[109]....
        /*c638*/ 	.word	0x001ae700


	//   ....[110]....
        /*c63c*/ 	.word	0x001ae780


	//   ....[111]....
        /*c640*/ 	.word	0x001ae7a0


	//   ....[112]....
        /*c644*/ 	.word	0x001ae820


	//   ....[113]....
        /*c648*/ 	.word	0x001ae840


	//   ....[114]....
        /*c64c*/ 	.word	0x001ae8c0


	//   ....[115]....
        /*c650*/ 	.word	0x001ae8e0


	//   ....[116]....
        /*c654*/ 	.word	0x001ae960


	//   ....[117]....
        /*c658*/ 	.word	0x001ae980


	//   ....[118]....
        /*c65c*/ 	.word	0x001aea00


	//   ....[119]....
        /*c660*/ 	.word	0x001aea20


	//   ....[120]....
        /*c664*/ 	.word	0x001aeaa0


	//   ....[121]....
        /*c668*/ 	.word	0x001aeac0


	//   ....[122]....
        /*c66c*/ 	.word	0x001aeb40


	//   ....[123]....
        /*c670*/ 	.word	0x001aeb60


	//   ....[124]....
        /*c674*/ 	.word	0x001aebe0


	//   ....[125]....
        /*c678*/ 	.word	0x001aec00


	//   ....[126]....
        /*c67c*/ 	.word	0x001aec80


	//   ....[127]....
        /*c680*/ 	.word	0x001aeca0


	//   ....[128]....
        /*c684*/ 	.word	0x001aed20


	//   ....[129]....
        /*c688*/ 	.word	0x001aed40


	//   ....[130]....
        /*c68c*/ 	.word	0x001aedc0


	//   ....[131]....
        /*c690*/ 	.word	0x001aede0


	//   ....[132]....
        /*c694*/ 	.word	0x001aee60


	//   ....[133]....
        /*c698*/ 	.word	0x001aee80


	//   ....[134]....
        /*c69c*/ 	.word	0x001aef00


	//   ....[135]....
        /*c6a0*/ 	.word	0x001aef20


	//   ....[136]....
        /*c6a4*/ 	.word	0x001aefa0


	//   ....[137]....
        /*c6a8*/ 	.word	0x001aefc0


	//   ....[138]....
        /*c6ac*/ 	.word	0x001af040


	//   ....[139]....
        /*c6b0*/ 	.word	0x001af060


	//   ....[140]....
        /*c6b4*/ 	.word	0x001af0e0


	//   ....[141]....
        /*c6b8*/ 	.word	0x001af100


	//   ....[142]....
        /*c6bc*/ 	.word	0x001af180


	//   ....[143]....
        /*c6c0*/ 	.word	0x001af1a0


	//   ....[144]....
        /*c6c4*/ 	.word	0x001af220


	//   ....[145]....
        /*c6c8*/ 	.word	0x001af240


	//   ....[146]....
        /*c6cc*/ 	.word	0x001af2c0


	//   ....[147]....
        /*c6d0*/ 	.word	0x001af2e0


	//   ....[148]....
        /*c6d4*/ 	.word	0x001af360


	//   ....[149]....
        /*c6d8*/ 	.word	0x001af380


	//   ....[150]....
        /*c6dc*/ 	.word	0x001af400


	//   ....[151]....
        /*c6e0*/ 	.word	0x001af420


	//   ....[152]....
        /*c6e4*/ 	.word	0x001af4a0


	//   ....[153]....
        /*c6e8*/ 	.word	0x001af4c0


	//   ....[154]....
        /*c6ec*/ 	.word	0x001af540


	//   ....[155]....
        /*c6f0*/ 	.word	0x001af560


	//   ....[156]....
        /*c6f4*/ 	.word	0x001af5e0


	//   ....[157]....
        /*c6f8*/ 	.word	0x001af600


	//   ....[158]....
        /*c6fc*/ 	.word	0x001af660


	//   ....[159]....
        /*c700*/ 	.word	0x001af680


	//   ....[160]....
        /*c704*/ 	.word	0x001af6e0


	//   ....[161]....
        /*c708*/ 	.word	0x001af700


	//   ....[162]....
        /*c70c*/ 	.word	0x001af760


	//   ....[163]....
        /*c710*/ 	.word	0x001af780


	//   ....[164]....
        /*c714*/ 	.word	0x001af810


	//   ....[165]....
        /*c718*/ 	.word	0x001af840


	//   ....[166]....
        /*c71c*/ 	.word	0x001af8a0


	//   ....[167]....
        /*c720*/ 	.word	0x001af8c0


	//   ....[168]....
        /*c724*/ 	.word	0x001af910


	//   ....[169]....
        /*c728*/ 	.word	0x001af940


	//   ....[170]....
        /*c72c*/ 	.word	0x001af990


	//   ....[171]....
        /*c730*/ 	.word	0x001af9c0


	//   ....[172]....
        /*c734*/ 	.word	0x001afa20


	//   ....[173]....
        /*c738*/ 	.word	0x001afa40


	//   ....[174]....
        /*c73c*/ 	.word	0x001afaa0


	//   ....[175]....
        /*c740*/ 	.word	0x001afac0


	//   ....[176]....
        /*c744*/ 	.word	0x001afae0


	//   ....[177]....
        /*c748*/ 	.word	0x001afb00


	//   ....[178]....
        /*c74c*/ 	.word	0x001afba0


	//   ....[179]....
        /*c750*/ 	.word	0x001afbc0


	//   ....[180]....
        /*c754*/ 	.word	0x001afbe0


	//   ....[181]....
        /*c758*/ 	.word	0x001afc00


	//   ....[182]....
        /*c75c*/ 	.word	0x001afc60


	//   ....[183]....
        /*c760*/ 	.word	0x001afca0


	//   ....[184]....
        /*c764*/ 	.word	0x001afce0


	//   ....[185]....
        /*c768*/ 	.word	0x001afd00


	//   ....[186]....
        /*c76c*/ 	.word	0x001afd60


	//   ....[187]....
        /*c770*/ 	.word	0x001afd80


	//   ....[188]....
        /*c774*/ 	.word	0x001afde0


	//   ....[189]....
        /*c778*/ 	.word	0x001afe00


	//   ....[190]....
        /*c77c*/ 	.word	0x001afe60


	//   ....[191]....
        /*c780*/ 	.word	0x001afe80


	//   ....[192]....
        /*c784*/ 	.word	0x001afee0


	//   ....[193]....
        /*c788*/ 	.word	0x001aff00


	//   ....[194]....
        /*c78c*/ 	.word	0x001aff60


	//   ....[195]....
        /*c790*/ 	.word	0x001aff80


	//   ....[196]....
        /*c794*/ 	.word	0x001affe0


	//   ....[197]....
        /*c798*/ 	.word	0x001b0000


	//   ....[198]....
        /*c79c*/ 	.word	0x001b00e0


	//   ....[199]....
        /*c7a0*/ 	.word	0x001b0100


	//   ....[200]....
        /*c7a4*/ 	.word	0x001b0120


	//   ....[201]....
        /*c7a8*/ 	.word	0x001b0140


	//   ....[202]....
        /*c7ac*/ 	.word	0x001b0160


	//   ....[203]....
        /*c7b0*/ 	.word	0x001b0180


	//   ....[204]....
        /*c7b4*/ 	.word	0x001b01d0


	//   ....[205]....
        /*c7b8*/ 	.word	0x001b0200


	//   ....[206]....
        /*c7bc*/ 	.word	0x001b02e0


	//   ....[207]....
        /*c7c0*/ 	.word	0x001b0300


	//   ....[208]....
        /*c7c4*/ 	.word	0x001b0320


	//   ....[209]....
        /*c7c8*/ 	.word	0x001b0340


	//   ....[210]....
        /*c7cc*/ 	.word	0x001b0360


	//   ....[211]....
        /*c7d0*/ 	.word	0x001b0380


	//   ....[212]....
        /*c7d4*/ 	.word	0x001b03d0


	//   ....[213]....
        /*c7d8*/ 	.word	0x001b0400


	//   ....[214]....
        /*c7dc*/ 	.word	0x001b04e0


	//   ....[215]....
        /*c7e0*/ 	.word	0x001b0500


	//   ....[216]....
        /*c7e4*/ 	.word	0x001b0520


	//   ....[217]....
        /*c7e8*/ 	.word	0x001b0540


	//   ....[218]....
        /*c7ec*/ 	.word	0x001b0560


	//   ....[219]....
        /*c7f0*/ 	.word	0x001b0580


	//   ....[220]....
        /*c7f4*/ 	.word	0x001b05d0


	//   ....[221]....
        /*c7f8*/ 	.word	0x001b0600


	//   ....[222]....
        /*c7fc*/ 	.word	0x001b06e0


	//   ....[223]....
        /*c800*/ 	.word	0x001b0700


	//   ....[224]....
        /*c804*/ 	.word	0x001b0720


	//   ....[225]....
        /*c808*/ 	.word	0x001b0740


	//   ....[226]....
        /*c80c*/ 	.word	0x001b0760


	//   ....[227]....
        /*c810*/ 	.word	0x001b0780


	//   ....[228]....
        /*c814*/ 	.word	0x001b07d0


	//   ....[229]....
        /*c818*/ 	.word	0x001b0800


	//   ....[230]....
        /*c81c*/ 	.word	0x001b08c0


	//   ....[231]....
        /*c820*/ 	.word	0x001b08e0


	//   ....[232]....
        /*c824*/ 	.word	0x001b0900


	//   ....[233]....
        /*c828*/ 	.word	0x001b0920


	//   ....[234]....
        /*c82c*/ 	.word	0x001b0970


	//   ....[235]....
        /*c830*/ 	.word	0x001b0990


	//   ....[236]....
        /*c834*/ 	.word	0x001b09f0


	//   ....[237]....
        /*c838*/ 	.word	0x001b0a10


	//   ....[238]....
        /*c83c*/ 	.word	0x001b0af0


	//   ....[239]....
        /*c840*/ 	.word	0x001b0b10


	//   ....[240]....
        /*c844*/ 	.word	0x001b0b30


	//   ....[241]....
        /*c848*/ 	.word	0x001b0b50


	//   ....[242]....
        /*c84c*/ 	.word	0x001b0b70


	//   ....[243]....
        /*c850*/ 	.word	0x001b0b90


	//   ....[244]....
        /*c854*/ 	.word	0x001b0c00


	//   ....[245]....
        /*c858*/ 	.word	0x001b0c30


	//   ....[246]....
        /*c85c*/ 	.word	0x001b0cd0


	//   ....[247]....
        /*c860*/ 	.word	0x001b0cf0


	//   ....[248]....
        /*c864*/ 	.word	0x001b0d20


	//   ....[249]....
        /*c868*/ 	.word	0x001b0d70


	//   ....[250]....
        /*c86c*/ 	.word	0x001b0ef0


	//   ....[251]....
        /*c870*/ 	.word	0x001b0f10


	//   ....[252]....
        /*c874*/ 	.word	0x001b0f70


	//   ....[253]....
        /*c878*/ 	.word	0x001b0f90


	//   ....[254]....
        /*c87c*/ 	.word	0x001b0fb0


	//----- nvinfo : EIATTR_VRC_CTA_INIT_COUNT
	.align		4
.L_41:
        /*c880*/ 	.byte	0x02, 0x4a
	.zero		1
	.zero		1


	//----- nvinfo : EIATTR_EXIT_INSTR_OFFSETS
	.align		4
        /*c884*/ 	.byte	0x04, 0x1c
        /*c886*/ 	.short	(.L_43 - .L_42)


	//   ....[0]....
.L_42:
        /*c888*/ 	.word	0x001c5bd0


	//   ....[1]....
        /*c88c*/ 	.word	0x001c5bf0


	//----- nvinfo : EIATTR_REQNTID
	.align		4
.L_43:
        /*c890*/ 	.byte	0x04, 0x10
        /*c892*/ 	.short	(.L_45 - .L_44)
.L_44:
        /*c894*/ 	.word	0x00000020
        /*c898*/ 	.word	0x00000001
        /*c89c*/ 	.word	0x00000001


	//----- nvinfo : EIATTR_CBANK_PARAM_SIZE
	.align		4
.L_45:
        /*c8a0*/ 	.byte	0x03, 0x19
        /*c8a2*/ 	.short	0x0050


	//----- nvinfo : EIATTR_PARAM_CBANK
	.align		4
        /*c8a4*/ 	.byte	0x04, 0x0a
        /*c8a6*/ 	.short	(.L_47 - .L_46)
	.align		4
.L_46:
        /*c8a8*/ 	.word	index@(.nv.constant0.matmul_kernel)
        /*c8ac*/ 	.short	0x0380
        /*c8ae*/ 	.short	0x0050


	//----- nvinfo : EIATTR_SW_WAR
	.align		4
.L_47:
        /*c8b0*/ 	.byte	0x04, 0x36
        /*c8b2*/ 	.short	(.L_49 - .L_48)
.L_48:
        /*c8b4*/ 	.word	0x00000008
.L_49:


//--------------------- .nv.compat                --------------------------
	.section	.nv.compat,"",@"SHT_CUDA_COMPAT_INFO"
	.align	4
        /*0000*/ 	.byte	0x02, 0x02, 0x01, 0x00, 0x02, 0x05, 0x05, 0x00, 0x02, 0x03, 0x00, 0x00, 0x02, 0x06, 0x01, 0x00


//--------------------- .nv.callgraph             --------------------------
	.section	.nv.callgraph,"",@"SHT_CUDA_CALLGRAPH"
	.align	4
	.sectionentsize	8
	.align		4
        /*0000*/ 	.word	0x00000000
	.align		4
        /*0004*/ 	.word	0xffffffff
	.align		4
        /*0008*/ 	.word	0x00000000
	.align		4
        /*000c*/ 	.word	0xfffffffe
	.align		4
        /*0010*/ 	.word	0x00000000
	.align		4
        /*0014*/ 	.word	0xfffffffd
	.align		4
        /*0018*/ 	.word	0x00000000
	.align		4
        /*001c*/ 	.word	0xfffffffc


//--------------------- .text.matmul_kernel       --------------------------
	.section	.text.matmul_kernel,"ax",@progbits
	.align	128
        .global         matmul_kernel
        .type           matmul_kernel,@function
        .size           matmul_kernel,(.L_x_3 - matmul_kernel)
        .other          matmul_kernel,@"STO_CUDA_ENTRY STV_DEFAULT"
matmul_kernel:
.text.matmul_kernel:
[----:B------:R-:W1:Y:S08]  /*0000*/  LDC R1, c[0x0][0x37c] ;  /* 0x0000df00ff017b82 */ /* 0x000e700000000800 */
[----:B------:R-:W2:Y:S01]  /*0010*/  LDC.64 R2, c[0x0][0x398] ;  /* 0x0000e600ff027b82 */ /* 0x000ea20000000a00 */
[----:B------:R-:W3:Y:S01]  /*0020*/  S2R R7, SR_CTAID.X ;  /* 0x0000000000077919 */ /* 0x000ee20000002500 */
[----:B-1----:R-:W-:Y:S01]  /*0030*/  VIADD R1, R1, 0xffff37e0 ;  /* 0xffff37e001017836 */ /* 0x002fe20000000000 */
[----:B------:R-:W1:Y:S01]  /*0040*/  LDCU UR6, c[0x0][0x3ac] ;  /* 0x00007580ff0677ac */ /* 0x000e620008000800 */
[----:B------:R-:W4:Y:S01]  /*0050*/  S2R R14, SR_TID.X ;  /* 0x00000000000e7919 */ /* 0x000f220000002100 */
[----:B------:R-:W1:Y:S01]  /*0060*/  LDCU.64 UR38, c[0x0][0x388] ;  /* 0x00007100ff2677ac */ /* 0x000e620008000a00 */
[----:B------:R-:W1:Y:S01]  /*0070*/  LDCU UR40, c[0x0][0x39c] ;  /* 0x00007380ff2877ac */ /* 0x000e620008000800 */
[----:B------:R-:W1:Y:S01]  /*0080*/  LDCU UR42, c[0x0][0x3b0] ;  /* 0x00007600ff2a77ac */ /* 0x000e620008000800 */
[----:B------:R-:W1:Y:S01]  /*0090*/  LDCU UR43, c[0x0][0x3b0] ;  /* 0x00007600ff2b77ac */ /* 0x000e620008000800 */
[----:B------:R-:W1:Y:S01]  /*00a0*/  LDCU UR44, c[0x0][0x3b0] ;  /* 0x00007600ff2c77ac */ /* 0x000e620008000800 */
[----:B--2---:R-:W-:Y:S01]  /*00b0*/  VIADD R0, R3, 0x1ff ;  /* 0x000001ff03007836 */ /* 0x004fe20000000000 */
[----:B------:R-:W-:Y:S01]  /*00c0*/  IABS R105, R3 ;  /* 0x0000000300697213 */ /* 0x000fe20000000000 */
[----:B------:R2:W-:Y:S01]  /*00d0*/  STL [R1+0x8768], R2 ;  /* 0x0087680201007387 */ /* 0x0005e20000100800 */
[----:B------:R-:W1:Y:S02]  /*00e0*/  LDCU UR45, c[0x0][0x3b0] ;  /* 0x00007600ff2d77ac */ /* 0x000e640008000800 */
[----:B------:R-:W-:Y:S01]  /*00f0*/  SHF.R.S32.HI R5, RZ, 0x1f, R0 ;  /* 0x0000001fff057819 */ /* 0x000fe20000011400 */
[----:B------:R-:W1:Y:S03]  /*0100*/  LDCU UR46, c[0x0][0x3b0] ;  /* 0x00007600ff2e77ac */ /* 0x000e660008000800 */
[----:B------:R-:W-:-:S02]  /*0110*/  LEA.HI R5, R5, R0, RZ, 0x9 ;  /* 0x0000000005057211 */ /* 0x000fc400078f48ff */
[----:B---3--:R-:W-:Y:S01]  /*0120*/  IABS R10, R7 ;  /* 0x00000007000a7213 */ /* 0x008fe20000000000 */
[----:B------:R-:W3:Y:S01]  /*0130*/  LDCU UR47, c[0x0][0x3b0] ;  /* 0x00007600ff2f77ac */ /* 0x000ee20008000800 */
[----:B------:R-:W-:Y:S02]  /*0140*/  SHF.R.S32.HI R5, RZ, 0x9, R5 ;  /* 0x00000009ff057819 */ /* 0x000fe40000011405 */
[----:B----4-:R-:W-:Y:S01]  /*0150*/  LOP3.LUT R127, R14, 0x1f, RZ, 0xc0, !PT ;  /* 0x0000001f0e7f7812 */ /* 0x010fe200078ec0ff */
[----:B------:R-:W4:Y:S02]  /*0160*/  LDCU UR48, c[0x0][0x3b0] ;  /* 0x00007600ff3077ac */ /* 0x000f240008000800 */
[----:B------:R-:W-:Y:S01]  /*0170*/  IMAD.SHL.U32 R6, R5, 0x8, RZ ;  /* 0x0000000805067824 */ /* 0x000fe200078e00ff */
[----:B------:R-:W1:Y:S04]  /*0180*/  LDCU UR49, c[0x0][0x3b0] ;  /* 0x00007600ff3177ac */ /* 0x000e680008000800 */
[-C--:B------:R-:W-:Y:S01]  /*0190*/  IABS R9, R6.reuse ;  /* 0x0000000600097213 */ /* 0x080fe20000000000 */
[----:B------:R-:W1:Y:S01]  /*01a0*/  LDCU UR50, c[0x0][0x3b0] ;  /* 0x00007600ff3277ac */ /* 0x000e620008000800 */
[----:B------:R-:W-:-:S02]  /*01b0*/  IABS R12, R6 ;  /* 0x00000006000c7213 */ /* 0x000fc40000000000 */
[----:B------:R-:W1:Y:S01]  /*01c0*/  I2F.RP R0, R9 ;  /* 0x0000000900007306 */ /* 0x000e620000209400 */
[----:B------:R-:W2:Y:S01]  /*01d0*/  LDCU UR51, c[0x0][0x3b0] ;  /* 0x00007600ff3377ac */ /* 0x000ea20008000800 */
[----:B------:R-:W2:Y:S01]  /*01e0*/  LDCU UR52, c[0x0][0x3b0] ;  /* 0x00007600ff3477ac */ /* 0x000ea20008000800 */
[----:B------:R-:W2:Y:S01]  /*01f0*/  LDCU UR53, c[0x0][0x3b0] ;  /* 0x00007600ff3577ac */ /* 0x000ea20008000800 */
[----:B------:R-:W2:Y:S04]  /*0200*/  LDCU UR54, c[0x0][0x3b0] ;  /* 0x00007600ff3677ac */ /* 0x000ea80008000800 */
[----:B-1----:R-:W1:Y:S01]  /*0210*/  MUFU.RCP R0, R0 ;  /* 0x0000000000007308 */ /* 0x002e620000001000 */
[----:B------:R-:W2:Y:S01]  /*0220*/  LDCU UR55, c[0x0][0x3b0] ;  /* 0x00007600ff3777ac */ /* 0x000ea20008000800 */
[----:B------:R-:W2:Y:S01]  /*0230*/  LDCU UR56, c[0x0][0x3b0] ;  /* 0x00007600ff3877ac */ /* 0x000ea20008000800 */
[----:B------:R-:W2:Y:S01]  /*0240*/  LDCU UR57, c[0x0][0x3b0] ;  /* 0x00007600ff3977ac */ /* 0x000ea20008000800 */
[----:B------:R-:W2:Y:S01]  /*0250*/  LDCU UR58, c[0x0][0x3b0] ;  /* 0x00007600ff3a77ac */ /* 0x000ea20008000800 */
[----:B-1----:R-:W-:Y:S01]  /*0260*/  IADD3 R4, PT, PT, R0, 0xffffffe, RZ ;  /* 0x0ffffffe00047810 */ /* 0x002fe20007ffe0ff */
[----:B------:R-:W1:Y:S01]  /*0270*/  LDCU UR59, c[0x0][0x3b0] ;  /* 0x00007600ff3b77ac */ /* 0x000e620008000800 */
[----:B------:R-:W-:-:S02]  /*0280*/  IADD3 R0, PT, PT, RZ, -R12, RZ ;  /* 0x8000000cff007210 */ /* 0x000fc40007ffe0ff */
[----:B------:R2:W1:Y:S01]  /*0290*/  F2I.FTZ.U32.TRUNC.NTZ R5, R4 ;  /* 0x0000000400057305 */ /* 0x000462000021f000 */
[----:B------:R-:W3:Y:S01]  /*02a0*/  LDCU UR60, c[0x0][0x3b0] ;  /* 0x00007600ff3c77ac */ /* 0x000ee20008000800 */
[----:B------:R-:W3:Y:S01]  /*02b0*/  LDCU UR61, c[0x0][0x3b0] ;  /* 0x00007600ff3d77ac */ /* 0x000ee20008000800 */
[----:B--2---:R-:W-:Y:S01]  /*02c0*/  IMAD.MOV.U32 R4, RZ, RZ, RZ ;  /* 0x000000ffff047224 */ /* 0x004fe200078e00ff */
[----:B------:R-:W2:Y:S01]  /*02d0*/  LDCU UR62, c[0x0][0x3b0] ;  /* 0x00007600ff3e77ac */ /* 0x000ea20008000800 */
[----:B------:R-:W2:Y:S01]  /*02e0*/  LDCU UR63, c[0x0][0x3b0] ;  /* 0x00007600ff3f77ac */ /* 0x000ea20008000800 */
[----:B-1----:R-:W-:Y:S01]  /*02f0*/  IMAD.MOV R8, RZ, RZ, -R5 ;  /* 0x000000ffff087224 */ /* 0x002fe200078e0a05 */
[----:B------:R-:W1:Y:S03]  /*0300*/  LDCU UR64, c[0x0][0x3b0] ;  /* 0x00007600ff4077ac */ /* 0x000e660008000800 */
[----:B------:R-:W-:-:S02]  /*0310*/  IMAD R11, R8, R9, RZ ;  /* 0x00000009080b7224 */ /* 0x000fc400078e02ff */
[----:B------:R-:W-:Y:S01]  /*0320*/  IMAD.MOV.U32 R8, RZ, RZ, R10 ;  /* 0x000000ffff087224 */ /* 0x000fe200078e000a */
[----:B------:R-:W1:Y:S01]  /*0330*/  LDCU UR65, c[0x0][0x3b0] ;  /* 0x00007600ff4177ac */ /* 0x000e620008000800 */
[----:B------:R-:W-:Y:S01]  /*0340*/  IMAD.HI.U32 R5, R5, R11, R4 ;  /* 0x0000000b05057227 */ /* 0x000fe200078e0004 */
[----:B------:R-:W1:Y:S05]  /*0350*/  LDCU UR66, c[0x0][0x3b0] ;  /* 0x00007600ff4277ac */ /* 0x000e6a0008000800 */
[----:B------:R-:W-:Y:S01]  /*0360*/  IMAD.HI.U32 R5, R5, R8, RZ ;  /* 0x0000000805057227 */ /* 0x000fe200078e00ff */
[----:B------:R-:W1:Y:S03]  /*0370*/  LDCU UR67, c[0x0][0x3b0] ;  /* 0x00007600ff4377ac */ /* 0x000e660008000800 */
[----:B------:R-:W-:Y:S01]  /*0380*/  IMAD R0, R5, R0, R8 ;  /* 0x0000000005007224 */ /* 0x000fe200078e0208 */
[----:B------:R-:W1:Y:S04]  /*0390*/  LDCU UR68, c[0x0][0x3b0] ;  /* 0x00007600ff4477ac */ /* 0x000e680008000800 */
[----:B------:R-:W-:Y:S01]  /*03a0*/  ISETP.GT.U32.AND P1, PT, R9, R0, PT ;  /* 0x000000000900720c */ /* 0x000fe20003f24070 */
[----:B------:R-:W1:Y:S01]  /*03b0*/  LDCU UR69, c[0x0][0x3b0] ;  /* 0x00007600ff4577ac */ /* 0x000e620008000800 */
[----:B------:R-:W1:Y:S01]  /*03c0*/  LDCU UR70, c[0x0][0x3b0] ;  /* 0x00007600ff4677ac */ /* 0x000e620008000800 */
[----:B------:R-:W1:Y:S10]  /*03d0*/  LDCU UR71, c[0x0][0x3b0] ;  /* 0x00007600ff4777ac */ /* 0x000e740008000800 */
[----:B------:R-:W-:Y:S01]  /*03e0*/  @!P1 IMAD.IADD R0, R0, 0x1, -R9 ;  /* 0x0000000100009824 */ /* 0x000fe200078e0a09 */
[----:B------:R-:W1:Y:S01]  /*03f0*/  LDCU UR72, c[0x0][0x3b0] ;  /* 0x00007600ff4877ac */ /* 0x000e620008000800 */
[----:B------:R-:W-:Y:S01]  /*0400*/  @!P1 VIADD R5, R5, 0x1 ;  /* 0x0000000105059836 */ /* 0x000fe20000000000 */
[----:B------:R-:W-:-:S02]  /*0410*/  ISETP.NE.AND P1, PT, R6, RZ, PT ;  /* 0x000000ff0600720c */ /* 0x000fc40003f25270 */
[----:B------:R-:W-:Y:S01]  /*0420*/  ISETP.GE.U32.AND P0, PT, R0, R9, PT ;  /* 0x000000090000720c */ /* 0x000fe20003f06070 */
[----:B------:R-:W1:Y:S01]  /*0430*/  LDCU UR73, c[0x0][0x3b0] ;  /* 0x00007600ff4977ac */ /* 0x000e620008000800 */
[----:B------:R-:W-:Y:S01]  /*0440*/  LOP3.LUT R0, R7, R6, RZ, 0x3c, !PT ;  /* 0x0000000607007212 */ /* 0x000fe200078e3cff */
[----:B------:R-:W1:Y:S03]  /*0450*/  LDCU UR74, c[0x0][0x3b0] ;  /* 0x00007600ff4a77ac */ /* 0x000e660008000800 */
[----:B------:R-:W-:Y:S01]  /*0460*/  ISETP.GE.AND P2, PT, R0, RZ, PT ;  /* 0x000000ff0000720c */ /* 0x000fe20003f46270 */
[----:B------:R-:W-:Y:S01]  /*0470*/  VIADD R0, R2, 0x3f ;  /* 0x0000003f02007836 */ /* 0x000fe20000000000 */
[----:B------:R-:W1:Y:S05]  /*0480*/  LDCU UR75, c[0x0][0x3b0] ;  /* 0x00007600ff4b77ac */ /* 0x000e6a0008000800 */
[----:B------:R-:W-:Y:S01]  /*0490*/  @P0 VIADD R5, R5, 0x1 ;  /* 0x0000000105050836 */ /* 0x000fe20000000000 */
[----:B------:R-:W1:Y:S04]  /*04a0*/  LDCU UR4, c[0x0][0x3b0] ;  /* 0x00007600ff0477ac */ /* 0x000e680008000800 */
[----:B------:R-:W-:Y:S01]  /*04b0*/  MOV R4, R5 ;  /* 0x0000000500047202 */ /* 0x000fe20000000f00 */
[----:B------:R-:W1:Y:S01]  /*04c0*/  LDCU UR41, c[0x0][0x3b0] ;  /* 0x00007600ff2977ac */ /* 0x000e620008000800 */
[----:B------:R-:W-:-:S03]  /*04d0*/  SHF.R.S32.HI R5, RZ, 0x1f, R0 ;  /* 0x0000001fff057819 */ /* 0x000fc60000011400 */
[----:B------:R-:W-:Y:S01]  /*04e0*/  @!P2 IMAD.MOV R4, RZ, RZ, -R4 ;  /* 0x000000ffff04a224 */ /* 0x000fe200078e0a04 */
[----:B------:R-:W-:Y:S01]  /*04f0*/  @!P1 LOP3.LUT R4, RZ, R6, RZ, 0x33, !PT ;  /* 0x00000006ff049212 */ /* 0x000fe200078e33ff */
[----:B------:R-:W1:Y:S01]  /*0500*/  LDCU UR8, c[0x0][0x3b0] ;  /* 0x00007600ff0877ac */ /* 0x000e620008000800 */
[----:B------:R-:W-:-:S03]  /*0510*/  LEA.HI R5, R5, R0, RZ, 0x6 ;  /* 0x0000000005057211 */ /* 0x000fc600078f30ff */
[----:B------:R-:W-:Y:S01]  /*0520*/  IMAD.SHL.U32 R8, R4, 0x8, RZ ;  /* 0x0000000804087824 */ /* 0x000fe200078e00ff */
[----:B------:R-:W1:Y:S01]  /*0530*/  LDCU UR5, c[0x0][0x3b0] ;  /* 0x00007600ff0577ac */ /* 0x000e620008000800 */
[----:B------:R-:W-:-:S03]  /*0540*/  IMAD.MOV R4, RZ, RZ, -R4 ;  /* 0x000000ffff047224 */ /* 0x000fc600078e0a04 */
[----:B------:R-:W-:Y:S01]  /*0550*/  LEA.HI.SX32 R5, R5, -R8, 0x1a ;  /* 0x8000000805057211 */ /* 0x000fe200078fd2ff */
[----:B------:R-:W-:Y:S01]  /*0560*/  IMAD R10, R6, R4, R7 ;  /* 0x00000004060a7224 */ /* 0x000fe200078e0207 */
[----:B------:R-:W1:Y:S02]  /*0570*/  LDCU UR9, c[0x0][0x3b0] ;  /* 0x00007600ff0977ac */ /* 0x000e640008000800 */
[----:B------:R-:W-:Y:S01]  /*0580*/  VIMNMX R13, PT, PT, R5, 0x8, PT ;  /* 0x00000008050d7848 */ /* 0x000fe20003fe0100 */
[----:B------:R-:W1:Y:S03]  /*0590*/  LDCU UR7, c[0x0][0x3b0] ;  /* 0x00007600ff0777ac */ /* 0x000e660008000800 */
[-C--:B------:R-:W-:Y:S02]  /*05a0*/  IABS R9, R13.reuse ;  /* 0x0000000d00097213 */ /* 0x080fe40000000000 */
[----:B------:R-:W-:Y:S01]  /*05b0*/  IABS R6, R13 ;  /* 0x0000000d00067213 */ /* 0x000fe20000000000 */
[----:B------:R-:W1:Y:S01]  /*05c0*/  LDCU UR10, c[0x0][0x3b0] ;  /* 0x00007600ff0a77ac */ /* 0x000e620008000800 */
[----:B------:R-:W2:Y:S01]  /*05d0*/  I2F.RP R0, R9 ;  /* 0x0000000900007306 */ /* 0x000ea20000209400 */
[----:B------:R-:W1:Y:S01]  /*05e0*/  LDCU UR11, c[0x0][0x3b0] ;  /* 0x00007600ff0b77ac */ /* 0x000e620008000800 */
[----:B------:R-:W1:Y:S01]  /*05f0*/  LDCU UR12, c[0x0][0x3b0] ;  /* 0x00007600ff0c77ac */ /* 0x000e620008000800 */
[----:B------:R-:W1:Y:S05]  /*0600*/  LDCU UR13, c[0x0][0x3b0] ;  /* 0x00007600ff0d77ac */ /* 0x000e6a0008000800 */
[----:B--2---:R-:W2:Y:S01]  /*0610*/  MUFU.RCP R0, R0 ;  /* 0x0000000000007308 */ /* 0x004ea20000001000 */
[----:B------:R-:W1:Y:S01]  /*0620*/  LDCU UR14, c[0x0][0x3b0] ;  /* 0x00007600ff0e77ac */ /* 0x000e620008000800 */
[----:B------:R-:W1:Y:S01]  /*0630*/  LDCU UR15, c[0x0][0x3b0] ;  /* 0x00007600ff0f77ac */ /* 0x000e620008000800 */
[----:B------:R-:W1:Y:S01]  /*0640*/  LDCU UR16, c[0x0][0x3b0] ;  /* 0x00007600ff1077ac */ /* 0x000e620008000800 */
[----:B------:R-:W1:Y:S01]  /*0650*/  LDCU UR17, c[0x0][0x3b0] ;  /* 0x00007600ff1177ac */ /* 0x000e620008000800 */
[----:B--2---:R-:W-:Y:S01]  /*0660*/  IADD3 R5, PT, PT, R0, 0xffffffe, RZ ;  /* 0x0ffffffe00057810 */ /* 0x004fe20007ffe0ff */
[----:B------:R-:W-:Y:S01]  /*0670*/  IMAD.MOV R0, RZ, RZ, -R6 ;  /* 0x000000ffff007224 */ /* 0x000fe200078e0a06 */
[----:B------:R-:W2:Y:S01]  /*0680*/  LDCU UR18, c[0x0][0x3b0] ;  /* 0x00007600ff1277ac */ /* 0x000ea20008000800 */
[----:B------:R-:W1:Y:S01]  /*0690*/  I2F.RP R6, R105 ;  /* 0x0000006900067306 */ /* 0x000e620000209400 */
[----:B------:R-:W2:Y:S01]  /*06a0*/  LDCU UR19, c[0x0][0x3b0] ;  /* 0x00007600ff1377ac */ /* 0x000ea20008000800 */
[----:B------:R-:W2:Y:S06]  /*06b0*/  LDCU UR20, c[0x0][0x3b0] ;  /* 0x00007600ff1477ac */ /* 0x000eac0008000800 */
[----:B------:R-:W2:Y:S01]  /*06c0*/  F2I.FTZ.U32.TRUNC.NTZ R5, R5 ;  /* 0x0000000500057305 */ /* 0x000ea2000021f000 */
[----:B------:R-:W3:Y:S01]  /*06d0*/  LDCU UR21, c[0x0][0x3b0] ;  /* 0x00007600ff1577ac */ /* 0x000ee20008000800 */
[----:B------:R-:W3:Y:S06]  /*06e0*/  LDCU UR22, c[0x0][0x3b0] ;  /* 0x00007600ff1677ac */ /* 0x000eec0008000800 */
[----:B-1----:R-:W1:Y:S01]  /*06f0*/  MUFU.RCP R6, R6 ;  /* 0x0000000600067308 */ /* 0x002e620000001000 */
[----:B------:R-:W3:Y:S01]  /*0700*/  LDCU UR23, c[0x0][0x3b0] ;  /* 0x00007600ff1777ac */ /* 0x000ee20008000800 */
[----:B--2---:R-:W-:Y:S01]  /*0710*/  IMAD.MOV R11, RZ, RZ, -R5 ;  /* 0x000000ffff0b7224 */ /* 0x004fe200078e0a05 */
[----:B------:R-:W2:Y:S03]  /*0720*/  LDCU UR24, c[0x0][0x3b0] ;  /* 0x00007600ff1877ac */ /* 0x000ea60008000800 */
[----:B------:R-:W-:Y:S01]  /*0730*/  IMAD.MOV.U32 R4, RZ, RZ, R11 ;  /* 0x000000ffff047224 */ /* 0x000fe200078e000b */
[----:B------:R-:W-:Y:S01]  /*0740*/  IABS R11, R10 ;  /* 0x0000000a000b7213 */ /* 0x000fe20000000000 */
[----:B------:R-:W2:Y:S02]  /*0750*/  LDCU UR25, c[0x0][0x3b0] ;  /* 0x00007600ff1977ac */ /* 0x000ea40008000800 */
[----:B------:R-:W-:Y:S01]  /*0760*/  IMAD R7, R4, R9, RZ ;  /* 0x0000000904077224 */ /* 0x000fe200078e02ff */
[----:B------:R-:W-:Y:S01]  /*0770*/  MOV R4, RZ ;  /* 0x000000ff00047202 */ /* 0x000fe20000000f00 */
[----:B------:R-:W2:Y:S01]  /*0780*/  LDCU UR26, c[0x0][0x3b0] ;  /* 0x00007600ff1a77ac */ /* 0x000ea20008000800 */
[----:B-1----:R-:W-:-:S03]  /*0790*/  IADD3 R106, PT, PT, R6, 0xffffffe, RZ ;  /* 0x0ffffffe066a7810 */ /* 0x002fc60007ffe0ff */
[----:B------:R-:W-:Y:S01]  /*07a0*/  IMAD.HI.U32 R4, R5, R7, R4 ;  /* 0x0000000705047227 */ /* 0x000fe200078e0004 */
[----:B------:R-:W-:Y:S01]  /*07b0*/  IABS R7, R2 ;  /* 0x0000000200077213 */ /* 0x000fe20000000000 */
[----:B------:R1:W-:Y:S01]  /*07c0*/  F2I.FTZ.U32.TRUNC.NTZ R107, R106 ;  /* 0x0000006a006b7305 */ /* 0x0003e2000021f000 */
[----:B------:R-:W2:Y:S03]  /*07d0*/  LDCU UR27, c[0x0][0x3b0] ;  /* 0x00007600ff1b77ac */ /* 0x000ea60008000800 */
[----:B------:R-:W-:Y:S01]  /*07e0*/  IMAD.HI.U32 R4, R4, R11, RZ ;  /* 0x0000000b04047227 */ /* 0x000fe200078e00ff */
[----:B------:R-:W2:Y:S03]  /*07f0*/  LDCU UR28, c[0x0][0x3b0] ;  /* 0x00007600ff1c77ac */ /* 0x000ea60008000800 */
[----:B------:R-:W-:Y:S01]  /*0800*/  IMAD R0, R4, R0, R11 ;  /* 0x0000000004007224 */ /* 0x000fe200078e020b */
[----:B------:R-:W2:Y:S01]  /*0810*/  I2F.RP R3, R7 ;  /* 0x0000000700037306 */ /* 0x000ea20000209400 */
[----:B-1----:R-:W-:Y:S01]  /*0820*/  IMAD.MOV.U32 R106, RZ, RZ, RZ ;  /* 0x000000ffff6a7224 */ /* 0x002fe200078e00ff */
[----:B------:R-:W1:Y:S02]  /*0830*/  LDCU UR29, c[0x0][0x3b0] ;  /* 0x00007600ff1d77ac */ /* 0x000e640008000800 */
[----:B------:R-:W-:Y:S01]  /*0840*/  ISETP.GT.U32.AND P1, PT, R9, R0, PT ;  /* 0x000000000900720c */ /* 0x000fe20003f24070 */
[----:B------:R-:W1:Y:S01]  /*0850*/  LDCU UR30, c[0x0][0x3b0] ;  /* 0x00007600ff1e77ac */ /* 0x000e620008000800 */
[----:B------:R-:W1:Y:S01]  /*0860*/  LDCU UR31, c[0x0][0x3b0] ;  /* 0x00007600ff1f77ac */ /* 0x000e620008000800 */
[----:B------:R-:W1:Y:S01]  /*0870*/  LDCU UR32, c[0x0][0x3b0] ;  /* 0x00007600ff2077ac */ /* 0x000e620008000800 */
[----:B--2---:R-:W2:Y:S09]  /*0880*/  MUFU.RCP R3, R3 ;  /* 0x0000000300037308 */ /* 0x004eb20000001000 */
        /* <DEDUP_REMOVED lines=9> */
[----:B------:R-:W1:Y:S06]  /*0920*/  LDCU UR36, c[0x0][0x3b0] ;  /* 0x00007600ff2477ac */ /* 0x000e6c0008000800 */
[----:B------:R-:W-:Y:S01]  /*0930*/  @P0 IADD3 R4, PT, PT, R4, 0x1, RZ ;  /* 0x0000000104040810 */ /* 0x000fe20007ffe0ff */
[----:B------:R-:W1:Y:S04]  /*0940*/  LDCU UR37, c[0x0][0x3b0] ;  /* 0x00007600ff2577ac */ /* 0x000e680008000800 */
[----:B------:R-:W-:Y:S01]  /*0950*/  IMAD.MOV.U32 R9, RZ, RZ, R4 ;  /* 0x000000ffff097224 */ /* 0x000fe200078e0004 */
[----:B------:R-:W1:Y:S01]  /*0960*/  LDCU UR76, c[0x0][0x3b0] ;  /* 0x00007600ff4c77ac */ /* 0x000e620008000800 */
[----:B--2---:R-:W-:-:S02]  /*0970*/  VIADD R4, R3, 0xffffffe ;  /* 0x0ffffffe03047836 */ /* 0x004fc40000000000 */
[----:B------:R-:W-:Y:S01]  /*0980*/  @!P2 IMAD.MOV R9, RZ, RZ, -R9 ;  /* 0x000000ffff09a224 */ /* 0x000fe200078e0a09 */
[----:B------:R-:W-:Y:S01]  /*0990*/  @!P1 LOP3.LUT R9, RZ, R13, RZ, 0x33, !PT ;  /* 0x0000000dff099212 */ /* 0x000fe200078e33ff */
[----:B------:R2:W1:Y:S01]  /*09a0*/  F2I.FTZ.U32.TRUNC.NTZ R5, R4 ;  /* 0x0000000400057305 */ /* 0x000462000021f000 */
[----:B------:R-:W3:Y:S02]  /*09b0*/  LDCU UR77, c[0x0][0x3b0] ;  /* 0x00007600ff4d77ac */ /* 0x000ee40008000800 */
[----:B------:R-:W-:Y:S01]  /*09c0*/  SHF.L.U32 R22, R9, 0x9, RZ ;  /* 0x0000000909167819 */ /* 0x000fe200000006ff */
[----:B------:R-:W-:-:S03]  /*09d0*/  IMAD.MOV R0, RZ, RZ, -R9 ;  /* 0x000000ffff007224 */ /* 0x000fc600078e0a09 */
[C---:B------:R-:W-:Y:S01]  /*09e0*/  IADD3 R12, PT, PT, R22.reuse, 0x2, RZ ;  /* 0x00000002160c7810 */ /* 0x040fe20007ffe0ff */
[----:B------:R-:W-:Y:S01]  /*09f0*/  IMAD R0, R13, R0, R10 ;  /* 0x000000000d007224 */ /* 0x000fe200078e020a */
[C---:B------:R-:W-:Y:S01]  /*0a00*/  IADD3 R19, PT, PT, R22.reuse, 0x2e, RZ ;  /* 0x0000002e16137810 */ /* 0x040fe20007ffe0ff */
[----:B--2---:R-:W-:Y:S01]  /*0a10*/  IMAD.MOV.U32 R4, RZ, RZ, RZ ;  /* 0x000000ffff047224 */ /* 0x004fe200078e00ff */
[----:B------:R-:W-:Y:S01]  /*0a20*/  IADD3 R190, PT, PT, R22, 0x129, RZ ;  /* 0x0000012916be7810 */ /* 0x000fe20007ffe0ff */
[----:B------:R-:W-:Y:S01]  /*0a30*/  IMAD.IADD R0, R8, 0x1, R0 ;  /* 0x0000000108007824 */ /* 0x000fe200078e0200 */
[----:B------:R-:W-:Y:S01]  /*0a40*/  IABS R20, R19 ;  /* 0x0000001300147213 */ /* 0x000fe20000000000 */
[----:B------:R-:W-:Y:S02]  /*0a50*/  IMAD.MOV R8, RZ, RZ, -R107 ;  /* 0x000000ffff087224 */ /* 0x000fe400078e0a6b */
[----:B-1----:R-:W-:Y:S01]  /*0a60*/  IMAD.MOV R6, RZ, RZ, -R5 ;  /* 0x000000ffff067224 */ /* 0x002fe200078e0a05 */
[----:B------:R-:W-:Y:S01]  /*0a70*/  SHF.L.U32 R0, R0, 0x6, RZ ;  /* 0x0000000600007819 */ /* 0x000fe200000006ff */
[----:B------:R-:W-:-:S02]  /*0a80*/  VIADD R11, R22, 0x1 ;  /* 0x00000001160b7836 */ /* 0x000fc40000000000 */
[----:B------:R-:W-:Y:S01]  /*0a90*/  IMAD R3, R6, R7, RZ ;  /* 0x0000000706037224 */ /* 0x000fe200078e02ff */
[C---:B------:R-:W-:Y:S01]  /*0aa0*/  LOP3.LUT R2, R0.reuse, 0x1f, R14, 0xf8, !PT ;  /* 0x0000001f00027812 */ /* 0x040fe200078ef80e */
[----:B------:R-:W-:Y:S01]  /*0ab0*/  IMAD.MOV.U32 R6, RZ, RZ, R8 ;  /* 0x000000ffff067224 */ /* 0x000fe200078e0008 */
[----:B------:R-:W-:Y:S01]  /*0ac0*/  LOP3.LUT R0, R0, 0x20, R127, 0xfe, !PT ;  /* 0x0000002000007812 */ /* 0x000fe200078efe7f */
[----:B------:R-:W-:Y:S01]  /*0ad0*/  IMAD.HI.U32 R4, R5, R3, R4 ;  /* 0x0000000305047227 */ /* 0x000fe200078e0004 */
[----:B------:R-:W-:Y:S01]  /*0ae0*/  IABS R104, R2 ;  /* 0x0000000200687213 */ /* 0x000fe20000000000 */
[----:B------:R-:W-:Y:S01]  /*0af0*/  STL [R1+0x1ad4], R2 ;  /* 0x001ad40201007387 */ /* 0x000fe20000100800 */
[----:B------:R-:W-:Y:S01]  /*0b00*/  IABS R103, R0 ;  /* 0x0000000000677213 */ /* 0x000fe20000000000 */
[----:B------:R-:W-:Y:S01]  /*0b10*/  IMAD R3, R6, R105, RZ ;  /* 0x0000006906037224 */ /* 0x000fe200078e02ff */
[----:B------:R-:W-:Y:S01]  /*0b20*/  IABS R5, R11 ;  /* 0x0000000b00057213 */ /* 0x000fe20000000000 */
[----:B------:R1:W-:Y:S01]  /*0b30*/  STL [R1+0x1ad8], R0 ;  /* 0x001ad80001007387 */ /* 0x0003e20000100800 */
[C---:B------:R-:W-:Y:S01]  /*0b40*/  VIADD R13, R22.reuse, 0x3 ;  /* 0x00000003160d7836 */ /* 0x040fe20000000000 */
[----:B------:R-:W-:Y:S01]  /*0b50*/  IABS R6, R12 ;  /* 0x0000000c00067213 */ /* 0x000fe20000000000 */
[----:B------:R-:W-:Y:S01]  /*0b60*/  IMAD.HI.U32 R106, R107, R3, R106 ;  /* 0x000000036b6a7227 */ /* 0x000fe200078e006a */
[----:B------:R-:W-:Y:S01]  /*0b70*/  ISETP.GE.AND P2, PT, R11, RZ, PT ;  /* 0x000000ff0b00720c */ /* 0x000fe20003f46270 */
[----:B------:R-:W-:Y:S01]  /*0b80*/  STL [R1+0x1ad0], R22 ;  /* 0x001ad01601007387 */ /* 0x000fe20000100800 */
[----:B------:R-:W-:Y:S01]  /*0b90*/  IABS R8, R13 ;  /* 0x0000000d00087213 */ /* 0x000fe20000000000 */
[----:B------:R-:W-:-:S02]  /*0ba0*/  VIADD R14, R22, 0x4 ;  /* 0x00000004160e7836 */ /* 0x000fc40000000000 */
[----:B------:R-:W-:-:S03]  /*0bb0*/  IMAD.HI.U32 R3, R106, R6, RZ ;  /* 0x000000066a037227 */ /* 0x000fc600078e00ff */
[----:B------:R-:W-:Y:S01]  /*0bc0*/  IABS R10, R14 ;  /* 0x0000000e000a7213 */ /* 0x000fe20000000000 */
[----:B-1----:R-:W-:-:S04]  /*0bd0*/  IMAD.HI.U32 R0, R4, R104, RZ ;  /* 0x0000006804007227 */ /* 0x002fc800078e00ff */
[----:B------:R-:W-:Y:S02]  /*0be0*/  IMAD.MOV R0, RZ, RZ, -R0 ;  /* 0x000000ffff007224 */ /* 0x000fe400078e0a00 */
[----:B------:R-:W-:-:S04]  /*0bf0*/  IMAD.HI.U32 R4, R4, R103, RZ ;  /* 0x0000006704047227 */ /* 0x000fc800078e00ff */
[----:B------:R-:W-:Y:S02]  /*0c00*/  IMAD R104, R7, R0, R104 ;  /* 0x0000000007687224 */ /* 0x000fe400078e0268 */
[----:B------:R-:W-:-:S03]  /*0c10*/  IMAD.HI.U32 R0, R106, R5, RZ ;  /* 0x000000056a007227 */ /* 0x000fc600078e00ff */
[C---:B------:R-:W-:Y:S01]  /*0c20*/  ISETP.GT.U32.AND P1, PT, R7.reuse, R104, PT ;  /* 0x000000680700720c */ /* 0x040fe20003f24070 */
[----:B------:R-:W-:Y:S01]  /*0c30*/  IMAD.MOV R4, RZ, RZ, -R4 ;  /* 0x000000ffff047224 */ /* 0x000fe200078e0a04 */
[----:B------:R-:W-:Y:S01]  /*0c40*/  IADD3 R0, PT, PT, -R0, RZ, RZ ;  /* 0x000000ff00007210 */ /* 0x000fe20007ffe1ff */
[----:B------:R-:W-:Y:S02]  /*0c50*/  IMAD.MOV R3, RZ, RZ, -R3 ;  /* 0x000000ffff037224 */ /* 0x000fe400078e0a03 */
[----:B------:R-:W-:Y:S02]  /*0c60*/  IMAD R103, R7, R4, R103 ;  /* 0x0000000407677224 */ /* 0x000fe400078e0267 */
[----:B------:R-:W-:-:S03]  /*0c70*/  IMAD.HI.U32 R4, R106, R8, RZ ;  /* 0x000000086a047227 */ /* 0x000fc600078e00ff */
[----:B------:R-:W-:Y:S01]  /*0c80*/  ISETP.GT.U32.AND P3, PT, R7, R103, PT ;  /* 0x000000670700720c */ /* 0x000fe20003f64070 */
[C---:B------:R-:W-:Y:S02]  /*0c90*/  IMAD R0, R105.reuse, R0, R5 ;  /* 0x0000000069007224 */ /* 0x040fe400078e0205 */
[----:B------:R-:W-:Y:S01]  /*0ca0*/  IMAD.MOV R9, RZ, RZ, -R4 ;  /* 0x000000ffff097224 */ /* 0x000fe200078e0a04 */
[----:B------:R-:W-:Y:S01]  /*0cb0*/  @!P1 IADD3 R104, PT, PT, R104, -R7, RZ ;  /* 0x8000000768689210 */ /* 0x000fe20007ffe0ff */
[C---:B------:R-:W-:Y:S01]  /*0cc0*/  IMAD R4, R105.reuse, R3, R6 ;  /* 0x0000000369047224 */ /* 0x040fe200078e0206 */
[----:B------:R-:W-:Y:S01]  /*0cd0*/  ISETP.GT.U32.AND P0, PT, R105, R0, PT ;  /* 0x000000006900720c */ /* 0x000fe20003f04070 */
[----:B------:R-:W-:Y:S01]  /*0ce0*/  IMAD.HI.U32 R3, R106, R10, RZ ;  /* 0x0000000a6a037227 */ /* 0x000fe200078e00ff */
[----:B------:R-:W-:Y:S02]  /*0cf0*/  ISETP.GT.U32.AND P5, PT, R7, R104, PT ;  /* 0x000000680700720c */ /* 0x000fe40003fa4070 */
[C---:B------:R-:W-:Y:S01]  /*0d00*/  ISETP.GT.U32.AND P4, PT, R105.reuse, R4, PT ;  /* 0x000000046900720c */ /* 0x040fe20003f84070 */
[----:B------:R-:W-:-:S02]  /*0d10*/  IMAD R6, R105, R9, R8 ;  /* 0x0000000969067224 */ /* 0x000fc400078e0208 */
[C---:B------:R-:W-:Y:S02]  /*0d20*/  VIADD R11, R22.reuse, 0x5 ;  /* 0x00000005160b7836 */ /* 0x040fe40000000000 */
[----:B------:R-:W-:Y:S01]  /*0d30*/  IMAD.MOV R3, RZ, RZ, -R3 ;  /* 0x000000ffff037224 */ /* 0x000fe200078e0a03 */
[C---:B------:R-:W-:Y:S01]  /*0d40*/  ISETP.GT.U32.AND P1, PT, R105.reuse, R6, PT ;  /* 0x000000066900720c */ /* 0x040fe20003f24070 */
[----:B------:R-:W-:Y:S01]  /*0d50*/  VIADD R15, R22, 0x6 ;  /* 0x00000006160f7836 */ /* 0x000fe20000000000 */
[----:B------:R-:W-:Y:S01]  /*0d60*/  IABS R5, R11 ;  /* 0x0000000b00057213 */ /* 0x000fe20000000000 */
[--C-:B------:R-:W-:Y:S02]  /*0d70*/  @!P0 IMAD.IADD R0, R0, 0x1, -R105.reuse ;  /* 0x0000000100008824 */ /* 0x100fe400078e0a69 */
[C---:B------:R-:W-:Y:S01]  /*0d80*/  IMAD R8, R105.reuse, R3, R10 ;  /* 0x0000000369087224 */ /* 0x040fe200078e020a */
[----:B------:R-:W-:Y:S01]  /*0d90*/  MOV R10, R5 ;  /* 0x00000005000a7202 */ /* 0x000fe20000000f00 */
[----:B------:R-:W-:Y:S01]  /*0da0*/  @!P4 IMAD.IADD R4, R4, 0x1, -R105 ;  /* 0x000000010404c824 */ /* 0x000fe200078e0a69 */
[----:B------:R-:W-:Y:S01]  /*0db0*/  ISETP.GT.U32.AND P6, PT, R105, R0, PT ;  /* 0x000000006900720c */ /* 0x000fe20003fc4070 */
[----:B------:R-:W-:Y:S01]  /*0dc0*/  @!P3 IMAD.IADD R103, R103, 0x1, -R7 ;  /* 0x000000016767b824 */ /* 0x000fe200078e0a07 */
[C---:B------:R-:W-:Y:S01]  /*0dd0*/  ISETP.GT.U32.AND P0, PT, R105.reuse, R8, PT ;  /* 0x000000086900720c */ /* 0x040fe20003f04070 */
[----:B------:R-:W-:Y:S01]  /*0de0*/  IMAD.HI.U32 R3, R106, R10, RZ ;  /* 0x0000000a6a037227 */ /* 0x000fe200078e00ff */
[----:B------:R-:W-:-:S02]  /*0df0*/  ISETP.GT.U32.AND P4, PT, R105, R4, PT ;  /* 0x000000046900720c */ /* 0x000fc40003f84070 */
[----:B------:R-:W-:Y:S01]  /*0e00*/  IABS R9, R15 ;  /* 0x0000000f00097213 */ /* 0x000fe20000000000 */
[----:B------:R-:W-:Y:S01]  /*0e10*/  @!P5 IMAD.IADD R104, R104, 0x1, -R7 ;  /* 0x000000016868d824 */ /* 0x000fe200078e0a07 */
[----:B------:R-:W-:Y:S01]  /*0e20*/  ISETP.GE.AND P5, PT, R12, RZ, PT ;  /* 0x000000ff0c00720c */ /* 0x000fe20003fa6270 */
[----:B------:R-:W-:Y:S01]  /*0e30*/  @!P1 IMAD.IADD R6, R6, 0x1, -R105 ;  /* 0x0000000106069824 */ /* 0x000fe200078e0a69 */
[----:B------:R-:W-:Y:S01]  /*0e40*/  ISETP.GT.U32.AND P3, PT, R7, R103, PT ;  /* 0x000000670700720c */ /* 0x000fe20003f64070 */
[----:B------:R-:W-:Y:S01]  /*0e50*/  IMAD.HI.U32 R5, R106, R9, RZ ;  /* 0x000000096a057227 */ /* 0x000fe200078e00ff */
[----:B------:R-:W-:Y:S01]  /*0e60*/  STL [R1+0x876c], R104 ;  /* 0x00876c6801007387 */ /* 0x000fe20000100800 */
[----:B------:R-:W-:Y:S02]  /*0e70*/  ISETP.GE.AND P1, PT, R14, RZ, PT ;  /* 0x000000ff0e00720c */ /* 0x000fe40003f26270 */
[----:B------:R-:W-:Y:S01]  /*0e80*/  IMAD.MOV R3, RZ, RZ, -R3 ;  /* 0x000000ffff037224 */ /* 0x000fe200078e0a03 */
[----:B------:R-:W-:Y:S01]  /*0e90*/  @!P0 IADD3 R8, PT, PT, R8, -R105, RZ ;  /* 0x8000006908088210 */ /* 0x000fe20007ffe0ff */
[--C-:B------:R-:W-:Y:S01]  /*0ea0*/  @!P6 IMAD.IADD R0, R0, 0x1, -R105.reuse ;  /* 0x000000010000e824 */ /* 0x100fe200078e0a69 */
[C---:B------:R-:W-:Y:S01]  /*0eb0*/  ISETP.GT.U32.AND P0, PT, R105.reuse, R6, PT ;  /* 0x000000066900720c */ /* 0x040fe20003f04070 */
[----:B------:R-:W-:Y:S01]  /*0ec0*/  @!P4 IMAD.IADD R4, R4, 0x1, -R105 ;  /* 0x000000010404c824 */ /* 0x000fe200078e0a69 */
[----:B------:R-:W-:Y:S01]  /*0ed0*/  ISETP.GT.U32.AND P4, PT, R105, R8, PT ;  /* 0x000000086900720c */ /* 0x000fe20003f84070 */
[----:B------:R-:W-:Y:S01]  /*0ee0*/  IMAD.MOV R12, RZ, RZ, -R5 ;  /* 0x000000ffff0c7224 */ /* 0x000fe200078e0a05 */
[----:B------:R-:W-:Y:S01]  /*0ef0*/  ISETP.GE.AND P6, PT, R11, RZ, PT ;  /* 0x000000ff0b00720c */ /* 0x000fe20003fc6270 */
[----:B------:R-:W-:Y:S01]  /*0f00*/  IMAD R10, R105, R3, R10 ;  /* 0x00000003690a7224 */ /* 0x000fe200078e020a */
[----:B------:R-:W-:Y:S01]  /*0f10*/  MOV R2, R4 ;  /* 0x0000000400027202 */ /* 0x000fe20000000f00 */
[----:B------:R-:W-:Y:S01]  /*0f20*/  IMAD.MOV.U32 R16, RZ, RZ, R0 ;  /* 0x000000ffff107224 */ /* 0x000fe200078e0000 */
[----:B------:R-:W-:Y:S01]  /*0f30*/  @!P3 IADD3 R103, PT, PT, R103, -R7, RZ ;  /* 0x800000076767b210 */ /* 0x000fe20007ffe0ff */
[C---:B------:R-:W-:Y:S01]  /*0f40*/  IMAD R0, R105.reuse, R12, R9 ;  /* 0x0000000c69007224 */ /* 0x040fe200078e0209 */
[----:B------:R-:W-:Y:S01]  /*0f50*/  @!P5 IADD3 R2, PT, PT, -R2, RZ, RZ ;  /* 0x000000ff0202d210 */ /* 0x000fe20007ffe1ff */
[----:B------:R-:W-:Y:S01]  /*0f60*/  @!P2 IMAD.MOV R16, RZ, RZ, -R16 ;  /* 0x000000ffff10a224 */ /* 0x000fe200078e0a10 */
[C---:B------:R-:W-:Y:S01]  /*0f70*/  ISETP.GT.U32.AND P2, PT, R105.reuse, R10, PT ;  /* 0x0000000a6900720c */ /* 0x040fe20003f44070 */
[----:B------:R-:W-:Y:S01]  /*0f80*/  VIADD R3, R22, 0x7 ;  /* 0x0000000716037836 */ /* 0x000fe20000000000 */
[----:B------:R-:W-:Y:S01]  /*0f90*/  ISETP.GT.U32.AND P5, PT, R105, R0, PT ;  /* 0x000000006900720c */ /* 0x000fe20003fa4070 */
[--C-:B------:R-:W-:Y:S01]  /*0fa0*/  @!P0 IMAD.IADD R6, R6, 0x1, -R105.reuse ;  /* 0x0000000106068824 */ /* 0x100fe200078e0a69 */
[----:B------:R-:W-:Y:S01]  /*0fb0*/  ISETP.GE.AND P3, PT, R13, RZ, PT ;  /* 0x000000ff0d00720c */ /* 0x000fe20003f66270 */
[----:B------:R-:W-:Y:S01]  /*0fc0*/  STL [R1+0x8770], R103 ;  /* 0x0087706701007387 */ /* 0x000fe20000100800 */
[----:B------:R-:W-:Y:S01]  /*0fd0*/  VIADD R4, R22, 0x8 ;  /* 0x0000000816047836 */ /* 0x000fe20000000000 */
[----:B------:R-:W-:Y:S01]  /*0fe0*/  IABS R5, R3 ;  /* 0x0000000300057213 */ /* 0x000fe20000000000 */
[--C-:B------:R-:W-:Y:S01]  /*0ff0*/  @!P4 IMAD.IADD R8, R8, 0x1, -R105.reuse ;  /* 0x000000010808c824 */ /* 0x100fe200078e0a69 */
[----:B------:R-:W-:Y:S01]  /*1000*/  STL [R1+0xcc], R16 ;  /* 0x0000cc1001007387 */ /* 0x000fe20000100800 */
[----:B------:R-:W-:Y:S01]  /*1010*/  ISETP.GE.AND P4, PT, R3, RZ, PT ;  /* 0x000000ff0300720c */ /* 0x000fe20003f86270 */
[----:B------:R-:W-:Y:S01]  /*1020*/  VIADD R13, R22, 0xc ;  /* 0x0000000c160d7836 */ /* 0x000fe20000000000 */
[----:B------:R-:W-:Y:S01]  /*1030*/  IABS R7, R4 ;  /* 0x0000000400077213 */ /* 0x000fe20000000000 */
[----:B------:R1:W-:Y:S01]  /*1040*/  STL [R1+0xc8], R2 ;  /* 0x0000c80201007387 */ /* 0x0003e20000100800 */
[--C-:B------:R-:W-:Y:S01]  /*1050*/  @!P2 IMAD.IADD R10, R10, 0x1, -R105.reuse ;  /* 0x000000010a0aa824 */ /* 0x100fe200078e0a69 */
[----:B------:R-:W-:Y:S01]  /*1060*/  ISETP.GE.AND P2, PT, R4, RZ, PT ;  /* 0x000000ff0400720c */ /* 0x000fe20003f46270 */
[----:B------:R-:W-:Y:S01]  /*1070*/  @!P5 IMAD.IADD R0, R0, 0x1, -R105 ;  /* 0x000000010000d824 */ /* 0x000fe200078e0a69 */
[----:B------:R-:W-:Y:S01]  /*1080*/  IADD3 R9, PT, PT, R22, 0x9, RZ ;  /* 0x0000000916097810 */ /* 0x000fe20007ffe0ff */
[----:B------:R-:W-:Y:S01]  /*1090*/  IMAD.HI.U32 R3, R106, R5, RZ ;  /* 0x000000056a037227 */ /* 0x000fe200078e00ff */
[----:B------:R-:W-:-:S02]  /*10a0*/  ISETP.GT.U32.AND P5, PT, R105, R10, PT ;  /* 0x0000000a6900720c */ /* 0x000fc40003fa4070 */
[----:B------:R-:W-:Y:S01]  /*10b0*/  ISETP.GE.AND P0, PT, R15, RZ, PT ;  /* 0x000000ff0f00720c */ /* 0x000fe20003f06270 */
[----:B------:R-:W-:Y:S01]  /*10c0*/  IMAD.HI.U32 R4, R106, R7, RZ ;  /* 0x000000076a047227 */ /* 0x000fe200078e00ff */
[----:B-1----:R-:W-:-:S03]  /*10d0*/  MOV R2, R6 ;  /* 0x0000000600027202 */ /* 0x002fc60000000f00 */
[----:B------:R-:W-:Y:S01]  /*10e0*/  IMAD.MOV R6, RZ, RZ, -R3 ;  /* 0x000000ffff067224 */ /* 0x000fe200078e0a03 */
[C---:B------:R-:W-:Y:S01]  /*10f0*/  IADD3 R3, PT, PT, R22.reuse, 0xa, RZ ;  /* 0x0000000a16037810 */ /* 0x040fe20007ffe0ff */
[----:B------:R-:W-:Y:S01]  /*1100*/  @!P3 IMAD.MOV R2, RZ, RZ, -R2 ;  /* 0x000000ffff02b224 */ /* 0x000fe200078e0a02 */
[----:B------:R-:W-:Y:S01]  /*1110*/  ISETP.GT.U32.AND P3, PT, R105, R0, PT ;  /* 0x000000006900720c */ /* 0x000fe20003f64070 */
[----:B------:R-:W-:Y:S02]  /*1120*/  VIADD R15, R22, 0xd ;  /* 0x0000000d160f7836 */ /* 0x000fe40000000000 */
[----:B------:R-:W-:Y:S01]  /*1130*/  @!P5 IMAD.IADD R10, R10, 0x1, -R105 ;  /* 0x000000010a0ad824 */ /* 0x000fe200078e0a69 */
[----:B------:R1:W-:Y:S01]  /*1140*/  STL [R1+0xc4], R2 ;  /* 0x0000c40201007387 */ /* 0x0003e20000100800 */
[----:B------:R-:W-:Y:S02]  /*1150*/  VIADD R17, R22, 0x10 ;  /* 0x0000001016117836 */ /* 0x000fe40000000000 */
[----:B------:R-:W-:-:S02]  /*1160*/  IMAD.MOV.U32 R11, RZ, RZ, R10 ;  /* 0x000000ffff0b7224 */ /* 0x000fc400078e000a */
[----:B------:R-:W-:Y:S01]  /*1170*/  VIADD R21, R22, 0x30 ;  /* 0x0000003016157836 */ /* 0x000fe20000000000 */
[----:B------:R-:W-:Y:S01]  /*1180*/  IABS R16, R17 ;  /* 0x0000001100107213 */ /* 0x000fe20000000000 */
[----:B------:R-:W-:Y:S02]  /*1190*/  @!P6 IMAD.MOV R11, RZ, RZ, -R11 ;  /* 0x000000ffff0be224 */ /* 0x000fe400078e0a0b */
[----:B------:R-:W-:Y:S01]  /*11a0*/  @!P3 IMAD.IADD R0, R0, 0x1, -R105 ;  /* 0x000000010000b824 */ /* 0x000fe200078e0a69 */
[----:B------:R-:W-:Y:S01]  /*11b0*/  ISETP.GE.AND P3, PT, R3, RZ, PT ;  /* 0x000000ff0300720c */ /* 0x000fe20003f66270 */
[----:B-1----:R-:W-:Y:S02]  /*11c0*/  IMAD.MOV.U32 R2, RZ, RZ, R8 ;  /* 0x000000ffff027224 */ /* 0x002fe400078e0008 */
[----:B------:R-:W-:Y:S02]  /*11d0*/  IMAD.MOV R8, RZ, RZ, -R4 ;  /* 0x000000ffff087224 */ /* 0x000fe400078e0a04 */
[----:B------:R-:W-:-:S02]  /*11e0*/  IMAD R4, R105, R6, R5 ;  /* 0x0000000669047224 */ /* 0x000fc400078e0205 */
[----:B------:R-:W-:Y:S01]  /*11f0*/  @!P1 IMAD.MOV R2, RZ, RZ, -R2 ;  /* 0x000000ffff029224 */ /* 0x000fe200078e0a02 */
[----:B------:R-:W-:Y:S01]  /*1200*/  ISETP.GE.AND P1, PT, R9, RZ, PT ;  /* 0x000000ff0900720c */ /* 0x000fe20003f26270 */
[C---:B------:R-:W-:Y:S01]  /*1210*/  IMAD R6, R105.reuse, R8, R7 ;  /* 0x0000000869067224 */ /* 0x040fe200078e0207 */
[C---:B------:R-:W-:Y:S01]  /*1220*/  ISETP.GT.U32.AND P5, PT, R105.reuse, R4, PT ;  /* 0x000000046900720c */ /* 0x040fe20003fa4070 */
[C---:B------:R-:W-:Y:S01]  /*1230*/  VIADD R175, R22.reuse, 0x102 ;  /* 0x0000010216af7836 */ /* 0x040fe20000000000 */
[----:B------:R-:W-:Y:S01]  /*1240*/  IABS R9, R9 ;  /* 0x0000000900097213 */ /* 0x000fe20000000000 */
[----:B------:R1:W-:Y:S01]  /*1250*/  STL [R1+0xc0], R2 ;  /* 0x0000c00201007387 */ /* 0x0003e20000100800 */
[----:B------:R-:W-:Y:S01]  /*1260*/  ISETP.GT.U32.AND P6, PT, R105, R6, PT ;  /* 0x000000066900720c */ /* 0x000fe20003fc4070 */
[C---:B------:R-:W-:Y:S01]  /*1270*/  VIADD R202, R22.reuse, 0x149 ;  /* 0x0000014916ca7836 */ /* 0x040fe20000000000 */
[----:B------:R-:W-:Y:S01]  /*1280*/  IABS R7, R3 ;  /* 0x0000000300077213 */ /* 0x000fe20000000000 */
[----:B------:R-:W-:Y:S01]  /*1290*/  IMAD.MOV.U32 R5, RZ, RZ, R9 ;  /* 0x000000ffff057224 */ /* 0x000fe200078e0009 */
[C---:B------:R-:W-:Y:S01]  /*12a0*/  IADD3 R9, PT, PT, R22.reuse, 0xb, RZ ;  /* 0x0000000b16097810 */ /* 0x040fe20007ffe0ff */
[----:B------:R2:W-:Y:S01]  /*12b0*/  STL [R1+0xbc], R11 ;  /* 0x0000bc0b01007387 */ /* 0x0005e20000100800 */
[----:B------:R-:W-:-:S02]  /*12c0*/  VIADD R206, R22, 0x155 ;  /* 0x0000015516ce7836 */ /* 0x000fc40000000000 */
[----:B------:R-:W-:Y:S01]  /*12d0*/  IMAD.HI.U32 R3, R106, R5, RZ ;  /* 0x000000056a037227 */ /* 0x000fe200078e00ff */
[----:B-1----:R-:W-:-:S03]  /*12e0*/  MOV R2, R0 ;  /* 0x0000000000027202 */ /* 0x002fc60000000f00 */
[----:B------:R-:W-:Y:S02]  /*12f0*/  @!P5 IMAD.IADD R4, R4, 0x1, -R105 ;  /* 0x000000010404d824 */ /* 0x000fe400078e0a69 */
[----:B------:R-:W-:Y:S01]  /*1300*/  IMAD.MOV R8, RZ, RZ, -R3 ;  /* 0x000000ffff087224 */ /* 0x000fe200078e0a03 */
[----:B--2---:R-:W-:Y:S01]  /*1310*/  IABS R11, R13 ;  /* 0x0000000d000b7213 */ /* 0x004fe20000000000 */
[----:B------:R-:W-:Y:S01]  /*1320*/  @!P0 IMAD.MOV R2, RZ, RZ, -R2 ;  /* 0x000000ffff028224 */ /* 0x000fe200078e0a02 */
[----:B------:R-:W-:Y:S01]  /*1330*/  ISETP.GT.U32.AND P5, PT, R105, R4, PT ;  /* 0x000000046900720c */ /* 0x000fe20003fa4070 */
[----:B------:R-:W-:Y:S01]  /*1340*/  IMAD.HI.U32 R3, R106, R7, RZ ;  /* 0x000000076a037227 */ /* 0x000fe200078e00ff */
[----:B------:R-:W-:Y:S02]  /*1350*/  ISETP.GE.AND P0, PT, R9, RZ, PT ;  /* 0x000000ff0900720c */ /* 0x000fe40003f06270 */
[----:B------:R-:W-:Y:S01]  /*1360*/  IABS R9, R9 ;  /* 0x0000000900097213 */ /* 0x000fe20000000000 */
[----:B------:R-:W-:Y:S01]  /*1370*/  @!P6 IMAD.IADD R6, R6, 0x1, -R105 ;  /* 0x000000010606e824 */ /* 0x000fe200078e0a69 */
[----:B------:R1:W-:Y:S01]  /*1380*/  STL [R1+0xb8], R2 ;  /* 0x0000b80201007387 */ /* 0x0003e20000100800 */
[----:B------:R-:W-:Y:S01]  /*1390*/  IMAD R0, R105, R8, R5 ;  /* 0x0000000869007224 */ /* 0x000fe200078e0205 */
[----:B------:R-:W-:Y:S01]  /*13a0*/  IADD3 R8, PT, PT, -R3, RZ, RZ ;  /* 0x000000ff03087210 */ /* 0x000fe20007ffe1ff */
[----:B------:R-:W-:Y:S01]  /*13b0*/  IMAD.HI.U32 R3, R106, R9, RZ ;  /* 0x000000096a037227 */ /* 0x000fe200078e00ff */
[----:B------:R-:W-:-:S03]  /*13c0*/  ISETP.GT.U32.AND P6, PT, R105, R6, PT ;  /* 0x000000066900720c */ /* 0x000fc60003fc4070 */
[----:B------:R-:W-:Y:S01]  /*13d0*/  @!P5 IMAD.IADD R4, R4, 0x1, -R105 ;  /* 0x000000010404d824 */ /* 0x000fe200078e0a69 */
[----:B------:R-:W-:Y:S01]  /*13e0*/  IADD3 R10, PT, PT, -R3, RZ, RZ ;  /* 0x000000ff030a7210 */ /* 0x000fe20007ffe1ff */
[----:B------:R-:W-:Y:S01]  /*13f0*/  IMAD.HI.U32 R5, R106, R11, RZ ;  /* 0x0000000b6a057227 */ /* 0x000fe200078e00ff */
[----:B------:R-:W-:-:S03]  /*1400*/  ISETP.GT.U32.AND P5, PT, R105, R0, PT ;  /* 0x000000006900720c */ /* 0x000fc60003fa4070 */
[----:B-1----:R-:W-:Y:S02]  /*1410*/  IMAD.MOV.U32 R2, RZ, RZ, R4 ;  /* 0x000000ffff027224 */ /* 0x002fe400078e0004 */
[----:B------:R-:W-:Y:S02]  /*1420*/  IMAD.MOV R12, RZ, RZ, -R5 ;  /* 0x000000ffff0c7224 */ /* 0x000fe400078e0a05 */
[C---:B------:R-:W-:Y:S01]  /*1430*/  IMAD R4, R105.reuse, R10, R9 ;  /* 0x0000000a69047224 */ /* 0x040fe200078e0209 */
[-C--:B------:R-:W-:Y:S01]  /*1440*/  @!P6 IADD3 R6, PT, PT, R6, -R105.reuse, RZ ;  /* 0x800000690606e210 */ /* 0x080fe20007ffe0ff */
[C---:B------:R-:W-:Y:S02]  /*1450*/  IMAD R10, R105.reuse, R12, R11 ;  /* 0x0000000c690a7224 */ /* 0x040fe400078e020b */
[C---:B------:R-:W-:Y:S01]  /*1460*/  IMAD R8, R105.reuse, R8, R7 ;  /* 0x0000000869087224 */ /* 0x040fe200078e0207 */
[C---:B------:R-:W-:Y:S01]  /*1470*/  ISETP.GT.U32.AND P6, PT, R105.reuse, R4, PT ;  /* 0x000000046900720c */ /* 0x040fe20003fc4070 */
[----:B------:R-:W-:Y:S01]  /*1480*/  @!P4 IMAD.MOV R2, RZ, RZ, -R2 ;  /* 0x000000ffff02c224 */ /* 0x000fe200078e0a02 */
[----:B------:R-:W-:Y:S01]  /*1490*/  @!P5 IADD3 R0, PT, PT, R0, -R105, RZ ;  /* 0x800000690000d210 */ /* 0x000fe20007ffe0ff */
[C---:B------:R-:W-:Y:S01]  /*14a0*/  VIADD R9, R22.reuse, 0xe ;  /* 0x0000000e16097836 */ /* 0x040fe20000000000 */
[C---:B------:R-:W-:Y:S01]  /*14b0*/  ISETP.GT.U32.AND P5, PT, R105.reuse, R10, PT ;  /* 0x0000000a6900720c */ /* 0x040fe20003fa4070 */
[C---:B------:R-:W-:Y:S01]  /*14c0*/  VIADD R11, R22.reuse, 0xf ;  /* 0x0000000f160b7836 */ /* 0x040fe20000000000 */
[----:B------:R-:W-:Y:S01]  /*14d0*/  ISETP.GT.U32.AND P4, PT, R105, R8, PT ;  /* 0x000000086900720c */ /* 0x000fe20003f84070 */
[----:B------:R1:W-:Y:S01]  /*14e0*/  STL [R1+0x138], R2 ;  /* 0x0001380201007387 */ /* 0x0003e20000100800 */
[----:B------:R-:W-:Y:S01]  /*14f0*/  IABS R7, R15 ;  /* 0x0000000f00077213 */ /* 0x000fe20000000000 */
[C---:B------:R-:W-:Y:S01]  /*1500*/  VIADD R214, R22.reuse, 0x16b ;  /* 0x0000016b16d67836 */ /* 0x040fe20000000000 */
[----:B------:R-:W-:Y:S01]  /*1510*/  IABS R5, R9 ;  /* 0x0000000900057213 */ /* 0x000fe20000000000 */
[----:B------:R-:W-:Y:S01]  /*1520*/  VIADD R102, R22, 0x171 ;  /* 0x0000017116667836 */ /* 0x000fe20000000000 */
[----:B------:R-:W-:Y:S01]  /*1530*/  IABS R14, R11 ;  /* 0x0000000b000e7213 */ /* 0x000fe20000000000 */
[----:B------:R-:W-:-:S02]  /*1540*/  @!P6 IMAD.IADD R4, R4, 0x1, -R105 ;  /* 0x000000010404e824 */ /* 0x000fc400078e0a69 */
[----:B------:R-:W-:Y:S01]  /*1550*/  IMAD.HI.U32 R3, R106, R7, RZ ;  /* 0x000000076a037227 */ /* 0x000fe200078e00ff */
[----:B-1----:R-:W-:-:S03]  /*1560*/  MOV R2, R6 ;  /* 0x0000000600027202 */ /* 0x002fc60000000f00 */
[----:B------:R-:W-:Y:S01]  /*1570*/  @!P5 IMAD.IADD R10, R10, 0x1, -R105 ;  /* 0x000000010a0ad824 */ /* 0x000fe200078e0a69 */
[----:B------:R-:W-:Y:S01]  /*1580*/  ISETP.GT.U32.AND P5, PT, R105, R4, PT ;  /* 0x000000046900720c */ /* 0x000fe20003fa4070 */
[----:B------:R-:W-:Y:S02]  /*1590*/  IMAD.MOV R12, RZ, RZ, -R3 ;  /* 0x000000ffff0c7224 */ /* 0x000fe400078e0a03 */
[----:B------:R-:W-:-:S04]  /*15a0*/  IMAD.HI.U32 R3, R106, R5, RZ ;  /* 0x000000056a037227 */ /* 0x000fc800078e00ff */
[----:B------:R-:W-:Y:S01]  /*15b0*/  @!P4 IMAD.IADD R8, R8, 0x1, -R105 ;  /* 0x000000010808c824 */ /* 0x000fe200078e0a69 */
[C---:B------:R-:W-:Y:S01]  /*15c0*/  ISETP.GT.U32.AND P4, PT, R105.reuse, R0, PT ;  /* 0x000000006900720c */ /* 0x040fe20003f84070 */
[----:B------:R-:W-:Y:S02]  /*15d0*/  IMAD.MOV R6, RZ, RZ, -R3 ;  /* 0x000000ffff067224 */ /* 0x000fe400078e0a03 */
[C---:B------:R-:W-:Y:S01]  /*15e0*/  IMAD R12, R105.reuse, R12, R7 ;  /* 0x0000000c690c7224 */ /* 0x040fe200078e0207 */
[C---:B------:R-:W-:Y:S01]  /*15f0*/  ISETP.GT.U32.AND P6, PT, R105.reuse, R8, PT ;  /* 0x000000086900720c */ /* 0x040fe20003fc4070 */
[C---:B------:R-:W-:Y:S02]  /*1600*/  IMAD R6, R105.reuse, R6, R5 ;  /* 0x0000000669067224 */ /* 0x040fe400078e0205 */
[----:B------:R-:W-:Y:S02]  /*1610*/  @!P5 IMAD.IADD R4, R4, 0x1, -R105 ;  /* 0x000000010404d824 */ /* 0x000fe400078e0a69 */
[----:B------:R-:W-:Y:S01]  /*1620*/  @!P2 IMAD.MOV R2, RZ, RZ, -R2 ;  /* 0x000000ffff02a224 */ /* 0x000fe200078e0a02 */
[C---:B------:R-:W-:Y:S01]  /*1630*/  ISETP.GT.U32.AND P5, PT, R105.reuse, R6, PT ;  /* 0x000000066900720c */ /* 0x040fe20003fa4070 */
[----:B------:R-:W-:Y:S01]  /*1640*/  IMAD.HI.U32 R3, R106, R14, RZ ;  /* 0x0000000e6a037227 */ /* 0x000fe200078e00ff */
[----:B------:R-:W-:-:S02]  /*1650*/  ISETP.GT.U32.AND P2, PT, R105, R10, PT ;  /* 0x0000000a6900720c */ /* 0x000fc40003f44070 */
[----:B------:R-:W-:Y:S01]  /*1660*/  @!P4 IADD3 R0, PT, PT, R0, -R105, RZ ;  /* 0x800000690000c210 */ /* 0x000fe20007ffe0ff */
[----:B------:R1:W-:Y:S01]  /*1670*/  STL [R1+0x144], R2 ;  /* 0x0001440201007387 */ /* 0x0003e20000100800 */
[----:B------:R-:W-:Y:S01]  /*1680*/  ISETP.GT.U32.AND P4, PT, R105, R12, PT ;  /* 0x0000000c6900720c */ /* 0x000fe20003f84070 */
[--C-:B------:R-:W-:Y:S01]  /*1690*/  @!P6 IMAD.IADD R8, R8, 0x1, -R105.reuse ;  /* 0x000000010808e824 */ /* 0x100fe200078e0a69 */
[----:B------:R-:W-:Y:S01]  /*16a0*/  ISETP.GE.AND P6, PT, R13, RZ, PT ;  /* 0x000000ff0d00720c */ /* 0x000fe20003fc6270 */
[----:B------:R-:W-:Y:S02]  /*16b0*/  VIADD R13, R22, 0x11 ;  /* 0x00000011160d7836 */ /* 0x000fe40000000000 */
[----:B------:R-:W-:Y:S02]  /*16c0*/  IMAD.MOV.U32 R18, RZ, RZ, R0 ;  /* 0x000000ffff127224 */ /* 0x000fe400078e0000 */
[----:B------:R-:W-:Y:S01]  /*16d0*/  @!P5 IMAD.IADD R6, R6, 0x1, -R105 ;  /* 0x000000010606d824 */ /* 0x000fe200078e0a69 */
[----:B------:R-:W-:Y:S01]  /*16e0*/  IABS R7, R13 ;  /* 0x0000000d00077213 */ /* 0x000fe20000000000 */
[----:B-1----:R-:W-:Y:S01]  /*16f0*/  IMAD.MOV.U32 R2, RZ, RZ, R8 ;  /* 0x000000ffff027224 */ /* 0x002fe200078e0008 */
[----:B------:R-:W-:Y:S01]  /*1700*/  @!P1 IADD3 R18, PT, PT, -R18, RZ, RZ ;  /* 0x000000ff12129210 */ /* 0x000fe20007ffe1ff */
[----:B------:R-:W-:Y:S01]  /*1710*/  IMAD.HI.U32 R5, R106, R16, RZ ;  /* 0x000000106a057227 */ /* 0x000fe200078e00ff */
[----:B------:R-:W-:-:S02]  /*1720*/  ISETP.GT.U32.AND P5, PT, R105, R6, PT ;  /* 0x000000066900720c */ /* 0x000fc40003fa4070 */
[----:B------:R-:W-:Y:S01]  /*1730*/  @!P2 IADD3 R10, PT, PT, R10, -R105, RZ ;  /* 0x800000690a0aa210 */ /* 0x000fe20007ffe0ff */
[----:B------:R-:W-:Y:S01]  /*1740*/  IMAD.HI.U32 R0, R106, R7, RZ ;  /* 0x000000076a007227 */ /* 0x000fe200078e00ff */
[----:B------:R-:W-:Y:S01]  /*1750*/  STL [R1+0x140], R18 ;  /* 0x0001401201007387 */ /* 0x000fe20000100800 */
[----:B------:R-:W-:Y:S02]  /*1760*/  ISETP.GE.AND P2, PT, R15, RZ, PT ;  /* 0x000000ff0f00720c */ /* 0x000fe40003f46270 */
[----:B------:R-:W-:Y:S01]  /*1770*/  IMAD.MOV R0, RZ, RZ, -R0 ;  /* 0x000000ffff007224 */ /* 0x000fe200078e0a00 */
[----:B------:R-:W-:Y:S01]  /*1780*/  IADD3 R15, PT, PT, R22, 0x15, RZ ;  /* 0x00000015160f7810 */ /* 0x000fe20007ffe0ff */
[----:B------:R-:W-:Y:S02]  /*1790*/  @!P3 IMAD.MOV R2, RZ, RZ, -R2 ;  /* 0x000000ffff02b224 */ /* 0x000fe400078e0a02 */
[----:B------:R-:W-:Y:S02]  /*17a0*/  IMAD R0, R105, R0, R7 ;  /* 0x0000000069007224 */ /* 0x000fe400078e0207 */
[----:B------:R-:W-:Y:S01]  /*17b0*/  @!P4 IMAD.IADD R12, R12, 0x1, -R105 ;  /* 0x000000010c0cc824 */ /* 0x000fe200078e0a69 */
[----:B------:R1:W-:Y:S01]  /*17c0*/  STL [R1+0xb4], R2 ;  /* 0x0000b40201007387 */ /* 0x0003e20000100800 */
[----:B------:R-:W-:Y:S01]  /*17d0*/  IMAD.MOV R3, RZ, RZ, -R3 ;  /* 0x000000ffff037224 */ /* 0x000fe200078e0a03 */
[----:B------:R-:W-:Y:S01]  /*17e0*/  ISETP.GE.AND P4, PT, R9, RZ, PT ;  /* 0x000000ff0900720c */ /* 0x000fe20003f86270 */
[----:B------:R-:W-:Y:S01]  /*17f0*/  IMAD.MOV R5, RZ, RZ, -R5 ;  /* 0x000000ffff057224 */ /* 0x000fe200078e0a05 */
[C---:B------:R-:W-:Y:S01]  /*1800*/  ISETP.GT.U32.AND P1, PT, R105.reuse, R12, PT ;  /* 0x0000000c6900720c */ /* 0x040fe20003f24070 */
[----:B------:R-:W-:Y:S01]  /*1810*/  @!P5 IMAD.IADD R6, R6, 0x1, -R105 ;  /* 0x000000010606d824 */ /* 0x000fe200078e0a69 */
[C---:B------:R-:W-:Y:S01]  /*1820*/  ISETP.GT.U32.AND P5, PT, R105.reuse, R0, PT ;  /* 0x000000006900720c */ /* 0x040fe20003fa4070 */
[C---:B------:R-:W-:Y:S01]  /*1830*/  IMAD R14, R105.reuse, R3, R14 ;  /* 0x00000003690e7224 */ /* 0x040fe200078e020e */
[C---:B------:R-:W-:Y:S01]  /*1840*/  IADD3 R9, PT, PT, R22.reuse, 0x12, RZ ;  /* 0x0000001216097810 */ /* 0x040fe20007ffe0ff */
[C---:B------:R-:W-:Y:S01]  /*1850*/  IMAD R16, R105.reuse, R5, R16 ;  /* 0x0000000569107224 */ /* 0x040fe200078e0210 */
[----:B-1----:R-:W-:Y:S01]  /*1860*/  MOV R2, R10 ;  /* 0x0000000a00027202 */ /* 0x002fe20000000f00 */
[----:B------:R-:W-:Y:S01]  /*1870*/  IMAD.MOV.U32 R3, RZ, RZ, R4 ;  /* 0x000000ffff037224 */ /* 0x000fe200078e0004 */
[C---:B------:R-:W-:Y:S01]  /*1880*/  ISETP.GT.U32.AND P3, PT, R105.reuse, R14, PT ;  /* 0x0000000e6900720c */ /* 0x040fe20003f64070 */
[----:B------:R-:W-:Y:S01]  /*1890*/  VIADD R217, R22, 0x172 ;  /* 0x0000017216d97836 */ /* 0x000fe20000000000 */
[----:B------:R-:W-:Y:S01]  /*18a0*/  IABS R4, R9 ;  /* 0x0000000900047213 */ /* 0x000fe20000000000 */
[----:B------:R-:W-:Y:S01]  /*18b0*/  @!P6 IMAD.MOV R2, RZ, RZ, -R2 ;  /* 0x000000ffff02e224 */ /* 0x000fe200078e0a02 */
[----:B------:R-:W-:Y:S01]  /*18c0*/  ISETP.GT.U32.AND P6, PT, R105, R16, PT ;  /* 0x000000106900720c */ /* 0x000fe20003fc4070 */
[----:B------:R-:W-:Y:S01]  /*18d0*/  @!P0 IMAD.MOV R3, RZ, RZ, -R3 ;  /* 0x000000ffff038224 */ /* 0x000fe200078e0a03 */
[----:B------:R-:W-:Y:S01]  /*18e0*/  ISETP.GE.AND P0, PT, R11, RZ, PT ;  /* 0x000000ff0b00720c */ /* 0x000fe20003f06270 */
[--C-:B------:R-:W-:Y:S01]  /*18f0*/  @!P5 IMAD.IADD R0, R0, 0x1, -R105.reuse ;  /* 0x000000010000d824 */ /* 0x100fe200078e0a69 */
[----:B------:R-:W-:Y:S01]  /*1900*/  IADD3 R11, PT, PT, R22, 0x13, RZ ;  /* 0x00000013160b7810 */ /* 0x000fe20007ffe0ff */
[--C-:B------:R-:W-:Y:S01]  /*1910*/  @!P1 IMAD.IADD R12, R12, 0x1, -R105.reuse ;  /* 0x000000010c0c9824 */ /* 0x100fe200078e0a69 */
[----:B------:R1:W-:Y:S01]  /*1920*/  STL [R1+0xb0], R3 ;  /* 0x0000b00301007387 */ /* 0x0003e20000100800 */
[----:B------:R-:W-:Y:S01]  /*1930*/  @!P4 IMAD.MOV R6, RZ, RZ, -R6 ;  /* 0x000000ffff06c224 */ /* 0x000fe200078e0a06 */
[----:B------:R-:W-:Y:S01]  /*1940*/  IABS R8, R11 ;  /* 0x0000000b00087213 */ /* 0x000fe20000000000 */
[--C-:B------:R-:W-:Y:S01]  /*1950*/  @!P3 IMAD.IADD R14, R14, 0x1, -R105.reuse ;  /* 0x000000010e0eb824 */ /* 0x100fe200078e0a69 */
[----:B------:R-:W-:Y:S01]  /*1960*/  ISETP.GT.U32.AND P5, PT, R105, R0, PT ;  /* 0x000000006900720c */ /* 0x000fe20003fa4070 */
[----:B------:R2:W-:Y:S01]  /*1970*/  STL [R1+0xac], R2 ;  /* 0x0000ac0201007387 */ /* 0x0005e20000100800 */
[----:B------:R-:W-:Y:S01]  /*1980*/  ISETP.GE.AND P3, PT, R13, RZ, PT ;  /* 0x000000ff0d00720c */ /* 0x000fe20003f66270 */
[----:B------:R-:W-:Y:S01]  /*1990*/  @!P6 IMAD.IADD R16, R16, 0x1, -R105 ;  /* 0x000000011010e824 */ /* 0x000fe200078e0a69 */
[----:B------:R-:W-:Y:S01]  /*19a0*/  ISETP.GT.U32.AND P6, PT, R105, R14, PT ;  /* 0x0000000e6900720c */ /* 0x000fe20003fc4070 */
[----:B------:R-:W-:Y:S01]  /*19b0*/  VIADD R13, R22, 0x14 ;  /* 0x00000014160d7836 */ /* 0x000fe20000000000 */
[----:B------:R-:W-:Y:S01]  /*19c0*/  ISETP.GE.AND P1, PT, R17, RZ, PT ;  /* 0x000000ff1100720c */ /* 0x000fe20003f26270 */
[----:B-1----:R-:W-:-:S03]  /*19d0*/  IMAD.HI.U32 R3, R106, R4, RZ ;  /* 0x000000046a037227 */ /* 0x002fc600078e00ff */
[----:B------:R-:W-:Y:S01]  /*19e0*/  IABS R10, R13 ;  /* 0x0000000d000a7213 */ /* 0x000fe20000000000 */
[----:B------:R-:W-:Y:S01]  /*19f0*/  IMAD.MOV R5, RZ, RZ, -R3 ;  /* 0x000000ffff057224 */ /* 0x000fe200078e0a03 */
[----:B--2---:R-:W-:Y:S01]  /*1a00*/  MOV R2, R12 ;  /* 0x0000000c00027202 */ /* 0x004fe20000000f00 */
[----:B------:R-:W-:Y:S01]  /*1a10*/  IMAD.HI.U32 R3, R106, R8, RZ ;  /* 0x000000086a037227 */ /* 0x000fe200078e00ff */
[----:B------:R-:W-:-:S03]  /*1a20*/  IABS R12, R15 ;  /* 0x0000000f000c7213 */ /* 0x000fc60000000000 */
[----:B------:R-:W-:Y:S02]  /*1a30*/  IMAD.MOV R3, RZ, RZ, -R3 ;  /* 0x000000ffff037224 */ /* 0x000fe400078e0a03 */
[----:B------:R-:W-:Y:S01]  /*1a40*/  @!P2 IMAD.MOV R2, RZ, RZ, -R2 ;  /* 0x000000ffff02a224 */ /* 0x000fe200078e0a02 */
[C---:B------:R-:W-:Y:S01]  /*1a50*/  ISETP.GT.U32.AND P2, PT, R105.reuse, R16, PT ;  /* 0x000000106900720c */ /* 0x040fe20003f44070 */
[C---:B------:R-:W-:Y:S02]  /*1a60*/  IMAD R8, R105.reuse, R3, R8 ;  /* 0x0000000369087224 */ /* 0x040fe400078e0208 */
[--C-:B------:R-:W-:Y:S01]  /*1a70*/  @!P5 IMAD.IADD R0, R0, 0x1, -R105.reuse ;  /* 0x000000010000d824 */ /* 0x100fe200078e0a69 */
[----:B------:R1:W-:Y:S01]  /*1a80*/  STL [R1+0xa8], R2 ;  /* 0x0000a80201007387 */ /* 0x0003e20000100800 */
[C---:B------:R-:W-:Y:S01]  /*1a90*/  IMAD R4, R105.reuse, R5, R4 ;  /* 0x0000000569047224 */ /* 0x040fe200078e0204 */
[C---:B------:R-:W-:Y:S01]  /*1aa0*/  ISETP.GT.U32.AND P5, PT, R105.reuse, R8, PT ;  /* 0x000000086900720c */ /* 0x040fe20003fa4070 */
[----:B------:R-:W-:Y:S01]  /*1ab0*/  @!P6 IMAD.IADD R14, R14, 0x1, -R105 ;  /* 0x000000010e0ee824 */ /* 0x000fe200078e0a69 */
[----:B------:R2:W-:Y:S01]  /*1ac0*/  STL [R1+0xa4], R6 ;  /* 0x0000a40601007387 */ /* 0x0005e20000100800 */
[----:B------:R-:W-:Y:S01]  /*1ad0*/  IMAD.HI.U32 R3, R106, R10, RZ ;  /* 0x0000000a6a037227 */ /* 0x000fe200078e00ff */
[----:B------:R-:W-:-:S03]  /*1ae0*/  ISETP.GT.U32.AND P6, PT, R105, R4, PT ;  /* 0x000000046900720c */ /* 0x000fc60003fc4070 */
[----:B------:R-:W-:Y:S01]  /*1af0*/  @!P2 IADD3 R16, PT, PT, R16, -R105, RZ ;  /* 0x800000691010a210 */ /* 0x000fe20007ffe0ff */
[----:B------:R-:W-:Y:S01]  /*1b00*/  IMAD.MOV R3, RZ, RZ, -R3 ;  /* 0x000000ffff037224 */ /* 0x000fe200078e0a03 */
[----:B------:R-:W-:Y:S01]  /*1b10*/  ISETP.GE.AND P2, PT, R9, RZ, PT ;  /* 0x000000ff0900720c */ /* 0x000fe20003f46270 */
[----:B------:R-:W-:Y:S01]  /*1b20*/  VIADD R9, R22, 0x16 ;  /* 0x0000001616097836 */ /* 0x000fe20000000000 */
[----:B-1----:R-:W-:Y:S01]  /*1b30*/  MOV R2, R14 ;  /* 0x0000000e00027202 */ /* 0x002fe20000000f00 */
[----:B------:R-:W-:Y:S02]  /*1b40*/  IMAD R10, R105, R3, R10 ;  /* 0x00000003690a7224 */ /* 0x000fe400078e020a */
[----:B------:R-:W-:Y:S01]  /*1b50*/  @!P5 IMAD.IADD R8, R8, 0x1, -R105 ;  /* 0x000000010808d824 */ /* 0x000fe200078e0a69 */
[----:B------:R-:W-:Y:S01]  /*1b60*/  IABS R7, R9 ;  /* 0x0000000900077213 */ /* 0x000fe20000000000 */
[----:B------:R-:W-:Y:S01]  /*1b70*/  IMAD.HI.U32 R5, R106, R12, RZ ;  /* 0x0000000c6a057227 */ /* 0x000fe200078e00ff */
[----:B------:R-:W-:-:S02]  /*1b80*/  @!P0 IADD3 R2, PT, PT, -R2, RZ, RZ ;  /* 0x000000ff02028210 */ /* 0x000fc40007ffe1ff */
[----:B------:R-:W-:Y:S01]  /*1b90*/  ISETP.GT.U32.AND P5, PT, R105, R8, PT ;  /* 0x000000086900720c */ /* 0x000fe20003fa4070 */
[----:B------:R-:W-:Y:S01]  /*1ba0*/  IMAD.HI.U32 R3, R106, R7, RZ ;  /* 0x000000076a037227 */ /* 0x000fe200078e00ff */
[----:B------:R-:W-:Y:S01]  /*1bb0*/  IADD3 R5, PT, PT, -R5, RZ, RZ ;  /* 0x000000ff05057210 */ /* 0x000fe20007ffe1ff */
[----:B------:R1:W-:Y:S01]  /*1bc0*/  STL [R1+0x13c], R2 ;  /* 0x00013c0201007387 */ /* 0x0003e20000100800 */
[----:B------:R-:W-:Y:S01]  /*1bd0*/  ISETP.GT.U32.AND P0, PT, R105, R10, PT ;  /* 0x0000000a6900720c */ /* 0x000fe20003f04070 */
[----:B------:R-:W-:Y:S01]  /*1be0*/  @!P6 IMAD.IADD R4, R4, 0x1, -R105 ;  /* 0x000000010404e824 */ /* 0x000fe200078e0a69 */
[----:B------:R-:W-:Y:S01]  /*1bf0*/  ISETP.GE.AND P6, PT, R11, RZ, PT ;  /* 0x000000ff0b00720c */ /* 0x000fe20003fc6270 */
[----:B--2---:R-:W-:Y:S02]  /*1c00*/  IMAD.MOV R6, RZ, RZ, -R3 ;  /* 0x000000ffff067224 */ /* 0x004fe400078e0a03 */
[C---:B------:R-:W-:Y:S01]  /*1c10*/  IMAD R12, R105.reuse, R5, R12 ;  /* 0x00000005690c7224 */ /* 0x040fe200078e020c */
[----:B------:R-:W-:Y:S01]  /*1c20*/  ISETP.GT.U32.AND P4, PT, R105, R4, PT ;  /* 0x000000046900720c */ /* 0x000fe20003f84070 */
[----:B------:R-:W-:-:S02]  /*1c30*/  IMAD.MOV.U32 R14, RZ, RZ, R16 ;  /* 0x000000ffff0e7224 */ /* 0x000fc400078e0010 */
[----:B-1----:R-:W-:Y:S02]  /*1c40*/  IMAD.MOV.U32 R2, RZ, RZ, R0 ;  /* 0x000000ffff027224 */ /* 0x002fe400078e0000 */
[C---:B------:R-:W-:Y:S02]  /*1c50*/  IMAD R0, R105.reuse, R6, R7 ;  /* 0x0000000669007224 */ /* 0x040fe400078e0207 */
[--C-:B------:R-:W-:Y:S02]  /*1c60*/  @!P5 IMAD.IADD R8, R8, 0x1, -R105.reuse ;  /* 0x000000010808d824 */ /* 0x100fe400078e0a69 */
[----:B------:R-:W-:Y:S01]  /*1c70*/  @!P3 IMAD.MOV R2, RZ, RZ, -R2 ;  /* 0x000000ffff02b224 */ /* 0x000fe200078e0a02 */
[C---:B------:R-:W-:Y:S01]  /*1c80*/  ISETP.GT.U32.AND P5, PT, R105.reuse, R0, PT ;  /* 0x000000006900720c */ /* 0x040fe20003fa4070 */
[----:B------:R-:W-:Y:S01]  /*1c90*/  VIADD R11, R22, 0x17 ;  /* 0x00000017160b7836 */ /* 0x000fe20000000000 */
[----:B------:R-:W-:Y:S01]  /*1ca0*/  ISETP.GT.U32.AND P3, PT, R105, R12, PT ;  /* 0x0000000c6900720c */ /* 0x000fe20003f64070 */
[----:B------:R-:W-:Y:S01]  /*1cb0*/  @!P1 IMAD.MOV R14, RZ, RZ, -R14 ;  /* 0x000000ffff0e9224 */ /* 0x000fe200078e0a0e */
[----:B------:R-:W-:Y:S01]  /*1cc0*/  @!P4 IADD3 R4, PT, PT, R4, -R105, RZ ;  /* 0x800000690404c210 */ /* 0x000fe20007ffe0ff */
[----:B------:R-:W-:Y:S01]  /*1cd0*/  VIADD R7, R22, 0x18 ;  /* 0x0000001816077836 */ /* 0x000fe20000000000 */
[----:B------:R-:W-:Y:S01]  /*1ce0*/  IABS R5, R11 ;  /* 0x0000000b00057213 */ /* 0x000fe20000000000 */
[----:B------:R-:W-:Y:S01]  /*1cf0*/  @!P0 IMAD.IADD R10, R10, 0x1, -R105 ;  /* 0x000000010a0a8824 */ /* 0x000fe200078e0a69 */
[----:B------:R-:W-:Y:S01]  /*1d00*/  STL [R1+0x148], R14 ;  /* 0x0001480e01007387 */ /* 0x000fe20000100800 */
[----:B------:R-:W-:Y:S01]  /*1d10*/  ISETP.GE.AND P1, PT, R13, RZ, PT ;  /* 0x000000ff0d00720c */ /* 0x000fe20003f26270 */
[----:B------:R-:W-:Y:S01]  /*1d20*/  VIADD R17, R22, 0x2d ;  /* 0x0000002d16117836 */ /* 0x000fe20000000000 */
[----:B------:R-:W-:Y:S01]  /*1d30*/  IABS R6, R7 ;  /* 0x0000000700067213 */ /* 0x000fe20000000000 */
[----:B------:R1:W-:Y:S01]  /*1d40*/  STL [R1+0x150], R2 ;  /* 0x0001500201007387 */ /* 0x0003e20000100800 */
[----:B------:R-:W-:Y:S01]  /*1d50*/  IMAD.HI.U32 R3, R106, R5, RZ ;  /* 0x000000056a037227 */ /* 0x000fe200078e00ff */
[----:B------:R-:W-:-:S02]  /*1d60*/  ISETP.GE.AND P0, PT, R9, RZ, PT ;  /* 0x000000ff0900720c */ /* 0x000fc40003f06270 */
[----:B------:R-:W-:Y:S01]  /*1d70*/  IADD3 R9, PT, PT, R22, 0x19, RZ ;  /* 0x0000001916097810 */ /* 0x000fe20007ffe0ff */
[--C-:B------:R-:W-:Y:S01]  /*1d80*/  @!P5 IMAD.IADD R0, R0, 0x1, -R105.reuse ;  /* 0x000000010000d824 */ /* 0x100fe200078e0a69 */
[----:B------:R-:W-:Y:S01]  /*1d90*/  ISETP.GE.AND P4, PT, R15, RZ, PT ;  /* 0x000000ff0f00720c */ /* 0x000fe20003f86270 */
[----:B------:R-:W-:Y:S01]  /*1da0*/  @!P3 IMAD.IADD R12, R12, 0x1, -R105 ;  /* 0x000000010c0cb824 */ /* 0x000fe200078e0a69 */
[C---:B------:R-:W-:Y:S01]  /*1db0*/  ISETP.GT.U32.AND P3, PT, R105.reuse, R10, PT ;  /* 0x0000000a6900720c */ /* 0x040fe20003f64070 */
[C---:B------:R-:W-:Y:S01]  /*1dc0*/  VIADD R15, R22.reuse, 0x22 ;  /* 0x00000022160f7836 */ /* 0x040fe20000000000 */
[----:B------:R-:W-:Y:S01]  /*1dd0*/  ISETP.GT.U32.AND P5, PT, R105, R0, PT ;  /* 0x000000006900720c */ /* 0x000fe20003fa4070 */
[----:B-1----:R-:W-:Y:S01]  /*1de0*/  IMAD.MOV.U32 R2, RZ, RZ, R4 ;  /* 0x000000ffff027224 */ /* 0x002fe200078e0004 */
[----:B------:R-:W-:Y:S01]  /*1df0*/  IADD3 R13, PT, PT, R22, 0x1b, RZ ;  /* 0x0000001b160d7810 */ /* 0x000fe20007ffe0ff */
[----:B------:R-:W-:Y:S01]  /*1e00*/  IMAD.MOV R4, RZ, RZ, -R3 ;  /* 0x000000ffff047224 */ /* 0x000fe200078e0a03 */
[----:B------:R-:W-:Y:S01]  /*1e10*/  IABS R18, R17 ;  /* 0x0000001100127213 */ /* 0x000fe20000000000 */
[----:B------:R-:W-:Y:S01]  /*1e20*/  IMAD.HI.U32 R3, R106, R6, RZ ;  /* 0x000000066a037227 */ /* 0x000fe200078e00ff */
[----:B------:R-:W-:-:S02]  /*1e30*/  @!P2 IADD3 R2, PT, PT, -R2, RZ, RZ ;  /* 0x000000ff0202a210 */ /* 0x000fc40007ffe1ff */
[C---:B------:R-:W-:Y:S01]  /*1e40*/  ISETP.GT.U32.AND P2, PT, R105.reuse, R12, PT ;  /* 0x0000000c6900720c */ /* 0x040fe20003f44070 */
[----:B------:R-:W-:Y:S01]  /*1e50*/  IMAD R4, R105, R4, R5 ;  /* 0x0000000469047224 */ /* 0x000fe200078e0205 */
[----:B------:R-:W-:Y:S01]  /*1e60*/  IADD3 R3, PT, PT, -R3, RZ, RZ ;  /* 0x000000ff03037210 */ /* 0x000fe20007ffe1ff */
[----:B------:R1:W-:Y:S01]  /*1e70*/  STL [R1+0xa0], R2 ;  /* 0x0000a00201007387 */ /* 0x0003e20000100800 */
[--C-:B------:R-:W-:Y:S01]  /*1e80*/  @!P3 IMAD.IADD R10, R10, 0x1, -R105.reuse ;  /* 0x000000010a0ab824 */ /* 0x100fe200078e0a69 */
[----:B------:R-:W-:Y:S01]  /*1e90*/  IABS R5, R13 ;  /* 0x0000000d00057213 */ /* 0x000fe20000000000 */
[----:B------:R-:W-:Y:S01]  /*1ea0*/  @!P5 IMAD.IADD R0, R0, 0x1, -R105 ;  /* 0x000000010000d824 */ /* 0x000fe200078e0a69 */
[C---:B------:R-:W-:Y:S01]  /*1eb0*/  ISETP.GT.U32.AND P3, PT, R105.reuse, R4, PT ;  /* 0x000000046900720c */ /* 0x040fe20003f64070 */
[----:B------:R-:W-:Y:S02]  /*1ec0*/  IMAD R6, R105, R3, R6 ;  /* 0x0000000369067224 */ /* 0x000fe400078e0206 */
[----:B------:R-:W-:-:S02]  /*1ed0*/  @!P0 IMAD.MOV R0, RZ, RZ, -R0 ;  /* 0x000000ffff008224 */ /* 0x000fc400078e0a00 */
[----:B------:R-:W-:Y:S01]  /*1ee0*/  VIADD R218, R22, 0x174 ;  /* 0x0000017416da7836 */ /* 0x000fe20000000000 */
[----:B------:R-:W-:Y:S01]  /*1ef0*/  ISETP.GT.U32.AND P5, PT, R105, R6, PT ;  /* 0x000000066900720c */ /* 0x000fe20003fa4070 */
[----:B-1----:R-:W-:Y:S01]  /*1f00*/  IMAD.MOV.U32 R2, RZ, RZ, R8 ;  /* 0x000000ffff027224 */ /* 0x002fe200078e0008 */
[----:B------:R-:W-:Y:S01]  /*1f10*/  IABS R8, R9 ;  /* 0x0000000900087213 */ /* 0x000fe20000000000 */
[----:B------:R-:W-:Y:S01]  /*1f20*/  @!P2 IMAD.IADD R12, R12, 0x1, -R105 ;  /* 0x000000010c0ca824 */ /* 0x000fe200078e0a69 */
[----:B------:R-:W-:Y:S01]  /*1f30*/  ISETP.GE.AND P2, PT, R7, RZ, PT ;  /* 0x000000ff0700720c */ /* 0x000fe20003f46270 */
[----:B------:R-:W-:Y:S01]  /*1f40*/  @!P6 IMAD.MOV R2, RZ, RZ, -R2 ;  /* 0x000000ffff02e224 */ /* 0x000fe200078e0a02 */
[----:B------:R-:W-:Y:S01]  /*1f50*/  ISETP.GE.AND P6, PT, R11, RZ, PT ;  /* 0x000000ff0b00720c */ /* 0x000fe20003fc6270 */
[----:B------:R-:W-:Y:S01]  /*1f60*/  IMAD.HI.U32 R3, R106, R8, RZ ;  /* 0x000000086a037227 */ /* 0x000fe200078e00ff */
[----:B------:R-:W-:Y:S02]  /*1f70*/  @!P3 IADD3 R4, PT, PT, R4, -R105, RZ ;  /* 0x800000690404b210 */ /* 0x000fe40007ffe0ff */
[----:B------:R1:W-:Y:S01]  /*1f80*/  STL [R1+0x154], R2 ;  /* 0x0001540201007387 */ /* 0x0003e20000100800 */
[----:B------:R-:W-:Y:S01]  /*1f90*/  VIADD R11, R22, 0x1a ;  /* 0x0000001a160b7836 */ /* 0x000fe20000000000 */
[----:B------:R-:W-:Y:S01]  /*1fa0*/  ISETP.GE.AND P3, PT, R9, RZ, PT ;  /* 0x000000ff0900720c */ /* 0x000fe20003f66270 */
[----:B------:R-:W-:-:S02]  /*1fb0*/  IMAD.MOV R3, RZ, RZ, -R3 ;  /* 0x000000ffff037224 */ /* 0x000fc400078e0a03 */
[----:B------:R-:W-:Y:S01]  /*1fc0*/  @!P5 IMAD.IADD R6, R6, 0x1, -R105 ;  /* 0x000000010606d824 */ /* 0x000fe200078e0a69 */
[----:B------:R-:W-:Y:S01]  /*1fd0*/  IABS R7, R11 ;  /* 0x0000000b00077213 */ /* 0x000fe20000000000 */
[----:B------:R-:W-:Y:S01]  /*1fe0*/  IMAD R8, R105, R3, R8 ;  /* 0x0000000369087224 */ /* 0x000fe200078e0208 */
[----:B------:R-:W-:Y:S01]  /*1ff0*/  ISETP.GE.AND P0, PT, R11, RZ, PT ;  /* 0x000000ff0b00720c */ /* 0x000fe20003f06270 */
[----:B------:R-:W-:Y:S01]  /*2000*/  VIADD R11, R22, 0x1c ;  /* 0x0000001c160b7836 */ /* 0x000fe20000000000 */
[----:B------:R-:W-:Y:S01]  /*2010*/  ISETP.GT.U32.AND P5, PT, R105, R6, PT ;  /* 0x000000066900720c */ /* 0x000fe20003fa4070 */
[----:B-1----:R-:W-:Y:S02]  /*2020*/  IMAD.MOV.U32 R2, RZ, RZ, R10 ;  /* 0x000000ffff027224 */ /* 0x002fe400078e000a */
[----:B------:R-:W-:-:S04]  /*2030*/  IMAD.HI.U32 R3, R106, R7, RZ ;  /* 0x000000076a037227 */ /* 0x000fc800078e00ff */
[----:B------:R-:W-:Y:S01]  /*2040*/  @!P1 IMAD.MOV R2, RZ, RZ, -R2 ;  /* 0x000000ffff029224 */ /* 0x000fe200078e0a02 */
[----:B------:R-:W-:Y:S01]  /*2050*/  ISETP.GT.U32.AND P1, PT, R105, R4, PT ;  /* 0x000000046900720c */ /* 0x000fe20003f24070 */
[----:B------:R-:W-:Y:S02]  /*2060*/  IMAD.MOV.U32 R10, RZ, RZ, R5 ;  /* 0x000000ffff0a7224 */ /* 0x000fe400078e0005 */
[----:B------:R-:W-:Y:S01]  /*2070*/  VIADD R219, R22, 0x175 ;  /* 0x0000017516db7836 */ /* 0x000fe20000000000 */
[----:B------:R1:W-:Y:S01]  /*2080*/  STL [R1+0x9c], R2 ;  /* 0x00009c0201007387 */ /* 0x0003e20000100800 */
[----:B------:R-:W-:Y:S01]  /*2090*/  IMAD.HI.U32 R5, R106, R10, RZ ;  /* 0x0000000a6a057227 */ /* 0x000fe200078e00ff */
[----:B------:R-:W-:-:S04]  /*20a0*/  @!P5 IADD3 R6, PT, PT, R6, -R105, RZ ;  /* 0x800000690606d210 */ /* 0x000fc80007ffe0ff */
[----:B------:R-:W-:-:S03]  /*20b0*/  IADD3 R5, PT, PT, -R5, RZ, RZ ;  /* 0x000000ff05057210 */ /* 0x000fc60007ffe1ff */
[----:B------:R-:W-:Y:S01]  /*20c0*/  @!P1 IMAD.IADD R4, R4, 0x1, -R105 ;  /* 0x0000000104049824 */ /* 0x000fe200078e0a69 */
[----:B-1----:R-:W-:Y:S01]  /*20d0*/  MOV R2, R12 ;  /* 0x0000000c00027202 */ /* 0x002fe20000000f00 */
[----:B------:R-:W-:Y:S01]  /*20e0*/  IMAD R10, R105, R5, R10 ;  /* 0x00000005690a7224 */ /* 0x000fe200078e020a */
[----:B------:R-:W-:Y:S01]  /*20f0*/  ISETP.GE.AND P1, PT, R13, RZ, PT ;  /* 0x000000ff0d00720c */ /* 0x000fe20003f26270 */
[----:B------:R-:W-:Y:S02]  /*2100*/  IMAD.MOV.U32 R14, RZ, RZ, R4 ;  /* 0x000000ffff0e7224 */ /* 0x000fe400078e0004 */
[----:B------:R-:W-:Y:S01]  /*2110*/  @!P4 IMAD.MOV R2, RZ, RZ, -R2 ;  /* 0x000000ffff02c224 */ /* 0x000fe200078e0a02 */
[C---:B------:R-:W-:Y:S01]  /*2120*/  ISETP.GT.U32.AND P4, PT, R105.reuse, R8, PT ;  /* 0x000000086900720c */ /* 0x040fe20003f84070 */
[----:B------:R-:W-:Y:S01]  /*2130*/  @!P6 IMAD.MOV R14, RZ, RZ, -R14 ;  /* 0x000000ffff0ee224 */ /* 0x000fe200078e0a0e */
[----:B------:R-:W-:Y:S01]  /*2140*/  ISETP.GT.U32.AND P6, PT, R105, R10, PT ;  /* 0x0000000a6900720c */ /* 0x000fe20003fc4070 */
[C---:B------:R-:W-:Y:S01]  /*2150*/  VIADD R12, R22.reuse, 0x1d ;  /* 0x0000001d160c7836 */ /* 0x040fe20000000000 */
[----:B------:R1:W-:Y:S01]  /*2160*/  STL [R1+0x158], R2 ;  /* 0x0001580201007387 */ /* 0x0003e20000100800 */
[----:B------:R-:W-:-:S03]  /*2170*/  VIADD R13, R22, 0x1e ;  /* 0x0000001e160d7836 */ /* 0x000fc60000000000 */
[----:B------:R2:W-:Y:S01]  /*2180*/  STL [R1+0x98], R0 ;  /* 0x0000980001007387 */ /* 0x0005e20000100800 */
[----:B------:R-:W-:Y:S02]  /*2190*/  IABS R5, R12 ;  /* 0x0000000c00057213 */ /* 0x000fe40000000000 */
[----:B------:R-:W-:Y:S01]  /*21a0*/  IABS R9, R13 ;  /* 0x0000000d00097213 */ /* 0x000fe20000000000 */
[----:B------:R-:W-:Y:S01]  /*21b0*/  STL [R1+0x15c], R14 ;  /* 0x00015c0e01007387 */ /* 0x000fe20000100800 */
[--C-:B------:R-:W-:Y:S01]  /*21c0*/  @!P4 IMAD.IADD R8, R8, 0x1, -R105.reuse ;  /* 0x000000010808c824 */ /* 0x100fe200078e0a69 */
[----:B-1----:R-:W-:Y:S01]  /*21d0*/  MOV R2, R6 ;  /* 0x0000000600027202 */ /* 0x002fe20000000f00 */
[----:B------:R-:W-:Y:S01]  /*21e0*/  @!P6 IMAD.IADD R10, R10, 0x1, -R105 ;  /* 0x000000010a0ae824 */ /* 0x000fe200078e0a69 */
[----:B------:R-:W-:Y:S01]  /*21f0*/  MOV R6, R5 ;  /* 0x0000000500067202 */ /* 0x000fe20000000f00 */
[----:B------:R-:W-:Y:S01]  /*2200*/  IMAD.HI.U32 R5, R106, R9, RZ ;  /* 0x000000096a057227 */ /* 0x000fe200078e00ff */
[----:B------:R-:W-:-:S02]  /*2210*/  ISETP.GT.U32.AND P4, PT, R105, R8, PT ;  /* 0x000000086900720c */ /* 0x000fc40003f84070 */
[----:B------:R-:W-:Y:S01]  /*2220*/  ISETP.GT.U32.AND P6, PT, R105, R10, PT ;  /* 0x0000000a6900720c */ /* 0x000fe20003fc4070 */
[----:B--2---:R-:W-:Y:S02]  /*2230*/  IMAD.MOV R0, RZ, RZ, -R3 ;  /* 0x000000ffff007224 */ /* 0x004fe400078e0a03 */
[----:B------:R-:W-:Y:S01]  /*2240*/  @!P2 IMAD.MOV R2, RZ, RZ, -R2 ;  /* 0x000000ffff02a224 */ /* 0x000fe200078e0a02 */
[----:B------:R-:W-:Y:S01]  /*2250*/  ISETP.GE.AND P2, PT, R11, RZ, PT ;  /* 0x000000ff0b00720c */ /* 0x000fe20003f46270 */
[C---:B------:R-:W-:Y:S01]  /*2260*/  IMAD R0, R105.reuse, R0, R7 ;  /* 0x0000000069007224 */ /* 0x040fe200078e0207 */
[----:B------:R-:W-:Y:S02]  /*2270*/  IABS R7, R11 ;  /* 0x0000000b00077213 */ /* 0x000fe40000000000 */
[----:B------:R1:W-:Y:S01]  /*2280*/  STL [R1+0x12c], R2 ;  /* 0x00012c0201007387 */ /* 0x0003e20000100800 */
[----:B------:R-:W-:Y:S02]  /*2290*/  IABS R11, R15 ;  /* 0x0000000f000b7213 */ /* 0x000fe40000000000 */
[----:B------:R-:W-:Y:S01]  /*22a0*/  ISETP.GT.U32.AND P5, PT, R105, R0, PT ;  /* 0x000000006900720c */ /* 0x000fe20003fa4070 */
[----:B------:R-:W-:Y:S01]  /*22b0*/  @!P4 IMAD.IADD R8, R8, 0x1, -R105 ;  /* 0x000000010808c824 */ /* 0x000fe200078e0a69 */
[----:B------:R-:W-:Y:S01]  /*22c0*/  ISETP.GE.AND P4, PT, R12, RZ, PT ;  /* 0x000000ff0c00720c */ /* 0x000fe20003f86270 */
[----:B------:R-:W-:-:S03]  /*22d0*/  IMAD.HI.U32 R3, R106, R7, RZ ;  /* 0x000000076a037227 */ /* 0x000fc600078e00ff */
[----:B-1----:R-:W-:Y:S01]  /*22e0*/  MOV R2, R8 ;  /* 0x0000000800027202 */ /* 0x002fe20000000f00 */
[----:B------:R-:W-:Y:S02]  /*22f0*/  IMAD.MOV R4, RZ, RZ, -R3 ;  /* 0x000000ffff047224 */ /* 0x000fe400078e0a03 */
[----:B------:R-:W-:-:S04]  /*2300*/  IMAD.HI.U32 R3, R106, R6, RZ ;  /* 0x000000066a037227 */ /* 0x000fc800078e00ff */
[----:B------:R-:W-:Y:S02]  /*2310*/  @!P5 IMAD.IADD R0, R0, 0x1, -R105 ;  /* 0x000000010000d824 */ /* 0x000fe400078e0a69 */
[----:B------:R-:W-:Y:S01]  /*2320*/  @!P3 IMAD.MOV R2, RZ, RZ, -R2 ;  /* 0x000000ffff02b224 */ /* 0x000fe200078e0a02 */
[----:B------:R-:W-:Y:S01]  /*2330*/  ISETP.GE.AND P3, PT, R13, RZ, PT ;  /* 0x000000ff0d00720c */ /* 0x000fe20003f66270 */
[----:B------:R-:W-:Y:S01]  /*2340*/  IMAD.MOV R3, RZ, RZ, -R3 ;  /* 0x000000ffff037224 */ /* 0x000fe200078e0a03 */
[C---:B------:R-:W-:Y:S01]  /*2350*/  ISETP.GT.U32.AND P5, PT, R105.reuse, R0, PT ;  /* 0x000000006900720c */ /* 0x040fe20003fa4070 */
[C---:B------:R-:W-:Y:S01]  /*2360*/  IMAD R4, R105.reuse, R4, R7 ;  /* 0x0000000469047224 */ /* 0x040fe200078e0207 */
[----:B------:R1:W-:Y:S01]  /*2370*/  STL [R1+0x94], R2 ;  /* 0x0000940201007387 */ /* 0x0003e20000100800 */
[----:B------:R-:W-:Y:S01]  /*2380*/  IMAD R6, R105, R3, R6 ;  /* 0x0000000369067224 */ /* 0x000fe200078e0206 */
[----:B------:R-:W-:Y:S01]  /*2390*/  IADD3 R13, PT, PT, R22, 0x21, RZ ;  /* 0x00000021160d7810 */ /* 0x000fe20007ffe0ff */
[----:B------:R-:W-:-:S02]  /*23a0*/  IMAD.MOV R8, RZ, RZ, -R5 ;  /* 0x000000ffff087224 */ /* 0x000fc400078e0a05 */
[----:B------:R-:W-:Y:S02]  /*23b0*/  @!P6 IMAD.IADD R10, R10, 0x1, -R105 ;  /* 0x000000010a0ae824 */ /* 0x000fe400078e0a69 */
[C---:B------:R-:W-:Y:S01]  /*23c0*/  IMAD R8, R105.reuse, R8, R9 ;  /* 0x0000000869087224 */ /* 0x040fe200078e0209 */
[----:B------:R-:W-:Y:S01]  /*23d0*/  IABS R9, R13 ;  /* 0x0000000d00097213 */ /* 0x000fe20000000000 */
[----:B------:R-:W-:Y:S02]  /*23e0*/  VIADD R12, R22, 0x20 ;  /* 0x00000020160c7836 */ /* 0x000fe40000000000 */
[----:B------:R-:W-:Y:S02]  /*23f0*/  @!P5 IADD3 R0, PT, PT, R0, -R105, RZ ;  /* 0x800000690000d210 */ /* 0x000fe40007ffe0ff */
[----:B------:R-:W-:Y:S02]  /*2400*/  ISETP.GT.U32.AND P5, PT, R105, R4, PT ;  /* 0x000000046900720c */ /* 0x000fe40003fa4070 */
[----:B------:R-:W-:Y:S01]  /*2410*/  IABS R7, R12 ;  /* 0x0000000c00077213 */ /* 0x000fe20000000000 */
[----:B-1----:R-:W-:-:S02]  /*2420*/  IMAD.MOV.U32 R2, RZ, RZ, R0 ;  /* 0x000000ffff027224 */ /* 0x002fc400078e0000 */
[----:B------:R-:W-:Y:S02]  /*2430*/  VIADD R0, R22, 0x1f ;  /* 0x0000001f16007836 */ /* 0x000fe40000000000 */
[----:B------:R-:W-:Y:S01]  /*2440*/  @!P0 IMAD.MOV R2, RZ, RZ, -R2 ;  /* 0x000000ffff028224 */ /* 0x000fe200078e0a02 */
[C---:B------:R-:W-:Y:S01]  /*2450*/  ISETP.GT.U32.AND P0, PT, R105.reuse, R6, PT ;  /* 0x000000066900720c */ /* 0x040fe20003f04070 */
[----:B------:R-:W-:Y:S01]  /*2460*/  IMAD.HI.U32 R3, R106, R7, RZ ;  /* 0x000000076a037227 */ /* 0x000fe200078e00ff */
[----:B------:R-:W-:Y:S02]  /*2470*/  IABS R5, R0 ;  /* 0x0000000000057213 */ /* 0x000fe40000000000 */
[----:B------:R1:W-:Y:S01]  /*2480*/  STL [R1+0x168], R2 ;  /* 0x0001680201007387 */ /* 0x0003e20000100800 */
[----:B------:R-:W-:Y:S02]  /*2490*/  @!P5 IADD3 R4, PT, PT, R4, -R105, RZ ;  /* 0x800000690404d210 */ /* 0x000fe40007ffe0ff */
[----:B------:R-:W-:Y:S01]  /*24a0*/  ISETP.GE.AND P6, PT, R0, RZ, PT ;  /* 0x000000ff0000720c */ /* 0x000fe20003fc6270 */
[----:B------:R-:W-:Y:S01]  /*24b0*/  IMAD.HI.U32 R0, R106, R5, RZ ;  /* 0x000000056a007227 */ /* 0x000fe200078e00ff */
[----:B------:R-:W-:-:S04]  /*24c0*/  ISETP.GT.U32.AND P5, PT, R105, R4, PT ;  /* 0x000000046900720c */ /* 0x000fc80003fa4070 */
[----:B------:R-:W-:Y:S01]  /*24d0*/  @!P0 IMAD.IADD R6, R6, 0x1, -R105 ;  /* 0x0000000106068824 */ /* 0x000fe200078e0a69 */
[----:B------:R-:W-:Y:S01]  /*24e0*/  IADD3 R0, PT, PT, -R0, RZ, RZ ;  /* 0x000000ff00007210 */ /* 0x000fe20007ffe1ff */
[----:B-1----:R-:W-:Y:S02]  /*24f0*/  IMAD.MOV.U32 R2, RZ, RZ, R10 ;  /* 0x000000ffff027224 */ /* 0x002fe400078e000a */
[----:B------:R-:W-:Y:S01]  /*2500*/  IMAD.MOV R10, RZ, RZ, -R3 ;  /* 0x000000ffff0a7224 */ /* 0x000fe200078e0a03 */
[C---:B------:R-:W-:Y:S01]  /*2510*/  ISETP.GT.U32.AND P0, PT, R105.reuse, R6, PT ;  /* 0x000000066900720c */ /* 0x040fe20003f04070 */
[----:B------:R-:W-:Y:S01]  /*2520*/  @!P1 IMAD.MOV R2, RZ, RZ, -R2 ;  /* 0x000000ffff029224 */ /* 0x000fe200078e0a02 */
[C---:B------:R-:W-:Y:S01]  /*2530*/  ISETP.GT.U32.AND P1, PT, R105.reuse, R8, PT ;  /* 0x000000086900720c */ /* 0x040fe20003f24070 */
[C---:B------:R-:W-:Y:S02]  /*2540*/  IMAD R0, R105.reuse, R0, R5 ;  /* 0x0000000069007224 */ /* 0x040fe400078e0205 */
[----:B------:R-:W-:Y:S01]  /*2550*/  @!P5 IMAD.IADD R4, R4, 0x1, -R105 ;  /* 0x000000010404d824 */ /* 0x000fe200078e0a69 */
[----:B------:R1:W-:Y:S01]  /*2560*/  STL [R1+0x90], R2 ;  /* 0x0000900201007387 */ /* 0x0003e20000100800 */
[----:B------:R-:W-:Y:S01]  /*2570*/  IMAD R10, R105, R10, R7 ;  /* 0x0000000a690a7224 */ /* 0x000fe200078e0207 */
[----:B------:R-:W-:Y:S01]  /*2580*/  ISETP.GE.AND P5, PT, R12, RZ, PT ;  /* 0x000000ff0c00720c */ /* 0x000fe20003fa6270 */
[----:B------:R-:W-:-:S02]  /*2590*/  IMAD.MOV.U32 R16, RZ, RZ, R4 ;  /* 0x000000ffff107224 */ /* 0x000fc400078e0004 */
[----:B------:R-:W-:Y:S02]  /*25a0*/  IMAD.HI.U32 R5, R106, R11, RZ ;  /* 0x0000000b6a057227 */ /* 0x000fe400078e00ff */
[----:B------:R-:W-:Y:S02]  /*25b0*/  @!P0 IADD3 R6, PT, PT, R6, -R105, RZ ;  /* 0x8000006906068210 */ /* 0x000fe40007ffe0ff */
[----:B------:R-:W-:Y:S01]  /*25c0*/  @!P1 IMAD.IADD R8, R8, 0x1, -R105 ;  /* 0x0000000108089824 */ /* 0x000fe200078e0a69 */
[C---:B------:R-:W-:Y:S01]  /*25d0*/  ISETP.GT.U32.AND P0, PT, R105.reuse, R0, PT ;  /* 0x000000006900720c */ /* 0x040fe20003f04070 */
[----:B------:R-:W-:Y:S01]  /*25e0*/  @!P2 IMAD.MOV R16, RZ, RZ, -R16 ;  /* 0x000000ffff10a224 */ /* 0x000fe200078e0a10 */
[----:B-1----:R-:W-:Y:S01]  /*25f0*/  MOV R2, R6 ;  /* 0x0000000600027202 */ /* 0x002fe20000000f00 */
[----:B------:R-:W-:Y:S01]  /*2600*/  IMAD.HI.U32 R3, R106, R9, RZ ;  /* 0x000000096a037227 */ /* 0x000fe200078e00ff */
[C---:B------:R-:W-:Y:S02]  /*2610*/  ISETP.GT.U32.AND P1, PT, R105.reuse, R8, PT ;  /* 0x000000086900720c */ /* 0x040fe40003f24070 */
[----:B------:R-:W-:Y:S01]  /*2620*/  ISETP.GT.U32.AND P2, PT, R105, R10, PT ;  /* 0x0000000a6900720c */ /* 0x000fe20003f44070 */
[----:B------:R-:W-:Y:S01]  /*2630*/  @!P4 IMAD.MOV R2, RZ, RZ, -R2 ;  /* 0x000000ffff02c224 */ /* 0x000fe200078e0a02 */
[----:B------:R-:W-:Y:S01]  /*2640*/  STL [R1+0x8c], R16 ;  /* 0x00008c1001007387 */ /* 0x000fe20000100800 */
[----:B------:R-:W-:Y:S01]  /*2650*/  IMAD.MOV R14, RZ, RZ, -R5 ;  /* 0x000000ffff0e7224 */ /* 0x000fe200078e0a05 */
[----:B------:R-:W-:Y:S01]  /*2660*/  ISETP.GE.AND P4, PT, R13, RZ, PT ;  /* 0x000000ff0d00720c */ /* 0x000fe20003f86270 */
[----:B------:R-:W-:Y:S01]  /*2670*/  IMAD.MOV R12, RZ, RZ, -R3 ;  /* 0x000000ffff0c7224 */ /* 0x000fe200078e0a03 */
[----:B------:R1:W-:Y:S01]  /*2680*/  STL [R1+0x88], R2 ;  /* 0x0000880201007387 */ /* 0x0003e20000100800 */
[C---:B------:R-:W-:Y:S01]  /*2690*/  IMAD R6, R105.reuse, R14, R11 ;  /* 0x0000000e69067224 */ /* 0x040fe200078e020b */
[----:B------:R-:W-:Y:S01]  /*26a0*/  @!P0 IADD3 R0, PT, PT, R0, -R105, RZ ;  /* 0x8000006900008210 */ /* 0x000fe20007ffe0ff */
[----:B------:R-:W-:-:S02]  /*26b0*/  IMAD R4, R105, R12, R9 ;  /* 0x0000000c69047224 */ /* 0x000fc400078e0209 */
[----:B------:R-:W-:Y:S01]  /*26c0*/  @!P1 IMAD.IADD R8, R8, 0x1, -R105 ;  /* 0x0000000108089824 */ /* 0x000fe200078e0a69 */
[C---:B------:R-:W-:Y:S01]  /*26d0*/  ISETP.GT.U32.AND P0, PT, R105.reuse, R0, PT ;  /* 0x000000006900720c */ /* 0x040fe20003f04070 */
[----:B------:R-:W-:Y:S01]  /*26e0*/  VIADD R12, R22, 0x23 ;  /* 0x00000023160c7836 */ /* 0x000fe20000000000 */
[----:B------:R-:W-:Y:S01]  /*26f0*/  @!P2 IADD3 R10, PT, PT, R10, -R105, RZ ;  /* 0x800000690a0aa210 */ /* 0x000fe20007ffe0ff */
[C---:B------:R-:W-:Y:S01]  /*2700*/  VIADD R13, R22.reuse, 0x25 ;  /* 0x00000025160d7836 */ /* 0x040fe20000000000 */
[C---:B------:R-:W-:Y:S01]  /*2710*/  ISETP.GT.U32.AND P1, PT, R105.reuse, R4, PT ;  /* 0x000000046900720c */ /* 0x040fe20003f24070 */
[----:B-1----:R-:W-:Y:S01]  /*2720*/  IMAD.MOV.U32 R2, RZ, RZ, R8 ;  /* 0x000000ffff027224 */ /* 0x002fe200078e0008 */
[----:B------:R-:W-:Y:S01]  /*2730*/  IABS R5, R12 ;  /* 0x0000000c00057213 */ /* 0x000fe20000000000 */
[----:B------:R-:W-:Y:S01]  /*2740*/  VIADD R11, R22, 0x24 ;  /* 0x00000024160b7836 */ /* 0x000fe20000000000 */
[C---:B------:R-:W-:Y:S01]  /*2750*/  ISETP.GT.U32.AND P2, PT, R105.reuse, R10, PT ;  /* 0x0000000a6900720c */ /* 0x040fe20003f44070 */
[----:B------:R-:W-:Y:S01]  /*2760*/  @!P3 IMAD.MOV R2, RZ, RZ, -R2 ;  /* 0x000000ffff02b224 */ /* 0x000fe200078e0a02 */
[----:B------:R-:W-:Y:S01]  /*2770*/  ISETP.GT.U32.AND P3, PT, R105, R6, PT ;  /* 0x000000066900720c */ /* 0x000fe20003f64070 */
[----:B------:R-:W-:Y:S01]  /*2780*/  IMAD.HI.U32 R3, R106, R5, RZ ;  /* 0x000000056a037227 */ /* 0x000fe200078e00ff */
[----:B------:R-:W-:-:S02]  /*2790*/  IABS R9, R13 ;  /* 0x0000000d00097213 */ /* 0x000fc40000000000 */
[----:B------:R-:W-:Y:S01]  /*27a0*/  IABS R7, R11 ;  /* 0x0000000b00077213 */ /* 0x000fe20000000000 */
[----:B------:R-:W-:Y:S01]  /*27b0*/  IMAD.MOV R8, RZ, RZ, -R3 ;  /* 0x000000ffff087224 */ /* 0x000fe200078e0a03 */
[-C--:B------:R-:W-:Y:S01]  /*27c0*/  @!P0 IADD3 R0, PT, PT, R0, -R105.reuse, RZ ;  /* 0x8000006900008210 */ /* 0x080fe20007ffe0ff */
[----:B------:R1:W-:Y:S01]  /*27d0*/  STL [R1+0x84], R2 ;  /* 0x0000840201007387 */ /* 0x0003e20000100800 */
[----:B------:R-:W-:Y:S01]  /*27e0*/  @!P1 IMAD.IADD R4, R4, 0x1, -R105 ;  /* 0x0000000104049824 */ /* 0x000fe200078e0a69 */
[----:B------:R-:W-:Y:S01]  /*27f0*/  ISETP.GE.AND P0, PT, R15, RZ, PT ;  /* 0x000000ff0f00720c */ /* 0x000fe20003f06270 */
[C---:B------:R-:W-:Y:S02]  /*2800*/  IMAD R8, R105.reuse, R8, R5 ;  /* 0x0000000869087224 */ /* 0x040fe400078e0205 */
[----:B------:R-:W-:Y:S01]  /*2810*/  IMAD.MOV.U32 R5, RZ, RZ, R9 ;  /* 0x000000ffff057224 */ /* 0x000fe200078e0009 */
[----:B------:R-:W-:Y:S01]  /*2820*/  @!P3 IADD3 R6, PT, PT, R6, -R105, RZ ;  /* 0x800000690606b210 */ /* 0x000fe20007ffe0ff */
[----:B------:R-:W-:Y:S01]  /*2830*/  @!P2 IMAD.IADD R10, R10, 0x1, -R105 ;  /* 0x000000010a0aa824 */ /* 0x000fe200078e0a69 */
[C---:B------:R-:W-:Y:S01]  /*2840*/  ISETP.GT.U32.AND P1, PT, R105.reuse, R4, PT ;  /* 0x000000046900720c */ /* 0x040fe20003f24070 */
[----:B------:R-:W-:Y:S01]  /*2850*/  IMAD.HI.U32 R3, R106, R7, RZ ;  /* 0x000000076a037227 */ /* 0x000fe200078e00ff */
[----:B------:R-:W-:-:S02]  /*2860*/  ISETP.GT.U32.AND P3, PT, R105, R6, PT ;  /* 0x000000066900720c */ /* 0x000fc40003f64070 */
[----:B------:R-:W-:Y:S01]  /*2870*/  ISETP.GT.U32.AND P2, PT, R105, R8, PT ;  /* 0x000000086900720c */ /* 0x000fe20003f44070 */
[----:B------:R-:W-:Y:S02]  /*2880*/  IMAD.MOV.U32 R14, RZ, RZ, R0 ;  /* 0x000000ffff0e7224 */ /* 0x000fe400078e0000 */
[----:B------:R-:W-:-:S04]  /*2890*/  IMAD.HI.U32 R0, R106, R5, RZ ;  /* 0x000000056a007227 */ /* 0x000fc800078e00ff */
[----:B-1----:R-:W-:Y:S02]  /*28a0*/  IMAD.MOV.U32 R2, RZ, RZ, R10 ;  /* 0x000000ffff027224 */ /* 0x002fe400078e000a */
[----:B------:R-:W-:Y:S02]  /*28b0*/  IMAD.MOV R10, RZ, RZ, -R3 ;  /* 0x000000ffff0a7224 */ /* 0x000fe400078e0a03 */
[----:B------:R-:W-:Y:S01]  /*28c0*/  @!P6 IMAD.MOV R14, RZ, RZ, -R14 ;  /* 0x000000ffff0ee224 */ /* 0x000fe200078e0a0e */
[----:B------:R-:W-:Y:S01]  /*28d0*/  ISETP.GE.AND P6, PT, R12, RZ, PT ;  /* 0x000000ff0c00720c */ /* 0x000fe20003fc6270 */
[----:B------:R-:W-:Y:S01]  /*28e0*/  IMAD.MOV R12, RZ, RZ, -R0 ;  /* 0x000000ffff0c7224 */ /* 0x000fe200078e0a00 */
[----:B------:R-:W-:Y:S01]  /*28f0*/  @!P5 IADD3 R2, PT, PT, -R2, RZ, RZ ;  /* 0x000000ff0202d210 */ /* 0x000fe20007ffe1ff */
[C---:B------:R-:W-:Y:S01]  /*2900*/  IMAD R0, R105.reuse, R10, R7 ;  /* 0x0000000a69007224 */ /* 0x040fe200078e0207 */
[----:B------:R1:W-:Y:S01]  /*2910*/  STL [R1+0x16c], R14 ;  /* 0x00016c0e01007387 */ /* 0x0003e20000100800 */
[--C-:B------:R-:W-:Y:S01]  /*2920*/  @!P3 IMAD.IADD R6, R6, 0x1, -R105.reuse ;  /* 0x000000010606b824 */ /* 0x100fe200078e0a69 */
[----:B------:R-:W-:Y:S01]  /*2930*/  @!P2 IADD3 R8, PT, PT, R8, -R105, RZ ;  /* 0x800000690808a210 */ /* 0x000fe20007ffe0ff */
[----:B------:R-:W-:Y:S01]  /*2940*/  @!P1 IMAD.IADD R4, R4, 0x1, -R105 ;  /* 0x0000000104049824 */ /* 0x000fe200078e0a69 */
[C---:B------:R-:W-:Y:S01]  /*2950*/  ISETP.GT.U32.AND P3, PT, R105.reuse, R0, PT ;  /* 0x000000006900720c */ /* 0x040fe20003f64070 */
[C---:B------:R-:W-:Y:S01]  /*2960*/  VIADD R3, R22.reuse, 0x26 ;  /* 0x0000002616037836 */ /* 0x040fe20000000000 */
[----:B------:R2:W-:Y:S01]  /*2970*/  STL [R1+0x170], R2 ;  /* 0x0001700201007387 */ /* 0x0005e20000100800 */
[C---:B------:R-:W-:Y:S01]  /*2980*/  IMAD R10, R105.reuse, R12, R5 ;  /* 0x0000000c690a7224 */ /* 0x040fe200078e0205 */
[----:B------:R-:W-:Y:S01]  /*2990*/  ISETP.GT.U32.AND P2, PT, R105, R8, PT ;  /* 0x000000086900720c */ /* 0x000fe20003f44070 */
[----:B------:R-:W-:Y:S01]  /*29a0*/  IMAD.MOV.U32 R9, RZ, RZ, R4 ;  /* 0x000000ffff097224 */ /* 0x000fe200078e0004 */
[----:B------:R-:W-:Y:S01]  /*29b0*/  IABS R5, R3 ;  /* 0x0000000300057213 */ /* 0x000fe20000000000 */
[C---:B-1----:R-:W-:Y:S01]  /*29c0*/  VIADD R14, R22.reuse, 0x29 ;  /* 0x00000029160e7836 */ /* 0x042fe20000000000 */
[----:B------:R-:W-:Y:S01]  /*29d0*/  IADD3 R4, PT, PT, R22, 0x27, RZ ;  /* 0x0000002716047810 */ /* 0x000fe20007ffe0ff */
[----:B------:R-:W-:Y:S01]  /*29e0*/  @!P4 IMAD.MOV R9, RZ, RZ, -R9 ;  /* 0x000000ffff09c224 */ /* 0x000fe200078e0a09 */
[----:B------:R-:W-:Y:S01]  /*29f0*/  ISETP.GE.AND P4, PT, R3, RZ, PT ;  /* 0x000000ff0300720c */ /* 0x000fe20003f86270 */
[----:B------:R-:W-:Y:S01]  /*2a00*/  IMAD.HI.U32 R3, R106, R5, RZ ;  /* 0x000000056a037227 */ /* 0x000fe200078e00ff */
[----:B------:R-:W-:-:S02]  /*2a10*/  IABS R7, R4 ;  /* 0x0000000400077213 */ /* 0x000fc40000000000 */
[----:B------:R-:W-:Y:S01]  /*2a20*/  ISETP.GE.AND P1, PT, R13, RZ, PT ;  /* 0x000000ff0d00720c */ /* 0x000fe20003f26270 */
[----:B------:R-:W-:Y:S01]  /*2a30*/  @!P3 IMAD.IADD R0, R0, 0x1, -R105 ;  /* 0x000000010000b824 */ /* 0x000fe200078e0a69 */
[----:B------:R1:W-:Y:S01]  /*2a40*/  STL [R1+0x80], R9 ;  /* 0x0000800901007387 */ /* 0x0003e20000100800 */
[----:B--2---:R-:W-:Y:S01]  /*2a50*/  IMAD.MOV.U32 R2, RZ, RZ, R6 ;  /* 0x000000ffff027224 */ /* 0x004fe200078e0006 */
[----:B------:R-:W-:Y:S01]  /*2a60*/  IADD3 R6, PT, PT, -R3, RZ, RZ ;  /* 0x000000ff03067210 */ /* 0x000fe20007ffe1ff */
[----:B------:R-:W-:Y:S01]  /*2a70*/  VIADD R13, R22, 0x28 ;  /* 0x00000028160d7836 */ /* 0x000fe20000000000 */
[----:B------:R-:W-:Y:S01]  /*2a80*/  ISETP.GT.U32.AND P3, PT, R105, R0, PT ;  /* 0x000000006900720c */ /* 0x000fe20003f64070 */
[----:B------:R-:W-:Y:S01]  /*2a90*/  @!P0 IMAD.MOV R2, RZ, RZ, -R2 ;  /* 0x000000ffff028224 */ /* 0x000fe200078e0a02 */
[----:B------:R-:W-:Y:S01]  /*2aa0*/  ISETP.GE.AND P0, PT, R4, RZ, PT ;  /* 0x000000ff0400720c */ /* 0x000fe20003f06270 */
[----:B------:R-:W-:Y:S01]  /*2ab0*/  IMAD.HI.U32 R4, R106, R7, RZ ;  /* 0x000000076a047227 */ /* 0x000fe200078e00ff */
[----:B------:R-:W-:-:S02]  /*2ac0*/  @!P2 IADD3 R8, PT, PT, R8, -R105, RZ ;  /* 0x800000690808a210 */ /* 0x000fc40007ffe0ff */
[C---:B------:R-:W-:Y:S01]  /*2ad0*/  ISETP.GT.U32.AND P2, PT, R105.reuse, R10, PT ;  /* 0x0000000a6900720c */ /* 0x040fe20003f44070 */
[----:B------:R-:W-:Y:S01]  /*2ae0*/  IMAD.MOV R12, RZ, RZ, -R4 ;  /* 0x000000ffff0c7224 */ /* 0x000fe200078e0a04 */
[----:B------:R-:W-:Y:S01]  /*2af0*/  MOV R15, R8 ;  /* 0x00000008000f7202 */ /* 0x000fe20000000f00 */
[----:B------:R-:W-:Y:S01]  /*2b00*/  IMAD R4, R105, R6, R5 ;  /* 0x0000000669047224 */ /* 0x000fe200078e0205 */
[----:B------:R-:W-:Y:S01]  /*2b10*/  ISETP.GE.AND P5, PT, R11, RZ, PT ;  /* 0x000000ff0b00720c */ /* 0x000fe20003fa6270 */
[C---:B------:R-:W-:Y:S01]  /*2b20*/  IMAD R6, R105.reuse, R12, R7 ;  /* 0x0000000c69067224 */ /* 0x040fe200078e0207 */
[----:B-1----:R-:W-:Y:S01]  /*2b30*/  IABS R9, R13 ;  /* 0x0000000d00097213 */ /* 0x002fe20000000000 */
[----:B------:R-:W-:Y:S01]  /*2b40*/  @!P3 IMAD.IADD R0, R0, 0x1, -R105 ;  /* 0x000000010000b824 */ /* 0x000fe200078e0a69 */
[----:B------:R-:W-:Y:S01]  /*2b50*/  ISETP.GT.U32.AND P3, PT, R105, R4, PT ;  /* 0x000000046900720c */ /* 0x000fe20003f64070 */
[----:B------:R1:W-:Y:S01]  /*2b60*/  STL [R1+0x174], R2 ;  /* 0x0001740201007387 */ /* 0x0003e20000100800 */
[----:B------:R-:W-:Y:S01]  /*2b70*/  IABS R11, R14 ;  /* 0x0000000e000b7213 */ /* 0x000fe20000000000 */
[----:B------:R-:W-:Y:S01]  /*2b80*/  IMAD.HI.U32 R3, R106, R9, RZ ;  /* 0x000000096a037227 */ /* 0x000fe200078e00ff */
[----:B------:R-:W-:-:S02]  /*2b90*/  @!P6 IADD3 R15, PT, PT, -R15, RZ, RZ ;  /* 0x000000ff0f0fe210 */ /* 0x000fc40007ffe1ff */
[C---:B------:R-:W-:Y:S01]  /*2ba0*/  ISETP.GT.U32.AND P6, PT, R105.reuse, R6, PT ;  /* 0x000000066900720c */ /* 0x040fe20003fc4070 */
[----:B------:R-:W-:Y:S02]  /*2bb0*/  IMAD.HI.U32 R5, R106, R11, RZ ;  /* 0x0000000b6a057227 */ /* 0x000fe400078e00ff */
[----:B------:R2:W-:Y:S02]  /*2bc0*/  STL [R1+0x17c], R15 ;  /* 0x00017c0f01007387 */ /* 0x0005e40000100800 */
[----:B------:R-:W-:Y:S02]  /*2bd0*/  IMAD.MOV R8, RZ, RZ, -R3 ;  /* 0x000000ffff087224 */ /* 0x000fe400078e0a03 */
[----:B------:R-:W-:Y:S01]  /*2be0*/  @!P3 IADD3 R4, PT, PT, R4, -R105, RZ ;  /* 0x800000690404b210 */ /* 0x000fe20007ffe0ff */
[----:B------:R-:W-:Y:S02]  /*2bf0*/  @!P2 IMAD.IADD R10, R10, 0x1, -R105 ;  /* 0x000000010a0aa824 */ /* 0x000fe400078e0a69 */
[----:B------:R-:W-:Y:S01]  /*2c00*/  IMAD.MOV R12, RZ, RZ, -R5 ;  /* 0x000000ffff0c7224 */ /* 0x000fe200078e0a05 */
[C---:B------:R-:W-:Y:S01]  /*2c10*/  ISETP.GT.U32.AND P3, PT, R105.reuse, R4, PT ;  /* 0x000000046900720c */ /* 0x040fe20003f64070 */
[----:B-1----:R-:W-:Y:S01]  /*2c20*/  IMAD.MOV.U32 R2, RZ, RZ, R0 ;  /* 0x000000ffff027224 */ /* 0x002fe200078e0000 */
[C---:B------:R-:W-:Y:S01]  /*2c30*/  ISETP.GT.U32.AND P2, PT, R105.reuse, R10, PT ;  /* 0x0000000a6900720c */ /* 0x040fe20003f44070 */
[----:B------:R-:W-:-:S02]  /*2c40*/  IMAD R0, R105, R8, R9 ;  /* 0x0000000869007224 */ /* 0x000fc400078e0209 */
[C---:B------:R-:W-:Y:S02]  /*2c50*/  IMAD R8, R105.reuse, R12, R11 ;  /* 0x0000000c69087224 */ /* 0x040fe400078e020b */
[----:B------:R-:W-:Y:S02]  /*2c60*/  VIADD R11, R22, 0x2a ;  /* 0x0000002a160b7836 */ /* 0x000fe40000000000 */
[--C-:B------:R-:W-:Y:S02]  /*2c70*/  @!P6 IMAD.IADD R6, R6, 0x1, -R105.reuse ;  /* 0x000000010606e824 */ /* 0x100fe400078e0a69 */
[----:B------:R-:W-:Y:S01]  /*2c80*/  @!P5 IMAD.MOV R2, RZ, RZ, -R2 ;  /* 0x000000ffff02d224 */ /* 0x000fe200078e0a02 */
[----:B------:R-:W-:Y:S01]  /*2c90*/  IABS R12, R11 ;  /* 0x0000000b000c7213 */ /* 0x000fe20000000000 */
[--C-:B------:R-:W-:Y:S01]  /*2ca0*/  @!P3 IMAD.IADD R4, R4, 0x1, -R105.reuse ;  /* 0x000000010404b824 */ /* 0x100fe200078e0a69 */
[----:B------:R-:W-:Y:S01]  /*2cb0*/  ISETP.GT.U32.AND P6, PT, R105, R6, PT ;  /* 0x000000066900720c */ /* 0x000fe20003fc4070 */
[----:B------:R-:W-:Y:S01]  /*2cc0*/  @!P2 IMAD.IADD R10, R10, 0x1, -R105 ;  /* 0x000000010a0aa824 */ /* 0x000fe200078e0a69 */
[----:B------:R-:W-:Y:S01]  /*2cd0*/  ISETP.GE.AND P5, PT, R13, RZ, PT ;  /* 0x000000ff0d00720c */ /* 0x000fe20003fa6270 */
[----:B------:R-:W-:Y:S01]  /*2ce0*/  VIADD R13, R22, 0x2b ;  /* 0x0000002b160d7836 */ /* 0x000fe20000000000 */
[----:B------:R-:W-:Y:S01]  /*2cf0*/  ISETP.GT.U32.AND P3, PT, R105, R0, PT ;  /* 0x000000006900720c */ /* 0x000fe20003f64070 */
[----:B------:R-:W-:Y:S01]  /*2d00*/  IMAD.HI.U32 R3, R106, R12, RZ ;  /* 0x0000000c6a037227 */ /* 0x000fe200078e00ff */
[----:B------:R-:W-:Y:S01]  /*2d10*/  ISETP.GE.AND P2, PT, R14, RZ, PT ;  /* 0x000000ff0e00720c */ /* 0x000fe20003f46270 */
[----:B------:R1:W-:Y:S01]  /*2d20*/  STL [R1+0x180], R2 ;  /* 0x0001800201007387 */ /* 0x0003e20000100800 */
[----:B------:R-:W-:Y:S01]  /*2d30*/  IABS R14, R13 ;  /* 0x0000000d000e7213 */ /* 0x000fe20000000000 */
[----:B------:R-:W-:-:S02]  /*2d40*/  IMAD.MOV R7, RZ, RZ, -R3 ;  /* 0x000000ffff077224 */ /* 0x000fc400078e0a03 */
[----:B--2---:R-:W-:Y:S02]  /*2d50*/  VIADD R15, R22, 0x2c ;  /* 0x0000002c160f7836 */ /* 0x004fe40000000000 */
[----:B------:R-:W-:Y:S01]  /*2d60*/  @!P6 IADD3 R6, PT, PT, R6, -R105, RZ ;  /* 0x800000690606e210 */ /* 0x000fe20007ffe0ff */
[C---:B------:R-:W-:Y:S01]  /*2d70*/  IMAD R12, R105.reuse, R7, R12 ;  /* 0x00000007690c7224 */ /* 0x040fe200078e020c */
[C---:B------:R-:W-:Y:S01]  /*2d80*/  ISETP.GT.U32.AND P6, PT, R105.reuse, R8, PT ;  /* 0x000000086900720c */ /* 0x040fe20003fc4070 */
[----:B------:R-:W-:Y:S01]  /*2d90*/  IMAD.HI.U32 R3, R106, R14, RZ ;  /* 0x0000000e6a037227 */ /* 0x000fe200078e00ff */
[----:B-1----:R-:W-:Y:S02]  /*2da0*/  MOV R2, R10 ;  /* 0x0000000a00027202 */ /* 0x002fe40000000f00 */
[----:B------:R-:W-:Y:S01]  /*2db0*/  IABS R16, R15 ;  /* 0x0000000f00107213 */ /* 0x000fe20000000000 */
[----:B------:R-:W-:Y:S01]  /*2dc0*/  @!P3 IMAD.IADD R0, R0, 0x1, -R105 ;  /* 0x000000010000b824 */ /* 0x000fe200078e0a69 */
[----:B------:R-:W-:Y:S01]  /*2dd0*/  ISETP.GT.U32.AND P3, PT, R105, R12, PT ;  /* 0x0000000c6900720c */ /* 0x000fe20003f64070 */
[----:B------:R-:W-:-:S02]  /*2de0*/  IMAD.MOV R9, RZ, RZ, -R3 ;  /* 0x000000ffff097224 */ /* 0x000fc400078e0a03 */
[----:B------:R-:W-:Y:S02]  /*2df0*/  @!P1 IMAD.MOV R2, RZ, RZ, -R2 ;  /* 0x000000ffff029224 */ /* 0x000fe400078e0a02 */
[C---:B------:R-:W-:Y:S02]  /*2e00*/  IMAD R14, R105.reuse, R9, R14 ;  /* 0x00000009690e7224 */ /* 0x040fe400078e020e */
[----:B------:R-:W-:Y:S01]  /*2e10*/  @!P6 IMAD.IADD R8, R8, 0x1, -R105 ;  /* 0x000000010808e824 */ /* 0x000fe200078e0a69 */
[----:B------:R1:W-:Y:S01]  /*2e20*/  STL [R1+0x7c], R2 ;  /* 0x00007c0201007387 */ /* 0x0003e20000100800 */
[C---:B------:R-:W-:Y:S01]  /*2e30*/  IMAD.HI.U32 R5, R106.reuse, R16, RZ ;  /* 0x000000106a057227 */ /* 0x040fe200078e00ff */
[C---:B------:R-:W-:Y:S02]  /*2e40*/  ISETP.GT.U32.AND P6, PT, R105.reuse, R14, PT ;  /* 0x0000000e6900720c */ /* 0x040fe40003fc4070 */
[----:B------:R-:W-:Y:S01]  /*2e50*/  ISETP.GT.U32.AND P1, PT, R105, R8, PT ;  /* 0x000000086900720c */ /* 0x000fe20003f24070 */
[----:B------:R-:W-:-:S04]  /*2e60*/  IMAD.HI.U32 R7, R106, R18, RZ ;  /* 0x000000126a077227 */ /* 0x000fc800078e00ff */
[----:B------:R-:W-:Y:S01]  /*2e70*/  @!P3 IMAD.IADD R12, R12, 0x1, -R105 ;  /* 0x000000010c0cb824 */ /* 0x000fe200078e0a69 */
[----:B-1----:R-:W-:Y:S01]  /*2e80*/  MOV R2, R4 ;  /* 0x0000000400027202 */ /* 0x002fe20000000f00 */
[----:B------:R-:W-:Y:S01]  /*2e90*/  IMAD.MOV R5, RZ, RZ, -R5 ;  /* 0x000000ffff057224 */ /* 0x000fe200078e0a05 */
[----:B------:R-:W-:Y:S01]  /*2ea0*/  ISETP.GT.U32.AND P3, PT, R105, R0, PT ;  /* 0x000000006900720c */ /* 0x000fe20003f64070 */
[----:B------:R-:W-:Y:S01]  /*2eb0*/  IMAD.HI.U32 R3, R106, R20, RZ ;  /* 0x000000146a037227 */ /* 0x000fe200078e00ff */
[----:B------:R-:W-:-:S03]  /*2ec0*/  IADD3 R7, PT, PT, -R7, RZ, RZ ;  /* 0x000000ff07077210 */ /* 0x000fc60007ffe1ff */
[----:B------:R-:W-:Y:S02]  /*2ed0*/  @!P4 IMAD.MOV R2, RZ, RZ, -R2 ;  /* 0x000000ffff02c224 */ /* 0x000fe400078e0a02 */
[C---:B------:R-:W-:Y:S02]  /*2ee0*/  IMAD R16, R105.reuse, R5, R16 ;  /* 0x0000000569107224 */ /* 0x040fe400078e0210 */
[C---:B------:R-:W-:Y:S01]  /*2ef0*/  IMAD R18, R105.reuse, R7, R18 ;  /* 0x0000000769127224 */ /* 0x040fe200078e0212 */
[----:B------:R1:W-:Y:S01]  /*2f00*/  STL [R1+0x78], R2 ;  /* 0x0000780201007387 */ /* 0x0003e20000100800 */
[--C-:B------:R-:W-:Y:S01]  /*2f10*/  @!P6 IMAD.IADD R14, R14, 0x1, -R105.reuse ;  /* 0x000000010e0ee824 */ /* 0x100fe200078e0a69 */
[C---:B------:R-:W-:Y:S01]  /*2f20*/  ISETP.GT.U32.AND P6, PT, R105.reuse, R12, PT ;  /* 0x0000000c6900720c */ /* 0x040fe20003fc4070 */
[----:B------:R-:W-:Y:S01]  /*2f30*/  @!P3 IMAD.IADD R0, R0, 0x1, -R105 ;  /* 0x000000010000b824 */ /* 0x000fe200078e0a69 */
[C---:B------:R-:W-:Y:S01]  /*2f40*/  ISETP.GT.U32.AND P3, PT, R105.reuse, R18, PT ;  /* 0x000000126900720c */ /* 0x040fe20003f64070 */
[----:B------:R-:W-:Y:S01]  /*2f50*/  IMAD.MOV R3, RZ, RZ, -R3 ;  /* 0x000000ffff037224 */ /* 0x000fe200078e0a03 */
[C---:B------:R-:W-:Y:S01]  /*2f60*/  ISETP.GT.U32.AND P4, PT, R105.reuse, R14, PT ;  /* 0x0000000e6900720c */ /* 0x040fe20003f84070 */
[----:B------:R-:W-:Y:S01]  /*2f70*/  VIADD R9, R22, 0x2f ;  /* 0x0000002f16097836 */ /* 0x000fe20000000000 */
[----:B------:R-:W-:Y:S01]  /*2f80*/  IABS R7, R21 ;  /* 0x0000001500077213 */ /* 0x000fe20000000000 */
[----:B------:R-:W-:-:S02]  /*2f90*/  IMAD R20, R105, R3, R20 ;  /* 0x0000000369147224 */ /* 0x000fc400078e0214 */
[----:B-1----:R-:W-:Y:S01]  /*2fa0*/  IMAD.MOV.U32 R2, RZ, RZ, R6 ;  /* 0x000000ffff027224 */ /* 0x002fe200078e0006 */
[----:B------:R-:W-:Y:S01]  /*2fb0*/  IABS R5, R9 ;  /* 0x0000000900057213 */ /* 0x000fe20000000000 */
[--C-:B------:R-:W-:Y:S01]  /*2fc0*/  @!P1 IMAD.IADD R8, R8, 0x1, -R105.reuse ;  /* 0x0000000108089824 */ /* 0x100fe200078e0a69 */
[----:B------:R-:W-:Y:S01]  /*2fd0*/  ISETP.GE.AND P1, PT, R11, RZ, PT ;  /* 0x000000ff0b00720c */ /* 0x000fe20003f26270 */
[----:B------:R-:W-:Y:S01]  /*2fe0*/  IMAD.MOV.U32 R23, RZ, RZ, R0 ;  /* 0x000000ffff177224 */ /* 0x000fe200078e0000 */
[----:B------:R-:W-:Y:S01]  /*2ff0*/  @!P0 IADD3 R2, PT, PT, -R2, RZ, RZ ;  /* 0x000000ff02028210 */ /* 0x000fe20007ffe1ff */
[----:B------:R-:W-:Y:S01]  /*3000*/  @!P6 IMAD.IADD R12, R12, 0x1, -R105 ;  /* 0x000000010c0ce824 */ /* 0x000fe200078e0a69 */
[C---:B------:R-:W-:Y:S01]  /*3010*/  ISETP.GT.U32.AND P0, PT, R105.reuse, R16, PT ;  /* 0x000000106900720c */ /* 0x040fe20003f04070 */
[----:B------:R-:W-:Y:S01]  /*3020*/  IMAD.HI.U32 R3, R106, R5, RZ ;  /* 0x000000056a037227 */ /* 0x000fe200078e00ff */
[----:B------:R-:W-:Y:S01]  /*3030*/  ISETP.GT.U32.AND P6, PT, R105, R20, PT ;  /* 0x000000146900720c */ /* 0x000fe20003fc4070 */
[----:B------:R1:W-:Y:S01]  /*3040*/  STL [R1+0x184], R2 ;  /* 0x0001840201007387 */ /* 0x0003e20000100800 */
[-C--:B------:R-:W-:Y:S01]  /*3050*/  @!P3 IADD3 R18, PT, PT, R18, -R105.reuse, RZ ;  /* 0x800000691212b210 */ /* 0x080fe20007ffe0ff */
[----:B------:R-:W-:Y:S01]  /*3060*/  @!P5 IMAD.MOV R23, RZ, RZ, -R23 ;  /* 0x000000ffff17d224 */ /* 0x000fe200078e0a17 */
[----:B------:R-:W-:Y:S01]  /*3070*/  @!P4 IADD3 R14, PT, PT, R14, -R105, RZ ;  /* 0x800000690e0ec210 */ /* 0x000fe20007ffe0ff */
[----:B------:R-:W-:Y:S01]  /*3080*/  IMAD.HI.U32 R4, R106, R7, RZ ;  /* 0x000000076a047227 */ /* 0x000fe200078e00ff */
[----:B------:R-:W-:-:S02]  /*3090*/  ISETP.GE.AND P4, PT, R13, RZ, PT ;  /* 0x000000ff0d00720c */ /* 0x000fc40003f86270 */
[----:B------:R-:W-:Y:S01]  /*30a0*/  STL [R1+0x188], R23 ;  /* 0x0001881701007387 */ /* 0x000fe20000100800 */
[----:B------:R-:W-:Y:S01]  /*30b0*/  IMAD.MOV R6, RZ, RZ, -R3 ;  /* 0x000000ffff067224 */ /* 0x000fe200078e0a03 */
[----:B------:R-:W-:Y:S01]  /*30c0*/  ISETP.GE.AND P3, PT, R17, RZ, PT ;  /* 0x000000ff1100720c */ /* 0x000fe20003f66270 */
[----:B-1----:R-:W-:Y:S02]  /*30d0*/  IMAD.MOV.U32 R2, RZ, RZ, R8 ;  /* 0x000000ffff027224 */ /* 0x002fe400078e0008 */
[----:B------:R-:W-:Y:S01]  /*30e0*/  @!P0 IMAD.IADD R16, R16, 0x1, -R105 ;  /* 0x0000000110108824 */ /* 0x000fe200078e0a69 */
[----:B------:R-:W-:Y:S01]  /*30f0*/  @!P6 IADD3 R20, PT, PT, R20, -R105, RZ ;  /* 0x800000691414e210 */ /* 0x000fe20007ffe0ff */
[----:B------:R-:W-:Y:S01]  /*3100*/  @!P2 IMAD.MOV R2, RZ, RZ, -R2 ;  /* 0x000000ffff02a224 */ /* 0x000fe200078e0a02 */
[C---:B------:R-:W-:Y:S01]  /*3110*/  ISETP.GT.U32.AND P2, PT, R105.reuse, R18, PT ;  /* 0x000000126900720c */ /* 0x040fe20003f44070 */
[----:B------:R-:W-:Y:S01]  /*3120*/  IMAD.MOV R10, RZ, RZ, -R4 ;  /* 0x000000ffff0a7224 */ /* 0x000fe200078e0a04 */
[C---:B------:R-:W-:Y:S01]  /*3130*/  ISETP.GT.U32.AND P5, PT, R105.reuse, R16, PT ;  /* 0x000000106900720c */ /* 0x040fe20003fa4070 */
[----:B------:R-:W-:Y:S01]  /*3140*/  IMAD R4, R105, R6, R5 ;  /* 0x0000000669047224 */ /* 0x000fe200078e0205 */
[----:B------:R1:W-:Y:S01]  /*3150*/  STL [R1+0x74], R2 ;  /* 0x0000740201007387 */ /* 0x0003e20000100800 */
[----:B------:R-:W-:Y:S01]  /*3160*/  ISETP.GE.AND P0, PT, R15, RZ, PT ;  /* 0x000000ff0f00720c */ /* 0x000fe20003f06270 */
[----:B------:R-:W-:Y:S01]  /*3170*/  VIADD R3, R22, 0x31 ;  /* 0x0000003116037836 */ /* 0x000fe20000000000 */
[----:B------:R-:W-:Y:S01]  /*3180*/  ISETP.GT.U32.AND P6, PT, R105, R20, PT ;  /* 0x000000146900720c */ /* 0x000fe20003fc4070 */
[----:B------:R-:W-:-:S02]  /*3190*/  IMAD.MOV.U32 R0, RZ, RZ, R14 ;  /* 0x000000ffff007224 */ /* 0x000fc400078e000e */
[----:B------:R-:W-:Y:S01]  /*31a0*/  IMAD R6, R105, R10, R7 ;  /* 0x0000000a69067224 */ /* 0x000fe200078e0207 */
[----:B------:R-:W-:Y:S01]  /*31b0*/  IABS R5, R3 ;  /* 0x0000000300057213 */ /* 0x000fe20000000000 */
[----:B------:R-:W-:Y:S01]  /*31c0*/  @!P4 IMAD.MOV R0, RZ, RZ, -R0 ;  /* 0x000000ffff00c224 */ /* 0x000fe200078e0a00 */
[----:B------:R-:W-:Y:S01]  /*31d0*/  ISETP.GE.AND P4, PT, R19, RZ, PT ;  /* 0x000000ff1300720c */ /* 0x000fe20003f86270 */
[----:B-1----:R-:W-:Y:S01]  /*31e0*/  IMAD.MOV.U32 R2, RZ, RZ, R12 ;  /* 0x000000ffff027224 */ /* 0x002fe200078e000c */
[----:B------:R-:W-:Y:S01]  /*31f0*/  @!P5 IADD3 R16, PT, PT, R16, -R105, RZ ;  /* 0x800000691010d210 */ /* 0x000fe20007ffe0ff */
[--C-:B------:R-:W-:Y:S01]  /*3200*/  @!P2 IMAD.IADD R18, R18, 0x1, -R105.reuse ;  /* 0x000000011212a824 */ /* 0x100fe200078e0a69 */
[C---:B------:R-:W-:Y:S01]  /*3210*/  ISETP.GT.U32.AND P5, PT, R105.reuse, R6, PT ;  /* 0x000000066900720c */ /* 0x040fe20003fa4070 */
[----:B------:R-:W-:Y:S01]  /*3220*/  @!P1 IMAD.MOV R2, RZ, RZ, -R2 ;  /* 0x000000ffff029224 */ /* 0x000fe200078e0a02 */
[----:B------:R-:W-:Y:S01]  /*3230*/  ISETP.GT.U32.AND P1, PT, R105, R4, PT ;  /* 0x000000046900720c */ /* 0x000fe20003f24070 */
[--C-:B------:R-:W-:Y:S01]  /*3240*/  @!P6 IMAD.IADD R20, R20, 0x1, -R105.reuse ;  /* 0x000000011414e824 */ /* 0x100fe200078e0a69 */
[----:B------:R-:W-:Y:S01]  /*3250*/  MOV R10, R16 ;  /* 0x00000010000a7202 */ /* 0x000fe20000000f00 */
[C---:B------:R-:W-:Y:S01]  /*3260*/  VIADD R12, R22.reuse, 0x35 ;  /* 0x00000035160c7836 */ /* 0x040fe20000000000 */
[----:B------:R1:W-:Y:S01]  /*3270*/  STL [R1+0x70], R2 ;  /* 0x0000700201007387 */ /* 0x0003e20000100800 */
[C---:B------:R-:W-:Y:S01]  /*3280*/  IADD3 R7, PT, PT, R22.reuse, 0x32, RZ ;  /* 0x0000003216077810 */ /* 0x040fe20007ffe0ff */
[----:B------:R-:W-:Y:S01]  /*3290*/  VIADD R15, R22, 0x38 ;  /* 0x00000038160f7836 */ /* 0x000fe20000000000 */
[----:B------:R-:W-:Y:S01]  /*32a0*/  @!P0 IADD3 R10, PT, PT, -R10, RZ, RZ ;  /* 0x000000ff0a0a8210 */ /* 0x000fe20007ffe1ff */
[----:B------:R2:W-:Y:S01]  /*32b0*/  STL [R1+0x6c], R0 ;  /* 0x00006c0001007387 */ /* 0x0005e20000100800 */
[----:B------:R-:W-:Y:S01]  /*32c0*/  IABS R8, R7 ;  /* 0x0000000700087213 */ /* 0x000fe20000000000 */
[----:B------:R-:W-:Y:S01]  /*32d0*/  VIADD R13, R22, 0x37 ;  /* 0x00000037160d7836 */ /* 0x000fe20000000000 */
[----:B------:R-:W-:Y:S01]  /*32e0*/  ISETP.GE.AND P2, PT, R9, RZ, PT ;  /* 0x000000ff0900720c */ /* 0x000fe20003f46270 */
[----:B------:R-:W-:Y:S01]  /*32f0*/  STL [R1+0x18c], R10 ;  /* 0x00018c0a01007387 */ /* 0x000fe20000100800 */
[--C-:B------:R-:W-:Y:S01]  /*3300*/  @!P1 IMAD.IADD R4, R4, 0x1, -R105.reuse ;  /* 0x0000000104049824 */ /* 0x100fe200078e0a69 */
[----:B------:R-:W-:Y:S01]  /*3310*/  ISETP.GE.AND P1, PT, R3, RZ, PT ;  /* 0x000000ff0300720c */ /* 0x000fe20003f26270 */
[----:B-1----:R-:W-:Y:S01]  /*3320*/  IMAD.MOV.U32 R2, RZ, RZ, R18 ;  /* 0x000000ffff027224 */ /* 0x002fe200078e0012 */
[----:B------:R-:W-:Y:S01]  /*3330*/  ISETP.GE.AND P6, PT, R21, RZ, PT ;  /* 0x000000ff1500720c */ /* 0x000fe20003fc6270 */
[----:B------:R-:W-:Y:S01]  /*3340*/  @!P5 IMAD.IADD R6, R6, 0x1, -R105 ;  /* 0x000000010606d824 */ /* 0x000fe200078e0a69 */
[----:B------:R-:W-:Y:S01]  /*3350*/  ISETP.GT.U32.AND P0, PT, R105, R4, PT ;  /* 0x000000046900720c */ /* 0x000fe20003f04070 */
[----:B--2---:R-:W-:Y:S01]  /*3360*/  IMAD.HI.U32 R0, R106, R5, RZ ;  /* 0x000000056a007227 */ /* 0x004fe200078e00ff */
[----:B------:R-:W-:-:S02]  /*3370*/  IABS R11, R12 ;  /* 0x0000000c000b7213 */ /* 0x000fc40000000000 */
[----:B------:R-:W-:Y:S01]  /*3380*/  ISETP.GT.U32.AND P5, PT, R105, R6, PT ;  /* 0x000000066900720c */ /* 0x000fe20003fa4070 */
[----:B------:R-:W-:Y:S01]  /*3390*/  @!P3 IMAD.MOV R2, RZ, RZ, -R2 ;  /* 0x000000ffff02b224 */ /* 0x000fe200078e0a02 */
[----:B------:R-:W-:Y:S01]  /*33a0*/  ISETP.GE.AND P3, PT, R7, RZ, PT ;  /* 0x000000ff0700720c */ /* 0x000fe20003f66270 */
[----:B------:R-:W-:Y:S01]  /*33b0*/  IMAD.MOV R0, RZ, RZ, -R0 ;  /* 0x000000ffff007224 */ /* 0x000fe200078e0a00 */
[----:B------:R-:W-:Y:S01]  /*33c0*/  IADD3 R16, PT, PT, R22, 0x39, RZ ;  /* 0x0000003916107810 */ /* 0x000fe20007ffe0ff */
[----:B------:R-:W-:Y:S01]  /*33d0*/  IMAD.HI.U32 R3, R106, R8, RZ ;  /* 0x000000086a037227 */ /* 0x000fe200078e00ff */
[----:B------:R1:W-:Y:S03]  /*33e0*/  STL [R1+0x68], R2 ;  /* 0x0000680201007387 */ /* 0x0003e60000100800 */
[----:B------:R-:W-:Y:S01]  /*33f0*/  IMAD R0, R105, R0, R5 ;  /* 0x0000000069007224 */ /* 0x000fe200078e0205 */
[----:B------:R-:W-:Y:S01]  /*3400*/  @!P0 IADD3 R4, PT, PT, R4, -R105, RZ ;  /* 0x8000006904048210 */ /* 0x000fe20007ffe0ff */
[----:B------:R-:W-:-:S02]  /*3410*/  IMAD.MOV R3, RZ, RZ, -R3 ;  /* 0x000000ffff037224 */ /* 0x000fc400078e0a03 */
[C---:B------:R-:W-:Y:S02]  /*3420*/  VIADD R5, R22.reuse, 0x34 ;  /* 0x0000003416057836 */ /* 0x040fe40000000000 */
[C---:B------:R-:W-:Y:S01]  /*3430*/  IMAD R8, R105.reuse, R3, R8 ;  /* 0x0000000369087224 */ /* 0x040fe200078e0208 */
[----:B------:R-:W-:Y:S01]  /*3440*/  IADD3 R3, PT, PT, R22, 0x33, RZ ;  /* 0x0000003316037810 */ /* 0x000fe20007ffe0ff */
[----:B-1----:R-:W-:Y:S01]  /*3450*/  IMAD.MOV.U32 R2, RZ, RZ, R20 ;  /* 0x000000ffff027224 */ /* 0x002fe200078e0014 */
[----:B------:R-:W-:Y:S01]  /*3460*/  IABS R9, R5 ;  /* 0x0000000500097213 */ /* 0x000fe20000000000 */
[----:B------:R-:W-:Y:S01]  /*3470*/  @!P5 IMAD.IADD R6, R6, 0x1, -R105 ;  /* 0x000000010606d824 */ /* 0x000fe200078e0a69 */
[----:B------:R-:W-:Y:S01]  /*3480*/  IABS R7, R3 ;  /* 0x0000000300077213 */ /* 0x000fe20000000000 */
[----:B------:R-:W-:Y:S01]  /*3490*/  @!P4 IMAD.MOV R2, RZ, RZ, -R2 ;  /* 0x000000ffff02c224 */ /* 0x000fe200078e0a02 */
[C---:B------:R-:W-:Y:S01]  /*34a0*/  ISETP.GT.U32.AND P4, PT, R105.reuse, R0, PT ;  /* 0x000000006900720c */ /* 0x040fe20003f84070 */
[----:B------:R-:W-:Y:S01]  /*34b0*/  VIADD R18, R22, 0x4b ;  /* 0x0000004b16127836 */ /* 0x000fe20000000000 */
[----:B------:R-:W-:-:S02]  /*34c0*/  ISETP.GT.U32.AND P5, PT, R105, R8, PT ;  /* 0x000000086900720c */ /* 0x000fc40003fa4070 */
[----:B------:R1:W-:Y:S01]  /*34d0*/  STL [R1+0x64], R2 ;  /* 0x0000640201007387 */ /* 0x0003e20000100800 */
[----:B------:R-:W-:Y:S01]  /*34e0*/  ISETP.GE.AND P0, PT, R3, RZ, PT ;  /* 0x000000ff0300720c */ /* 0x000fe20003f06270 */
[----:B------:R-:W-:-:S07]  /*34f0*/  IMAD.HI.U32 R3, R106, R7, RZ ;  /* 0x000000076a037227 */ /* 0x000fce00078e00ff */
[--C-:B------:R-:W-:Y:S02]  /*3500*/  @!P4 IMAD.IADD R0, R0, 0x1, -R105.reuse ;  /* 0x000000010000c824 */ /* 0x100fe400078e0a69 */
[----:B-1----:R-:W-:Y:S02]  /*3510*/  IMAD.MOV.U32 R2, RZ, RZ, R4 ;  /* 0x000000ffff027224 */ /* 0x002fe400078e0004 */
[----:B------:R-:W-:Y:S01]  /*3520*/  IMAD.HI.U32 R4, R106, R9, RZ ;  /* 0x000000096a047227 */ /* 0x000fe200078e00ff */
[----:B------:R-:W-:Y:S02]  /*3530*/  ISETP.GT.U32.AND P4, PT, R105, R0, PT ;  /* 0x000000006900720c */ /* 0x000fe40003f84070 */
[----:B------:R-:W-:Y:S01]  /*3540*/  @!P2 IADD3 R2, PT, PT, -R2, RZ, RZ ;  /* 0x000000ff0202a210 */ /* 0x000fe20007ffe1ff */
[----:B------:R-:W-:Y:S01]  /*3550*/  @!P5 IMAD.IADD R8, R8, 0x1, -R105 ;  /* 0x000000010808d824 */ /* 0x000fe200078e0a69 */
[----:B------:R-:W-:Y:S02]  /*3560*/  IADD3 R10, PT, PT, -R4, RZ, RZ ;  /* 0x000000ff040a7210 */ /* 0x000fe40007ffe1ff */
[----:B------:R-:W-:Y:S01]  /*3570*/  ISETP.GE.AND P2, PT, R5, RZ, PT ;  /* 0x000000ff0500720c */ /* 0x000fe20003f46270 */
[----:B------:R1:W-:Y:S01]  /*3580*/  STL [R1+0x194], R2 ;  /* 0x0001940201007387 */ /* 0x0003e20000100800 */
[----:B------:R-:W-:Y:S01]  /*3590*/  IMAD.HI.U32 R5, R106, R11, RZ ;  /* 0x0000000b6a057227 */ /* 0x000fe200078e00ff */
[----:B------:R-:W-:-:S04]  /*35a0*/  ISETP.GT.U32.AND P5, PT, R105, R8, PT ;  /* 0x000000086900720c */ /* 0x000fc80003fa4070 */
[----:B------:R-:W-:Y:S01]  /*35b0*/  @!P4 IADD3 R0, PT, PT, R0, -R105, RZ ;  /* 0x800000690000c210 */ /* 0x000fe20007ffe0ff */
[----:B-1----:R-:W-:Y:S02]  /*35c0*/  IMAD.MOV.U32 R2, RZ, RZ, R6 ;  /* 0x000000ffff027224 */ /* 0x002fe400078e0006 */
[----:B------:R-:W-:Y:S02]  /*35d0*/  IMAD.MOV R6, RZ, RZ, -R3 ;  /* 0x000000ffff067224 */ /* 0x000fe400078e0a03 */
[----:B------:R-:W-:Y:S01]  /*35e0*/  @!P6 IMAD.MOV R2, RZ, RZ, -R2 ;  /* 0x000000ffff02e224 */ /* 0x000fe200078e0a02 */
[----:B------:R-:W-:Y:S01]  /*35f0*/  ISETP.GE.AND P6, PT, R12, RZ, PT ;  /* 0x000000ff0c00720c */ /* 0x000fe20003fc6270 */
[C---:B------:R-:W-:Y:S02]  /*3600*/  IMAD R4, R105.reuse, R6, R7 ;  /* 0x0000000669047224 */ /* 0x040fe400078e0207 */
[----:B------:R-:W-:Y:S01]  /*3610*/  IMAD.MOV R12, RZ, RZ, -R5 ;  /* 0x000000ffff0c7224 */ /* 0x000fe200078e0a05 */
[----:B------:R1:W-:Y:S01]  /*3620*/  STL [R1+0x198], R2 ;  /* 0x0001980201007387 */ /* 0x0003e20000100800 */
[C---:B------:R-:W-:Y:S01]  /*3630*/  IMAD R6, R105.reuse, R10, R9 ;  /* 0x0000000a69067224 */ /* 0x040fe200078e0209 */
[C---:B------:R-:W-:Y:S01]  /*3640*/  ISETP.GT.U32.AND P4, PT, R105.reuse, R4, PT ;  /* 0x000000046900720c */ /* 0x040fe20003f84070 */
[C---:B------:R-:W-:Y:S01]  /*3650*/  IMAD R10, R105.reuse, R12, R11 ;  /* 0x0000000c690a7224 */ /* 0x040fe200078e020b */
[----:B------:R-:W-:Y:S01]  /*3660*/  IABS R12, R15 ;  /* 0x0000000f000c7213 */ /* 0x000fe20000000000 */
[----:B------:R-:W-:Y:S01]  /*3670*/  VIADD R5, R22, 0x36 ;  /* 0x0000003616057836 */ /* 0x000fe20000000000 */
[----:B------:R-:W-:Y:S01]  /*3680*/  IABS R11, R16 ;  /* 0x00000010000b7213 */ /* 0x000fe20000000000 */
[----:B------:R-:W-:Y:S01]  /*3690*/  @!P5 IMAD.IADD R8, R8, 0x1, -R105 ;  /* 0x000000010808d824 */ /* 0x000fe200078e0a69 */
[----:B------:R-:W-:Y:S01]  /*36a0*/  ISETP.GT.U32.AND P5, PT, R105, R6, PT ;  /* 0x000000066900720c */ /* 0x000fe20003fa4070 */
[----:B-1----:R-:W-:Y:S01]  /*36b0*/  IMAD.MOV.U32 R2, RZ, RZ, R0 ;  /* 0x000000ffff027224 */ /* 0x002fe200078e0000 */
[----:B------:R-:W-:Y:S01]  /*36c0*/  IABS R3, R5 ;  /* 0x0000000500037213 */ /* 0x000fe20000000000 */
[----:B------:R-:W-:Y:S01]  /*36d0*/  IMAD.HI.U32 R7, R106, R11, RZ ;  /* 0x0000000b6a077227 */ /* 0x000fe200078e00ff */
[----:B------:R-:W-:-:S03]  /*36e0*/  IABS R9, R13 ;  /* 0x0000000d00097213 */ /* 0x000fc60000000000 */
[----:B------:R-:W-:Y:S01]  /*36f0*/  @!P1 IMAD.MOV R2, RZ, RZ, -R2 ;  /* 0x000000ffff029224 */ /* 0x000fe200078e0a02 */
[C---:B------:R-:W-:Y:S01]  /*3700*/  ISETP.GT.U32.AND P1, PT, R105.reuse, R10, PT ;  /* 0x0000000a6900720c */ /* 0x040fe20003f24070 */
[----:B------:R-:W-:Y:S02]  /*3710*/  @!P4 IMAD.IADD R4, R4, 0x1, -R105 ;  /* 0x000000010404c824 */ /* 0x000fe400078e0a69 */
[----:B------:R-:W-:Y:S01]  /*3720*/  IMAD.HI.U32 R0, R106, R3, RZ ;  /* 0x000000036a007227 */ /* 0x000fe200078e00ff */
[----:B------:R1:W-:Y:S01]  /*3730*/  STL [R1+0x60], R2 ;  /* 0x0000600201007387 */ /* 0x0003e20000100800 */
[----:B------:R-:W-:Y:S02]  /*3740*/  @!P5 IADD3 R6, PT, PT, R6, -R105, RZ ;  /* 0x800000690606d210 */ /* 0x000fe40007ffe0ff */
[C---:B------:R-:W-:Y:S01]  /*3750*/  ISETP.GT.U32.AND P4, PT, R105.reuse, R4, PT ;  /* 0x000000046900720c */ /* 0x040fe20003f84070 */
[----:B------:R-:W-:Y:S01]  /*3760*/  IMAD.MOV R0, RZ, RZ, -R0 ;  /* 0x000000ffff007224 */ /* 0x000fe200078e0a00 */
[----:B------:R-:W-:Y:S01]  /*3770*/  ISETP.GT.U32.AND P5, PT, R105, R6, PT ;  /* 0x000000066900720c */ /* 0x000fe20003fa4070 */
[----:B------:R-:W-:-:S02]  /*3780*/  IMAD.MOV R14, RZ, RZ, -R7 ;  /* 0x000000ffff0e7224 */ /* 0x000fc400078e0a07 */
[C---:B------:R-:W-:Y:S02]  /*3790*/  IMAD R0, R105.reuse, R0, R3 ;  /* 0x0000000069007224 */ /* 0x040fe400078e0203 */
[----:B------:R-:W-:Y:S02]  /*37a0*/  @!P1 IMAD.IADD R10, R10, 0x1, -R105 ;  /* 0x000000010a0a9824 */ /* 0x000fe400078e0a69 */
[----:B-1----:R-:W-:Y:S02]  /*37b0*/  IMAD.MOV.U32 R2, RZ, RZ, R8 ;  /* 0x000000ffff027224 */ /* 0x002fe400078e0008 */
[----:B------:R-:W-:Y:S01]  /*37c0*/  IMAD.HI.U32 R3, R106, R9, RZ ;  /* 0x000000096a037227 */ /* 0x000fe200078e00ff */
[----:B------:R-:W-:Y:S02]  /*37d0*/  ISETP.GT.U32.AND P1, PT, R105, R10, PT ;  /* 0x0000000a6900720c */ /* 0x000fe40003f24070 */
[----:B------:R-:W-:Y:S01]  /*37e0*/  @!P4 IADD3 R4, PT, PT, R4, -R105, RZ ;  /* 0x800000690404c210 */ /* 0x000fe20007ffe0ff */
[----:B------:R-:W-:Y:S01]  /*37f0*/  @!P3 IMAD.MOV R2, RZ, RZ, -R2 ;  /* 0x000000ffff02b224 */ /* 0x000fe200078e0a02 */
[----:B------:R-:W-:Y:S01]  /*3800*/  ISETP.GE.AND P3, PT, R5, RZ, PT ;  /* 0x000000ff0500720c */ /* 0x000fe20003f66270 */
[----:B------:R-:W-:Y:S01]  /*3810*/  IMAD.HI.U32 R5, R106, R12, RZ ;  /* 0x0000000c6a057227 */ /* 0x000fe200078e00ff */
[----:B------:R-:W-:-:S02]  /*3820*/  ISETP.GT.U32.AND P4, PT, R105, R0, PT ;  /* 0x000000006900720c */ /* 0x000fc40003f84070 */
[----:B------:R1:W-:Y:S01]  /*3830*/  STL [R1+0x5c], R2 ;  /* 0x00005c0201007387 */ /* 0x0003e20000100800 */
[----:B------:R-:W-:Y:S01]  /*3840*/  IMAD.MOV R5, RZ, RZ, -R5 ;  /* 0x000000ffff057224 */ /* 0x000fe200078e0a05 */
[----:B------:R-:W-:Y:S01]  /*3850*/  @!P5 IADD3 R6, PT, PT, R6, -R105, RZ ;  /* 0x800000690606d210 */ /* 0x000fe20007ffe0ff */
[----:B------:R-:W-:Y:S01]  /*3860*/  IMAD.MOV R8, RZ, RZ, -R3 ;  /* 0x000000ffff087224 */ /* 0x000fe200078e0a03 */
[----:B------:R-:W-:Y:S01]  /*3870*/  ISETP.GE.AND P5, PT, R13, RZ, PT ;  /* 0x000000ff0d00720c */ /* 0x000fe20003fa6270 */
[----:B------:R-:W-:Y:S02]  /*3880*/  @!P1 IMAD.IADD R10, R10, 0x1, -R105 ;  /* 0x000000010a0a9824 */ /* 0x000fe400078e0a69 */
[C---:B------:R-:W-:Y:S02]  /*3890*/  IMAD R12, R105.reuse, R5, R12 ;  /* 0x00000005690c7224 */ /* 0x040fe400078e020c */
[C---:B------:R-:W-:Y:S02]  /*38a0*/  IMAD R8, R105.reuse, R8, R9 ;  /* 0x0000000869087224 */ /* 0x040fe400078e0209 */
[----:B-1----:R-:W-:Y:S01]  /*38b0*/  IMAD.MOV.U32 R2, RZ, RZ, R4 ;  /* 0x000000ffff027224 */ /* 0x002fe200078e0004 */
[----:B------:R-:W-:Y:S01]  /*38c0*/  @!P4 IADD3 R0, PT, PT, R0, -R105, RZ ;  /* 0x800000690000c210 */ /* 0x000fe20007ffe0ff */
[C---:B------:R-:W-:Y:S01]  /*38d0*/  IMAD R4, R105.reuse, R14, R11 ;  /* 0x0000000e69047224 */ /* 0x040fe200078e020b */
[C---:B------:R-:W-:Y:S01]  /*38e0*/  ISETP.GT.U32.AND P1, PT, R105.reuse, R12, PT ;  /* 0x0000000c6900720c */ /* 0x040fe20003f24070 */
[----:B------:R-:W-:Y:S01]  /*38f0*/  @!P0 IMAD.MOV R2, RZ, RZ, -R2 ;  /* 0x000000ffff028224 */ /* 0x000fe200078e0a02 */
[C---:B------:R-:W-:Y:S01]  /*3900*/  ISETP.GT.U32.AND P4, PT, R105.reuse, R0, PT ;  /* 0x000000006900720c */ /* 0x040fe20003f84070 */
[C---:B------:R-:W-:Y:S01]  /*3910*/  VIADD R9, R22.reuse, 0x3a ;  /* 0x0000003a16097836 */ /* 0x040fe20000000000 */
[----:B------:R-:W-:Y:S01]  /*3920*/  ISETP.GT.U32.AND P0, PT, R105, R8, PT ;  /* 0x000000086900720c */ /* 0x000fe20003f04070 */
[----:B------:R-:W-:Y:S01]  /*3930*/  IMAD.MOV.U32 R3, RZ, RZ, R6 ;  /* 0x000000ffff037224 */ /* 0x000fe200078e0006 */
[----:B------:R1:W-:Y:S01]  /*3940*/  STL [R1+0x58], R2 ;  /* 0x0000580201007387 */ /* 0x0003e20000100800 */
[C---:B------:R-:W-:Y:S01]  /*3950*/  VIADD R13, R22.reuse, 0x3b ;  /* 0x0000003b160d7836 */ /* 0x040fe20000000000 */
[----:B------:R-:W-:Y:S01]  /*3960*/  IABS R5, R9 ;  /* 0x0000000900057213 */ /* 0x000fe20000000000 */
[----:B------:R-:W-:Y:S01]  /*3970*/  @!P2 IMAD.MOV R3, RZ, RZ, -R3 ;  /* 0x000000ffff03a224 */ /* 0x000fe200078e0a03 */
[----:B------:R-:W-:Y:S01]  /*3980*/  ISETP.GE.AND P2, PT, R15, RZ, PT ;  /* 0x000000ff0f00720c */ /* 0x000fe20003f46270 */
[----:B------:R-:W-:Y:S01]  /*3990*/  VIADD R14, R22, 0x3c ;  /* 0x0000003c160e7836 */ /* 0x000fe20000000000 */
[----:B------:R-:W-:Y:S01]  /*39a0*/  IABS R7, R13 ;  /* 0x0000000d00077213 */ /* 0x000fe20000000000 */
[----:B------:R-:W-:Y:S01]  /*39b0*/  @!P1 IMAD.IADD R12, R12, 0x1, -R105 ;  /* 0x000000010c0c9824 */ /* 0x000fe200078e0a69 */
[----:B------:R2:W-:Y:S01]  /*39c0*/  STL [R1+0x54], R3 ;  /* 0x0000540301007387 */ /* 0x0005e20000100800 */
[----:B------:R-:W-:-:S02]  /*39d0*/  @!P4 IADD3 R0, PT, PT, R0, -R105, RZ ;  /* 0x800000690000c210 */ /* 0x000fc40007ffe0ff */
[----:B-1----:R-:W-:Y:S01]  /*39e0*/  MOV R2, R10 ;  /* 0x0000000a00027202 */ /* 0x002fe20000000f00 */
[----:B------:R-:W-:Y:S01]  /*39f0*/  @!P0 IMAD.IADD R8, R8, 0x1, -R105 ;  /* 0x0000000108088824 */ /* 0x000fe200078e0a69 */
[----:B------:R-:W-:Y:S02]  /*3a00*/  ISETP.GE.AND P0, PT, R9, RZ, PT ;  /* 0x000000ff0900720c */ /* 0x000fe40003f06270 */
[----:B------:R-:W-:Y:S01]  /*3a10*/  IABS R9, R14 ;  /* 0x0000000e00097213 */ /* 0x000fe20000000000 */
[----:B------:R-:W-:Y:S01]  /*3a20*/  @!P6 IMAD.MOV R2, RZ, RZ, -R2 ;  /* 0x000000ffff02e224 */ /* 0x000fe200078e0a02 */
[C---:B------:R-:W-:Y:S01]  /*3a30*/  ISETP.GT.U32.AND P6, PT, R105.reuse, R4, PT ;  /* 0x000000046900720c */ /* 0x040fe20003fc4070 */
[----:B--2---:R-:W-:Y:S01]  /*3a40*/  IMAD.HI.U32 R3, R106, R5, RZ ;  /* 0x000000056a037227 */ /* 0x004fe200078e00ff */
[----:B------:R-:W-:Y:S02]  /*3a50*/  ISETP.GT.U32.AND P1, PT, R105, R8, PT ;  /* 0x000000086900720c */ /* 0x000fe40003f24070 */
[----:B------:R1:W-:Y:S01]  /*3a60*/  STL [R1+0x50], R2 ;  /* 0x0000500201007387 */ /* 0x0003e20000100800 */
[----:B------:R-:W-:Y:S01]  /*3a70*/  IMAD.MOV R6, RZ, RZ, -R3 ;  /* 0x000000ffff067224 */ /* 0x000fe200078e0a03 */
[----:B------:R-:W-:Y:S01]  /*3a80*/  ISETP.GE.AND P4, PT, R16, RZ, PT ;  /* 0x000000ff1000720c */ /* 0x000fe20003f86270 */
[----:B------:R-:W-:Y:S01]  /*3a90*/  IMAD.HI.U32 R3, R106, R7, RZ ;  /* 0x000000076a037227 */ /* 0x000fe200078e00ff */
[----:B------:R-:W-:-:S03]  /*3aa0*/  IADD3 R15, PT, PT, R22, 0x3d, RZ ;  /* 0x0000003d160f7810 */ /* 0x000fc60007ffe0ff */
[----:B------:R-:W-:Y:S01]  /*3ab0*/  VIADD R16, R22, 0x3e ;  /* 0x0000003e16107836 */ /* 0x000fe20000000000 */
[----:B------:R-:W-:Y:S01]  /*3ac0*/  IABS R10, R15 ;  /* 0x0000000f000a7213 */ /* 0x000fe20000000000 */
[--C-:B------:R-:W-:Y:S01]  /*3ad0*/  @!P6 IMAD.IADD R4, R4, 0x1, -R105.reuse ;  /* 0x000000010404e824 */ /* 0x100fe200078e0a69 */
[C---:B------:R-:W-:Y:S01]  /*3ae0*/  ISETP.GT.U32.AND P6, PT, R105.reuse, R12, PT ;  /* 0x0000000c6900720c */ /* 0x040fe20003fc4070 */
[----:B------:R-:W-:Y:S01]  /*3af0*/  @!P1 IMAD.IADD R8, R8, 0x1, -R105 ;  /* 0x0000000108089824 */ /* 0x000fe200078e0a69 */
[----:B-1----:R-:W-:Y:S01]  /*3b00*/  MOV R2, R0 ;  /* 0x0000000000027202 */ /* 0x002fe20000000f00 */
[C---:B------:R-:W-:Y:S01]  /*3b10*/  IMAD R0, R105.reuse, R6, R5 ;  /* 0x0000000669007224 */ /* 0x040fe200078e0205 */
[----:B------:R-:W-:Y:S01]  /*3b20*/  IABS R11, R16 ;  /* 0x00000010000b7213 */ /* 0x000fe20000000000 */
[----:B------:R-:W-:Y:S02]  /*3b30*/  IMAD.MOV R6, RZ, RZ, -R3 ;  /* 0x000000ffff067224 */ /* 0x000fe400078e0a03 */
[----:B------:R-:W-:Y:S01]  /*3b40*/  @!P3 IMAD.MOV R2, RZ, RZ, -R2 ;  /* 0x000000ffff02b224 */ /* 0x000fe200078e0a02 */
[C---:B------:R-:W-:Y:S01]  /*3b50*/  ISETP.GT.U32.AND P3, PT, R105.reuse, R4, PT ;  /* 0x000000046900720c */ /* 0x040fe20003f64070 */
[C---:B------:R-:W-:Y:S01]  /*3b60*/  IMAD R6, R105.reuse, R6, R7 ;  /* 0x0000000669067224 */ /* 0x040fe200078e0207 */
[----:B------:R-:W-:Y:S01]  /*3b70*/  ISETP.GT.U32.AND P1, PT, R105, R0, PT ;  /* 0x000000006900720c */ /* 0x000fe20003f24070 */
[----:B------:R-:W-:Y:S01]  /*3b80*/  IMAD.HI.U32 R3, R106, R9, RZ ;  /* 0x000000096a037227 */ /* 0x000fe200078e00ff */
[----:B------:R1:W-:Y:S01]  /*3b90*/  STL [R1+0x4c], R2 ;  /* 0x00004c0201007387 */ /* 0x0003e20000100800 */
[----:B------:R-:W-:-:S02]  /*3ba0*/  @!P6 IADD3 R12, PT, PT, R12, -R105, RZ ;  /* 0x800000690c0ce210 */ /* 0x000fc40007ffe0ff */
[----:B------:R-:W-:Y:S01]  /*3bb0*/  ISETP.GT.U32.AND P6, PT, R105, R6, PT ;  /* 0x000000066900720c */ /* 0x000fe20003fc4070 */
[----:B------:R-:W-:-:S04]  /*3bc0*/  IMAD.HI.U32 R5, R106, R10, RZ ;  /* 0x0000000a6a057227 */ /* 0x000fc800078e00ff */
[----:B------:R-:W-:-:S04]  /*3bd0*/  IMAD.HI.U32 R7, R106, R11, RZ ;  /* 0x0000000b6a077227 */ /* 0x000fc800078e00ff */
[----:B-1----:R-:W-:Y:S01]  /*3be0*/  IMAD.MOV.U32 R2, RZ, RZ, R8 ;  /* 0x000000ffff027224 */ /* 0x002fe200078e0008 */
[----:B------:R-:W-:Y:S01]  /*3bf0*/  IADD3 R8, PT, PT, -R3, RZ, RZ ;  /* 0x000000ff03087210 */ /* 0x000fe20007ffe1ff */
[--C-:B------:R-:W-:Y:S01]  /*3c00*/  @!P3 IMAD.IADD R4, R4, 0x1, -R105.reuse ;  /* 0x000000010404b824 */ /* 0x100fe200078e0a69 */
[----:B------:R-:W-:Y:S01]  /*3c10*/  ISETP.GE.AND P3, PT, R13, RZ, PT ;  /* 0x000000ff0d00720c */ /* 0x000fe20003f66270 */
[----:B------:R-:W-:Y:S02]  /*3c20*/  @!P6 IMAD.IADD R6, R6, 0x1, -R105 ;  /* 0x000000010606e824 */ /* 0x000fe400078e0a69 */
[----:B------:R-:W-:Y:S02]  /*3c30*/  @!P5 IMAD.MOV R2, RZ, RZ, -R2 ;  /* 0x000000ffff02d224 */ /* 0x000fe400078e0a02 */
[----:B------:R-:W-:Y:S01]  /*3c40*/  IMAD.MOV R5, RZ, RZ, -R5 ;  /* 0x000000ffff057224 */ /* 0x000fe200078e0a05 */
[C---:B------:R-:W-:Y:S01]  /*3c50*/  ISETP.GT.U32.AND P6, PT, R105.reuse, R6, PT ;  /* 0x000000066900720c */ /* 0x040fe20003fc4070 */
[C---:B------:R-:W-:Y:S01]  /*3c60*/  IMAD R8, R105.reuse, R8, R9 ;  /* 0x0000000869087224 */ /* 0x040fe200078e0209 */
[----:B------:R1:W-:Y:S01]  /*3c70*/  STL [R1+0x1a0], R2 ;  /* 0x0001a00201007387 */ /* 0x0003e20000100800 */
[----:B------:R-:W-:Y:S01]  /*3c80*/  IMAD.MOV.U32 R3, RZ, RZ, R12 ;  /* 0x000000ffff037224 */ /* 0x000fe200078e000c */
[----:B------:R-:W-:Y:S01]  /*3c90*/  IADD3 R9, PT, PT, R22, 0x3f, RZ ;  /* 0x0000003f16097810 */ /* 0x000fe20007ffe0ff */
[----:B------:R-:W-:Y:S01]  /*3ca0*/  @!P1 IMAD.IADD R0, R0, 0x1, -R105 ;  /* 0x0000000100009824 */ /* 0x000fe200078e0a69 */
[----:B------:R-:W-:Y:S01]  /*3cb0*/  ISETP.GE.AND P1, PT, R14, RZ, PT ;  /* 0x000000ff0e00720c */ /* 0x000fe20003f26270 */
[----:B------:R-:W-:Y:S01]  /*3cc0*/  IMAD R10, R105, R5, R10 ;  /* 0x00000005690a7224 */ /* 0x000fe200078e020a */
[----:B------:R-:W-:Y:S01]  /*3cd0*/  IADD3 R14, PT, PT, -R7, RZ, RZ ;  /* 0x000000ff070e7210 */ /* 0x000fe20007ffe1ff */
[----:B------:R-:W-:Y:S01]  /*3ce0*/  @!P2 IMAD.MOV R3, RZ, RZ, -R3 ;  /* 0x000000ffff03a224 */ /* 0x000fe200078e0a03 */
[C---:B------:R-:W-:Y:S01]  /*3cf0*/  ISETP.GT.U32.AND P2, PT, R105.reuse, R8, PT ;  /* 0x000000086900720c */ /* 0x040fe20003f44070 */
[----:B------:R-:W-:Y:S01]  /*3d00*/  VIADD R13, R22, 0x41 ;  /* 0x00000041160d7836 */ /* 0x000fe20000000000 */
[C---:B------:R-:W-:Y:S01]  /*3d10*/  ISETP.GT.U32.AND P5, PT, R105.reuse, R0, PT ;  /* 0x000000006900720c */ /* 0x040fe20003fa4070 */
[----:B-1----:R-:W-:Y:S01]  /*3d20*/  IMAD.MOV.U32 R2, RZ, RZ, R4 ;  /* 0x000000ffff027224 */ /* 0x002fe200078e0004 */
[----:B------:R-:W-:Y:S01]  /*3d30*/  @!P6 IADD3 R6, PT, PT, R6, -R105, RZ ;  /* 0x800000690606e210 */ /* 0x000fe20007ffe0ff */
[C---:B------:R-:W-:Y:S01]  /*3d40*/  IMAD R4, R105.reuse, R14, R11 ;  /* 0x0000000e69047224 */ /* 0x040fe200078e020b */
[----:B------:R-:W-:Y:S01]  /*3d50*/  IABS R5, R9 ;  /* 0x0000000900057213 */ /* 0x000fe20000000000 */
[----:B------:R-:W-:Y:S01]  /*3d60*/  @!P4 IMAD.MOV R2, RZ, RZ, -R2 ;  /* 0x000000ffff02c224 */ /* 0x000fe200078e0a02 */
[C---:B------:R-:W-:Y:S01]  /*3d70*/  ISETP.GT.U32.AND P4, PT, R105.reuse, R10, PT ;  /* 0x0000000a6900720c */ /* 0x040fe20003f84070 */
[----:B------:R-:W-:Y:S01]  /*3d80*/  VIADD R11, R22, 0x40 ;  /* 0x00000040160b7836 */ /* 0x000fe20000000000 */
[----:B------:R-:W-:Y:S01]  /*3d90*/  ISETP.GT.U32.AND P6, PT, R105, R4, PT ;  /* 0x000000046900720c */ /* 0x000fe20003fc4070 */
[----:B------:R1:W-:Y:S01]  /*3da0*/  STL [R1+0x1bc], R3 ;  /* 0x0001bc0301007387 */ /* 0x0003e20000100800 */
[----:B------:R-:W-:Y:S01]  /*3db0*/  IABS R14, R13 ;  /* 0x0000000d000e7213 */ /* 0x000fe20000000000 */
[--C-:B------:R-:W-:Y:S01]  /*3dc0*/  @!P2 IMAD.IADD R8, R8, 0x1, -R105.reuse ;  /* 0x000000010808a824 */ /* 0x100fe200078e0a69 */
[----:B------:R-:W-:Y:S01]  /*3dd0*/  IABS R12, R11 ;  /* 0x0000000b000c7213 */ /* 0x000fe20000000000 */
[----:B------:R-:W-:Y:S01]  /*3de0*/  @!P5 IMAD.IADD R0, R0, 0x1, -R105 ;  /* 0x000000010000d824 */ /* 0x000fe200078e0a69 */
[----:B------:R2:W-:Y:S01]  /*3df0*/  STL [R1+0x48], R2 ;  /* 0x0000480201007387 */ /* 0x0005e20000100800 */
[----:B------:R-:W-:Y:S01]  /*3e00*/  ISETP.GE.AND P5, PT, R15, RZ, PT ;  /* 0x000000ff0f00720c */ /* 0x000fe20003fa6270 */
[----:B------:R-:W-:Y:S01]  /*3e10*/  VIADD R15, R22, 0x42 ;  /* 0x00000042160f7836 */ /* 0x000fe20000000000 */
[----:B------:R-:W-:Y:S01]  /*3e20*/  ISETP.GE.AND P2, PT, R16, RZ, PT ;  /* 0x000000ff1000720c */ /* 0x000fe20003f46270 */
[----:B------:R-:W-:-:S02]  /*3e30*/  IMAD.MOV.U32 R17, RZ, RZ, R6 ;  /* 0x000000ffff117224 */ /* 0x000fc400078e0006 */
[----:B-1----:R-:W-:Y:S01]  /*3e40*/  IMAD.HI.U32 R3, R106, R5, RZ ;  /* 0x000000056a037227 */ /* 0x002fe200078e00ff */
[----:B------:R-:W-:-:S03]  /*3e50*/  IABS R7, R15 ;  /* 0x0000000f00077213 */ /* 0x000fc60000000000 */
[--C-:B------:R-:W-:Y:S01]  /*3e60*/  @!P4 IMAD.IADD R10, R10, 0x1, -R105.reuse ;  /* 0x000000010a0ac824 */ /* 0x100fe200078e0a69 */
[C---:B------:R-:W-:Y:S01]  /*3e70*/  ISETP.GT.U32.AND P4, PT, R105.reuse, R8, PT ;  /* 0x000000086900720c */ /* 0x040fe20003f84070 */
[----:B------:R-:W-:Y:S01]  /*3e80*/  @!P6 IMAD.IADD R4, R4, 0x1, -R105 ;  /* 0x000000010404e824 */ /* 0x000fe200078e0a69 */
[----:B--2---:R-:W-:Y:S01]  /*3e90*/  MOV R2, R0 ;  /* 0x0000000000027202 */ /* 0x004fe20000000f00 */
[----:B------:R-:W-:Y:S01]  /*3ea0*/  IMAD.MOV R0, RZ, RZ, -R3 ;  /* 0x000000ffff007224 */ /* 0x000fe200078e0a03 */
[----:B------:R-:W-:Y:S01]  /*3eb0*/  ISETP.GT.U32.AND P6, PT, R105, R10, PT ;  /* 0x0000000a6900720c */ /* 0x000fe20003fc4070 */
[----:B------:R-:W-:-:S04]  /*3ec0*/  IMAD.HI.U32 R3, R106, R12, RZ ;  /* 0x0000000c6a037227 */ /* 0x000fc800078e00ff */
[----:B------:R-:W-:Y:S01]  /*3ed0*/  IMAD R0, R105, R0, R5 ;  /* 0x0000000069007224 */ /* 0x000fe200078e0205 */
[----:B------:R-:W-:Y:S01]  /*3ee0*/  IADD3 R3, PT, PT, -R3, RZ, RZ ;  /* 0x000000ff03037210 */ /* 0x000fe20007ffe1ff */
[----:B------:R-:W-:Y:S01]  /*3ef0*/  @!P0 IMAD.MOV R2, RZ, RZ, -R2 ;  /* 0x000000ffff028224 */ /* 0x000fe200078e0a02 */
[C---:B------:R-:W-:Y:S01]  /*3f00*/  ISETP.GT.U32.AND P0, PT, R105.reuse, R4, PT ;  /* 0x000000046900720c */ /* 0x040fe20003f04070 */
[----:B------:R-:W-:Y:S01]  /*3f10*/  @!P4 IMAD.IADD R8, R8, 0x1, -R105 ;  /* 0x000000010808c824 */ /* 0x000fe200078e0a69 */
[C---:B------:R-:W-:Y:S01]  /*3f20*/  ISETP.GT.U32.AND P4, PT, R105.reuse, R0, PT ;  /* 0x000000006900720c */ /* 0x040fe20003f84070 */
[C---:B------:R-:W-:Y:S01]  /*3f30*/  IMAD R12, R105.reuse, R3, R12 ;  /* 0x00000003690c7224 */ /* 0x040fe200078e020c */
[----:B------:R1:W-:Y:S01]  /*3f40*/  STL [R1+0x1c0], R2 ;  /* 0x0001c00201007387 */ /* 0x0003e20000100800 */
[----:B------:R-:W-:Y:S01]  /*3f50*/  @!P6 IADD3 R10, PT, PT, R10, -R105, RZ ;  /* 0x800000690a0ae210 */ /* 0x000fe20007ffe0ff */
[----:B------:R-:W-:Y:S02]  /*3f60*/  IMAD.HI.U32 R3, R106, R14, RZ ;  /* 0x0000000e6a037227 */ /* 0x000fe400078e00ff */
[----:B------:R-:W-:-:S02]  /*3f70*/  ISETP.GT.U32.AND P6, PT, R105, R12, PT ;  /* 0x0000000c6900720c */ /* 0x000fc40003fc4070 */
[----:B------:R-:W-:Y:S02]  /*3f80*/  @!P3 IMAD.MOV R17, RZ, RZ, -R17 ;  /* 0x000000ffff11b224 */ /* 0x000fe400078e0a11 */
[----:B------:R-:W-:Y:S01]  /*3f90*/  IMAD.MOV R5, RZ, RZ, -R3 ;  /* 0x000000ffff057224 */ /* 0x000fe200078e0a03 */
[----:B-1----:R-:W-:Y:S02]  /*3fa0*/  MOV R2, R8 ;  /* 0x0000000800027202 */ /* 0x002fe40000000f00 */
[--C-:B------:R-:W-:Y:S01]  /*3fb0*/  @!P4 IMAD.IADD R0, R0, 0x1, -R105.reuse ;  /* 0x000000010000c824 */ /* 0x100fe200078e0a69 */
[----:B------:R-:W-:Y:S01]  /*3fc0*/  STL [R1+0x44], R17 ;  /* 0x0000441101007387 */ /* 0x000fe20000100800 */
[--C-:B------:R-:W-:Y:S01]  /*3fd0*/  @!P0 IMAD.IADD R4, R4, 0x1, -R105.reuse ;  /* 0x0000000104048824 */ /* 0x100fe200078e0a69 */
[----:B------:R-:W-:Y:S01]  /*3fe0*/  ISETP.GE.AND P0, PT, R9, RZ, PT ;  /* 0x000000ff0900720c */ /* 0x000fe20003f06270 */
[----:B------:R-:W-:Y:S01]  /*3ff0*/  @!P1 IMAD.MOV R2, RZ, RZ, -R2 ;  /* 0x000000ffff029224 */ /* 0x000fe200078e0a02 */
[----:B------:R-:W-:Y:S01]  /*4000*/  ISETP.GE.AND P4, PT, R11, RZ, PT ;  /* 0x000000ff0b00720c */ /* 0x000fe20003f86270 */
[----:B------:R-:W-:Y:S01]  /*4010*/  @!P6 IMAD.IADD R12, R12, 0x1, -R105 ;  /* 0x000000010c0ce824 */ /* 0x000fe200078e0a69 */
[----:B------:R-:W-:Y:S01]  /*4020*/  ISETP.GT.U32.AND P6, PT, R105, R0, PT ;  /* 0x000000006900720c */ /* 0x000fe20003fc4070 */
[----:B------:R-:W-:Y:S01]  /*4030*/  IMAD.HI.U32 R3, R106, R7, RZ ;  /* 0x000000076a037227 */ /* 0x000fe200078e00ff */
[----:B------:R1:W-:Y:S01]  /*4040*/  STL [R1+0x40], R2 ;  /* 0x0000400201007387 */ /* 0x0003e20000100800 */
[----:B------:R-:W-:-:S02]  /*4050*/  IABS R11, R18 ;  /* 0x00000012000b7213 */ /* 0x000fc40000000000 */
[----:B------:R-:W-:Y:S01]  /*4060*/  VIADD R16, R22, 0x43 ;  /* 0x0000004316107836 */ /* 0x000fe20000000000 */
[C---:B------:R-:W-:Y:S01]  /*4070*/  ISETP.GT.U32.AND P1, PT, R105.reuse, R12, PT ;  /* 0x0000000c6900720c */ /* 0x040fe20003f24070 */
[----:B------:R-:W-:Y:S02]  /*4080*/  IMAD.MOV R6, RZ, RZ, -R3 ;  /* 0x000000ffff067224 */ /* 0x000fe400078e0a03 */
[C---:B------:R-:W-:Y:S01]  /*4090*/  IMAD R14, R105.reuse, R5, R14 ;  /* 0x00000005690e7224 */ /* 0x040fe200078e020e */
[----:B------:R-:W-:Y:S01]  /*40a0*/  IABS R9, R16 ;  /* 0x0000001000097213 */ /* 0x000fe20000000000 */
[----:B------:R-:W-:Y:S01]  /*40b0*/  IMAD.MOV.U32 R3, RZ, RZ, R10 ;  /* 0x000000ffff037224 */ /* 0x000fe200078e000a */
[----:B-1----:R-:W-:Y:S01]  /*40c0*/  MOV R2, R4 ;  /* 0x0000000400027202 */ /* 0x002fe20000000f00 */
[C---:B------:R-:W-:Y:S01]  /*40d0*/  IMAD R4, R105.reuse, R6, R7 ;  /* 0x0000000669047224 */ /* 0x040fe200078e0207 */
[----:B------:R-:W-:Y:S01]  /*40e0*/  ISETP.GT.U32.AND P3, PT, R105, R14, PT ;  /* 0x0000000e6900720c */ /* 0x000fe20003f64070 */
[----:B------:R-:W-:Y:S01]  /*40f0*/  @!P5 IMAD.MOV R3, RZ, RZ, -R3 ;  /* 0x000000ffff03d224 */ /* 0x000fe200078e0a03 */
[----:B------:R-:W-:Y:S01]  /*4100*/  MOV R5, R9 ;  /* 0x0000000900057202 */ /* 0x000fe20000000f00 */
[----:B------:R-:W-:Y:S01]  /*4110*/  @!P2 IMAD.MOV R2, RZ, RZ, -R2 ;  /* 0x000000ffff02a224 */ /* 0x000fe200078e0a02 */
[----:B------:R-:W-:Y:S01]  /*4120*/  ISETP.GE.AND P5, PT, R13, RZ, PT ;  /* 0x000000ff0d00720c */ /* 0x000fe20003fa6270 */
[--C-:B------:R-:W-:Y:S01]  /*4130*/  @!P6 IMAD.IADD R0, R0, 0x1, -R105.reuse ;  /* 0x000000010000e824 */ /* 0x100fe200078e0a69 */
[----:B------:R1:W-:Y:S01]  /*4140*/  STL [R1+0x3c], R3 ;  /* 0x00003c0301007387 */ /* 0x0003e20000100800 */
[----:B------:R-:W-:Y:S01]  /*4150*/  ISETP.GT.U32.AND P6, PT, R105, R4, PT ;  /* 0x000000046900720c */ /* 0x000fe20003fc4070 */
[----:B------:R-:W-:Y:S01]  /*4160*/  VIADD R7, R22, 0x44 ;  /* 0x0000004416077836 */ /* 0x000fe20000000000 */
[----:B------:R-:W-:Y:S01]  /*4170*/  ISETP.GE.AND P2, PT, R15, RZ, PT ;  /* 0x000000ff0f00720c */ /* 0x000fe20003f46270 */
[----:B------:R2:W-:Y:S01]  /*4180*/  STL [R1+0x38], R2 ;  /* 0x0000380201007387 */ /* 0x0005e20000100800 */
[--C-:B------:R-:W-:Y:S01]  /*4190*/  @!P1 IMAD.IADD R12, R12, 0x1, -R105.reuse ;  /* 0x000000010c0c9824 */ /* 0x100fe200078e0a69 */
[----:B------:R-:W-:Y:S01]  /*41a0*/  ISETP.GE.AND P1, PT, R16, RZ, PT ;  /* 0x000000ff1000720c */ /* 0x000fe20003f26270 */
[----:B------:R-:W-:Y:S01]  /*41b0*/  @!P3 IMAD.IADD R14, R14, 0x1, -R105 ;  /* 0x000000010e0eb824 */ /* 0x000fe200078e0a69 */
[----:B------:R-:W-:Y:S01]  /*41c0*/  ISETP.GE.AND P3, PT, R7, RZ, PT ;  /* 0x000000ff0700720c */ /* 0x000fe20003f66270 */
[C---:B------:R-:W-:Y:S01]  /*41d0*/  VIADD R9, R22.reuse, 0x46 ;  /* 0x0000004616097836 */ /* 0x040fe20000000000 */
[----:B------:R-:W-:Y:S01]  /*41e0*/  IADD3 R16, PT, PT, R22, 0x49, RZ ;  /* 0x0000004916107810 */ /* 0x000fe20007ffe0ff */
[----:B-1----:R-:W-:-:S03]  /*41f0*/  IMAD.HI.U32 R3, R106, R5, RZ ;  /* 0x000000056a037227 */ /* 0x002fc600078e00ff */
[----:B------:R-:W-:Y:S01]  /*4200*/  @!P6 IADD3 R4, PT, PT, R4, -R105, RZ ;  /* 0x800000690404e210 */ /* 0x000fe20007ffe0ff */
[----:B--2---:R-:W-:Y:S01]  /*4210*/  IMAD.MOV.U32 R2, RZ, RZ, R0 ;  /* 0x000000ffff027224 */ /* 0x004fe200078e0000 */
[----:B------:R-:W-:Y:S01]  /*4220*/  IADD3 R6, PT, PT, -R3, RZ, RZ ;  /* 0x000000ff03067210 */ /* 0x000fe20007ffe1ff */
[----:B------:R-:W-:Y:S01]  /*4230*/  VIADD R13, R22, 0x47 ;  /* 0x00000047160d7836 */ /* 0x000fe20000000000 */
[----:B------:R-:W-:Y:S01]  /*4240*/  IABS R3, R7 ;  /* 0x0000000700037213 */ /* 0x000fe20000000000 */
[----:B------:R-:W-:Y:S01]  /*4250*/  @!P0 IMAD.MOV R2, RZ, RZ, -R2 ;  /* 0x000000ffff028224 */ /* 0x000fe200078e0a02 */
[C---:B------:R-:W-:Y:S01]  /*4260*/  ISETP.GT.U32.AND P6, PT, R105.reuse, R14, PT ;  /* 0x0000000e6900720c */ /* 0x040fe20003fc4070 */
[C---:B------:R-:W-:Y:S01]  /*4270*/  IMAD R6, R105.reuse, R6, R5 ;  /* 0x0000000669067224 */ /* 0x040fe200078e0205 */
[----:B------:R-:W-:Y:S01]  /*4280*/  ISETP.GT.U32.AND P0, PT, R105, R4, PT ;  /* 0x000000046900720c */ /* 0x000fe20003f04070 */
[----:B------:R-:W-:Y:S01]  /*4290*/  IMAD.HI.U32 R0, R106, R3, RZ ;  /* 0x000000036a007227 */ /* 0x000fe200078e00ff */
[----:B------:R1:W-:Y:S01]  /*42a0*/  STL [R1+0x1c4], R2 ;  /* 0x0001c40201007387 */ /* 0x0003e20000100800 */
[----:B------:R-:W-:-:S02]  /*42b0*/  IADD3 R7, PT, PT, R22, 0x45, RZ ;  /* 0x0000004516077810 */ /* 0x000fc40007ffe0ff */
[----:B------:R-:W-:Y:S01]  /*42c0*/  IMAD.MOV R0, RZ, RZ, -R0 ;  /* 0x000000ffff007224 */ /* 0x000fe200078e0a00 */
[----:B------:R-:W-:Y:S01]  /*42d0*/  IABS R10, R9 ;  /* 0x00000009000a7213 */ /* 0x000fe20000000000 */
[----:B------:R-:W-:Y:S01]  /*42e0*/  VIADD R15, R22, 0x48 ;  /* 0x00000048160f7836 */ /* 0x000fe20000000000 */
[----:B------:R-:W-:Y:S01]  /*42f0*/  IABS R8, R7 ;  /* 0x0000000700087213 */ /* 0x000fe20000000000 */
[C---:B------:R-:W-:Y:S02]  /*4300*/  IMAD R0, R105.reuse, R0, R3 ;  /* 0x0000000069007224 */ /* 0x040fe400078e0203 */
[----:B------:R-:W-:Y:S02]  /*4310*/  @!P6 IMAD.IADD R14, R14, 0x1, -R105 ;  /* 0x000000010e0ee824 */ /* 0x000fe400078e0a69 */
[----:B-1----:R-:W-:Y:S01]  /*4320*/  IMAD.MOV.U32 R2, RZ, RZ, R12 ;  /* 0x000000ffff027224 */ /* 0x002fe200078e000c */
[----:B------:R-:W-:Y:S01]  /*4330*/  ISETP.GT.U32.AND P6, PT, R105, R0, PT ;  /* 0x000000006900720c */ /* 0x000fe20003fc4070 */
[----:B------:R-:W-:Y:S01]  /*4340*/  IMAD.HI.U32 R3, R106, R8, RZ ;  /* 0x000000086a037227 */ /* 0x000fe200078e00ff */
[----:B------:R-:W-:-:S02]  /*4350*/  IABS R12, R13 ;  /* 0x0000000d000c7213 */ /* 0x000fc40000000000 */
[----:B------:R-:W-:Y:S01]  /*4360*/  @!P4 IADD3 R2, PT, PT, -R2, RZ, RZ ;  /* 0x000000ff0202c210 */ /* 0x000fe20007ffe1ff */
[----:B------:R-:W-:Y:S01]  /*4370*/  IMAD.HI.U32 R5, R106, R10, RZ ;  /* 0x0000000a6a057227 */ /* 0x000fe200078e00ff */
[----:B------:R-:W-:-:S03]  /*4380*/  ISETP.GT.U32.AND P4, PT, R105, R6, PT ;  /* 0x000000066900720c */ /* 0x000fc60003f84070 */
[----:B------:R1:W-:Y:S01]  /*4390*/  STL [R1+0x1d4], R2 ;  /* 0x0001d40201007387 */ /* 0x0003e20000100800 */
[----:B------:R-:W-:Y:S01]  /*43a0*/  @!P0 IMAD.IADD R4, R4, 0x1, -R105 ;  /* 0x0000000104048824 */ /* 0x000fe200078e0a69 */
[----:B------:R-:W-:Y:S01]  /*43b0*/  ISETP.GE.AND P0, PT, R7, RZ, PT ;  /* 0x000000ff0700720c */ /* 0x000fe20003f06270 */
[----:B------:R-:W-:Y:S01]  /*43c0*/  IMAD.MOV R7, RZ, RZ, -R3 ;  /* 0x000000ffff077224 */ /* 0x000fe200078e0a03 */
[----:B------:R-:W-:Y:S01]  /*43d0*/  IADD3 R5, PT, PT, -R5, RZ, RZ ;  /* 0x000000ff05057210 */ /* 0x000fe20007ffe1ff */
[----:B------:R-:W-:Y:S01]  /*43e0*/  IMAD.HI.U32 R3, R106, R12, RZ ;  /* 0x0000000c6a037227 */ /* 0x000fe200078e00ff */
[----:B------:R-:W-:-:S03]  /*43f0*/  @!P6 IADD3 R0, PT, PT, R0, -R105, RZ ;  /* 0x800000690000e210 */ /* 0x000fc60007ffe0ff */
[C---:B------:R-:W-:Y:S01]  /*4400*/  IMAD R8, R105.reuse, R7, R8 ;  /* 0x0000000769087224 */ /* 0x040fe200078e0208 */
[----:B------:R-:W-:Y:S01]  /*4410*/  ISETP.GT.U32.AND P6, PT, R105, R0, PT ;  /* 0x000000006900720c */ /* 0x000fe20003fc4070 */
[----:B------:R-:W-:Y:S01]  /*4420*/  @!P4 IMAD.IADD R6, R6, 0x1, -R105 ;  /* 0x000000010606c824 */ /* 0x000fe200078e0a69 */
[----:B------:R-:W-:Y:S01]  /*4430*/  IABS R7, R16 ;  /* 0x0000001000077213 */ /* 0x000fe20000000000 */
[----:B-1----:R-:W-:Y:S01]  /*4440*/  IMAD.MOV.U32 R2, RZ, RZ, R14 ;  /* 0x000000ffff027224 */ /* 0x002fe200078e000e */
[----:B------:R-:W-:Y:S01]  /*4450*/  ISETP.GE.AND P4, PT, R9, RZ, PT ;  /* 0x000000ff0900720c */ /* 0x000fe20003f86270 */
[C---:B------:R-:W-:Y:S01]  /*4460*/  IMAD R10, R105.reuse, R5, R10 ;  /* 0x00000005690a7224 */ /* 0x040fe200078e020a */
[----:B------:R-:W-:Y:S01]  /*4470*/  IABS R5, R15 ;  /* 0x0000000f00057213 */ /* 0x000fe20000000000 */
[----:B------:R-:W-:Y:S01]  /*4480*/  @!P5 IMAD.MOV R2, RZ, RZ, -R2 ;  /* 0x000000ffff02d224 */ /* 0x000fe200078e0a02 */
[----:B------:R-:W-:Y:S01]  /*4490*/  ISETP.GT.U32.AND P5, PT, R105, R6, PT ;  /* 0x000000066900720c */ /* 0x000fe20003fa4070 */
[----:B------:R-:W-:-:S02]  /*44a0*/  IMAD.MOV R3, RZ, RZ, -R3 ;  /* 0x000000ffff037224 */ /* 0x000fc400078e0a03 */
[----:B------:R-:W-:Y:S01]  /*44b0*/  VIADD R17, R22, 0x4a ;  /* 0x0000004a16117836 */ /* 0x000fe20000000000 */
[----:B------:R1:W-:Y:S01]  /*44c0*/  STL [R1+0x1dc], R2 ;  /* 0x0001dc0201007387 */ /* 0x0003e20000100800 */
[C---:B------:R-:W-:Y:S02]  /*44d0*/  IMAD R12, R105.reuse, R3, R12 ;  /* 0x00000003690c7224 */ /* 0x040fe400078e020c */
[----:B------:R-:W-:Y:S01]  /*44e0*/  @!P6 IMAD.IADD R0, R0, 0x1, -R105 ;  /* 0x000000010000e824 */ /* 0x000fe200078e0a69 */
[----:B------:R-:W-:Y:S01]  /*44f0*/  IABS R9, R17 ;  /* 0x0000001100097213 */ /* 0x000fe20000000000 */
[----:B------:R-:W-:Y:S01]  /*4500*/  IMAD.HI.U32 R3, R106, R5, RZ ;  /* 0x000000056a037227 */ /* 0x000fe200078e00ff */
[----:B------:R-:W-:-:S03]  /*4510*/  ISETP.GT.U32.AND P6, PT, R105, R12, PT ;  /* 0x0000000c6900720c */ /* 0x000fc60003fc4070 */
[----:B------:R-:W-:Y:S01]  /*4520*/  @!P5 IADD3 R6, PT, PT, R6, -R105, RZ ;  /* 0x800000690606d210 */ /* 0x000fe20007ffe0ff */
[----:B-1----:R-:W-:Y:S01]  /*4530*/  IMAD.MOV.U32 R2, RZ, RZ, R4 ;  /* 0x000000ffff027224 */ /* 0x002fe200078e0004 */
[C---:B------:R-:W-:Y:S01]  /*4540*/  ISETP.GT.U32.AND P5, PT, R105.reuse, R10, PT ;  /* 0x0000000a6900720c */ /* 0x040fe20003fa4070 */
[----:B------:R-:W-:Y:S02]  /*4550*/  IMAD.MOV R14, RZ, RZ, -R3 ;  /* 0x000000ffff0e7224 */ /* 0x000fe400078e0a03 */
[----:B------:R-:W-:Y:S01]  /*4560*/  @!P2 IMAD.MOV R2, RZ, RZ, -R2 ;  /* 0x000000ffff02a224 */ /* 0x000fe200078e0a02 */
[----:B------:R-:W-:Y:S01]  /*4570*/  ISETP.GT.U32.AND P2, PT, R105, R8, PT ;  /* 0x000000086900720c */ /* 0x000fe20003f44070 */
[----:B------:R-:W-:-:S03]  /*4580*/  IMAD.HI.U32 R4, R106, R7, RZ ;  /* 0x000000076a047227 */ /* 0x000fc600078e00ff */
[----:B------:R1:W-:Y:S01]  /*4590*/  STL [R1+0x34], R2 ;  /* 0x0000340201007387 */ /* 0x0003e20000100800 */
[----:B------:R-:W-:Y:S02]  /*45a0*/  @!P6 IMAD.IADD R12, R12, 0x1, -R105 ;  /* 0x000000010c0ce824 */ /* 0x000fe400078e0a69 */
[----:B------:R-:W-:Y:S02]  /*45b0*/  IMAD.MOV R4, RZ, RZ, -R4 ;  /* 0x000000ffff047224 */ /* 0x000fe400078e0a04 */
[----:B------:R-:W-:Y:S01]  /*45c0*/  @!P5 IADD3 R10, PT, PT, R10, -R105, RZ ;  /* 0x800000690a0ad210 */ /* 0x000fe20007ffe0ff */
[----:B------:R-:W-:Y:S02]  /*45d0*/  IMAD.MOV.U32 R19, RZ, RZ, R6 ;  /* 0x000000ffff137224 */ /* 0x000fe400078e0006 */
[C---:B------:R-:W-:Y:S01]  /*45e0*/  IMAD R4, R105.reuse, R4, R7 ;  /* 0x0000000469047224 */ /* 0x040fe200078e0207 */
[C---:B------:R-:W-:Y:S01]  /*45f0*/  ISETP.GT.U32.AND P6, PT, R105.reuse, R10, PT ;  /* 0x0000000a6900720c */ /* 0x040fe20003fc4070 */
[----:B------:R-:W-:Y:S01]  /*4600*/  @!P2 IMAD.IADD R8, R8, 0x1, -R105 ;  /* 0x000000010808a824 */ /* 0x000fe200078e0a69 */
[----:B-1----:R-:W-:Y:S01]  /*4610*/  MOV R2, R0 ;  /* 0x0000000000027202 */ /* 0x002fe20000000f00 */
[----:B------:R-:W-:Y:S01]  /*4620*/  IMAD R0, R105, R14, R5 ;  /* 0x0000000e69007224 */ /* 0x000fe200078e0205 */
[----:B------:R-:W-:Y:S01]  /*4630*/  ISETP.GE.AND P2, PT, R13, RZ, PT ;  /* 0x000000ff0d00720c */ /* 0x000fe20003f46270 */
[----:B------:R-:W-:Y:S01]  /*4640*/  @!P1 IMAD.MOV R19, RZ, RZ, -R19 ;  /* 0x000000ffff139224 */ /* 0x000fe200078e0a13 */
[C---:B------:R-:W-:Y:S01]  /*4650*/  ISETP.GT.U32.AND P5, PT, R105.reuse, R8, PT ;  /* 0x000000086900720c */ /* 0x040fe20003fa4070 */
[----:B------:R-:W-:Y:S01]  /*4660*/  @!P3 IMAD.MOV R2, RZ, RZ, -R2 ;  /* 0x000000ffff02b224 */ /* 0x000fe200078e0a02 */
[----:B------:R-:W-:Y:S01]  /*4670*/  ISETP.GT.U32.AND P1, PT, R105, R12, PT ;  /* 0x0000000c6900720c */ /* 0x000fe20003f24070 */
[----:B------:R-:W-:Y:S01]  /*4680*/  IMAD.HI.U32 R5, R106, R11, RZ ;  /* 0x0000000b6a057227 */ /* 0x000fe200078e00ff */
[----:B------:R-:W-:Y:S01]  /*4690*/  STL [R1+0x1e0], R19 ;  /* 0x0001e01301007387 */ /* 0x000fe20000100800 */
[----:B------:R-:W-:-:S02]  /*46a0*/  IADD3 R13, PT, PT, R22, 0x4c, RZ ;  /* 0x0000004c160d7810 */ /* 0x000fc40007ffe0ff */
[----:B------:R-:W-:Y:S01]  /*46b0*/  @!P6 IMAD.IADD R10, R10, 0x1, -R105 ;  /* 0x000000010a0ae824 */ /* 0x000fe200078e0a69 */
[C---:B------:R-:W-:Y:S01]  /*46c0*/  ISETP.GT.U32.AND P6, PT, R105.reuse, R4, PT ;  /* 0x000000046900720c */ /* 0x040fe20003fc4070 */
[----:B------:R1:W-:Y:S01]  /*46d0*/  STL [R1+0x1f8], R2 ;  /* 0x0001f80201007387 */ /* 0x0003e20000100800 */
[----:B------:R-:W-:Y:S01]  /*46e0*/  IMAD.MOV R14, RZ, RZ, -R5 ;  /* 0x000000ffff0e7224 */ /* 0x000fe200078e0a05 */
[----:B------:R-:W-:Y:S01]  /*46f0*/  IABS R5, R13 ;  /* 0x0000000d00057213 */ /* 0x000fe20000000000 */
[----:B------:R-:W-:Y:S01]  /*4700*/  IMAD.HI.U32 R3, R106, R9, RZ ;  /* 0x000000096a037227 */ /* 0x000fe200078e00ff */
[----:B------:R-:W-:Y:S02]  /*4710*/  @!P4 IADD3 R10, PT, PT, -R10, RZ, RZ ;  /* 0x000000ff0a0ac210 */ /* 0x000fe40007ffe1ff */
[-C--:B------:R-:W-:Y:S01]  /*4720*/  @!P1 IADD3 R12, PT, PT, R12, -R105.reuse, RZ ;  /* 0x800000690c0c9210 */ /* 0x080fe20007ffe0ff */
[----:B------:R-:W-:Y:S01]  /*4730*/  @!P5 IMAD.IADD R8, R8, 0x1, -R105 ;  /* 0x000000010808d824 */ /* 0x000fe200078e0a69 */
[C---:B------:R-:W-:Y:S01]  /*4740*/  ISETP.GT.U32.AND P5, PT, R105.reuse, R0, PT ;  /* 0x000000006900720c */ /* 0x040fe20003fa4070 */
[----:B------:R-:W-:Y:S01]  /*4750*/  IMAD R14, R105, R14, R11 ;  /* 0x0000000e690e7224 */ /* 0x000fe200078e020b */
[----:B------:R-:W-:Y:S01]  /*4760*/  ISETP.GE.AND P3, PT, R15, RZ, PT ;  /* 0x000000ff0f00720c */ /* 0x000fe20003f66270 */
[----:B-1----:R-:W-:Y:S01]  /*4770*/  IMAD.MOV.U32 R2, RZ, RZ, R8 ;  /* 0x000000ffff027224 */ /* 0x002fe200078e0008 */
[----:B------:R-:W-:Y:S01]  /*4780*/  @!P6 IADD3 R4, PT, PT, R4, -R105, RZ ;  /* 0x800000690404e210 */ /* 0x000fe20007ffe0ff */
[----:B------:R-:W-:Y:S01]  /*4790*/  IMAD.MOV R6, RZ, RZ, -R3 ;  /* 0x000000ffff067224 */ /* 0x000fe200078e0a03 */
[C---:B------:R-:W-:Y:S01]  /*47a0*/  ISETP.GT.U32.AND P4, PT, R105.reuse, R14, PT ;  /* 0x0000000e6900720c */ /* 0x040fe20003f84070 */
[----:B------:R-:W-:Y:S01]  /*47b0*/  @!P0 IMAD.MOV R2, RZ, RZ, -R2 ;  /* 0x000000ffff028224 */ /* 0x000fe200078e0a02 */
[C---:B------:R-:W-:Y:S01]  /*47c0*/  ISETP.GT.U32.AND P6, PT, R105.reuse, R4, PT ;  /* 0x000000046900720c */ /* 0x040fe20003fc4070 */
[----:B------:R-:W-:Y:S01]  /*47d0*/  IMAD R6, R105, R6, R9 ;  /* 0x0000000669067224 */ /* 0x000fe200078e0209 */
[----:B------:R-:W-:Y:S01]  /*47e0*/  ISETP.GE.AND P1, PT, R16, RZ, PT ;  /* 0x000000ff1000720c */ /* 0x000fe20003f26270 */
[----:B------:R-:W-:Y:S01]  /*47f0*/  IMAD.HI.U32 R3, R106, R5, RZ ;  /* 0x000000056a037227 */ /* 0x000fe200078e00ff */
[----:B------:R1:W-:Y:S01]  /*4800*/  STL [R1+0x30], R2 ;  /* 0x0000300201007387 */ /* 0x0003e20000100800 */
[----:B------:R-:W-:-:S02]  /*4810*/  IADD3 R11, PT, PT, R22, 0x52, RZ ;  /* 0x00000052160b7810 */ /* 0x000fc40007ffe0ff */
[----:B------:R-:W-:Y:S01]  /*4820*/  @!P5 IMAD.IADD R0, R0, 0x1, -R105 ;  /* 0x000000010000d824 */ /* 0x000fe200078e0a69 */
[C---:B------:R-:W-:Y:S01]  /*4830*/  ISETP.GT.U32.AND P5, PT, R105.reuse, R6, PT ;  /* 0x000000066900720c */ /* 0x040fe20003fa4070 */
[----:B------:R-:W-:Y:S01]  /*4840*/  VIADD R9, R22, 0x4d ;  /* 0x0000004d16097836 */ /* 0x000fe20000000000 */
[----:B------:R-:W-:Y:S01]  /*4850*/  STL [R1+0x2c], R10 ;  /* 0x00002c0a01007387 */ /* 0x000fe20000100800 */
[----:B------:R-:W-:Y:S01]  /*4860*/  IMAD.MOV R8, RZ, RZ, -R3 ;  /* 0x000000ffff087224 */ /* 0x000fe200078e0a03 */
[C---:B------:R-:W-:Y:S01]  /*4870*/  ISETP.GT.U32.AND P0, PT, R105.reuse, R0, PT ;  /* 0x000000006900720c */ /* 0x040fe20003f04070 */
[----:B------:R-:W-:Y:S01]  /*4880*/  @!P4 IMAD.IADD R14, R14, 0x1, -R105 ;  /* 0x000000010e0ec824 */ /* 0x000fe200078e0a69 */
[----:B------:R-:W-:Y:S01]  /*4890*/  IABS R7, R9 ;  /* 0x0000000900077213 */ /* 0x000fe20000000000 */
[----:B-1----:R-:W-:Y:S01]  /*48a0*/  IMAD.MOV.U32 R2, RZ, RZ, R12 ;  /* 0x000000ffff027224 */ /* 0x002fe200078e000c */
[----:B------:R-:W-:Y:S01]  /*48b0*/  @!P6 IADD3 R4, PT, PT, R4, -R105, RZ ;  /* 0x800000690404e210 */ /* 0x000fe20007ffe0ff */
[----:B------:R-:W-:Y:S01]  /*48c0*/  IMAD R8, R105, R8, R5 ;  /* 0x0000000869087224 */ /* 0x000fe200078e0205 */
[----:B------:R-:W-:Y:S01]  /*48d0*/  ISETP.GE.AND P4, PT, R13, RZ, PT ;  /* 0x000000ff0d00720c */ /* 0x000fe20003f86270 */
[----:B------:R-:W-:Y:S01]  /*48e0*/  @!P2 IMAD.MOV R2, RZ, RZ, -R2 ;  /* 0x000000ffff02a224 */ /* 0x000fe200078e0a02 */
[----:B------:R-:W-:Y:S01]  /*48f0*/  ISETP.GE.AND P2, PT, R17, RZ, PT ;  /* 0x000000ff1100720c */ /* 0x000fe20003f46270 */
[----:B------:R-:W-:Y:S01]  /*4900*/  @!P5 IMAD.IADD R6, R6, 0x1, -R105 ;  /* 0x000000010606d824 */ /* 0x000fe200078e0a69 */
[----:B------:R-:W-:Y:S01]  /*4910*/  ISETP.GT.U32.AND P6, PT, R105, R8, PT ;  /* 0x000000086900720c */ /* 0x000fe20003fc4070 */
[----:B------:R-:W-:Y:S01]  /*4920*/  IMAD.HI.U32 R3, R106, R7, RZ ;  /* 0x000000076a037227 */ /* 0x000fe200078e00ff */
[----:B------:R1:W-:Y:S01]  /*4930*/  STL [R1+0x1fc], R2 ;  /* 0x0001fc0201007387 */ /* 0x0003e20000100800 */
[----:B------:R-:W-:-:S02]  /*4940*/  IADD3 R17, PT, PT, R22, 0x56, RZ ;  /* 0x0000005616117810 */ /* 0x000fc40007ffe0ff */
[----:B------:R-:W-:Y:S01]  /*4950*/  @!P0 IMAD.IADD R0, R0, 0x1, -R105 ;  /* 0x0000000100008824 */ /* 0x000fe200078e0a69 */
[----:B------:R-:W-:Y:S01]  /*4960*/  ISETP.GT.U32.AND P5, PT, R105, R6, PT ;  /* 0x000000066900720c */ /* 0x000fe20003fa4070 */
[----:B------:R-:W-:Y:S01]  /*4970*/  VIADD R5, R22, 0x4f ;  /* 0x0000004f16057836 */ /* 0x000fe20000000000 */
[----:B------:R-:W-:Y:S01]  /*4980*/  ISETP.GE.AND P0, PT, R18, RZ, PT ;  /* 0x000000ff1200720c */ /* 0x000fe20003f06270 */
[C---:B------:R-:W-:Y:S02]  /*4990*/  VIADD R13, R22.reuse, 0x53 ;  /* 0x00000053160d7836 */ /* 0x040fe40000000000 */
[----:B------:R-:W-:Y:S02]  /*49a0*/  VIADD R16, R22, 0x55 ;  /* 0x0000005516107836 */ /* 0x000fe40000000000 */
[----:B-1----:R-:W-:Y:S01]  /*49b0*/  IMAD.MOV.U32 R2, RZ, RZ, R0 ;  /* 0x000000ffff027224 */ /* 0x002fe200078e0000 */
[----:B------:R-:W-:Y:S01]  /*49c0*/  IABS R12, R13 ;  /* 0x0000000d000c7213 */ /* 0x000fe20000000000 */
[----:B------:R-:W-:-:S02]  /*49d0*/  IMAD.MOV R0, RZ, RZ, -R3 ;  /* 0x000000ffff007224 */ /* 0x000fc400078e0a03 */
[----:B------:R-:W-:Y:S01]  /*49e0*/  @!P6 IMAD.IADD R8, R8, 0x1, -R105 ;  /* 0x000000010808e824 */ /* 0x000fe200078e0a69 */
[----:B------:R-:W-:Y:S01]  /*49f0*/  @!P3 IADD3 R2, PT, PT, -R2, RZ, RZ ;  /* 0x000000ff0202b210 */ /* 0x000fe20007ffe1ff */
[C---:B------:R-:W-:Y:S01]  /*4a00*/  IMAD R0, R105.reuse, R0, R7 ;  /* 0x0000000069007224 */ /* 0x040fe200078e0207 */
[C---:B------:R-:W-:Y:S01]  /*4a10*/  ISETP.GT.U32.AND P3, PT, R105.reuse, R14, PT ;  /* 0x0000000e6900720c */ /* 0x040fe20003f64070 */
[----:B------:R-:W-:Y:S01]  /*4a20*/  @!P5 IMAD.IADD R6, R6, 0x1, -R105 ;  /* 0x000000010606d824 */ /* 0x000fe200078e0a69 */
[----:B------:R-:W-:Y:S01]  /*4a30*/  ISETP.GT.U32.AND P6, PT, R105, R8, PT ;  /* 0x000000086900720c */ /* 0x000fe20003fc4070 */
[----:B------:R1:W-:Y:S01]  /*4a40*/  STL [R1+0x128], R2 ;  /* 0x0001280201007387 */ /* 0x0003e20000100800 */
[C---:B------:R-:W-:Y:S01]  /*4a50*/  VIADD R3, R22.reuse, 0x4e ;  /* 0x0000004e16037836 */ /* 0x040fe20000000000 */
[----:B------:R-:W-:Y:S01]  /*4a60*/  ISETP.GE.AND P5, PT, R9, RZ, PT ;  /* 0x000000ff0900720c */ /* 0x000fe20003fa6270 */
[----:B------:R-:W-:Y:S01]  /*4a70*/  @!P2 IMAD.MOV R6, RZ, RZ, -R6 ;  /* 0x000000ffff06a224 */ /* 0x000fe200078e0a06 */
[----:B------:R-:W-:Y:S01]  /*4a80*/  ISETP.GE.AND P2, PT, R5, RZ, PT ;  /* 0x000000ff0500720c */ /* 0x000fe20003f46270 */
[C---:B------:R-:W-:Y:S01]  /*4a90*/  VIADD R7, R22.reuse, 0x50 ;  /* 0x0000005016077836 */ /* 0x040fe20000000000 */
[----:B------:R-:W-:Y:S01]  /*4aa0*/  IABS R5, R5 ;  /* 0x0000000500057213 */ /* 0x000fe20000000000 */
[----:B------:R-:W-:-:S02]  /*4ab0*/  VIADD R9, R22, 0x51 ;  /* 0x0000005116097836 */ /* 0x000fc40000000000 */
[----:B------:R-:W-:Y:S01]  /*4ac0*/  VIADD R15, R22, 0x54 ;  /* 0x00000054160f7836 */ /* 0x000fe20000000000 */
[----:B-1----:R-:W-:Y:S01]  /*4ad0*/  MOV R2, R4 ;  /* 0x0000000400027202 */ /* 0x002fe20000000f00 */
[--C-:B------:R-:W-:Y:S01]  /*4ae0*/  @!P3 IMAD.IADD R14, R14, 0x1, -R105.reuse ;  /* 0x000000010e0eb824 */ /* 0x100fe200078e0a69 */
[----:B------:R-:W-:Y:S01]  /*4af0*/  ISETP.GT.U32.AND P3, PT, R105, R0, PT ;  /* 0x000000006900720c */ /* 0x000fe20003f64070 */
[--C-:B------:R-:W-:Y:S01]  /*4b00*/  @!P6 IMAD.IADD R8, R8, 0x1, -R105.reuse ;  /* 0x000000010808e824 */ /* 0x100fe200078e0a69 */
[----:B------:R-:W-:Y:S01]  /*4b10*/  @!P1 IADD3 R2, PT, PT, -R2, RZ, RZ ;  /* 0x000000ff02029210 */ /* 0x000fe20007ffe1ff */
[----:B------:R-:W-:Y:S01]  /*4b20*/  VIADD R18, R22, 0x67 ;  /* 0x0000006716127836 */ /* 0x000fe20000000000 */
[----:B------:R-:W-:Y:S02]  /*4b30*/  IABS R4, R3 ;  /* 0x0000000300047213 */ /* 0x000fe40000000000 */
[----:B------:R-:W-:Y:S01]  /*4b40*/  ISETP.GE.AND P1, PT, R3, RZ, PT ;  /* 0x000000ff0300720c */ /* 0x000fe20003f26270 */
[----:B------:R1:W-:Y:S01]  /*4b50*/  STL [R1+0x28], R2 ;  /* 0x0000280201007387 */ /* 0x0003e20000100800 */
[----:B------:R-:W-:Y:S01]  /*4b60*/  ISETP.GE.AND P6, PT, R9, RZ, PT ;  /* 0x000000ff0900720c */ /* 0x000fe20003fc6270 */
[----:B------:R-:W-:Y:S01]  /*4b70*/  IMAD.HI.U32 R3, R106, R4, RZ ;  /* 0x000000046a037227 */ /* 0x000fe200078e00ff */
[----:B------:R-:W-:Y:S01]  /*4b80*/  IABS R10, R9 ;  /* 0x00000009000a7213 */ /* 0x000fe20000000000 */
[----:B------:R2:W-:Y:S02]  /*4b90*/  STL [R1+0x24], R6 ;  /* 0x0000240601007387 */ /* 0x0005e40000100800 */
[----:B------:R-:W-:-:S02]  /*4ba0*/  @!P3 IMAD.IADD R0, R0, 0x1, -R105 ;  /* 0x000000010000b824 */ /* 0x000fc400078e0a69 */
[----:B-1----:R-:W-:-:S03]  /*4bb0*/  IMAD.MOV.U32 R2, RZ, RZ, R14 ;  /* 0x000000ffff027224 */ /* 0x002fc600078e000e */
[----:B------:R-:W-:Y:S02]  /*4bc0*/  ISETP.GT.U32.AND P3, PT, R105, R0, PT ;  /* 0x000000006900720c */ /* 0x000fe40003f64070 */
[----:B--2---:R-:W-:Y:S02]  /*4bd0*/  IABS R6, R7 ;  /* 0x0000000700067213 */ /* 0x004fe40000000000 */
[----:B------:R-:W-:Y:S02]  /*4be0*/  @!P0 IADD3 R2, PT, PT, -R2, RZ, RZ ;  /* 0x000000ff02028210 */ /* 0x000fe40007ffe1ff */
[----:B------:R-:W-:Y:S01]  /*4bf0*/  MOV R9, R6 ;  /* 0x0000000600097202 */ /* 0x000fe20000000f00 */
[----:B------:R-:W-:Y:S01]  /*4c00*/  IMAD.MOV R6, RZ, RZ, -R3 ;  /* 0x000000ffff067224 */ /* 0x000fe200078e0a03 */
[----:B------:R-:W-:Y:S01]  /*4c10*/  ISETP.GE.AND P0, PT, R7, RZ, PT ;  /* 0x000000ff0700720c */ /* 0x000fe20003f06270 */
[----:B------:R1:W-:Y:S01]  /*4c20*/  STL [R1+0x20], R2 ;  /* 0x0000200201007387 */ /* 0x0003e20000100800 */
[----:B------:R-:W-:-:S02]  /*4c30*/  IMAD.MOV.U32 R7, RZ, RZ, R5 ;  /* 0x000000ffff077224 */ /* 0x000fc400078e0005 */
[----:B------:R-:W-:Y:S02]  /*4c40*/  IMAD R4, R105, R6, R4 ;  /* 0x0000000669047224 */ /* 0x000fe400078e0204 */
[----:B------:R-:W-:-:S04]  /*4c50*/  IMAD.HI.U32 R5, R106, R9, RZ ;  /* 0x000000096a057227 */ /* 0x000fc800078e00ff */
[----:B------:R-:W-:Y:S02]  /*4c60*/  @!P3 IMAD.IADD R0, R0, 0x1, -R105 ;  /* 0x000000010000b824 */ /* 0x000fe400078e0a69 */
[----:B-1----:R-:W-:Y:S01]  /*4c70*/  IMAD.MOV.U32 R2, RZ, RZ, R8 ;  /* 0x000000ffff027224 */ /* 0x002fe200078e0008 */
[----:B------:R-:W-:Y:S01]  /*4c80*/  IADD3 R8, PT, PT, -R5, RZ, RZ ;  /* 0x000000ff05087210 */ /* 0x000fe20007ffe1ff */
[----:B------:R-:W-:-:S04]  /*4c90*/  IMAD.HI.U32 R3, R106, R7, RZ ;  /* 0x000000076a037227 */ /* 0x000fc800078e00ff */
[----:B------:R-:W-:Y:S01]  /*4ca0*/  @!P4 IMAD.MOV R2, RZ, RZ, -R2 ;  /* 0x000000ffff02c224 */ /* 0x000fe200078e0a02 */
[C---:B------:R-:W-:Y:S01]  /*4cb0*/  ISETP.GT.U32.AND P4, PT, R105.reuse, R4, PT ;  /* 0x000000046900720c */ /* 0x040fe20003f84070 */
[----:B------:R-:W-:Y:S01]  /*4cc0*/  IMAD R8, R105, R8, R9 ;  /* 0x0000000869087224 */ /* 0x000fe200078e0209 */
[----:B------:R-:W-:Y:S01]  /*4cd0*/  IABS R9, R16 ;  /* 0x0000001000097213 */ /* 0x000fe20000000000 */
[----:B------:R-:W-:Y:S01]  /*4ce0*/  IMAD.MOV R6, RZ, RZ, -R3 ;  /* 0x000000ffff067224 */ /* 0x000fe200078e0a03 */
[----:B------:R1:W-:Y:S01]  /*4cf0*/  STL [R1+0x1c], R2 ;  /* 0x00001c0201007387 */ /* 0x0003e20000100800 */
[----:B------:R-:W-:-:S04]  /*4d00*/  IMAD.HI.U32 R3, R106, R10, RZ ;  /* 0x0000000a6a037227 */ /* 0x000fc800078e00ff */
[C---:B------:R-:W-:Y:S01]  /*4d10*/  IMAD R6, R105.reuse, R6, R7 ;  /* 0x0000000669067224 */ /* 0x040fe200078e0207 */
[----:B------:R-:W-:Y:S01]  /*4d20*/  IABS R7, R15 ;  /* 0x0000000f00077213 */ /* 0x000fe20000000000 */
[----:B------:R-:W-:Y:S02]  /*4d30*/  IMAD.MOV R3, RZ, RZ, -R3 ;  /* 0x000000ffff037224 */ /* 0x000fe400078e0a03 */
[----:B------:R-:W-:Y:S01]  /*4d40*/  @!P4 IADD3 R4, PT, PT, R4, -R105, RZ ;  /* 0x800000690404c210 */ /* 0x000fe20007ffe0ff */
[----:B-1----:R-:W-:Y:S01]  /*4d50*/  IMAD.MOV.U32 R2, RZ, RZ, R0 ;  /* 0x000000ffff027224 */ /* 0x002fe200078e0000 */
[C---:B------:R-:W-:Y:S01]  /*4d60*/  ISETP.GT.U32.AND P3, PT, R105.reuse, R6, PT ;  /* 0x000000066900720c */ /* 0x040fe20003f64070 */
[C---:B------:R-:W-:Y:S01]  /*4d70*/  IMAD R0, R105.reuse, R3, R10 ;  /* 0x0000000369007224 */ /* 0x040fe200078e020a */
[C---:B------:R-:W-:Y:S01]  /*4d80*/  ISETP.GT.U32.AND P4, PT, R105.reuse, R4, PT ;  /* 0x000000046900720c */ /* 0x040fe20003f84070 */
[----:B------:R-:W-:Y:S01]  /*4d90*/  @!P5 IMAD.MOV R2, RZ, RZ, -R2 ;  /* 0x000000ffff02d224 */ /* 0x000fe200078e0a02 */
[----:B------:R-:W-:Y:S01]  /*4da0*/  ISETP.GT.U32.AND P5, PT, R105, R8, PT ;  /* 0x000000086900720c */ /* 0x000fe20003fa4070 */
[----:B------:R-:W-:Y:S01]  /*4db0*/  IMAD.HI.U32 R5, R106, R12, RZ ;  /* 0x0000000c6a057227 */ /* 0x000fe200078e00ff */
[----:B------:R-:W-:-:S02]  /*4dc0*/  IABS R10, R11 ;  /* 0x0000000b000a7213 */ /* 0x000fc40000000000 */
[----:B------:R1:W-:Y:S01]  /*4dd0*/  STL [R1+0x18], R2 ;  /* 0x0000180201007387 */ /* 0x0003e20000100800 */
[----:B------:R-:W-:Y:S02]  /*4de0*/  IMAD.MOV R5, RZ, RZ, -R5 ;  /* 0x000000ffff057224 */ /* 0x000fe400078e0a05 */
[----:B------:R-:W-:-:S04]  /*4df0*/  IMAD.HI.U32 R3, R106, R10, RZ ;  /* 0x0000000a6a037227 */ /* 0x000fc800078e00ff */
[--C-:B------:R-:W-:Y:S01]  /*4e00*/  @!P4 IMAD.IADD R4, R4, 0x1, -R105.reuse ;  /* 0x000000010404c824 */ /* 0x100fe200078e0a69 */
[C---:B------:R-:W-:Y:S01]  /*4e10*/  ISETP.GT.U32.AND P4, PT, R105.reuse, R0, PT ;  /* 0x000000006900720c */ /* 0x040fe20003f84070 */
[----:B------:R-:W-:Y:S01]  /*4e20*/  @!P3 IMAD.IADD R6, R6, 0x1, -R105 ;  /* 0x000000010606b824 */ /* 0x000fe200078e0a69 */
[----:B------:R-:W-:Y:S01]  /*4e30*/  @!P5 IADD3 R8, PT, PT, R8, -R105, RZ ;  /* 0x800000690808d210 */ /* 0x000fe20007ffe0ff */
[C---:B------:R-:W-:Y:S02]  /*4e40*/  IMAD R12, R105.reuse, R5, R12 ;  /* 0x00000005690c7224 */ /* 0x040fe400078e020c */
[----:B------:R-:W-:Y:S01]  /*4e50*/  IMAD.MOV R3, RZ, RZ, -R3 ;  /* 0x000000ffff037224 */ /* 0x000fe200078e0a03 */
[C---:B------:R-:W-:Y:S01]  /*4e60*/  ISETP.GT.U32.AND P5, PT, R105.reuse, R8, PT ;  /* 0x000000086900720c */ /* 0x040fe20003fa4070 */
[----:B-1----:R-:W-:Y:S01]  /*4e70*/  IMAD.MOV.U32 R2, RZ, RZ, R4 ;  /* 0x000000ffff027224 */ /* 0x002fe200078e0004 */
[C---:B------:R-:W-:Y:S01]  /*4e80*/  ISETP.GT.U32.AND P3, PT, R105.reuse, R6, PT ;  /* 0x000000066900720c */ /* 0x040fe20003f64070 */
[----:B------:R-:W-:-:S02]  /*4e90*/  IMAD R10, R105, R3, R10 ;  /* 0x00000003690a7224 */ /* 0x000fc400078e020a */
[----:B------:R-:W-:Y:S02]  /*4ea0*/  @!P1 IMAD.MOV R2, RZ, RZ, -R2 ;  /* 0x000000ffff029224 */ /* 0x000fe400078e0a02 */
[----:B------:R-:W-:Y:S01]  /*4eb0*/  @!P4 IADD3 R0, PT, PT, R0, -R105, RZ ;  /* 0x800000690000c210 */ /* 0x000fe20007ffe0ff */
[C---:B------:R-:W-:Y:S01]  /*4ec0*/  IMAD.HI.U32 R5, R106.reuse, R9, RZ ;  /* 0x000000096a057227 */ /* 0x040fe200078e00ff */
[----:B------:R-:W-:Y:S01]  /*4ed0*/  ISETP.GE.AND P4, PT, R11, RZ, PT ;  /* 0x000000ff0b00720c */ /* 0x000fe20003f86270 */
[----:B------:R1:W-:Y:S01]  /*4ee0*/  STL [R1+0x14], R2 ;  /* 0x0000140201007387 */ /* 0x0003e20000100800 */
[----:B------:R-:W-:Y:S01]  /*4ef0*/  ISETP.GT.U32.AND P1, PT, R105, R0, PT ;  /* 0x000000006900720c */ /* 0x000fe20003f24070 */
[----:B------:R-:W-:Y:S01]  /*4f00*/  IMAD.HI.U32 R3, R106, R7, RZ ;  /* 0x000000076a037227 */ /* 0x000fe200078e00ff */
[----:B------:R-:W-:-:S03]  /*4f10*/  IABS R11, R17 ;  /* 0x00000011000b7213 */ /* 0x000fc60000000000 */
[--C-:B------:R-:W-:Y:S01]  /*4f20*/  @!P5 IMAD.IADD R8, R8, 0x1, -R105.reuse ;  /* 0x000000010808d824 */ /* 0x100fe200078e0a69 */
[C---:B------:R-:W-:Y:S01]  /*4f30*/  ISETP.GT.U32.AND P5, PT, R105.reuse, R12, PT ;  /* 0x0000000c6900720c */ /* 0x040fe20003fa4070 */
[----:B------:R-:W-:Y:S01]  /*4f40*/  @!P3 IMAD.IADD R6, R6, 0x1, -R105 ;  /* 0x000000010606b824 */ /* 0x000fe200078e0a69 */
[----:B------:R-:W-:Y:S01]  /*4f50*/  ISETP.GT.U32.AND P3, PT, R105, R10, PT ;  /* 0x0000000a6900720c */ /* 0x000fe20003f64070 */
[----:B------:R-:W-:Y:S02]  /*4f60*/  IMAD.MOV R14, RZ, RZ, -R5 ;  /* 0x000000ffff0e7224 */ /* 0x000fe400078e0a05 */
[----:B-1----:R-:W-:Y:S02]  /*4f70*/  IMAD.MOV.U32 R2, RZ, RZ, R6 ;  /* 0x000000ffff027224 */ /* 0x002fe400078e0006 */
[----:B------:R-:W-:Y:S01]  /*4f80*/  IMAD.MOV.U32 R5, RZ, RZ, R11 ;  /* 0x000000ffff057224 */ /* 0x000fe200078e000b */
[----:B------:R-:W-:Y:S01]  /*4f90*/  IADD3 R11, PT, PT, R22, 0x59, RZ ;  /* 0x00000059160b7810 */ /* 0x000fe20007ffe0ff */
[----:B------:R-:W-:Y:S01]  /*4fa0*/  IMAD.MOV R4, RZ, RZ, -R3 ;  /* 0x000000ffff047224 */ /* 0x000fe200078e0a03 */
[----:B------:R-:W-:Y:S01]  /*4fb0*/  @!P2 IADD3 R2, PT, PT, -R2, RZ, RZ ;  /* 0x000000ff0202a210 */ /* 0x000fe20007ffe1ff */
[----:B------:R-:W-:-:S04]  /*4fc0*/  IMAD.HI.U32 R3, R106, R5, RZ ;  /* 0x000000056a037227 */ /* 0x000fc800078e00ff */
[--C-:B------:R-:W-:Y:S01]  /*4fd0*/  @!P5 IMAD.IADD R12, R12, 0x1, -R105.reuse ;  /* 0x000000010c0cd824 */ /* 0x100fe200078e0a69 */
[----:B------:R-:W-:Y:S01]  /*4fe0*/  @!P3 IADD3 R10, PT, PT, R10, -R105, RZ ;  /* 0x800000690a0ab210 */ /* 0x000fe20007ffe0ff */
[----:B------:R-:W-:Y:S01]  /*4ff0*/  @!P1 IMAD.IADD R0, R0, 0x1, -R105 ;  /* 0x0000000100009824 */ /* 0x000fe200078e0a69 */
[----:B------:R1:W-:Y:S01]  /*5000*/  STL [R1+0x204], R2 ;  /* 0x0002040201007387 */ /* 0x0003e20000100800 */
[C---:B------:R-:W-:Y:S01]  /*5010*/  IMAD R4, R105.reuse, R4, R7 ;  /* 0x0000000469047224 */ /* 0x040fe200078e0207 */
[C---:B------:R-:W-:Y:S01]  /*5020*/  ISETP.GT.U32.AND P5, PT, R105.reuse, R12, PT ;  /* 0x0000000c6900720c */ /* 0x040fe20003fa4070 */
[----:B------:R-:W-:Y:S01]  /*5030*/  IMAD.MOV.U32 R7, RZ, RZ, R8 ;  /* 0x000000ffff077224 */ /* 0x000fe200078e0008 */
[C---:B------:R-:W-:Y:S01]  /*5040*/  ISETP.GT.U32.AND P2, PT, R105.reuse, R10, PT ;  /* 0x0000000a6900720c */ /* 0x040fe20003f44070 */
[----:B------:R-:W-:Y:S01]  /*5050*/  IMAD.MOV R8, RZ, RZ, -R3 ;  /* 0x000000ffff087224 */ /* 0x000fe200078e0a03 */
[C---:B------:R-:W-:Y:S01]  /*5060*/  ISETP.GT.U32.AND P1, PT, R105.reuse, R4, PT ;  /* 0x000000046900720c */ /* 0x040fe20003f24070 */
[----:B------:R-:W-:Y:S01]  /*5070*/  IMAD R6, R105, R14, R9 ;  /* 0x0000000e69067224 */ /* 0x000fe200078e0209 */
[----:B------:R-:W-:Y:S01]  /*5080*/  ISETP.GE.AND P3, PT, R13, RZ, PT ;  /* 0x000000ff0d00720c */ /* 0x000fe20003f66270 */
[----:B------:R-:W-:Y:S01]  /*5090*/  @!P0 IMAD.MOV R7, RZ, RZ, -R7 ;  /* 0x000000ffff078224 */ /* 0x000fe200078e0a07 */
[----:B-1----:R-:W-:Y:S01]  /*50a0*/  MOV R2, R0 ;  /* 0x0000000000027202 */ /* 0x002fe20000000f00 */
[C---:B------:R-:W-:Y:S01]  /*50b0*/  IMAD R0, R105.reuse, R8, R5 ;  /* 0x0000000869007224 */ /* 0x040fe200078e0205 */
[----:B------:R-:W-:Y:S01]  /*50c0*/  IABS R14, R11 ;  /* 0x0000000b000e7213 */ /* 0x000fe20000000000 */
[----:B------:R-:W-:Y:S01]  /*50d0*/  VIADD R9, R22, 0x58 ;  /* 0x0000005816097836 */ /* 0x000fe20000000000 */
[----:B------:R1:W-:Y:S01]  /*50e0*/  STL [R1+0x124], R7 ;  /* 0x0001240701007387 */ /* 0x0003e20000100800 */
[----:B------:R-:W-:Y:S01]  /*50f0*/  @!P6 IMAD.MOV R2, RZ, RZ, -R2 ;  /* 0x000000ffff02e224 */ /* 0x000fe200078e0a02 */
[C---:B------:R-:W-:Y:S01]  /*5100*/  ISETP.GT.U32.AND P6, PT, R105.reuse, R6, PT ;  /* 0x000000066900720c */ /* 0x040fe20003fc4070 */
[--C-:B------:R-:W-:Y:S01]  /*5110*/  @!P5 IMAD.IADD R12, R12, 0x1, -R105.reuse ;  /* 0x000000010c0cd824 */ /* 0x100fe200078e0a69 */
[----:B------:R-:W-:Y:S01]  /*5120*/  ISETP.GT.U32.AND P5, PT, R105, R0, PT ;  /* 0x000000006900720c */ /* 0x000fe20003fa4070 */
[--C-:B------:R-:W-:Y:S01]  /*5130*/  @!P1 IMAD.IADD R4, R4, 0x1, -R105.reuse ;  /* 0x0000000104049824 */ /* 0x100fe200078e0a69 */
[----:B------:R-:W-:Y:S01]  /*5140*/  @!P2 IADD3 R10, PT, PT, R10, -R105, RZ ;  /* 0x800000690a0aa210 */ /* 0x000fe20007ffe0ff */
[----:B------:R2:W-:Y:S01]  /*5150*/  STL [R1+0x10], R2 ;  /* 0x0000100201007387 */ /* 0x0005e20000100800 */
[----:B------:R-:W-:Y:S01]  /*5160*/  IABS R5, R9 ;  /* 0x0000000900057213 */ /* 0x000fe20000000000 */
[----:B------:R-:W-:Y:S01]  /*5170*/  VIADD R13, R22, 0x5a ;  /* 0x0000005a160d7836 */ /* 0x000fe20000000000 */
[----:B------:R-:W-:Y:S01]  /*5180*/  ISETP.GE.AND P2, PT, R16, RZ, PT ;  /* 0x000000ff1000720c */ /* 0x000fe20003f46270 */
[C---:B-1----:R-:W-:Y:S01]  /*5190*/  VIADD R7, R22.reuse, 0x57 ;  /* 0x0000005716077836 */ /* 0x042fe20000000000 */
[----:B------:R-:W-:Y:S01]  /*51a0*/  ISETP.GE.AND P0, PT, R15, RZ, PT ;  /* 0x000000ff0f00720c */ /* 0x000fe20003f06270 */
[----:B------:R-:W-:Y:S01]  /*51b0*/  VIADD R15, R22, 0x63 ;  /* 0x00000063160f7836 */ /* 0x000fe20000000000 */
[----:B------:R-:W-:Y:S01]  /*51c0*/  IABS R16, R13 ;  /* 0x0000000d00107213 */ /* 0x000fe20000000000 */
[----:B------:R-:W-:Y:S01]  /*51d0*/  @!P6 IMAD.IADD R6, R6, 0x1, -R105 ;  /* 0x000000010606e824 */ /* 0x000fe200078e0a69 */
[----:B------:R-:W-:Y:S01]  /*51e0*/  IABS R8, R7 ;  /* 0x0000000700087213 */ /* 0x000fe20000000000 */
[----:B--2---:R-:W-:Y:S01]  /*51f0*/  IMAD.MOV.U32 R2, RZ, RZ, R10 ;  /* 0x000000ffff027224 */ /* 0x004fe200078e000a */
[----:B------:R-:W-:Y:S01]  /*5200*/  ISETP.GT.U32.AND P6, PT, R105, R4, PT ;  /* 0x000000046900720c */ /* 0x000fe20003fc4070 */
[----:B------:R-:W-:Y:S01]  /*5210*/  IMAD.MOV.U32 R10, RZ, RZ, R5 ;  /* 0x000000ffff0a7224 */ /* 0x000fe200078e0005 */
[----:B------:R-:W-:Y:S01]  /*5220*/  @!P3 IADD3 R12, PT, PT, -R12, RZ, RZ ;  /* 0x000000ff0c0cb210 */ /* 0x000fe20007ffe1ff */
[----:B------:R-:W-:Y:S01]  /*5230*/  IMAD.HI.U32 R3, R106, R8, RZ ;  /* 0x000000086a037227 */ /* 0x000fe200078e00ff */
[----:B------:R-:W-:-:S03]  /*5240*/  ISETP.GE.AND P1, PT, R17, RZ, PT ;  /* 0x000000ff1100720c */ /* 0x000fc60003f26270 */
[--C-:B------:R-:W-:Y:S01]  /*5250*/  @!P5 IMAD.IADD R0, R0, 0x1, -R105.reuse ;  /* 0x000000010000d824 */ /* 0x100fe200078e0a69 */
[----:B------:R-:W-:Y:S01]  /*5260*/  IADD3 R5, PT, PT, -R3, RZ, RZ ;  /* 0x000000ff03057210 */ /* 0x000fe20007ffe1ff */
[----:B------:R-:W-:Y:S01]  /*5270*/  @!P4 IMAD.MOV R2, RZ, RZ, -R2 ;  /* 0x000000ffff02c224 */ /* 0x000fe200078e0a02 */
[C---:B------:R-:W-:Y:S01]  /*5280*/  ISETP.GT.U32.AND P5, PT, R105.reuse, R6, PT ;  /* 0x000000066900720c */ /* 0x040fe20003fa4070 */
[----:B------:R-:W-:Y:S01]  /*5290*/  IMAD.HI.U32 R3, R106, R10, RZ ;  /* 0x0000000a6a037227 */ /* 0x000fe200078e00ff */
[C---:B------:R-:W-:Y:S02]  /*52a0*/  ISETP.GT.U32.AND P4, PT, R105.reuse, R0, PT ;  /* 0x000000006900720c */ /* 0x040fe40003f84070 */
[----:B------:R-:W-:Y:S01]  /*52b0*/  STL [R1+0xc], R2 ;  /* 0x00000c0201007387 */ /* 0x000fe20000100800 */
[----:B------:R-:W-:Y:S01]  /*52c0*/  IMAD R8, R105, R5, R8 ;  /* 0x0000000569087224 */ /* 0x000fe200078e0208 */
[----:B------:R-:W-:Y:S01]  /*52d0*/  IADD3 R3, PT, PT, -R3, RZ, RZ ;  /* 0x000000ff03037210 */ /* 0x000fe20007ffe1ff */
[----:B------:R-:W-:Y:S01]  /*52e0*/  @!P6 IMAD.IADD R4, R4, 0x1, -R105 ;  /* 0x000000010404e824 */ /* 0x000fe200078e0a69 */
[----:B------:R1:W-:Y:S01]  /*52f0*/  STL [R1+0x8], R12 ;  /* 0x0000080c01007387 */ /* 0x0003e20000100800 */
[----:B------:R-:W-:Y:S01]  /*5300*/  IMAD.HI.U32 R5, R106, R16, RZ ;  /* 0x000000106a057227 */ /* 0x000fe200078e00ff */
[----:B------:R-:W-:-:S03]  /*5310*/  ISETP.GT.U32.AND P6, PT, R105, R8, PT ;  /* 0x000000086900720c */ /* 0x000fc60003fc4070 */
[C---:B------:R-:W-:Y:S02]  /*5320*/  IMAD R10, R105.reuse, R3, R10 ;  /* 0x00000003690a7224 */ /* 0x040fe400078e020a */
[--C-:B------:R-:W-:Y:S02]  /*5330*/  @!P4 IMAD.IADD R0, R0, 0x1, -R105.reuse ;  /* 0x000000010000c824 */ /* 0x100fe400078e0a69 */
[----:B------:R-:W-:Y:S01]  /*5340*/  IMAD.HI.U32 R3, R106, R14, RZ ;  /* 0x0000000e6a037227 */ /* 0x000fe200078e00ff */
[----:B------:R-:W-:Y:S02]  /*5350*/  ISETP.GT.U32.AND P4, PT, R105, R10, PT ;  /* 0x0000000a6900720c */ /* 0x000fe40003f84070 */
[----:B-1----:R-:W-:Y:S01]  /*5360*/  IABS R12, R15 ;  /* 0x0000000f000c7213 */ /* 0x002fe20000000000 */
[--C-:B------:R-:W-:Y:S01]  /*5370*/  @!P5 IMAD.IADD R6, R6, 0x1, -R105.reuse ;  /* 0x000000010606d824 */ /* 0x100fe200078e0a69 */
[----:B------:R-:W-:Y:S01]  /*5380*/  ISETP.GE.AND P5, PT, R7, RZ, PT ;  /* 0x000000ff0700720c */ /* 0x000fe20003fa6270 */
[----:B------:R-:W-:Y:S01]  /*5390*/  @!P6 IMAD.IADD R8, R8, 0x1, -R105 ;  /* 0x000000010808e824 */ /* 0x000fe200078e0a69 */
[----:B------:R-:W-:Y:S01]  /*53a0*/  IADD3 R7, PT, PT, R22, 0x5b, RZ ;  /* 0x0000005b16077810 */ /* 0x000fe20007ffe0ff */
[----:B------:R-:W-:Y:S01]  /*53b0*/  IMAD.MOV R3, RZ, RZ, -R3 ;  /* 0x000000ffff037224 */ /* 0x000fe200078e0a03 */
[----:B------:R-:W-:Y:S01]  /*53c0*/  ISETP.GE.AND P6, PT, R9, RZ, PT ;  /* 0x000000ff0900720c */ /* 0x000fe20003fc6270 */
[----:B------:R-:W-:Y:S01]  /*53d0*/  IMAD.MOV R5, RZ, RZ, -R5 ;  /* 0x000000ffff057224 */ /* 0x000fe200078e0a05 */
[C---:B------:R-:W-:Y:S01]  /*53e0*/  ISETP.GT.U32.AND P3, PT, R105.reuse, R8, PT ;  /* 0x000000086900720c */ /* 0x040fe20003f64070 */
[----:B------:R-:W-:Y:S01]  /*53f0*/  IMAD R14, R105, R3, R14 ;  /* 0x00000003690e7224 */ /* 0x000fe200078e020e */
[----:B------:R-:W-:Y:S01]  /*5400*/  IABS R3, R7 ;  /* 0x0000000700037213 */ /* 0x000fe20000000000 */
[----:B------:R-:W-:Y:S01]  /*5410*/  @!P4 IMAD.IADD R10, R10, 0x1, -R105 ;  /* 0x000000010a0ac824 */ /* 0x000fe200078e0a69 */
[----:B------:R-:W-:Y:S01]  /*5420*/  IADD3 R9, PT, PT, R22, 0x5c, RZ ;  /* 0x0000005c16097810 */ /* 0x000fe20007ffe0ff */
[----:B------:R-:W-:-:S02]  /*5430*/  IMAD.MOV.U32 R2, RZ, RZ, R4 ;  /* 0x000000ffff027224 */ /* 0x000fc400078e0004 */
[----:B------:R-:W-:Y:S01]  /*5440*/  IMAD.MOV.U32 R4, RZ, RZ, R6 ;  /* 0x000000ffff047224 */ /* 0x000fe200078e0006 */
[C---:B------:R-:W-:Y:S01]  /*5450*/  ISETP.GT.U32.AND P4, PT, R105.reuse, R10, PT ;  /* 0x0000000a6900720c */ /* 0x040fe20003f84070 */
[C---:B------:R-:W-:Y:S01]  /*5460*/  IMAD R16, R105.reuse, R5, R16 ;  /* 0x0000000569107224 */ /* 0x040fe200078e0210 */
[----:B------:R-:W-:Y:S01]  /*5470*/  IABS R252, R9 ;  /* 0x0000000900fc7213 */ /* 0x000fe20000000000 */
[----:B------:R-:W-:Y:S01]  /*5480*/  @!P0 IMAD.MOV R2, RZ, RZ, -R2 ;  /* 0x000000ffff028224 */ /* 0x000fe200078e0a02 */
[----:B------:R-:W-:Y:S01]  /*5490*/  @!P2 IADD3 R4, PT, PT, -R4, RZ, RZ ;  /* 0x000000ff0404a210 */ /* 0x000fe20007ffe1ff */
[----:B------:R-:W-:Y:S01]  /*54a0*/  IMAD.MOV.U32 R5, RZ, RZ, R3 ;  /* 0x000000ffff057224 */ /* 0x000fe200078e0003 */
[C---:B------:R-:W-:Y:S01]  /*54b0*/  ISETP.GT.U32.AND P2, PT, R105.reuse, R16, PT ;  /* 0x000000106900720c */ /* 0x040fe20003f44070 */
[----:B------:R-:W-:Y:S01]  /*54c0*/  @!P3 IMAD.IADD R8, R8, 0x1, -R105 ;  /* 0x000000010808b824 */ /* 0x000fe200078e0a69 */
[----:B------:R1:W-:Y:S01]  /*54d0*/  STL [R1+0x4], R2 ;  /* 0x0000040201007387 */ /* 0x0003e20000100800 */
[----:B------:R-:W-:Y:S01]  /*54e0*/  IMAD.HI.U32 R3, R106, R5, RZ ;  /* 0x000000056a037227 */ /* 0x000fe200078e00ff */
[----:B------:R-:W-:-:S02]  /*54f0*/  ISETP.GT.U32.AND P0, PT, R105, R14, PT ;  /* 0x0000000e6900720c */ /* 0x000fc40003f04070 */
[----:B------:R2:W-:Y:S01]  /*5500*/  STL [R1+0x208], R4 ;  /* 0x0002080401007387 */ /* 0x0005e20000100800 */
[----:B------:R-:W-:Y:S01]  /*5510*/  IMAD.MOV.U32 R6, RZ, RZ, R8 ;  /* 0x000000ffff067224 */ /* 0x000fe200078e0008 */
[----:B------:R-:W-:Y:S01]  /*5520*/  ISETP.GE.AND P3, PT, R13, RZ, PT ;  /* 0x000000ff0d00720c */ /* 0x000fe20003f66270 */
[----:B------:R-:W-:Y:S01]  /*5530*/  @!P4 IMAD.IADD R10, R10, 0x1, -R105 ;  /* 0x000000010a0ac824 */ /* 0x000fe200078e0a69 */
[----:B------:R-:W-:Y:S01]  /*5540*/  ISETP.GE.AND P4, PT, R7, RZ, PT ;  /* 0x000000ff0700720c */ /* 0x000fe20003f86270 */
[----:B------:R-:W-:Y:S01]  /*5550*/  VIADD R13, R22, 0x61 ;  /* 0x00000061160d7836 */ /* 0x000fe20000000000 */
[----:B------:R-:W-:Y:S01]  /*5560*/  @!P5 IADD3 R6, PT, PT, -R6, RZ, RZ ;  /* 0x000000ff0606d210 */ /* 0x000fe20007ffe1ff */
[----:B-1----:R-:W-:Y:S01]  /*5570*/  IMAD.MOV.U32 R2, RZ, RZ, R0 ;  /* 0x000000ffff027224 */ /* 0x002fe200078e0000 */
[----:B------:R-:W-:Y:S01]  /*5580*/  @!P2 IADD3 R16, PT, PT, R16, -R105, RZ ;  /* 0x800000691010a210 */ /* 0x000fe20007ffe0ff */
[----:B------:R-:W-:-:S03]  /*5590*/  IMAD.HI.U32 R0, R106, R252, RZ ;  /* 0x000000fc6a007227 */ /* 0x000fc600078e00ff */
[----:B------:R-:W-:Y:S01]  /*55a0*/  ISETP.GT.U32.AND P2, PT, R105, R16, PT ;  /* 0x000000106900720c */ /* 0x000fe20003f44070 */
[----:B--2---:R-:W-:Y:S01]  /*55b0*/  IMAD.MOV R4, RZ, RZ, -R3 ;  /* 0x000000ffff047224 */ /* 0x004fe200078e0a03 */
[----:B------:R-:W-:Y:S01]  /*55c0*/  IADD3 R3, PT, PT, -R0, RZ, RZ ;  /* 0x000000ff00037210 */ /* 0x000fe20007ffe1ff */
[----:B------:R-:W-:Y:S01]  /*55d0*/  @!P1 IMAD.MOV R2, RZ, RZ, -R2 ;  /* 0x000000ffff029224 */ /* 0x000fe200078e0a02 */
[----:B------:R-:W-:Y:S01]  /*55e0*/  ISETP.GE.AND P1, PT, R11, RZ, PT ;  /* 0x000000ff0b00720c */ /* 0x000fe20003f26270 */
[C---:B------:R-:W-:Y:S02]  /*55f0*/  IMAD R0, R105.reuse, R4, R5 ;  /* 0x0000000469007224 */ /* 0x040fe400078e0205 */
[C---:B------:R-:W-:Y:S01]  /*5600*/  IMAD R252, R105.reuse, R3, R252 ;  /* 0x0000000369fc7224 */ /* 0x040fe200078e02fc */
[----:B------:R1:W-:Y:S01]  /*5610*/  STL [R1+0x21c], R2 ;  /* 0x00021c0201007387 */ /* 0x0003e20000100800 */
[----:B------:R-:W-:Y:S01]  /*5620*/  @!P0 IMAD.IADD R14, R14, 0x1, -R105 ;  /* 0x000000010e0e8824 */ /* 0x000fe200078e0a69 */
[C---:B------:R-:W-:Y:S01]  /*5630*/  ISETP.GT.U32.AND P5, PT, R105.reuse, R0, PT ;  /* 0x000000006900720c */ /* 0x040fe20003fa4070 */
[C---:B------:R-:W-:Y:S01]  /*5640*/  VIADD R4, R22.reuse, 0x5d ;  /* 0x0000005d16047836 */ /* 0x040fe20000000000 */
[----:B------:R2:W-:Y:S01]  /*5650*/  STL [R1+0x220], R6 ;  /* 0x0002200601007387 */ /* 0x0005e20000100800 */
[C---:B------:R-:W-:Y:S01]  /*5660*/  VIADD R11, R22.reuse, 0x5e ;  /* 0x0000005e160b7836 */ /* 0x040fe20000000000 */
[----:B------:R-:W-:Y:S01]  /*5670*/  ISETP.GT.U32.AND P0, PT, R105, R14, PT ;  /* 0x0000000e6900720c */ /* 0x000fe20003f04070 */
[----:B------:R-:W-:Y:S01]  /*5680*/  VIADD R17, R22, 0x66 ;  /* 0x0000006616117836 */ /* 0x000fe20000000000 */
[----:B------:R-:W-:Y:S01]  /*5690*/  IABS R251, R4 ;  /* 0x0000000400fb7213 */ /* 0x000fe20000000000 */
[----:B-1----:R-:W-:Y:S01]  /*56a0*/  IMAD.MOV.U32 R2, RZ, RZ, R10 ;  /* 0x000000ffff027224 */ /* 0x002fe200078e000a */
[----:B------:R-:W-:-:S03]  /*56b0*/  IABS R5, R11 ;  /* 0x0000000b00057213 */ /* 0x000fc60000000000 */
[----:B------:R-:W-:Y:S01]  /*56c0*/  IMAD.HI.U32 R3, R106, R251, RZ ;  /* 0x000000fb6a037227 */ /* 0x000fe200078e00ff */
[----:B------:R-:W-:Y:S02]  /*56d0*/  @!P2 IADD3 R16, PT, PT, R16, -R105, RZ ;  /* 0x800000691010a210 */ /* 0x000fe40007ffe0ff */
[----:B------:R-:W-:Y:S01]  /*56e0*/  ISETP.GE.AND P2, PT, R4, RZ, PT ;  /* 0x000000ff0400720c */ /* 0x000fe20003f46270 */
[----:B------:R-:W-:Y:S01]  /*56f0*/  @!P6 IMAD.MOV R2, RZ, RZ, -R2 ;  /* 0x000000ffff02e224 */ /* 0x000fe200078e0a02 */
[C---:B------:R-:W-:Y:S01]  /*5700*/  ISETP.GT.U32.AND P6, PT, R105.reuse, R252, PT ;  /* 0x000000fc6900720c */ /* 0x040fe20003fc4070 */
[----:B------:R-:W-:Y:S01]  /*5710*/  @!P5 IMAD.IADD R0, R0, 0x1, -R105 ;  /* 0x000000010000d824 */ /* 0x000fe200078e0a69 */
[----:B------:R-:W-:Y:S01]  /*5720*/  IABS R10, R13 ;  /* 0x0000000d000a7213 */ /* 0x000fe20000000000 */
[----:B------:R-:W-:Y:S01]  /*5730*/  IMAD.HI.U32 R4, R106, R5, RZ ;  /* 0x000000056a047227 */ /* 0x000fe200078e00ff */
[----:B------:R1:W-:Y:S02]  /*5740*/  STL [R1+0x228], R2 ;  /* 0x0002280201007387 */ /* 0x0003e40000100800 */
[----:B------:R-:W-:Y:S01]  /*5750*/  ISETP.GT.U32.AND P5, PT, R105, R0, PT ;  /* 0x000000006900720c */ /* 0x000fe20003fa4070 */
[----:B--2---:R-:W-:-:S02]  /*5760*/  IMAD.MOV R6, RZ, RZ, -R3 ;  /* 0x000000ffff067224 */ /* 0x004fc400078e0a03 */
[----:B------:R-:W-:Y:S01]  /*5770*/  @!P0 IMAD.IADD R14, R14, 0x1, -R105 ;  /* 0x000000010e0e8824 */ /* 0x000fe200078e0a69 */
[----:B------:R-:W-:Y:S01]  /*5780*/  ISETP.GE.AND P0, PT, R9, RZ, PT ;  /* 0x000000ff0900720c */ /* 0x000fe20003f06270 */
[----:B------:R-:W-:Y:S02]  /*5790*/  VIADD R9, R22, 0x5f ;  /* 0x0000005f16097836 */ /* 0x000fe40000000000 */
[----:B------:R-:W-:Y:S01]  /*57a0*/  @!P6 IADD3 R252, PT, PT, R252, -R105, RZ ;  /* 0x80000069fcfce210 */ /* 0x000fe20007ffe0ff */
[----:B------:R-:W-:Y:S02]  /*57b0*/  IMAD.MOV R4, RZ, RZ, -R4 ;  /* 0x000000ffff047224 */ /* 0x000fe400078e0a04 */
[C---:B------:R-:W-:Y:S01]  /*57c0*/  IMAD R251, R105.reuse, R6, R251 ;  /* 0x0000000669fb7224 */ /* 0x040fe200078e02fb */
[C---:B------:R-:W-:Y:S01]  /*57d0*/  ISETP.GT.U32.AND P6, PT, R105.reuse, R252, PT ;  /* 0x000000fc6900720c */ /* 0x040fe20003fc4070 */
[C---:B------:R-:W-:Y:S01]  /*57e0*/  IMAD R4, R105.reuse, R4, R5 ;  /* 0x0000000469047224 */ /* 0x040fe200078e0205 */
[----:B------:R-:W-:Y:S01]  /*57f0*/  IABS R7, R9 ;  /* 0x0000000900077213 */ /* 0x000fe20000000000 */
[----:B------:R-:W-:Y:S01]  /*5800*/  @!P5 IMAD.IADD R0, R0, 0x1, -R105 ;  /* 0x000000010000d824 */ /* 0x000fe200078e0a69 */
[----:B------:R-:W-:Y:S01]  /*5810*/  ISETP.GT.U32.AND P5, PT, R105, R251, PT ;  /* 0x000000fb6900720c */ /* 0x000fe20003fa4070 */
[----:B-1----:R-:W-:-:S02]  /*5820*/  IMAD.MOV.U32 R2, RZ, RZ, R14 ;  /* 0x000000ffff027224 */ /* 0x002fc400078e000e */
[----:B------:R-:W-:Y:S02]  /*5830*/  IMAD.MOV.U32 R6, RZ, RZ, R7 ;  /* 0x000000ffff067224 */ /* 0x000fe400078e0007 */
[----:B------:R-:W-:Y:S01]  /*5840*/  @!P1 IMAD.MOV R2, RZ, RZ, -R2 ;  /* 0x000000ffff029224 */ /* 0x000fe200078e0a02 */
[----:B------:R-:W-:Y:S01]  /*5850*/  ISETP.GE.AND P1, PT, R11, RZ, PT ;  /* 0x000000ff0b00720c */ /* 0x000fe20003f26270 */
[----:B------:R-:W-:Y:S01]  /*5860*/  IMAD.HI.U32 R3, R106, R6, RZ ;  /* 0x000000066a037227 */ /* 0x000fe200078e00ff */
[----:B------:R-:W-:Y:S02]  /*5870*/  IADD3 R11, PT, PT, R22, 0x60, RZ ;  /* 0x00000060160b7810 */ /* 0x000fe40007ffe0ff */
[----:B------:R1:W-:Y:S01]  /*5880*/  STL [R1+0x22c], R2 ;  /* 0x00022c0201007387 */ /* 0x0003e20000100800 */
[--C-:B------:R-:W-:Y:S01]  /*5890*/  @!P6 IMAD.IADD R252, R252, 0x1, -R105.reuse ;  /* 0x00000001fcfce824 */ /* 0x100fe200078e0a69 */
[----:B------:R-:W-:Y:S01]  /*58a0*/  ISETP.GT.U32.AND P6, PT, R105, R4, PT ;  /* 0x000000046900720c */ /* 0x000fe20003fc4070 */
[----:B------:R-:W-:Y:S01]  /*58b0*/  @!P5 IMAD.IADD R251, R251, 0x1, -R105 ;  /* 0x00000001fbfbd824 */ /* 0x000fe200078e0a69 */
[----:B------:R-:W-:Y:S01]  /*58c0*/  IADD3 R3, PT, PT, -R3, RZ, RZ ;  /* 0x000000ff03037210 */ /* 0x000fe20007ffe1ff */
[----:B------:R-:W-:Y:S01]  /*58d0*/  VIADD R14, R22, 0x62 ;  /* 0x00000062160e7836 */ /* 0x000fe20000000000 */
[----:B------:R-:W-:Y:S01]  /*58e0*/  IABS R8, R11 ;  /* 0x0000000b00087213 */ /* 0x000fe20000000000 */
[----:B------:R-:W-:Y:S01]  /*58f0*/  IMAD.HI.U32 R5, R106, R10, RZ ;  /* 0x0000000a6a057227 */ /* 0x000fe200078e00ff */
[----:B-1----:R-:W-:-:S03]  /*5900*/  MOV R2, R16 ;  /* 0x0000001000027202 */ /* 0x002fc60000000f00 */
[C---:B------:R-:W-:Y:S01]  /*5910*/  IMAD R6, R105.reuse, R3, R6 ;  /* 0x0000000369067224 */ /* 0x040fe200078e0206 */
[----:B------:R-:W-:Y:S01]  /*5920*/  IABS R7, R14 ;  /* 0x0000000e00077213 */ /* 0x000fe20000000000 */
[----:B------:R-:W-:Y:S01]  /*5930*/  IMAD.HI.U32 R3, R106, R8, RZ ;  /* 0x000000086a037227 */ /* 0x000fe200078e00ff */
[----:B------:R-:W-:Y:S02]  /*5940*/  @!P3 IADD3 R2, PT, PT, -R2, RZ, RZ ;  /* 0x000000ff0202b210 */ /* 0x000fe40007ffe1ff */
[C---:B------:R-:W-:Y:S01]  /*5950*/  ISETP.GT.U32.AND P5, PT, R105.reuse, R6, PT ;  /* 0x000000066900720c */ /* 0x040fe20003fa4070 */
[----:B------:R-:W-:Y:S01]  /*5960*/  @!P6 IMAD.IADD R4, R4, 0x1, -R105 ;  /* 0x000000010404e824 */ /* 0x000fe200078e0a69 */
[----:B------:R-:W-:Y:S01]  /*5970*/  ISETP.GT.U32.AND P6, PT, R105, R251, PT ;  /* 0x000000fb6900720c */ /* 0x000fe20003fc4070 */
[----:B------:R-:W-:Y:S01]  /*5980*/  IMAD.MOV R3, RZ, RZ, -R3 ;  /* 0x000000ffff037224 */ /* 0x000fe200078e0a03 */
[----:B------:R1:W-:Y:S01]  /*5990*/  STL [R1], R2 ;  /* 0x0000000201007387 */ /* 0x0003e20000100800 */
[----:B------:R-:W-:Y:S01]  /*59a0*/  @!P0 IMAD.MOV R252, RZ, RZ, -R252 ;  /* 0x000000fffffc8224 */ /* 0x000fe200078e0afc */
[----:B------:R-:W-:Y:S01]  /*59b0*/  ISETP.GE.AND P0, PT, R11, RZ, PT ;  /* 0x000000ff0b00720c */ /* 0x000fe20003f06270 */
[----:B------:R-:W-:Y:S01]  /*59c0*/  IMAD R8, R105, R3, R8 ;  /* 0x0000000369087224 */ /* 0x000fe200078e0208 */
[----:B------:R-:W-:Y:S01]  /*59d0*/  IADD3 R11, PT, PT, R22, 0x64, RZ ;  /* 0x00000064160b7810 */ /* 0x000fe20007ffe0ff */
[----:B------:R-:W-:Y:S01]  /*59e0*/  IMAD.MOV R5, RZ, RZ, -R5 ;  /* 0x000000ffff057224 */ /* 0x000fe200078e0a05 */
[----:B------:R-:W-:Y:S01]  /*59f0*/  ISETP.GE.AND P3, PT, R9, RZ, PT ;  /* 0x000000ff0900720c */ /* 0x000fe20003f66270 */
[----:B------:R-:W-:Y:S01]  /*5a00*/  IMAD.HI.U32 R3, R106, R12, RZ ;  /* 0x0000000c6a037227 */ /* 0x000fe200078e00ff */
[----:B------:R-:W-:-:S02]  /*5a10*/  IABS R250, R11 ;  /* 0x0000000b00fa7213 */ /* 0x000fc40000000000 */
[----:B------:R-:W-:Y:S01]  /*5a20*/  IABS R9, R18 ;  /* 0x0000001200097213 */ /* 0x000fe20000000000 */
[----:B-1----:R-:W-:Y:S01]  /*5a30*/  IMAD.MOV.U32 R2, RZ, RZ, R0 ;  /* 0x000000ffff027224 */ /* 0x002fe200078e0000 */
[----:B------:R-:W-:Y:S01]  /*5a40*/  @!P6 IADD3 R251, PT, PT, R251, -R105, RZ ;  /* 0x80000069fbfbe210 */ /* 0x000fe20007ffe0ff */
[----:B------:R-:W-:Y:S01]  /*5a50*/  IMAD.HI.U32 R0, R106, R7, RZ ;  /* 0x000000076a007227 */ /* 0x000fe200078e00ff */
[----:B------:R-:W-:Y:S02]  /*5a60*/  ISETP.GT.U32.AND P6, PT, R105, R8, PT ;  /* 0x000000086900720c */ /* 0x000fe40003fc4070 */
[----:B------:R-:W-:Y:S01]  /*5a70*/  @!P2 IADD3 R251, PT, PT, -R251, RZ, RZ ;  /* 0x000000fffbfba210 */ /* 0x000fe20007ffe1ff */
[----:B------:R-:W-:Y:S01]  /*5a80*/  @!P4 IMAD.MOV R2, RZ, RZ, -R2 ;  /* 0x000000ffff02c224 */ /* 0x000fe200078e0a02 */
[C---:B------:R-:W-:Y:S01]  /*5a90*/  ISETP.GT.U32.AND P4, PT, R105.reuse, R4, PT ;  /* 0x000000046900720c */ /* 0x040fe20003f84070 */
[----:B------:R-:W-:Y:S02]  /*5aa0*/  IMAD.MOV R0, RZ, RZ, -R0 ;  /* 0x000000ffff007224 */ /* 0x000fe400078e0a00 */
[C---:B------:R-:W-:Y:S01]  /*5ab0*/  IMAD R10, R105.reuse, R5, R10 ;  /* 0x00000005690a7224 */ /* 0x040fe200078e020a */
[----:B------:R1:W-:Y:S01]  /*5ac0*/  STL [R1+0x234], R2 ;  /* 0x0002340201007387 */ /* 0x0003e20000100800 */
[C---:B------:R-:W-:Y:S01]  /*5ad0*/  IMAD R0, R105.reuse, R0, R7 ;  /* 0x0000000069007224 */ /* 0x040fe200078e0207 */
[----:B------:R-:W-:Y:S01]  /*5ae0*/  IABS R7, R17 ;  /* 0x0000001100077213 */ /* 0x000fe20000000000 */
[----:B------:R-:W-:Y:S01]  /*5af0*/  IMAD.MOV R3, RZ, RZ, -R3 ;  /* 0x000000ffff037224 */ /* 0x000fe200078e0a03 */
[C---:B------:R-:W-:Y:S01]  /*5b00*/  ISETP.GT.U32.AND P2, PT, R105.reuse, R10, PT ;  /* 0x0000000a6900720c */ /* 0x040fe20003f44070 */
[--C-:B------:R-:W-:Y:S01]  /*5b10*/  @!P6 IMAD.IADD R8, R8, 0x1, -R105.reuse ;  /* 0x000000010808e824 */ /* 0x100fe200078e0a69 */
[C---:B------:R-:W-:Y:S01]  /*5b20*/  ISETP.GT.U32.AND P6, PT, R105.reuse, R0, PT ;  /* 0x000000006900720c */ /* 0x040fe20003fc4070 */
[----:B------:R-:W-:Y:S01]  /*5b30*/  IMAD R12, R105, R3, R12 ;  /* 0x00000003690c7224 */ /* 0x000fe200078e020c */
[----:B------:R-:W-:Y:S01]  /*5b40*/  STL [R1+0x8890], R252 ;  /* 0x008890fc01007387 */ /* 0x000fe20000100800 */
[----:B------:R-:W-:Y:S01]  /*5b50*/  @!P4 IMAD.IADD R4, R4, 0x1, -R105 ;  /* 0x000000010404c824 */ /* 0x000fe200078e0a69 */
[----:B------:R-:W-:Y:S01]  /*5b60*/  ISETP.GE.AND P4, PT, R13, RZ, PT ;  /* 0x000000ff0d00720c */ /* 0x000fe20003f86270 */
[----:B------:R-:W-:-:S04]  /*5b70*/  IMAD.HI.U32 R3, R106, R250, RZ ;  /* 0x000000fa6a037227 */ /* 0x000fc800078e00ff */
[----:B-1----:R-:W-:Y:S01]  /*5b80*/  IMAD.MOV.U32 R2, RZ, RZ, R4 ;  /* 0x000000ffff027224 */ /* 0x002fe200078e0004 */
[----:B------:R-:W-:Y:S01]  /*5b90*/  IADD3 R3, PT, PT, -R3, RZ, RZ ;  /* 0x000000ff03037210 */ /* 0x000fe20007ffe1ff */
[--C-:B------:R-:W-:Y:S01]  /*5ba0*/  @!P5 IMAD.IADD R6, R6, 0x1, -R105.reuse ;  /* 0x000000010606d824 */ /* 0x100fe200078e0a69 */
[----:B------:R-:W-:Y:S01]  /*5bb0*/  @!P2 IADD3 R10, PT, PT, R10, -R105, RZ ;  /* 0x800000690a0aa210 */ /* 0x000fe20007ffe0ff */
[----:B------:R-:W-:Y:S01]  /*5bc0*/  @!P1 IMAD.MOV R2, RZ, RZ, -R2 ;  /* 0x000000ffff029224 */ /* 0x000fe200078e0a02 */
[C---:B------:R-:W-:Y:S01]  /*5bd0*/  ISETP.GT.U32.AND P1, PT, R105.reuse, R8, PT ;  /* 0x000000086900720c */ /* 0x040fe20003f24070 */
[----:B------:R-:W-:Y:S01]  /*5be0*/  @!P6 IMAD.IADD R0, R0, 0x1, -R105 ;  /* 0x000000010000e824 */ /* 0x000fe200078e0a69 */
[C---:B------:R-:W-:Y:S01]  /*5bf0*/  ISETP.GT.U32.AND P5, PT, R105.reuse, R6, PT ;  /* 0x000000066900720c */ /* 0x040fe20003fa4070 */
[----:B------:R-:W-:Y:S01]  /*5c00*/  VIADD R13, R22, 0x65 ;  /* 0x00000065160d7836 */ /* 0x000fe20000000000 */
[C---:B------:R-:W-:Y:S01]  /*5c10*/  ISETP.GT.U32.AND P2, PT, R105.reuse, R10, PT ;  /* 0x0000000a6900720c */ /* 0x040fe20003f44070 */
[C---:B------:R-:W-:Y:S01]  /*5c20*/  IMAD R250, R105.reuse, R3, R250 ;  /* 0x0000000369fa7224 */ /* 0x040fe200078e02fa */
[----:B------:R-:W-:Y:S01]  /*5c30*/  ISETP.GT.U32.AND P6, PT, R105, R0, PT ;  /* 0x000000006900720c */ /* 0x000fe20003fc4070 */
[----:B------:R-:W-:Y:S01]  /*5c40*/  IMAD.HI.U32 R4, R106, R7, RZ ;  /* 0x000000076a047227 */ /* 0x000fe200078e00ff */
[----:B------:R-:W-:Y:S01]  /*5c50*/  IABS R107, R13 ;  /* 0x0000000d006b7213 */ /* 0x000fe20000000000 */
[----:B------:R1:W-:Y:S02]  /*5c60*/  STL [R1+0x238], R2 ;  /* 0x0002380201007387 */ /* 0x0003e40000100800 */
[----:B------:R-:W-:-:S02]  /*5c70*/  IMAD.MOV R4, RZ, RZ, -R4 ;  /* 0x000000ffff047224 */ /* 0x000fc400078e0a04 */
[----:B------:R-:W-:Y:S01]  /*5c80*/  @!P1 IMAD.IADD R8, R8, 0x1, -R105 ;  /* 0x0000000108089824 */ /* 0x000fe200078e0a69 */
[----:B------:R-:W-:Y:S01]  /*5c90*/  ISETP.GT.U32.AND P1, PT, R105, R12, PT ;  /* 0x0000000c6900720c */ /* 0x000fe20003f24070 */
[----:B------:R-:W-:-:S04]  /*5ca0*/  IMAD.HI.U32 R3, R106, R107, RZ ;  /* 0x0000006b6a037227 */ /* 0x000fc800078e00ff */
[--C-:B------:R-:W-:Y:S01]  /*5cb0*/  @!P6 IMAD.IADD R0, R0, 0x1, -R105.reuse ;  /* 0x000000010000e824 */ /* 0x100fe200078e0a69 */
[----:B------:R-:W-:Y:S01]  /*5cc0*/  ISETP.GT.U32.AND P6, PT, R105, R250, PT ;  /* 0x000000fa6900720c */ /* 0x000fe20003fc4070 */
[--C-:B------:R-:W-:Y:S01]  /*5cd0*/  @!P5 IMAD.IADD R6, R6, 0x1, -R105.reuse ;  /* 0x000000010606d824 */ /* 0x100fe200078e0a69 */
[----:B------:R-:W-:Y:S01]  /*5ce0*/  ISETP.GE.AND P5, PT, R14, RZ, PT ;  /* 0x000000ff0e00720c */ /* 0x000fe20003fa6270 */
[--C-:B------:R-:W-:Y:S01]  /*5cf0*/  @!P2 IMAD.IADD R10, R10, 0x1, -R105.reuse ;  /* 0x000000010a0aa824 */ /* 0x100fe200078e0a69 */
[----:B------:R-:W-:Y:S01]  /*5d00*/  IADD3 R14, PT, PT, -R3, RZ, RZ ;  /* 0x000000ff030e7210 */ /* 0x000fe20007ffe1ff */
[----:B-1----:R-:W-:Y:S01]  /*5d10*/  IMAD.MOV.U32 R2, RZ, RZ, R8 ;  /* 0x000000ffff027224 */ /* 0x002fe200078e0008 */
[----:B------:R-:W-:Y:S01]  /*5d20*/  @!P3 IADD3 R6, PT, PT, -R6, RZ, RZ ;  /* 0x000000ff0606b210 */ /* 0x000fe20007ffe1ff */
[--C-:B------:R-:W-:Y:S01]  /*5d30*/  @!P1 IMAD.IADD R12, R12, 0x1, -R105.reuse ;  /* 0x000000010c0c9824 */ /* 0x100fe200078e0a69 */
[----:B------:R-:W-:Y:S01]  /*5d40*/  ISETP.GE.AND P1, PT, R11, RZ, PT ;  /* 0x000000ff0b00720c */ /* 0x000fe20003f26270 */
[----:B------:R-:W-:Y:S01]  /*5d50*/  IMAD.HI.U32 R5, R106, R9, RZ ;  /* 0x000000096a057227 */ /* 0x000fe200078e00ff */
[----:B------:R-:W-:Y:S01]  /*5d60*/  ISETP.GE.AND P2, PT, R15, RZ, PT ;  /* 0x000000ff0f00720c */ /* 0x000fe20003f46270 */
[----:B------:R-:W-:Y:S01]  /*5d70*/  STL [R1+0x240], R6 ;  /* 0x0002400601007387 */ /* 0x000fe20000100800 */
[----:B------:R-:W-:Y:S01]  /*5d80*/  IADD3 R8, PT, PT, R22, 0x6b, RZ ;  /* 0x0000006b16087810 */ /* 0x000fe20007ffe0ff */
[----:B------:R-:W-:Y:S01]  /*5d90*/  @!P6 IMAD.IADD R250, R250, 0x1, -R105 ;  /* 0x00000001fafae824 */ /* 0x000fe200078e0a69 */
[C---:B------:R-:W-:Y:S01]  /*5da0*/  ISETP.GT.U32.AND P6, PT, R105.reuse, R12, PT ;  /* 0x0000000c6900720c */ /* 0x040fe20003fc4070 */
[C---:B------:R-:W-:Y:S01]  /*5db0*/  IMAD R107, R105.reuse, R14, R107 ;  /* 0x0000000e696b7224 */ /* 0x040fe200078e026b */
[----:B------:R-:W-:Y:S01]  /*5dc0*/  IABS R110, R8 ;  /* 0x00000008006e7213 */ /* 0x000fe20000000000 */
[C---:B------:R-:W-:Y:S01]  /*5dd0*/  IMAD R4, R105.reuse, R4, R7 ;  /* 0x0000000469047224 */ /* 0x040fe200078e0207 */
[----:B------:R-:W-:Y:S01]  /*5de0*/  IADD3 R7, PT, PT, R22, 0x68, RZ ;  /* 0x0000006816077810 */ /* 0x000fe20007ffe0ff */
[----:B------:R-:W-:Y:S01]  /*5df0*/  @!P0 IMAD.MOV R2, RZ, RZ, -R2 ;  /* 0x000000ffff028224 */ /* 0x000fe200078e0a02 */
[C---:B------:R-:W-:Y:S01]  /*5e00*/  ISETP.GT.U32.AND P0, PT, R105.reuse, R250, PT ;  /* 0x000000fa6900720c */ /* 0x040fe20003f04070 */
[----:B------:R-:W-:Y:S01]  /*5e10*/  IMAD.MOV.U32 R3, RZ, RZ, R10 ;  /* 0x000000ffff037224 */ /* 0x000fe200078e000a */
[----:B------:R-:W-:Y:S01]  /*5e20*/  ISETP.GT.U32.AND P3, PT, R105, R107, PT ;  /* 0x0000006b6900720c */ /* 0x000fe20003f64070 */
[----:B------:R-:W-:Y:S01]  /*5e30*/  IMAD.MOV R16, RZ, RZ, -R5 ;  /* 0x000000ffff107224 */ /* 0x000fe200078e0a05 */
[----:B------:R-:W-:Y:S01]  /*5e40*/  IABS R5, R7 ;  /* 0x0000000700057213 */ /* 0x000fe20000000000 */
[----:B------:R1:W-:Y:S01]  /*5e50*/  STL [R1+0x120], R2 ;  /* 0x0001200201007387 */ /* 0x0003e20000100800 */
[----:B------:R-:W-:Y:S01]  /*5e60*/  @!P4 IADD3 R3, PT, PT, -R3, RZ, RZ ;  /* 0x000000ff0303c210 */ /* 0x000fe20007ffe1ff */
[C---:B------:R-:W-:Y:S01]  /*5e70*/  IMAD R14, R105.reuse, R16, R9 ;  /* 0x00000010690e7224 */ /* 0x040fe200078e0209 */
[----:B------:R-:W-:Y:S01]  /*5e80*/  ISETP.GT.U32.AND P4, PT, R105, R4, PT ;  /* 0x000000046900720c */ /* 0x000fe20003f84070 */
[----:B------:R-:W-:-:S02]  /*5e90*/  @!P6 IMAD.IADD R12, R12, 0x1, -R105 ;  /* 0x000000010c0ce824 */ /* 0x000fc400078e0a69 */
[----:B------:R-:W-:Y:S01]  /*5ea0*/  VIADD R9, R22, 0x69 ;  /* 0x0000006916097836 */ /* 0x000fe20000000000 */
[----:B------:R-:W-:Y:S01]  /*5eb0*/  ISETP.GT.U32.AND P6, PT, R105, R14, PT ;  /* 0x0000000e6900720c */ /* 0x000fe20003fc4070 */
[----:B------:R2:W-:Y:S01]  /*5ec0*/  STL [R1+0x254], R3 ;  /* 0x0002540301007387 */ /* 0x0005e20000100800 */
[----:B------:R-:W-:Y:S01]  /*5ed0*/  @!P0 IADD3 R250, PT, PT, R250, -R105, RZ ;  /* 0x80000069fafa8210 */ /* 0x000fe20007ffe0ff */
[----:B-1----:R-:W-:Y:S01]  /*5ee0*/  IMAD.MOV.U32 R2, RZ, RZ, R0 ;  /* 0x000000ffff027224 */ /* 0x002fe200078e0000 */
[----:B------:R-:W-:Y:S01]  /*5ef0*/  IABS R108, R9 ;  /* 0x00000009006c7213 */ /* 0x000fe20000000000 */
[----:B------:R-:W-:Y:S01]  /*5f00*/  IMAD.HI.U32 R0, R106, R5, RZ ;  /* 0x000000056a007227 */ /* 0x000fe200078e00ff */
[----:B------:R-:W-:Y:S02]  /*5f10*/  ISETP.GE.AND P0, PT, R17, RZ, PT ;  /* 0x000000ff1100720c */ /* 0x000fe40003f06270 */
[----:B------:R-:W-:Y:S01]  /*5f20*/  IADD3 R17, PT, PT, R22, 0x73, RZ ;  /* 0x0000007316117810 */ /* 0x000fe20007ffe0ff */
[----:B------:R-:W-:-:S02]  /*5f30*/  IMAD.MOV R0, RZ, RZ, -R0 ;  /* 0x000000ffff007224 */ /* 0x000fc400078e0a00 */
[----:B------:R-:W-:Y:S01]  /*5f40*/  @!P3 IMAD.IADD R107, R107, 0x1, -R105 ;  /* 0x000000016b6bb824 */ /* 0x000fe200078e0a69 */
[----:B------:R-:W-:Y:S01]  /*5f50*/  ISETP.GE.AND P3, PT, R18, RZ, PT ;  /* 0x000000ff1200720c */ /* 0x000fe20003f66270 */
[----:B------:R-:W-:Y:S01]  /*5f60*/  IMAD R0, R105, R0, R5 ;  /* 0x0000000069007224 */ /* 0x000fe200078e0205 */
[----:B------:R-:W-:Y:S01]  /*5f70*/  IABS R112, R17 ;  /* 0x0000001100707213 */ /* 0x000fe20000000000 */
[----:B------:R-:W-:Y:S01]  /*5f80*/  @!P5 IMAD.MOV R2, RZ, RZ, -R2 ;  /* 0x000000ffff02d224 */ /* 0x000fe200078e0a02 */
[----:B------:R-:W-:Y:S01]  /*5f90*/  ISETP.GE.AND P5, PT, R13, RZ, PT ;  /* 0x000000ff0d00720c */ /* 0x000fe20003fa6270 */
[--C-:B------:R-:W-:Y:S01]  /*5fa0*/  @!P4 IMAD.IADD R4, R4, 0x1, -R105.reuse ;  /* 0x000000010404c824 */ /* 0x100fe200078e0a69 */
[C---:B------:R-:W-:Y:S01]  /*5fb0*/  ISETP.GT.U32.AND P4, PT, R105.reuse, R107, PT ;  /* 0x0000006b6900720c */ /* 0x040fe20003f84070 */
[----:B------:R-:W-:Y:S01]  /*5fc0*/  @!P1 IMAD.MOV R250, RZ, RZ, -R250 ;  /* 0x000000fffffa9224 */ /* 0x000fe200078e0afa */
[C---:B------:R-:W-:Y:S01]  /*5fd0*/  ISETP.GT.U32.AND P1, PT, R105.reuse, R0, PT ;  /* 0x000000006900720c */ /* 0x040fe20003f24070 */
[----:B------:R1:W-:Y:S01]  /*5fe0*/  STL [R1+0x25c], R2 ;  /* 0x00025c0201007387 */ /* 0x0003e20000100800 */
[----:B------:R-:W-:Y:S01]  /*5ff0*/  @!P6 IMAD.IADD R14, R14, 0x1, -R105 ;  /* 0x000000010e0ee824 */ /* 0x000fe200078e0a69 */
[----:B------:R-:W-:Y:S01]  /*6000*/  ISETP.GT.U32.AND P6, PT, R105, R4, PT ;  /* 0x000000046900720c */ /* 0x000fe20003fc4070 */
[----:B--2---:R-:W-:-:S04]  /*6010*/  IMAD.HI.U32 R3, R106, R108, RZ ;  /* 0x0000006c6a037227 */ /* 0x004fc800078e00ff */
[----:B------:R-:W-:Y:S01]  /*6020*/  VIADD R6, R22, 0x6a ;  /* 0x0000006a16067836 */ /* 0x000fe20000000000 */
[----:B------:R-:W-:Y:S01]  /*6030*/  IADD3 R3, PT, PT, -R3, RZ, RZ ;  /* 0x000000ff03037210 */ /* 0x000fe20007ffe1ff */
[----:B------:R-:W-:-:S03]  /*6040*/  IMAD.HI.U32 R5, R106, R110, RZ ;  /* 0x0000006e6a057227 */ /* 0x000fc600078e00ff */
[----:B------:R-:W-:Y:S01]  /*6050*/  IABS R109, R6 ;  /* 0x00000006006d7213 */ /* 0x000fe20000000000 */
[----:B-1----:R-:W-:Y:S01]  /*6060*/  IMAD.MOV.U32 R2, RZ, RZ, R12 ;  /* 0x000000ffff027224 */ /* 0x002fe200078e000c */
[----:B------:R-:W-:Y:S01]  /*6070*/  IADD3 R5, PT, PT, -R5, RZ, RZ ;  /* 0x000000ff05057210 */ /* 0x000fe20007ffe1ff */
[--C-:B------:R-:W-:Y:S01]  /*6080*/  @!P4 IMAD.IADD R107, R107, 0x1, -R105.reuse ;  /* 0x000000016b6bc824 */ /* 0x100fe200078e0a69 */
[----:B------:R-:W-:Y:S01]  /*6090*/  ISETP.GE.AND P4, PT, R7, RZ, PT ;  /* 0x000000ff0700720c */ /* 0x000fe20003f86270 */
[----:B------:R-:W-:Y:S01]  /*60a0*/  @!P2 IMAD.MOV R2, RZ, RZ, -R2 ;  /* 0x000000ffff02a224 */ /* 0x000fe200078e0a02 */
[C---:B------:R-:W-:Y:S01]  /*60b0*/  ISETP.GT.U32.AND P2, PT, R105.reuse, R14, PT ;  /* 0x0000000e6900720c */ /* 0x040fe20003f44070 */
[----:B------:R-:W-:Y:S01]  /*60c0*/  @!P1 IMAD.IADD R0, R0, 0x1, -R105 ;  /* 0x0000000100009824 */ /* 0x000fe200078e0a69 */
[----:B------:R-:W-:Y:S01]  /*60d0*/  ISETP.GE.AND P1, PT, R6, RZ, PT ;  /* 0x000000ff0600720c */ /* 0x000fe20003f26270 */
[C---:B------:R-:W-:Y:S01]  /*60e0*/  IMAD R108, R105.reuse, R3, R108 ;  /* 0x00000003696c7224 */ /* 0x040fe200078e026c */
[----:B------:R1:W-:Y:S01]  /*60f0*/  STL [R1+0x270], R2 ;  /* 0x0002700201007387 */ /* 0x0003e20000100800 */
[----:B------:R-:W-:Y:S01]  /*6100*/  @!P5 IMAD.MOV R107, RZ, RZ, -R107 ;  /* 0x000000ffff6bd224 */ /* 0x000fe200078e0a6b */
[----:B------:R-:W-:Y:S01]  /*6110*/  ISETP.GT.U32.AND P5, PT, R105, R0, PT ;  /* 0x000000006900720c */ /* 0x000fe20003fa4070 */
[----:B------:R-:W-:-:S02]  /*6120*/  VIADD R7, R22, 0x6c ;  /* 0x0000006c16077836 */ /* 0x000fc40000000000 */
[----:B------:R-:W-:Y:S01]  /*6130*/  @!P6 IMAD.IADD R4, R4, 0x1, -R105 ;  /* 0x000000010404e824 */ /* 0x000fe200078e0a69 */
[----:B------:R-:W-:Y:S01]  /*6140*/  ISETP.GT.U32.AND P6, PT, R105, R108, PT ;  /* 0x0000006c6900720c */ /* 0x000fe20003fc4070 */
[----:B------:R-:W-:Y:S01]  /*6150*/  IMAD.HI.U32 R3, R106, R109, RZ ;  /* 0x0000006d6a037227 */ /* 0x000fe200078e00ff */
[----:B------:R-:W-:Y:S02]  /*6160*/  IABS R111, R7 ;  /* 0x00000007006f7213 */ /* 0x000fe40000000000 */
[----:B------:R-:W-:Y:S01]  /*6170*/  @!P2 IADD3 R14, PT, PT, R14, -R105, RZ ;  /* 0x800000690e0ea210 */ /* 0x000fe20007ffe0ff */
[----:B------:R-:W-:Y:S01]  /*6180*/  IMAD.MOV.U32 R10, RZ, RZ, R4 ;  /* 0x000000ffff0a7224 */ /* 0x000fe200078e0004 */
[----:B------:R-:W-:Y:S01]  /*6190*/  ISETP.GE.AND P2, PT, R9, RZ, PT ;  /* 0x000000ff0900720c */ /* 0x000fe20003f46270 */
[----:B------:R-:W-:Y:S01]  /*61a0*/  IMAD.MOV R6, RZ, RZ, -R3 ;  /* 0x000000ffff067224 */ /* 0x000fe200078e0a03 */
[----:B-1----:R-:W-:Y:S01]  /*61b0*/  MOV R2, R14 ;  /* 0x0000000e00027202 */ /* 0x002fe20000000f00 */
[----:B------:R-:W-:Y:S01]  /*61c0*/  IMAD.HI.U32 R3, R106, R111, RZ ;  /* 0x0000006f6a037227 */ /* 0x000fe200078e00ff */
[----:B------:R-:W-:-:S02]  /*61d0*/  @!P5 IADD3 R0, PT, PT, R0, -R105, RZ ;  /* 0x800000690000d210 */ /* 0x000fc40007ffe0ff */
[----:B------:R-:W-:Y:S01]  /*61e0*/  IADD3 R9, PT, PT, R22, 0x6f, RZ ;  /* 0x0000006f16097810 */ /* 0x000fe20007ffe0ff */
[----:B------:R-:W-:Y:S02]  /*61f0*/  @!P0 IMAD.MOV R10, RZ, RZ, -R10 ;  /* 0x000000ffff0a8224 */ /* 0x000fe400078e0a0a */
[C---:B------:R-:W-:Y:S02]  /*6200*/  IMAD R109, R105.reuse, R6, R109 ;  /* 0x00000006696d7224 */ /* 0x040fe400078e026d */
[----:B------:R-:W-:Y:S01]  /*6210*/  @!P3 IMAD.MOV R2, RZ, RZ, -R2 ;  /* 0x000000ffff02b224 */ /* 0x000fe200078e0a02 */
[----:B------:R-:W-:Y:S01]  /*6220*/  STL [R1+0x27c], R10 ;  /* 0x00027c0a01007387 */ /* 0x000fe20000100800 */
[----:B------:R-:W-:Y:S01]  /*6230*/  IMAD.MOV R4, RZ, RZ, -R3 ;  /* 0x000000ffff047224 */ /* 0x000fe200078e0a03 */
[C---:B------:R-:W-:Y:S01]  /*6240*/  ISETP.GT.U32.AND P0, PT, R105.reuse, R109, PT ;  /* 0x0000006d6900720c */ /* 0x040fe20003f04070 */
[----:B------:R-:W-:Y:S01]  /*6250*/  @!P6 IMAD.IADD R108, R108, 0x1, -R105 ;  /* 0x000000016c6ce824 */ /* 0x000fe200078e0a69 */
[----:B------:R1:W-:Y:S01]  /*6260*/  STL [R1+0x288], R2 ;  /* 0x0002880201007387 */ /* 0x0003e20000100800 */
[C---:B------:R-:W-:Y:S01]  /*6270*/  IMAD R111, R105.reuse, R4, R111 ;  /* 0x00000004696f7224 */ /* 0x040fe200078e026f */
[----:B------:R-:W-:Y:S01]  /*6280*/  ISETP.GE.AND P3, PT, R8, RZ, PT ;  /* 0x000000ff0800720c */ /* 0x000fe20003f66270 */
[C---:B------:R-:W-:Y:S01]  /*6290*/  IMAD R110, R105.reuse, R5, R110 ;  /* 0x00000005696e7224 */ /* 0x040fe200078e026e */
[----:B------:R-:W-:Y:S01]  /*62a0*/  ISETP.GT.U32.AND P6, PT, R105, R108, PT ;  /* 0x0000006c6900720c */ /* 0x000fe20003fc4070 */
[----:B------:R-:W-:-:S02]  /*62b0*/  VIADD R8, R22, 0x6e ;  /* 0x0000006e16087836 */ /* 0x000fc40000000000 */
[C---:B------:R-:W-:Y:S01]  /*62c0*/  VIADD R3, R22.reuse, 0x6d ;  /* 0x0000006d16037836 */ /* 0x040fe20000000000 */
[----:B------:R-:W-:Y:S01]  /*62d0*/  ISETP.GT.U32.AND P5, PT, R105, R110, PT ;  /* 0x0000006e6900720c */ /* 0x000fe20003fa4070 */
[C---:B------:R-:W-:Y:S01]  /*62e0*/  VIADD R15, R22.reuse, 0x71 ;  /* 0x00000071160f7836 */ /* 0x040fe20000000000 */
[----:B------:R-:W-:Y:S01]  /*62f0*/  IABS R6, R8 ;  /* 0x0000000800067213 */ /* 0x000fe20000000000 */
[----:B-1----:R-:W-:Y:S01]  /*6300*/  IMAD.MOV.U32 R2, RZ, RZ, R0 ;  /* 0x000000ffff027224 */ /* 0x002fe200078e0000 */
[----:B------:R-:W-:Y:S01]  /*6310*/  IABS R5, R3 ;  /* 0x0000000300057213 */ /* 0x000fe20000000000 */
[--C-:B------:R-:W-:Y:S01]  /*6320*/  @!P0 IMAD.IADD R109, R109, 0x1, -R105.reuse ;  /* 0x000000016d6d8824 */ /* 0x100fe200078e0a69 */
[----:B------:R-:W-:Y:S01]  /*6330*/  IABS R11, R15 ;  /* 0x0000000f000b7213 */ /* 0x000fe20000000000 */
[----:B------:R-:W-:Y:S01]  /*6340*/  VIADD R16, R22, 0x72 ;  /* 0x0000007216107836 */ /* 0x000fe20000000000 */
[----:B------:R-:W-:Y:S01]  /*6350*/  @!P4 IADD3 R2, PT, PT, -R2, RZ, RZ ;  /* 0x000000ff0202c210 */ /* 0x000fe20007ffe1ff */
[----:B------:R-:W-:Y:S01]  /*6360*/  @!P6 IMAD.IADD R108, R108, 0x1, -R105 ;  /* 0x000000016c6ce824 */ /* 0x000fe200078e0a69 */
[C---:B------:R-:W-:Y:S01]  /*6370*/  ISETP.GT.U32.AND P4, PT, R105.reuse, R111, PT ;  /* 0x0000006f6900720c */ /* 0x040fe20003f84070 */
[----:B------:R-:W-:Y:S01]  /*6380*/  IMAD.HI.U32 R0, R106, R5, RZ ;  /* 0x000000056a007227 */ /* 0x000fe200078e00ff */
[----:B------:R-:W-:-:S02]  /*6390*/  ISETP.GT.U32.AND P0, PT, R105, R109, PT ;  /* 0x0000006d6900720c */ /* 0x000fc40003f04070 */
[----:B------:R-:W-:Y:S01]  /*63a0*/  ISETP.GE.AND P6, PT, R7, RZ, PT ;  /* 0x000000ff0700720c */ /* 0x000fe20003fc6270 */
[----:B------:R-:W-:Y:S01]  /*63b0*/  @!P2 IMAD.MOV R108, RZ, RZ, -R108 ;  /* 0x000000ffff6ca224 */ /* 0x000fe200078e0a6c */
[----:B------:R-:W-:Y:S01]  /*63c0*/  ISETP.GE.AND P2, PT, R3, RZ, PT ;  /* 0x000000ff0300720c */ /* 0x000fe20003f46270 */
[----:B------:R-:W-:Y:S01]  /*63d0*/  IMAD.HI.U32 R3, R106, R6, RZ ;  /* 0x000000066a037227 */ /* 0x000fe200078e00ff */
[----:B------:R-:W-:Y:S02]  /*63e0*/  IABS R7, R9 ;  /* 0x0000000900077213 */ /* 0x000fe40000000000 */
[----:B------:R-:W-:Y:S01]  /*63f0*/  STL [R1+0x87a4], R108 ;  /* 0x0087a46c01007387 */ /* 0x000fe20000100800 */
[--C-:B------:R-:W-:Y:S01]  /*6400*/  @!P5 IMAD.IADD R110, R110, 0x1, -R105.reuse ;  /* 0x000000016e6ed824 */ /* 0x100fe200078e0a69 */
[----:B------:R-:W-:Y:S01]  /*6410*/  IADD3 R3, PT, PT, -R3, RZ, RZ ;  /* 0x000000ff03037210 */ /* 0x000fe20007ffe1ff */
[----:B------:R-:W-:Y:S01]  /*6420*/  @!P4 IMAD.IADD R111, R111, 0x1, -R105 ;  /* 0x000000016f6fc824 */ /* 0x000fe200078e0a69 */
[----:B------:R1:W-:Y:S01]  /*6430*/  STL [R1+0x290], R2 ;  /* 0x0002900201007387 */ /* 0x0003e20000100800 */
[----:B------:R-:W-:Y:S01]  /*6440*/  IMAD.HI.U32 R4, R106, R7, RZ ;  /* 0x000000076a047227 */ /* 0x000fe200078e00ff */
[----:B------:R-:W-:-:S02]  /*6450*/  ISETP.GT.U32.AND P5, PT, R105, R110, PT ;  /* 0x0000006e6900720c */ /* 0x000fc40003fa4070 */
[----:B------:R-:W-:Y:S01]  /*6460*/  ISETP.GT.U32.AND P4, PT, R105, R111, PT ;  /* 0x0000006f6900720c */ /* 0x000fe20003f84070 */
[----:B------:R-:W-:Y:S01]  /*6470*/  @!P0 IMAD.IADD R109, R109, 0x1, -R105 ;  /* 0x000000016d6d8824 */ /* 0x000fe200078e0a69 */
[----:B------:R-:W-:Y:S01]  /*6480*/  ISETP.GE.AND P0, PT, R8, RZ, PT ;  /* 0x000000ff0800720c */ /* 0x000fe20003f06270 */
[----:B------:R-:W-:Y:S01]  /*6490*/  IMAD.MOV R8, RZ, RZ, -R4 ;  /* 0x000000ffff087224 */ /* 0x000fe200078e0a04 */
[----:B------:R-:W-:Y:S01]  /*64a0*/  IABS R13, R16 ;  /* 0x00000010000d7213 */ /* 0x000fe20000000000 */
[C---:B------:R-:W-:Y:S01]  /*64b0*/  IMAD R4, R105.reuse, R3, R6 ;  /* 0x0000000369047224 */ /* 0x040fe200078e0206 */
[----:B------:R-:W-:Y:S01]  /*64c0*/  IADD3 R3, PT, PT, R22, 0x70, RZ ;  /* 0x0000007016037810 */ /* 0x000fe20007ffe0ff */
[----:B------:R-:W-:Y:S02]  /*64d0*/  IMAD.MOV R0, RZ, RZ, -R0 ;  /* 0x000000ffff007224 */ /* 0x000fe400078e0a00 */
[----:B------:R-:W-:Y:S02]  /*64e0*/  @!P1 IMAD.MOV R109, RZ, RZ, -R109 ;  /* 0x000000ffff6d9224 */ /* 0x000fe400078e0a6d */
[----:B------:R-:W-:-:S02]  /*64f0*/  IMAD R0, R105, R0, R5 ;  /* 0x0000000069007224 */ /* 0x000fc400078e0205 */
[--C-:B------:R-:W-:Y:S01]  /*6500*/  @!P4 IMAD.IADD R111, R111, 0x1, -R105.reuse ;  /* 0x000000016f6fc824 */ /* 0x100fe200078e0a69 */
[C---:B------:R-:W-:Y:S01]  /*6510*/  ISETP.GT.U32.AND P4, PT, R105.reuse, R4, PT ;  /* 0x000000046900720c */ /* 0x040fe20003f84070 */
[----:B------:R-:W-:Y:S01]  /*6520*/  @!P5 IMAD.IADD R110, R110, 0x1, -R105 ;  /* 0x000000016e6ed824 */ /* 0x000fe200078e0a69 */
[C---:B------:R-:W-:Y:S01]  /*6530*/  ISETP.GT.U32.AND P1, PT, R105.reuse, R0, PT ;  /* 0x000000006900720c */ /* 0x040fe20003f24070 */
[----:B------:R-:W-:Y:S01]  /*6540*/  IMAD R6, R105, R8, R7 ;  /* 0x0000000869067224 */ /* 0x000fe200078e0207 */
[----:B------:R-:W-:Y:S01]  /*6550*/  ISETP.GE.AND P5, PT, R9, RZ, PT ;  /* 0x000000ff0900720c */ /* 0x000fe20003fa6270 */
[----:B------:R-:W-:Y:S01]  /*6560*/  @!P3 IMAD.MOV R110, RZ, RZ, -R110 ;  /* 0x000000ffff6eb224 */ /* 0x000fe200078e0a6e */
[----:B------:R-:W-:Y:S01]  /*6570*/  IABS R9, R3 ;  /* 0x0000000300097213 */ /* 0x000fe20000000000 */
[C---:B------:R-:W-:Y:S01]  /*6580*/  IMAD.HI.U32 R8, R106.reuse, R112, RZ ;  /* 0x000000706a087227 */ /* 0x040fe200078e00ff */
[----:B------:R-:W-:Y:S01]  /*6590*/  ISETP.GE.AND P3, PT, R3, RZ, PT ;  /* 0x000000ff0300720c */ /* 0x000fe20003f66270 */
[----:B------:R-:W-:Y:S02]  /*65a0*/  STL [R1+0x87e4], R109 ;  /* 0x0087e46d01007387 */ /* 0x000fe40000100800 */
[----:B------:R-:W-:-:S02]  /*65b0*/  IMAD.HI.U32 R3, R106, R9, RZ ;  /* 0x000000096a037227 */ /* 0x000fc400078e00ff */
[----:B------:R-:W-:Y:S02]  /*65c0*/  @!P4 IADD3 R4, PT, PT, R4, -R105, RZ ;  /* 0x800000690404c210 */ /* 0x000fe40007ffe0ff */
[----:B------:R-:W-:Y:S02]  /*65d0*/  @!P1 IMAD.IADD R0, R0, 0x1, -R105 ;  /* 0x0000000100009824 */ /* 0x000fe400078e0a69 */
[C---:B------:R-:W-:Y:S01]  /*65e0*/  ISETP.GT.U32.AND P4, PT, R105.reuse, R4, PT ;  /* 0x000000046900720c */ /* 0x040fe20003f84070 */
[----:B------:R-:W-:Y:S01]  /*65f0*/  IMAD.MOV R10, RZ, RZ, -R3 ;  /* 0x000000ffff0a7224 */ /* 0x000fe200078e0a03 */
[----:B------:R-:W-:Y:S01]  /*6600*/  IADD3 R3, PT, PT, -R8, RZ, RZ ;  /* 0x000000ff08037210 */ /* 0x000fe20007ffe1ff */
[----:B------:R-:W-:Y:S01]  /*6610*/  @!P6 IMAD.MOV R111, RZ, RZ, -R111 ;  /* 0x000000ffff6fe224 */ /* 0x000fe200078e0a6f */
[C---:B------:R-:W-:Y:S01]  /*6620*/  ISETP.GT.U32.AND P6, PT, R105.reuse, R6, PT ;  /* 0x000000066900720c */ /* 0x040fe20003fc4070 */
[----:B------:R-:W-:Y:S01]  /*6630*/  IMAD.HI.U32 R5, R106, R11, RZ ;  /* 0x0000000b6a057227 */ /* 0x000fe200078e00ff */
[----:B------:R-:W-:-:S03]  /*6640*/  ISETP.GT.U32.AND P1, PT, R105, R0, PT ;  /* 0x000000006900720c */ /* 0x000fc60003f24070 */
[C---:B------:R-:W-:Y:S02]  /*6650*/  IMAD R8, R105.reuse, R10, R9 ;  /* 0x0000000a69087224 */ /* 0x040fe400078e0209 */
[----:B------:R-:W-:Y:S02]  /*6660*/  IMAD.MOV R12, RZ, RZ, -R5 ;  /* 0x000000ffff0c7224 */ /* 0x000fe400078e0a05 */
[----:B------:R-:W-:Y:S01]  /*6670*/  @!P4 IMAD.IADD R4, R4, 0x1, -R105 ;  /* 0x000000010404c824 */ /* 0x000fe200078e0a69 */
[C---:B------:R-:W-:Y:S01]  /*6680*/  ISETP.GT.U32.AND P4, PT, R105.reuse, R8, PT ;  /* 0x000000086900720c */ /* 0x040fe20003f84070 */
[C---:B------:R-:W-:Y:S01]  /*6690*/  IMAD R10, R105.reuse, R12, R11 ;  /* 0x0000000c690a7224 */ /* 0x040fe200078e020b */
[C---:B------:R-:W-:Y:S01]  /*66a0*/  IADD3 R11, PT, PT, R22.reuse, 0x75, RZ ;  /* 0x00000075160b7810 */ /* 0x040fe20007ffe0ff */
[----:B------:R-:W-:Y:S01]  /*66b0*/  VIADD R9, R22, 0x74 ;  /* 0x0000007416097836 */ /* 0x000fe20000000000 */
[----:B------:R-:W-:Y:S01]  /*66c0*/  @!P6 IADD3 R6, PT, PT, R6, -R105, RZ ;  /* 0x800000690606e210 */ /* 0x000fe20007ffe0ff */
[----:B------:R-:W-:Y:S01]  /*66d0*/  @!P1 IMAD.IADD R0, R0, 0x1, -R105 ;  /* 0x0000000100009824 */ /* 0x000fe200078e0a69 */
[----:B------:R-:W-:Y:S01]  /*66e0*/  ISETP.GT.U32.AND P6, PT, R105, R10, PT ;  /* 0x0000000a6900720c */ /* 0x000fe20003fc4070 */
[----:B------:R-:W-:Y:S01]  /*66f0*/  IMAD.HI.U32 R7, R106, R13, RZ ;  /* 0x0000000d6a077227 */ /* 0x000fe200078e00ff */
[----:B------:R-:W-:-:S02]  /*6700*/  IABS R113, R9 ;  /* 0x0000000900717213 */ /* 0x000fc40000000000 */
[----:B------:R-:W-:Y:S01]  /*6710*/  IABS R114, R11 ;  /* 0x0000000b00727213 */ /* 0x000fe20000000000 */
[----:B-1----:R-:W-:Y:S01]  /*6720*/  IMAD.MOV.U32 R2, RZ, RZ, R0 ;  /* 0x000000ffff027224 */ /* 0x002fe200078e0000 */
[----:B------:R-:W-:Y:S01]  /*6730*/  ISETP.GE.AND P1, PT, R15, RZ, PT ;  /* 0x000000ff0f00720c */ /* 0x000fe20003f26270 */
[----:B------:R-:W-:Y:S01]  /*6740*/  @!P4 IMAD.IADD R8, R8, 0x1, -R105 ;  /* 0x000000010808c824 */ /* 0x000fe200078e0a69 */
[C---:B------:R-:W-:Y:S01]  /*6750*/  ISETP.GT.U32.AND P4, PT, R105.reuse, R6, PT ;  /* 0x000000066900720c */ /* 0x040fe20003f84070 */
[----:B------:R-:W-:Y:S01]  /*6760*/  IMAD.MOV R14, RZ, RZ, -R7 ;  /* 0x000000ffff0e7224 */ /* 0x000fe200078e0a07 */
[----:B------:R-:W-:Y:S01]  /*6770*/  @!P2 IADD3 R2, PT, PT, -R2, RZ, RZ ;  /* 0x000000ff0202a210 */ /* 0x000fe20007ffe1ff */
[----:B------:R-:W-:Y:S01]  /*6780*/  IMAD.HI.U32 R0, R106, R113, RZ ;  /* 0x000000716a007227 */ /* 0x000fe200078e00ff */
[----:B------:R-:W-:-:S03]  /*6790*/  ISETP.GT.U32.AND P2, PT, R105, R8, PT ;  /* 0x000000086900720c */ /* 0x000fc60003f44070 */
[----:B------:R-:W-:Y:S01]  /*67a0*/  @!P6 IMAD.IADD R10, R10, 0x1, -R105 ;  /* 0x000000010a0ae824 */ /* 0x000fe200078e0a69 */
[----:B------:R1:W-:Y:S01]  /*67b0*/  STL [R1+0x2b8], R2 ;  /* 0x0002b80201007387 */ /* 0x0003e20000100800 */
[C---:B------:R-:W-:Y:S02]  /*67c0*/  IMAD R12, R105.reuse, R14, R13 ;  /* 0x0000000e690c7224 */ /* 0x040fe400078e020d */
[----:B------:R-:W-:Y:S01]  /*67d0*/  IMAD.MOV R0, RZ, RZ, -R0 ;  /* 0x000000ffff007224 */ /* 0x000fe200078e0a00 */
[C---:B------:R-:W-:Y:S01]  /*67e0*/  ISETP.GT.U32.AND P6, PT, R105.reuse, R10, PT ;  /* 0x0000000a6900720c */ /* 0x040fe20003fc4070 */
[----:B------:R-:W-:Y:S02]  /*67f0*/  IMAD R112, R105, R3, R112 ;  /* 0x0000000369707224 */ /* 0x000fe400078e0270 */
[----:B------:R-:W-:-:S04]  /*6800*/  IMAD.HI.U32 R3, R106, R114, RZ ;  /* 0x000000726a037227 */ /* 0x000fc800078e00ff */
[----:B-1----:R-:W-:Y:S02]  /*6810*/  IMAD.MOV.U32 R2, RZ, RZ, R4 ;  /* 0x000000ffff027224 */ /* 0x002fe400078e0004 */
[C---:B------:R-:W-:Y:S02]  /*6820*/  IMAD R113, R105.reuse, R0, R113 ;  /* 0x0000000069717224 */ /* 0x040fe400078e0271 */
[----:B------:R-:W-:Y:S01]  /*6830*/  IMAD.MOV R4, RZ, RZ, -R3 ;  /* 0x000000ffff047224 */ /* 0x000fe200078e0a03 */
[----:B------:R-:W-:Y:S01]  /*6840*/  @!P0 IADD3 R2, PT, PT, -R2, RZ, RZ ;  /* 0x000000ff02028210 */ /* 0x000fe20007ffe1ff */
[C---:B------:R-:W-:Y:S01]  /*6850*/  VIADD R13, R22.reuse, 0x76 ;  /* 0x00000076160d7836 */ /* 0x040fe20000000000 */
[C---:B------:R-:W-:Y:S01]  /*6860*/  ISETP.GT.U32.AND P0, PT, R105.reuse, R12, PT ;  /* 0x0000000c6900720c */ /* 0x040fe20003f04070 */
[----:B------:R-:W-:Y:S02]  /*6870*/  VIADD R14, R22, 0x77 ;  /* 0x00000077160e7836 */ /* 0x000fe40000000000 */
[--C-:B------:R-:W-:Y:S01]  /*6880*/  @!P2 IMAD.IADD R8, R8, 0x1, -R105.reuse ;  /* 0x000000010808a824 */ /* 0x100fe200078e0a69 */
[C---:B------:R-:W-:Y:S01]  /*6890*/  ISETP.GT.U32.AND P2, PT, R105.reuse, R113, PT ;  /* 0x000000716900720c */ /* 0x040fe20003f44070 */
[--C-:B------:R-:W-:Y:S01]  /*68a0*/  @!P4 IMAD.IADD R6, R6, 0x1, -R105.reuse ;  /* 0x000000010606c824 */ /* 0x100fe200078e0a69 */
[C---:B------:R-:W-:Y:S01]  /*68b0*/  ISETP.GT.U32.AND P4, PT, R105.reuse, R112, PT ;  /* 0x000000706900720c */ /* 0x040fe20003f84070 */
[C---:B------:R-:W-:Y:S01]  /*68c0*/  IMAD R114, R105.reuse, R4, R114 ;  /* 0x0000000469727224 */ /* 0x040fe200078e0272 */
[----:B------:R-:W-:Y:S01]  /*68d0*/  IABS R5, R13 ;  /* 0x0000000d00057213 */ /* 0x000fe20000000000 */
[----:B------:R1:W-:Y:S01]  /*68e0*/  STL [R1+0x2cc], R2 ;  /* 0x0002cc0201007387 */ /* 0x0003e20000100800 */
[----:B------:R-:W-:Y:S01]  /*68f0*/  IABS R7, R14 ;  /* 0x0000000e00077213 */ /* 0x000fe20000000000 */
[----:B------:R-:W-:Y:S01]  /*6900*/  @!P6 IMAD.IADD R10, R10, 0x1, -R105 ;  /* 0x000000010a0ae824 */ /* 0x000fe200078e0a69 */
[----:B------:R-:W-:Y:S01]  /*6910*/  ISETP.GT.U32.AND P6, PT, R105, R114, PT ;  /* 0x000000726900720c */ /* 0x000fe20003fc4070 */
[----:B------:R-:W-:-:S02]  /*6920*/  IMAD.MOV.U32 R18, RZ, RZ, R6 ;  /* 0x000000ffff127224 */ /* 0x000fc400078e0006 */
[----:B------:R-:W-:Y:S01]  /*6930*/  IMAD.HI.U32 R0, R106, R5, RZ ;  /* 0x000000056a007227 */ /* 0x000fe200078e00ff */
[----:B-1----:R-:W-:-:S03]  /*6940*/  MOV R2, R8 ;  /* 0x0000000800027202 */ /* 0x002fc60000000f00 */
[----:B------:R-:W-:-:S04]  /*6950*/  IMAD.HI.U32 R3, R106, R7, RZ ;  /* 0x000000076a037227 */ /* 0x000fc800078e00ff */
[--C-:B------:R-:W-:Y:S01]  /*6960*/  @!P0 IMAD.IADD R12, R12, 0x1, -R105.reuse ;  /* 0x000000010c0c8824 */ /* 0x100fe200078e0a69 */
[----:B------:R-:W-:Y:S01]  /*6970*/  IADD3 R4, PT, PT, -R3, RZ, RZ ;  /* 0x000000ff03047210 */ /* 0x000fe20007ffe1ff */
[----:B------:R-:W-:Y:S01]  /*6980*/  @!P5 IMAD.MOV R18, RZ, RZ, -R18 ;  /* 0x000000ffff12d224 */ /* 0x000fe200078e0a12 */
[----:B------:R-:W-:Y:S01]  /*6990*/  ISETP.GE.AND P0, PT, R16, RZ, PT ;  /* 0x000000ff1000720c */ /* 0x000fe20003f06270 */
[----:B------:R-:W-:Y:S02]  /*69a0*/  @!P3 IMAD.MOV R2, RZ, RZ, -R2 ;  /* 0x000000ffff02b224 */ /* 0x000fe400078e0a02 */
[----:B------:R-:W-:Y:S01]  /*69b0*/  IMAD.MOV R0, RZ, RZ, -R0 ;  /* 0x000000ffff007224 */ /* 0x000fe200078e0a00 */
[----:B------:R-:W-:Y:S01]  /*69c0*/  STL [R1+0x2e0], R18 ;  /* 0x0002e01201007387 */ /* 0x000fe20000100800 */
[--C-:B------:R-:W-:Y:S01]  /*69d0*/  @!P2 IMAD.IADD R113, R113, 0x1, -R105.reuse ;  /* 0x000000017171a824 */ /* 0x100fe200078e0a69 */
[C---:B------:R-:W-:Y:S01]  /*69e0*/  ISETP.GT.U32.AND P2, PT, R105.reuse, R12, PT ;  /* 0x0000000c6900720c */ /* 0x040fe20003f44070 */
[----:B------:R-:W-:Y:S01]  /*69f0*/  @!P4 IMAD.IADD R112, R112, 0x1, -R105 ;  /* 0x000000017070c824 */ /* 0x000fe200078e0a69 */
[----:B------:R1:W-:Y:S01]  /*6a00*/  STL [R1+0x11c], R2 ;  /* 0x00011c0201007387 */ /* 0x0003e20000100800 */
[C---:B------:R-:W-:Y:S01]  /*6a10*/  IMAD R0, R105.reuse, R0, R5 ;  /* 0x0000000069007224 */ /* 0x040fe200078e0205 */
[C---:B------:R-:W-:Y:S01]  /*6a20*/  ISETP.GT.U32.AND P5, PT, R105.reuse, R113, PT ;  /* 0x000000716900720c */ /* 0x040fe20003fa4070 */
[C---:B------:R-:W-:Y:S01]  /*6a30*/  IMAD R4, R105.reuse, R4, R7 ;  /* 0x0000000469047224 */ /* 0x040fe200078e0207 */
[----:B------:R-:W-:Y:S01]  /*6a40*/  IADD3 R7, PT, PT, R22, 0x78, RZ ;  /* 0x0000007816077810 */ /* 0x000fe20007ffe0ff */
[----:B------:R-:W-:Y:S01]  /*6a50*/  @!P6 IMAD.IADD R114, R114, 0x1, -R105 ;  /* 0x000000017272e824 */ /* 0x000fe200078e0a69 */
[----:B------:R-:W-:Y:S01]  /*6a60*/  ISETP.GT.U32.AND P6, PT, R105, R112, PT ;  /* 0x000000706900720c */ /* 0x000fe20003fc4070 */
[----:B------:R-:W-:Y:S01]  /*6a70*/  VIADD R15, R22, 0x79 ;  /* 0x00000079160f7836 */ /* 0x000fe20000000000 */
[----:B------:R-:W-:-:S02]  /*6a80*/  IABS R6, R7 ;  /* 0x0000000700067213 */ /* 0x000fc40000000000 */
[----:B-1----:R-:W-:Y:S01]  /*6a90*/  MOV R2, R10 ;  /* 0x0000000a00027202 */ /* 0x002fe20000000f00 */
[--C-:B------:R-:W-:Y:S01]  /*6aa0*/  @!P2 IMAD.IADD R12, R12, 0x1, -R105.reuse ;  /* 0x000000010c0ca824 */ /* 0x100fe200078e0a69 */
[----:B------:R-:W-:Y:S01]  /*6ab0*/  ISETP.GT.U32.AND P3, PT, R105, R114, PT ;  /* 0x000000726900720c */ /* 0x000fe20003f64070 */
[----:B------:R-:W-:Y:S01]  /*6ac0*/  IMAD.HI.U32 R3, R106, R6, RZ ;  /* 0x000000066a037227 */ /* 0x000fe200078e00ff */
[----:B------:R-:W-:Y:S02]  /*6ad0*/  IABS R115, R15 ;  /* 0x0000000f00737213 */ /* 0x000fe40000000000 */
[----:B------:R-:W-:Y:S01]  /*6ae0*/  ISETP.GE.AND P2, PT, R9, RZ, PT ;  /* 0x000000ff0900720c */ /* 0x000fe20003f46270 */
[----:B------:R-:W-:Y:S01]  /*6af0*/  @!P1 IMAD.MOV R2, RZ, RZ, -R2 ;  /* 0x000000ffff029224 */ /* 0x000fe200078e0a02 */
[----:B------:R-:W-:Y:S01]  /*6b00*/  ISETP.GT.U32.AND P1, PT, R105, R0, PT ;  /* 0x000000006900720c */ /* 0x000fe20003f24070 */
[----:B------:R-:W-:Y:S01]  /*6b10*/  @!P6 IMAD.IADD R112, R112, 0x1, -R105 ;  /* 0x000000017070e824 */ /* 0x000fe200078e0a69 */
[----:B------:R-:W-:Y:S01]  /*6b20*/  @!P5 IADD3 R113, PT, PT, R113, -R105, RZ ;  /* 0x800000697171d210 */ /* 0x000fe20007ffe0ff */
[----:B------:R-:W-:Y:S01]  /*6b30*/  IMAD.HI.U32 R5, R106, R115, RZ ;  /* 0x000000736a057227 */ /* 0x000fe200078e00ff */
[----:B------:R-:W-:Y:S01]  /*6b40*/  ISETP.GE.AND P5, PT, R11, RZ, PT ;  /* 0x000000ff0b00720c */ /* 0x000fe20003fa6270 */
[----:B------:R1:W-:Y:S01]  /*6b50*/  STL [R1+0x2f0], R2 ;  /* 0x0002f00201007387 */ /* 0x0003e20000100800 */
[----:B------:R-:W-:Y:S01]  /*6b60*/  ISETP.GT.U32.AND P6, PT, R105, R4, PT ;  /* 0x000000046900720c */ /* 0x000fe20003fc4070 */
[----:B------:R-:W-:Y:S01]  /*6b70*/  IMAD.MOV R3, RZ, RZ, -R3 ;  /* 0x000000ffff037224 */ /* 0x000fe200078e0a03 */
[----:B------:R-:W-:Y:S01]  /*6b80*/  ISETP.GE.AND P4, PT, R17, RZ, PT ;  /* 0x000000ff1100720c */ /* 0x000fe20003f86270 */
[----:B------:R-:W-:Y:S01]  /*6b90*/  IMAD.MOV R8, RZ, RZ, -R5 ;  /* 0x000000ffff087224 */ /* 0x000fe200078e0a05 */
[C---:B------:R-:W-:Y:S01]  /*6ba0*/  IADD3 R11, PT, PT, R22.reuse, 0x7f, RZ ;  /* 0x0000007f160b7810 */ /* 0x040fe20007ffe0ff */
[C---:B------:R-:W-:Y:S01]  /*6bb0*/  IMAD R6, R105.reuse, R3, R6 ;  /* 0x0000000369067224 */ /* 0x040fe200078e0206 */
[----:B------:R-:W-:Y:S01]  /*6bc0*/  IADD3 R18, PT, PT, R22, 0xa1, RZ ;  /* 0x000000a116127810 */ /* 0x000fe20007ffe0ff */
[--C-:B------:R-:W-:Y:S01]  /*6bd0*/  @!P1 IMAD.IADD R0, R0, 0x1, -R105.reuse ;  /* 0x0000000100009824 */ /* 0x100fe200078e0a69 */
[----:B------:R-:W-:Y:S01]  /*6be0*/  ISETP.GE.AND P1, PT, R14, RZ, PT ;  /* 0x000000ff0e00720c */ /* 0x000fe20003f26270 */
[----:B------:R-:W-:Y:S01]  /*6bf0*/  @!P3 IMAD.IADD R114, R114, 0x1, -R105 ;  /* 0x000000017272b824 */ /* 0x000fe200078e0a69 */
[----:B-1----:R-:W-:Y:S01]  /*6c00*/  MOV R2, R12 ;  /* 0x0000000c00027202 */ /* 0x002fe20000000f00 */
[----:B------:R-:W-:Y:S01]  /*6c10*/  IMAD R115, R105, R8, R115 ;  /* 0x0000000869737224 */ /* 0x000fe200078e0273 */
[----:B------:R-:W-:Y:S01]  /*6c20*/  ISETP.GE.AND P3, PT, R13, RZ, PT ;  /* 0x000000ff0d00720c */ /* 0x000fe20003f66270 */
[----:B------:R-:W-:Y:S01]  /*6c30*/  @!P2 IMAD.MOV R113, RZ, RZ, -R113 ;  /* 0x000000ffff71a224 */ /* 0x000fe200078e0a71 */
[C---:B------:R-:W-:Y:S01]  /*6c40*/  ISETP.GT.U32.AND P2, PT, R105.reuse, R6, PT ;  /* 0x000000066900720c */ /* 0x040fe20003f44070 */
[----:B------:R-:W-:Y:S01]  /*6c50*/  @!P0 IMAD.MOV R2, RZ, RZ, -R2 ;  /* 0x000000ffff028224 */ /* 0x000fe200078e0a02 */
[C---:B------:R-:W-:Y:S01]  /*6c60*/  ISETP.GT.U32.AND P0, PT, R105.reuse, R0, PT ;  /* 0x000000006900720c */ /* 0x040fe20003f04070 */
[--C-:B------:R-:W-:Y:S01]  /*6c70*/  @!P6 IMAD.IADD R4, R4, 0x1, -R105.reuse ;  /* 0x000000010404e824 */ /* 0x100fe200078e0a69 */
[----:B------:R-:W-:Y:S01]  /*6c80*/  @!P5 IADD3 R114, PT, PT, -R114, RZ, RZ ;  /* 0x000000ff7272d210 */ /* 0x000fe20007ffe1ff */
[----:B------:R-:W-:Y:S01]  /*6c90*/  VIADD R3, R22, 0x7a ;  /* 0x0000007a16037836 */ /* 0x000fe20000000000 */
[C---:B------:R-:W-:Y:S01]  /*6ca0*/  ISETP.GT.U32.AND P5, PT, R105.reuse, R115, PT ;  /* 0x000000736900720c */ /* 0x040fe20003fa4070 */
[----:B------:R1:W-:Y:S01]  /*6cb0*/  STL [R1+0x2f4], R2 ;  /* 0x0002f40201007387 */ /* 0x0003e20000100800 */
[----:B------:R-:W-:Y:S01]  /*6cc0*/  @!P4 IADD3 R112, PT, PT, -R112, RZ, RZ ;  /* 0x000000ff7070c210 */ /* 0x000fe20007ffe1ff */
[C---:B------:R-:W-:Y:S01]  /*6cd0*/  VIADD R8, R22.reuse, 0x7b ;  /* 0x0000007b16087836 */ /* 0x040fe20000000000 */
[----:B------:R-:W-:Y:S01]  /*6ce0*/  ISETP.GT.U32.AND P4, PT, R105, R4, PT ;  /* 0x000000046900720c */ /* 0x000fe20003f84070 */
[----:B------:R-:W-:Y:S01]  /*6cf0*/  VIADD R12, R22, 0x80 ;  /* 0x00000080160c7836 */ /* 0x000fe20000000000 */
[----:B------:R-:W-:Y:S01]  /*6d00*/  IABS R5, R3 ;  /* 0x0000000300057213 */ /* 0x000fe20000000000 */
[--C-:B------:R-:W-:Y:S01]  /*6d10*/  @!P2 IMAD.IADD R6, R6, 0x1, -R105.reuse ;  /* 0x000000010606a824 */ /* 0x100fe200078e0a69 */
[----:B------:R-:W-:Y:S01]  /*6d20*/  ISETP.GE.AND P6, PT, R7, RZ, PT ;  /* 0x000000ff0700720c */ /* 0x000fe20003fc6270 */
[--C-:B------:R-:W-:Y:S01]  /*6d30*/  @!P0 IMAD.IADD R0, R0, 0x1, -R105.reuse ;  /* 0x0000000100008824 */ /* 0x100fe200078e0a69 */
[----:B------:R-:W-:Y:S01]  /*6d40*/  IABS R7, R8 ;  /* 0x0000000800077213 */ /* 0x000fe20000000000 */
[----:B------:R-:W-:Y:S01]  /*6d50*/  VIADD R14, R22, 0x82 ;  /* 0x00000082160e7836 */ /* 0x000fe20000000000 */
[----:B------:R-:W-:Y:S01]  /*6d60*/  ISETP.GE.AND P0, PT, R15, RZ, PT ;  /* 0x000000ff0f00720c */ /* 0x000fe20003f06270 */
[----:B------:R-:W-:Y:S01]  /*6d70*/  @!P5 IMAD.IADD R115, R115, 0x1, -R105 ;  /* 0x000000017373d824 */ /* 0x000fe200078e0a69 */
[----:B-1----:R-:W-:Y:S01]  /*6d80*/  MOV R2, R0 ;  /* 0x0000000000027202 */ /* 0x002fe20000000f00 */
[----:B------:R-:W-:Y:S01]  /*6d90*/  IMAD.HI.U32 R0, R106, R5, RZ ;  /* 0x000000056a007227 */ /* 0x000fe200078e00ff */
[----:B------:R-:W-:-:S02]  /*6da0*/  ISETP.GT.U32.AND P5, PT, R105, R6, PT ;  /* 0x000000066900720c */ /* 0x000fc40003fa4070 */
[----:B------:R-:W-:Y:S01]  /*6db0*/  ISETP.GE.AND P2, PT, R8, RZ, PT ;  /* 0x000000ff0800720c */ /* 0x000fe20003f46270 */
[----:B------:R-:W-:Y:S01]  /*6dc0*/  @!P3 IMAD.MOV R2, RZ, RZ, -R2 ;  /* 0x000000ffff02b224 */ /* 0x000fe200078e0a02 */
[----:B------:R-:W-:Y:S01]  /*6dd0*/  ISETP.GT.U32.AND P3, PT, R105, R115, PT ;  /* 0x000000736900720c */ /* 0x000fe20003f64070 */
[----:B------:R-:W-:Y:S01]  /*6de0*/  @!P4 IMAD.IADD R4, R4, 0x1, -R105 ;  /* 0x000000010404c824 */ /* 0x000fe200078e0a69 */
[----:B------:R-:W-:Y:S01]  /*6df0*/  ISETP.GE.AND P4, PT, R3, RZ, PT ;  /* 0x000000ff0300720c */ /* 0x000fe20003f86270 */
[----:B------:R-:W-:Y:S01]  /*6e00*/  IMAD.MOV R0, RZ, RZ, -R0 ;  /* 0x000000ffff007224 */ /* 0x000fe200078e0a00 */
[----:B------:R1:W-:Y:S01]  /*6e10*/  STL [R1+0x300], R2 ;  /* 0x0003000201007387 */ /* 0x0003e20000100800 */
[----:B------:R-:W-:Y:S01]  /*6e20*/  IMAD.HI.U32 R3, R106, R7, RZ ;  /* 0x000000076a037227 */ /* 0x000fe200078e00ff */
[----:B------:R-:W-:Y:S02]  /*6e30*/  IADD3 R8, PT, PT, R22, 0x7c, RZ ;  /* 0x0000007c16087810 */ /* 0x000fe40007ffe0ff */
[----:B------:R-:W-:Y:S01]  /*6e40*/  IABS R9, R12 ;  /* 0x0000000c00097213 */ /* 0x000fe20000000000 */
[----:B------:R-:W-:Y:S01]  /*6e50*/  IMAD R0, R105, R0, R5 ;  /* 0x0000000069007224 */ /* 0x000fe200078e0205 */
[----:B------:R-:W-:Y:S01]  /*6e60*/  IABS R116, R8 ;  /* 0x0000000800747213 */ /* 0x000fe20000000000 */
[--C-:B------:R-:W-:Y:S01]  /*6e70*/  @!P5 IMAD.IADD R6, R6, 0x1, -R105.reuse ;  /* 0x000000010606d824 */ /* 0x100fe200078e0a69 */
[C---:B------:R-:W-:Y:S01]  /*6e80*/  IADD3 R13, PT, PT, R22.reuse, 0x81, RZ ;  /* 0x00000081160d7810 */ /* 0x040fe20007ffe0ff */
[----:B------:R-:W-:Y:S01]  /*6e90*/  @!P3 IMAD.IADD R115, R115, 0x1, -R105 ;  /* 0x000000017373b824 */ /* 0x000fe200078e0a69 */
[C---:B------:R-:W-:Y:S01]  /*6ea0*/  ISETP.GT.U32.AND P5, PT, R105.reuse, R0, PT ;  /* 0x000000006900720c */ /* 0x040fe20003fa4070 */
[----:B-1----:R-:W-:Y:S01]  /*6eb0*/  IMAD.MOV.U32 R2, RZ, RZ, R4 ;  /* 0x000000ffff027224 */ /* 0x002fe200078e0004 */
[----:B------:R-:W-:Y:S01]  /*6ec0*/  IABS R118, R14 ;  /* 0x0000000e00767213 */ /* 0x000fe20000000000 */
[----:B------:R-:W-:Y:S01]  /*6ed0*/  IMAD.MOV R4, RZ, RZ, -R3 ;  /* 0x000000ffff047224 */ /* 0x000fe200078e0a03 */
[----:B------:R-:W-:Y:S01]  /*6ee0*/  IADD3 R3, PT, PT, R22, 0x7d, RZ ;  /* 0x0000007d16037810 */ /* 0x000fe20007ffe0ff */
[----:B------:R-:W-:Y:S01]  /*6ef0*/  @!P1 IMAD.MOV R2, RZ, RZ, -R2 ;  /* 0x000000ffff029224 */ /* 0x000fe200078e0a02 */
[----:B------:R-:W-:Y:S01]  /*6f00*/  ISETP.GE.AND P1, PT, R8, RZ, PT ;  /* 0x000000ff0800720c */ /* 0x000fe20003f26270 */
[----:B------:R-:W-:Y:S01]  /*6f10*/  IMAD R4, R105, R4, R7 ;  /* 0x0000000469047224 */ /* 0x000fe200078e0207 */
[----:B------:R-:W-:Y:S01]  /*6f20*/  ISETP.GE.AND P3, PT, R3, RZ, PT ;  /* 0x000000ff0300720c */ /* 0x000fe20003f66270 */
[----:B------:R-:W-:Y:S01]  /*6f30*/  VIADD R7, R22, 0x7e ;  /* 0x0000007e16077836 */ /* 0x000fe20000000000 */
[----:B------:R1:W-:Y:S01]  /*6f40*/  STL [R1+0x308], R2 ;  /* 0x0003080201007387 */ /* 0x0003e20000100800 */
[----:B------:R-:W-:Y:S01]  /*6f50*/  IABS R117, R3 ;  /* 0x0000000300757213 */ /* 0x000fe20000000000 */
[----:B------:R-:W-:Y:S01]  /*6f60*/  IMAD.HI.U32 R3, R106, R116, RZ ;  /* 0x000000746a037227 */ /* 0x000fe200078e00ff */
[----:B------:R-:W-:-:S02]  /*6f70*/  @!P5 IADD3 R0, PT, PT, R0, -R105, RZ ;  /* 0x800000690000d210 */ /* 0x000fc40007ffe0ff */
[----:B------:R-:W-:Y:S01]  /*6f80*/  IABS R8, R11 ;  /* 0x0000000b00087213 */ /* 0x000fe20000000000 */
[----:B------:R-:W-:Y:S01]  /*6f90*/  @!P0 IMAD.MOV R115, RZ, RZ, -R115 ;  /* 0x000000ffff738224 */ /* 0x000fe200078e0a73 */
[----:B------:R-:W-:Y:S01]  /*6fa0*/  ISETP.GT.U32.AND P5, PT, R105, R0, PT ;  /* 0x000000006900720c */ /* 0x000fe20003fa4070 */
[----:B------:R-:W-:Y:S01]  /*6fb0*/  IMAD.MOV R5, RZ, RZ, -R3 ;  /* 0x000000ffff057224 */ /* 0x000fe200078e0a03 */
[----:B------:R-:W-:Y:S01]  /*6fc0*/  ISETP.GE.AND P0, PT, R7, RZ, PT ;  /* 0x000000ff0700720c */ /* 0x000fe20003f06270 */
[----:B-1----:R-:W-:Y:S01]  /*6fd0*/  IMAD.MOV.U32 R2, RZ, RZ, R6 ;  /* 0x000000ffff027224 */ /* 0x002fe200078e0006 */
[----:B------:R-:W-:Y:S01]  /*6fe0*/  IABS R7, R7 ;  /* 0x0000000700077213 */ /* 0x000fe20000000000 */
[----:B------:R-:W-:Y:S01]  /*6ff0*/  IMAD.HI.U32 R3, R106, R117, RZ ;  /* 0x000000756a037227 */ /* 0x000fe200078e00ff */
[----:B------:R-:W-:-:S03]  /*7000*/  IABS R16, R18 ;  /* 0x0000001200107213 */ /* 0x000fc60000000000 */
[----:B------:R-:W-:Y:S01]  /*7010*/  @!P6 IMAD.MOV R2, RZ, RZ, -R2 ;  /* 0x000000ffff02e224 */ /* 0x000fe200078e0a02 */
[C---:B------:R-:W-:Y:S01]  /*7020*/  ISETP.GT.U32.AND P6, PT, R105.reuse, R4, PT ;  /* 0x000000046900720c */ /* 0x040fe20003fc4070 */
[----:B------:R-:W-:Y:S02]  /*7030*/  IMAD R116, R105, R5, R116 ;  /* 0x0000000569747224 */ /* 0x000fe400078e0274 */
[----:B------:R-:W-:Y:S01]  /*7040*/  IMAD.MOV R6, RZ, RZ, -R3 ;  /* 0x000000ffff067224 */ /* 0x000fe200078e0a03 */
[----:B------:R1:W-:Y:S01]  /*7050*/  STL [R1+0x32c], R2 ;  /* 0x00032c0201007387 */ /* 0x0003e20000100800 */
[----:B------:R-:W-:-:S03]  /*7060*/  IMAD.HI.U32 R3, R106, R7, RZ ;  /* 0x000000076a037227 */ /* 0x000fc600078e00ff */
[----:B------:R-:W-:Y:S01]  /*7070*/  STL [R1+0x87a8], R115 ;  /* 0x0087a87301007387 */ /* 0x000fe20000100800 */
[----:B------:R-:W-:-:S04]  /*7080*/  IMAD.HI.U32 R5, R106, R8, RZ ;  /* 0x000000086a057227 */ /* 0x000fc800078e00ff */
[----:B------:R-:W-:Y:S01]  /*7090*/  @!P6 IADD3 R4, PT, PT, R4, -R105, RZ ;  /* 0x800000690404e210 */ /* 0x000fe20007ffe0ff */
[----:B------:R-:W-:Y:S01]  /*70a0*/  @!P5 IMAD.IADD R0, R0, 0x1, -R105 ;  /* 0x000000010000d824 */ /* 0x000fe200078e0a69 */
[C---:B------:R-:W-:Y:S01]  /*70b0*/  ISETP.GT.U32.AND P5, PT, R105.reuse, R116, PT ;  /* 0x000000746900720c */ /* 0x040fe20003fa4070 */
[C---:B------:R-:W-:Y:S01]  /*70c0*/  IMAD R117, R105.reuse, R6, R117 ;  /* 0x0000000669757224 */ /* 0x040fe200078e0275 */
[----:B------:R-:W-:Y:S01]  /*70d0*/  ISETP.GT.U32.AND P6, PT, R105, R4, PT ;  /* 0x000000046900720c */ /* 0x000fe20003fc4070 */
[----:B------:R-:W-:Y:S01]  /*70e0*/  IMAD.MOV R6, RZ, RZ, -R3 ;  /* 0x000000ffff067224 */ /* 0x000fe200078e0a03 */
[----:B------:R-:W-:Y:S01]  /*70f0*/  IADD3 R5, PT, PT, -R5, RZ, RZ ;  /* 0x000000ff05057210 */ /* 0x000fe20007ffe1ff */
[----:B-1----:R-:W-:Y:S02]  /*7100*/  IMAD.MOV.U32 R2, RZ, RZ, R0 ;  /* 0x000000ffff027224 */ /* 0x002fe400078e0000 */
[C---:B------:R-:W-:Y:S02]  /*7110*/  IMAD R0, R105.reuse, R6, R7 ;  /* 0x0000000669007224 */ /* 0x040fe400078e0207 */
[C---:B------:R-:W-:Y:S01]  /*7120*/  IMAD R6, R105.reuse, R5, R8 ;  /* 0x0000000569067224 */ /* 0x040fe200078e0208 */
[----:B------:R-:W-:Y:S01]  /*7130*/  IABS R5, R13 ;  /* 0x0000000d00057213 */ /* 0x000fe20000000000 */
[----:B------:R-:W-:Y:S01]  /*7140*/  @!P4 IMAD.MOV R2, RZ, RZ, -R2 ;  /* 0x000000ffff02c224 */ /* 0x000fe200078e0a02 */
[C---:B------:R-:W-:Y:S01]  /*7150*/  ISETP.GT.U32.AND P4, PT, R105.reuse, R117, PT ;  /* 0x000000756900720c */ /* 0x040fe20003f84070 */
[--C-:B------:R-:W-:Y:S01]  /*7160*/  @!P5 IMAD.IADD R116, R116, 0x1, -R105.reuse ;  /* 0x000000017474d824 */ /* 0x100fe200078e0a69 */
[C---:B------:R-:W-:Y:S01]  /*7170*/  ISETP.GT.U32.AND P5, PT, R105.reuse, R6, PT ;  /* 0x000000066900720c */ /* 0x040fe20003fa4070 */
[----:B------:R-:W-:Y:S01]  /*7180*/  @!P6 IMAD.IADD R4, R4, 0x1, -R105 ;  /* 0x000000010404e824 */ /* 0x000fe200078e0a69 */
[----:B------:R-:W-:Y:S01]  /*7190*/  ISETP.GT.U32.AND P6, PT, R105, R0, PT ;  /* 0x000000006900720c */ /* 0x000fe20003fc4070 */
[----:B------:R-:W-:Y:S01]  /*71a0*/  IMAD.HI.U32 R3, R106, R9, RZ ;  /* 0x000000096a037227 */ /* 0x000fe200078e00ff */
[----:B------:R1:W-:Y:S03]  /*71b0*/  STL [R1+0x334], R2 ;  /* 0x0003340201007387 */ /* 0x0003e60000100800 */
[----:B------:R-:W-:-:S02]  /*71c0*/  IMAD.MOV R8, RZ, RZ, -R3 ;  /* 0x000000ffff087224 */ /* 0x000fc400078e0a03 */
[----:B------:R-:W-:Y:S02]  /*71d0*/  IMAD.HI.U32 R3, R106, R5, RZ ;  /* 0x000000056a037227 */ /* 0x000fe400078e00ff */
[----:B------:R-:W-:Y:S02]  /*71e0*/  @!P4 IADD3 R117, PT, PT, R117, -R105, RZ ;  /* 0x800000697575c210 */ /* 0x000fe40007ffe0ff */
[--C-:B------:R-:W-:Y:S01]  /*71f0*/  @!P5 IMAD.IADD R6, R6, 0x1, -R105.reuse ;  /* 0x000000010606d824 */ /* 0x100fe200078e0a69 */
[C---:B------:R-:W-:Y:S01]  /*7200*/  ISETP.GT.U32.AND P4, PT, R105.reuse, R116, PT ;  /* 0x000000746900720c */ /* 0x040fe20003f84070 */
[----:B------:R-:W-:Y:S01]  /*7210*/  @!P6 IMAD.IADD R0, R0, 0x1, -R105 ;  /* 0x000000010000e824 */ /* 0x000fe200078e0a69 */
[C---:B------:R-:W-:Y:S01]  /*7220*/  ISETP.GT.U32.AND P6, PT, R105.reuse, R117, PT ;  /* 0x000000756900720c */ /* 0x040fe20003fc4070 */
[----:B-1----:R-:W-:Y:S02]  /*7230*/  IMAD.MOV.U32 R2, RZ, RZ, R4 ;  /* 0x000000ffff027224 */ /* 0x002fe400078e0004 */
[----:B------:R-:W-:Y:S01]  /*7240*/  IMAD.MOV R4, RZ, RZ, -R3 ;  /* 0x000000ffff047224 */ /* 0x000fe200078e0a03 */
[C---:B------:R-:W-:Y:S01]  /*7250*/  ISETP.GT.U32.AND P5, PT, R105.reuse, R0, PT ;  /* 0x000000006900720c */ /* 0x040fe20003fa4070 */
[C---:B------:R-:W-:Y:S01]  /*7260*/  IMAD R8, R105.reuse, R8, R9 ;  /* 0x0000000869087224 */ /* 0x040fe200078e0209 */
[----:B------:R-:W-:Y:S01]  /*7270*/  @!P2 IADD3 R2, PT, PT, -R2, RZ, RZ ;  /* 0x000000ff0202a210 */ /* 0x000fe20007ffe1ff */
[C---:B------:R-:W-:Y:S01]  /*7280*/  IMAD R4, R105.reuse, R4, R5 ;  /* 0x0000000469047224 */ /* 0x040fe200078e0205 */
[----:B------:R-:W-:Y:S01]  /*7290*/  ISETP.GT.U32.AND P2, PT, R105, R6, PT ;  /* 0x000000066900720c */ /* 0x000fe20003f44070 */
[----:B------:R-:W-:-:S02]  /*72a0*/  IMAD.HI.U32 R3, R106, R118, RZ ;  /* 0x000000766a037227 */ /* 0x000fc400078e00ff */
[----:B------:R1:W-:Y:S02]  /*72b0*/  STL [R1+0x338], R2 ;  /* 0x0003380201007387 */ /* 0x0003e40000100800 */
[--C-:B------:R-:W-:Y:S01]  /*72c0*/  @!P6 IMAD.IADD R117, R117, 0x1, -R105.reuse ;  /* 0x000000017575e824 */ /* 0x100fe200078e0a69 */
[----:B------:R-:W-:Y:S01]  /*72d0*/  ISETP.GE.AND P6, PT, R11, RZ, PT ;  /* 0x000000ff0b00720c */ /* 0x000fe20003fc6270 */
[C---:B------:R-:W-:Y:S01]  /*72e0*/  VIADD R9, R22.reuse, 0x83 ;  /* 0x0000008316097836 */ /* 0x040fe20000000000 */
[----:B------:R-:W-:Y:S01]  /*72f0*/  IADD3 R11, PT, PT, R22, 0x84, RZ ;  /* 0x00000084160b7810 */ /* 0x000fe20007ffe0ff */
[--C-:B------:R-:W-:Y:S01]  /*7300*/  @!P5 IMAD.IADD R0, R0, 0x1, -R105.reuse ;  /* 0x000000010000d824 */ /* 0x100fe200078e0a69 */
[C---:B------:R-:W-:Y:S01]  /*7310*/  ISETP.GT.U32.AND P5, PT, R105.reuse, R4, PT ;  /* 0x000000046900720c */ /* 0x040fe20003fa4070 */
[----:B------:R-:W-:Y:S01]  /*7320*/  @!P4 IMAD.IADD R116, R116, 0x1, -R105 ;  /* 0x000000017474c824 */ /* 0x000fe200078e0a69 */
[----:B------:R-:W-:Y:S01]  /*7330*/  IABS R7, R11 ;  /* 0x0000000b00077213 */ /* 0x000fe20000000000 */
[----:B------:R-:W-:Y:S01]  /*7340*/  IMAD.MOV R3, RZ, RZ, -R3 ;  /* 0x000000ffff037224 */ /* 0x000fe200078e0a03 */
[C---:B------:R-:W-:Y:S01]  /*7350*/  ISETP.GT.U32.AND P4, PT, R105.reuse, R8, PT ;  /* 0x000000086900720c */ /* 0x040fe20003f84070 */
[----:B------:R-:W-:Y:S01]  /*7360*/  @!P2 IMAD.IADD R6, R6, 0x1, -R105 ;  /* 0x000000010606a824 */ /* 0x000fe200078e0a69 */
[----:B------:R-:W-:Y:S01]  /*7370*/  IABS R10, R9 ;  /* 0x00000009000a7213 */ /* 0x000fe20000000000 */
[----:B------:R-:W-:Y:S01]  /*7380*/  IMAD R118, R105, R3, R118 ;  /* 0x0000000369767224 */ /* 0x000fe200078e0276 */
[----:B------:R-:W-:Y:S01]  /*7390*/  ISETP.GE.AND P2, PT, R12, RZ, PT ;  /* 0x000000ff0c00720c */ /* 0x000fe20003f46270 */
[----:B------:R-:W-:Y:S01]  /*73a0*/  IMAD.HI.U32 R3, R106, R7, RZ ;  /* 0x000000076a037227 */ /* 0x000fe200078e00ff */
[----:B------:R-:W-:-:S02]  /*73b0*/  @!P1 IADD3 R116, PT, PT, -R116, RZ, RZ ;  /* 0x000000ff74749210 */ /* 0x000fc40007ffe1ff */
[----:B-1----:R-:W-:Y:S01]  /*73c0*/  MOV R2, R6 ;  /* 0x0000000600027202 */ /* 0x002fe20000000f00 */
[----:B------:R-:W-:Y:S02]  /*73d0*/  @!P5 IMAD.IADD R4, R4, 0x1, -R105 ;  /* 0x000000010404d824 */ /* 0x000fe400078e0a69 */
[----:B------:R-:W-:Y:S02]  /*73e0*/  IMAD.MOV R12, RZ, RZ, -R3 ;  /* 0x000000ffff0c7224 */ /* 0x000fe400078e0a03 */
[----:B------:R-:W-:Y:S01]  /*73f0*/  IMAD.HI.U32 R5, R106, R10, RZ ;  /* 0x0000000a6a057227 */ /* 0x000fe200078e00ff */
[----:B------:R-:W-:-:S03]  /*7400*/  ISETP.GT.U32.AND P5, PT, R105, R4, PT ;  /* 0x000000046900720c */ /* 0x000fc60003fa4070 */
[----:B------:R-:W-:Y:S01]  /*7410*/  IMAD.MOV.U32 R15, RZ, RZ, R0 ;  /* 0x000000ffff0f7224 */ /* 0x000fe200078e0000 */
[----:B------:R-:W-:Y:S01]  /*7420*/  IADD3 R5, PT, PT, -R5, RZ, RZ ;  /* 0x000000ff05057210 */ /* 0x000fe20007ffe1ff */
[----:B------:R-:W-:Y:S01]  /*7430*/  IMAD R0, R105, R12, R7 ;  /* 0x0000000c69007224 */ /* 0x000fe200078e0207 */
[----:B------:R-:W-:Y:S01]  /*7440*/  IADD3 R7, PT, PT, R22, 0x86, RZ ;  /* 0x0000008616077810 */ /* 0x000fe20007ffe0ff */
[--C-:B------:R-:W-:Y:S01]  /*7450*/  @!P4 IMAD.IADD R8, R8, 0x1, -R105.reuse ;  /* 0x000000010808c824 */ /* 0x100fe200078e0a69 */
[----:B------:R-:W-:Y:S01]  /*7460*/  ISETP.GE.AND P4, PT, R13, RZ, PT ;  /* 0x000000ff0d00720c */ /* 0x000fe20003f86270 */
[C---:B------:R-:W-:Y:S01]  /*7470*/  IMAD R10, R105.reuse, R5, R10 ;  /* 0x00000005690a7224 */ /* 0x040fe200078e020a */
[----:B------:R-:W-:Y:S01]  /*7480*/  IABS R5, R7 ;  /* 0x0000000700057213 */ /* 0x000fe20000000000 */
[----:B------:R-:W-:Y:S01]  /*7490*/  VIADD R13, R22, 0x85 ;  /* 0x00000085160d7836 */ /* 0x000fe20000000000 */
[C---:B------:R-:W-:Y:S01]  /*74a0*/  ISETP.GT.U32.AND P1, PT, R105.reuse, R8, PT ;  /* 0x000000086900720c */ /* 0x040fe20003f24070 */
[----:B------:R-:W-:Y:S01]  /*74b0*/  @!P5 IMAD.IADD R4, R4, 0x1, -R105 ;  /* 0x000000010404d824 */ /* 0x000fe200078e0a69 */
[C---:B------:R-:W-:Y:S01]  /*74c0*/  ISETP.GT.U32.AND P5, PT, R105.reuse, R0, PT ;  /* 0x000000006900720c */ /* 0x040fe20003fa4070 */
[----:B------:R-:W-:Y:S01]  /*74d0*/  @!P6 IMAD.MOV R2, RZ, RZ, -R2 ;  /* 0x000000ffff02e224 */ /* 0x000fe200078e0a02 */
[C---:B------:R-:W-:Y:S01]  /*74e0*/  ISETP.GT.U32.AND P6, PT, R105.reuse, R10, PT ;  /* 0x0000000a6900720c */ /* 0x040fe20003fc4070 */
[----:B------:R-:W-:Y:S01]  /*74f0*/  @!P3 IMAD.MOV R117, RZ, RZ, -R117 ;  /* 0x000000ffff75b224 */ /* 0x000fe200078e0a75 */
[----:B------:R-:W-:Y:S01]  /*7500*/  IABS R119, R13 ;  /* 0x0000000d00777213 */ /* 0x000fe20000000000 */
[----:B------:R-:W-:Y:S01]  /*7510*/  @!P0 IMAD.MOV R15, RZ, RZ, -R15 ;  /* 0x000000ffff0f8224 */ /* 0x000fe200078e0a0f */
[----:B------:R-:W-:Y:S01]  /*7520*/  ISETP.GT.U32.AND P3, PT, R105, R118, PT ;  /* 0x000000766900720c */ /* 0x000fe20003f64070 */
[----:B------:R-:W-:Y:S01]  /*7530*/  VIADD R17, R22, 0xa0 ;  /* 0x000000a016117836 */ /* 0x000fe20000000000 */
[----:B------:R-:W-:Y:S01]  /*7540*/  ISETP.GE.AND P0, PT, R14, RZ, PT ;  /* 0x000000ff0e00720c */ /* 0x000fe20003f06270 */
[----:B------:R-:W-:Y:S01]  /*7550*/  IMAD.HI.U32 R3, R106, R119, RZ ;  /* 0x000000776a037227 */ /* 0x000fe200078e00ff */
[----:B------:R-:W-:Y:S02]  /*7560*/  STL [R1+0x340], R15 ;  /* 0x0003400f01007387 */ /* 0x000fe40000100800 */
[----:B------:R-:W-:Y:S01]  /*7570*/  IABS R14, R17 ;  /* 0x00000011000e7213 */ /* 0x000fe20000000000 */
[--C-:B------:R-:W-:Y:S01]  /*7580*/  @!P5 IMAD.IADD R0, R0, 0x1, -R105.reuse ;  /* 0x000000010000d824 */ /* 0x100fe200078e0a69 */
[----:B------:R1:W-:Y:S01]  /*7590*/  STL [R1+0x344], R2 ;  /* 0x0003440201007387 */ /* 0x0003e20000100800 */
[----:B------:R-:W-:Y:S01]  /*75a0*/  @!P1 IMAD.IADD R8, R8, 0x1, -R105 ;  /* 0x0000000108089824 */ /* 0x000fe200078e0a69 */
[----:B------:R-:W-:Y:S01]  /*75b0*/  ISETP.GE.AND P1, PT, R9, RZ, PT ;  /* 0x000000ff0900720c */ /* 0x000fe20003f26270 */
[----:B------:R-:W-:Y:S01]  /*75c0*/  IMAD.MOV R6, RZ, RZ, -R3 ;  /* 0x000000ffff067224 */ /* 0x000fe200078e0a03 */
[----:B------:R-:W-:Y:S01]  /*75d0*/  ISETP.GT.U32.AND P5, PT, R105, R0, PT ;  /* 0x000000006900720c */ /* 0x000fe20003fa4070 */
[----:B------:R-:W-:-:S04]  /*75e0*/  IMAD.HI.U32 R3, R106, R5, RZ ;  /* 0x000000056a037227 */ /* 0x000fc800078e00ff */
[----:B------:R-:W-:Y:S01]  /*75f0*/  @!P6 IMAD.IADD R10, R10, 0x1, -R105 ;  /* 0x000000010a0ae824 */ /* 0x000fe200078e0a69 */
[----:B-1----:R-:W-:Y:S01]  /*7600*/  MOV R2, R8 ;  /* 0x0000000800027202 */ /* 0x002fe20000000f00 */
[----:B------:R-:W-:Y:S02]  /*7610*/  IMAD R119, R105, R6, R119 ;  /* 0x0000000669777224 */ /* 0x000fe400078e0277 */
[----:B------:R-:W-:Y:S02]  /*7620*/  IMAD.MOV R6, RZ, RZ, -R3 ;  /* 0x000000ffff067224 */ /* 0x000fe400078e0a03 */
[----:B------:R-:W-:Y:S01]  /*7630*/  @!P3 IMAD.IADD R118, R118, 0x1, -R105 ;  /* 0x000000017676b824 */ /* 0x000fe200078e0a69 */
[----:B------:R-:W-:Y:S01]  /*7640*/  ISETP.GE.AND P3, PT, R11, RZ, PT ;  /* 0x000000ff0b00720c */ /* 0x000fe20003f66270 */
[----:B------:R-:W-:Y:S01]  /*7650*/  @!P2 IMAD.MOV R2, RZ, RZ, -R2 ;  /* 0x000000ffff02a224 */ /* 0x000fe200078e0a02 */
[C---:B------:R-:W-:Y:S01]  /*7660*/  ISETP.GT.U32.AND P2, PT, R105.reuse, R10, PT ;  /* 0x0000000a6900720c */ /* 0x040fe20003f44070 */
[C---:B------:R-:W-:Y:S01]  /*7670*/  IMAD R6, R105.reuse, R6, R5 ;  /* 0x0000000669067224 */ /* 0x040fe200078e0205 */
[C---:B------:R-:W-:Y:S01]  /*7680*/  ISETP.GT.U32.AND P6, PT, R105.reuse, R118, PT ;  /* 0x000000766900720c */ /* 0x040fe20003fc4070 */
[----:B------:R-:W-:Y:S01]  /*7690*/  VIADD R9, R22, 0x87 ;  /* 0x0000008716097836 */ /* 0x000fe20000000000 */
[----:B------:R1:W-:Y:S01]  /*76a0*/  STL [R1+0x118], R2 ;  /* 0x0001180201007387 */ /* 0x0003e20000100800 */
[----:B------:R-:W-:Y:S01]  /*76b0*/  @!P5 IMAD.IADD R0, R0, 0x1, -R105 ;  /* 0x000000010000d824 */ /* 0x000fe200078e0a69 */
[----:B------:R-:W-:Y:S01]  /*76c0*/  ISETP.GT.U32.AND P5, PT, R105, R6, PT ;  /* 0x000000066900720c */ /* 0x000fe20003fa4070 */
[----:B------:R-:W-:Y:S01]  /*76d0*/  VIADD R15, R22, 0x9f ;  /* 0x0000009f160f7836 */ /* 0x000fe20000000000 */
[----:B------:R-:W-:-:S02]  /*76e0*/  IABS R8, R9 ;  /* 0x0000000900087213 */ /* 0x000fc40000000000 */
[----:B------:R-:W-:Y:S01]  /*76f0*/  IADD3 R11, PT, PT, R22, 0x88, RZ ;  /* 0x00000088160b7810 */ /* 0x000fe20007ffe0ff */
[----:B------:R-:W-:Y:S02]  /*7700*/  @!P3 IMAD.MOV R0, RZ, RZ, -R0 ;  /* 0x000000ffff00b224 */ /* 0x000fe400078e0a00 */
[----:B------:R-:W-:Y:S01]  /*7710*/  @!P2 IADD3 R10, PT, PT, R10, -R105, RZ ;  /* 0x800000690a0aa210 */ /* 0x000fe20007ffe0ff */
[----:B------:R-:W-:Y:S01]  /*7720*/  IMAD.HI.U32 R3, R106, R8, RZ ;  /* 0x000000086a037227 */ /* 0x000fe200078e00ff */
[----:B------:R-:W-:Y:S02]  /*7730*/  ISETP.GE.AND P2, PT, R13, RZ, PT ;  /* 0x000000ff0d00720c */ /* 0x000fe40003f46270 */
[----:B------:R-:W-:Y:S01]  /*7740*/  IABS R12, R11 ;  /* 0x0000000b000c7213 */ /* 0x000fe20000000000 */
[----:B------:R-:W-:Y:S01]  /*7750*/  VIADD R13, R22, 0x89 ;  /* 0x00000089160d7836 */ /* 0x000fe20000000000 */
[----:B------:R-:W-:Y:S01]  /*7760*/  @!P5 IADD3 R6, PT, PT, R6, -R105, RZ ;  /* 0x800000690606d210 */ /* 0x000fe20007ffe0ff */
[----:B------:R-:W-:Y:S01]  /*7770*/  @!P6 IMAD.IADD R118, R118, 0x1, -R105 ;  /* 0x000000017676e824 */ /* 0x000fe200078e0a69 */
[C---:B------:R-:W-:Y:S01]  /*7780*/  ISETP.GT.U32.AND P6, PT, R105.reuse, R119, PT ;  /* 0x000000776900720c */ /* 0x040fe20003fc4070 */
[----:B------:R-:W-:Y:S01]  /*7790*/  IMAD.MOV R3, RZ, RZ, -R3 ;  /* 0x000000ffff037224 */ /* 0x000fe200078e0a03 */
[----:B------:R-:W-:Y:S01]  /*77a0*/  IABS R128, R13 ;  /* 0x0000000d00807213 */ /* 0x000fe20000000000 */
[----:B-1----:R-:W-:Y:S01]  /*77b0*/  IMAD.MOV.U32 R2, RZ, RZ, R4 ;  /* 0x000000ffff027224 */ /* 0x002fe200078e0004 */
[C---:B------:R-:W-:Y:S01]  /*77c0*/  ISETP.GT.U32.AND P5, PT, R105.reuse, R6, PT ;  /* 0x000000066900720c */ /* 0x040fe20003fa4070 */
[----:B------:R-:W-:Y:S01]  /*77d0*/  IMAD R8, R105, R3, R8 ;  /* 0x0000000369087224 */ /* 0x000fe200078e0208 */
[----:B------:R-:W-:Y:S01]  /*77e0*/  @!P0 IADD3 R118, PT, PT, -R118, RZ, RZ ;  /* 0x000000ff76768210 */ /* 0x000fe20007ffe1ff */
[----:B------:R-:W-:Y:S01]  /*77f0*/  IMAD.HI.U32 R3, R106, R128, RZ ;  /* 0x000000806a037227 */ /* 0x000fe200078e00ff */
[----:B------:R-:W-:-:S02]  /*7800*/  IADD3 R4, PT, PT, R22, 0x8b, RZ ;  /* 0x0000008b16047810 */ /* 0x000fc40007ffe0ff */
[----:B------:R-:W-:Y:S01]  /*7810*/  ISETP.GT.U32.AND P0, PT, R105, R8, PT ;  /* 0x000000086900720c */ /* 0x000fe20003f04070 */
[----:B------:R-:W-:Y:S02]  /*7820*/  @!P4 IMAD.MOV R2, RZ, RZ, -R2 ;  /* 0x000000ffff02c224 */ /* 0x000fe400078e0a02 */
[----:B------:R-:W-:Y:S02]  /*7830*/  IMAD.MOV R3, RZ, RZ, -R3 ;  /* 0x000000ffff037224 */ /* 0x000fe400078e0a03 */
[--C-:B------:R-:W-:Y:S01]  /*7840*/  @!P6 IMAD.IADD R119, R119, 0x1, -R105.reuse ;  /* 0x000000017777e824 */ /* 0x100fe200078e0a69 */
[----:B------:R1:W-:Y:S01]  /*7850*/  STL [R1+0x348], R2 ;  /* 0x0003480201007387 */ /* 0x0003e20000100800 */
[----:B------:R-:W-:Y:S01]  /*7860*/  IMAD R128, R105, R3, R128 ;  /* 0x0000000369807224 */ /* 0x000fe200078e0280 */
[----:B------:R-:W-:Y:S01]  /*7870*/  ISETP.GE.AND P6, PT, R7, RZ, PT ;  /* 0x000000ff0700720c */ /* 0x000fe20003fc6270 */
[----:B------:R-:W-:Y:S01]  /*7880*/  VIADD R7, R22, 0x8a ;  /* 0x0000008a16077836 */ /* 0x000fe20000000000 */
[C---:B------:R-:W-:Y:S01]  /*7890*/  ISETP.GT.U32.AND P4, PT, R105.reuse, R119, PT ;  /* 0x000000776900720c */ /* 0x040fe20003f84070 */
[--C-:B------:R-:W-:Y:S01]  /*78a0*/  @!P5 IMAD.IADD R6, R6, 0x1, -R105.reuse ;  /* 0x000000010606d824 */ /* 0x100fe200078e0a69 */
[----:B------:R-:W-:Y:S01]  /*78b0*/  ISETP.GT.U32.AND P5, PT, R105, R128, PT ;  /* 0x000000806900720c */ /* 0x000fe20003fa4070 */
[----:B------:R-:W-:Y:S01]  /*78c0*/  IMAD.HI.U32 R5, R106, R12, RZ ;  /* 0x0000000c6a057227 */ /* 0x000fe200078e00ff */
[----:B------:R-:W-:Y:S01]  /*78d0*/  IABS R129, R7 ;  /* 0x0000000700817213 */ /* 0x000fe20000000000 */
[----:B------:R-:W-:Y:S01]  /*78e0*/  STL [R1+0x87e8], R118 ;  /* 0x0087e87601007387 */ /* 0x000fe20000100800 */
[----:B------:R-:W-:Y:S01]  /*78f0*/  IABS R3, R4 ;  /* 0x0000000400037213 */ /* 0x000fe20000000000 */
[----:B-1----:R-:W-:Y:S01]  /*7900*/  IMAD.MOV.U32 R2, RZ, RZ, R10 ;  /* 0x000000ffff027224 */ /* 0x002fe200078e000a */
[----:B------:R-:W-:Y:S01]  /*7910*/  IADD3 R5, PT, PT, -R5, RZ, RZ ;  /* 0x000000ff05057210 */ /* 0x000fe20007ffe1ff */
[--C-:B------:R-:W-:Y:S01]  /*7920*/  @!P0 IMAD.IADD R8, R8, 0x1, -R105.reuse ;  /* 0x0000000108088824 */ /* 0x100fe200078e0a69 */
[----:B------:R-:W-:Y:S01]  /*7930*/  ISETP.GE.AND P0, PT, R13, RZ, PT ;  /* 0x000000ff0d00720c */ /* 0x000fe20003f06270 */
[----:B------:R-:W-:Y:S01]  /*7940*/  @!P1 IMAD.MOV R2, RZ, RZ, -R2 ;  /* 0x000000ffff029224 */ /* 0x000fe200078e0a02 */
[----:B------:R-:W-:Y:S01]  /*7950*/  ISETP.GE.AND P1, PT, R9, RZ, PT ;  /* 0x000000ff0900720c */ /* 0x000fe20003f26270 */
[--C-:B------:R-:W-:Y:S01]  /*7960*/  @!P4 IMAD.IADD R119, R119, 0x1, -R105.reuse ;  /* 0x000000017777c824 */ /* 0x100fe200078e0a69 */
[----:B------:R-:W-:Y:S01]  /*7970*/  ISETP.GE.AND P4, PT, R11, RZ, PT ;  /* 0x000000ff0b00720c */ /* 0x000fe20003f86270 */
[----:B------:R-:W-:Y:S01]  /*7980*/  @!P5 IMAD.IADD R128, R128, 0x1, -R105 ;  /* 0x000000018080d824 */ /* 0x000fe200078e0a69 */
[----:B------:R1:W-:Y:S01]  /*7990*/  STL [R1+0x34c], R2 ;  /* 0x00034c0201007387 */ /* 0x0003e20000100800 */
[----:B------:R-:W-:-:S02]  /*79a0*/  IMAD R12, R105, R5, R12 ;  /* 0x00000005690c7224 */ /* 0x000fc400078e020c */
[----:B------:R-:W-:Y:S01]  /*79b0*/  @!P2 IMAD.MOV R119, RZ, RZ, -R119 ;  /* 0x000000ffff77a224 */ /* 0x000fe200078e0a77 */
[----:B------:R2:W-:Y:S01]  /*79c0*/  STL [R1+0x3ac], R0 ;  /* 0x0003ac0001007387 */ /* 0x0005e20000100800 */
[C---:B------:R-:W-:Y:S01]  /*79d0*/  ISETP.GT.U32.AND P2, PT, R105.reuse, R8, PT ;  /* 0x000000086900720c */ /* 0x040fe20003f44070 */
[C---:B------:R-:W-:Y:S01]  /*79e0*/  VIADD R9, R22.reuse, 0x8c ;  /* 0x0000008c16097836 */ /* 0x040fe20000000000 */
[C---:B------:R-:W-:Y:S01]  /*79f0*/  ISETP.GT.U32.AND P5, PT, R105.reuse, R128, PT ;  /* 0x000000806900720c */ /* 0x040fe20003fa4070 */
[C---:B------:R-:W-:Y:S01]  /*7a00*/  VIADD R10, R22.reuse, 0x95 ;  /* 0x00000095160a7836 */ /* 0x040fe20000000000 */
[----:B------:R-:W-:Y:S01]  /*7a10*/  ISETP.GT.U32.AND P3, PT, R105, R12, PT ;  /* 0x0000000c6900720c */ /* 0x000fe20003f64070 */
[C---:B------:R-:W-:Y:S01]  /*7a20*/  VIADD R13, R22.reuse, 0x9e ;  /* 0x0000009e160d7836 */ /* 0x040fe20000000000 */
[----:B-1----:R-:W-:Y:S01]  /*7a30*/  MOV R2, R6 ;  /* 0x0000000600027202 */ /* 0x002fe20000000f00 */
[----:B------:R-:W-:Y:S01]  /*7a40*/  VIADD R6, R22, 0x8d ;  /* 0x0000008d16067836 */ /* 0x000fe20000000000 */
[----:B------:R-:W-:Y:S01]  /*7a50*/  IABS R130, R9 ;  /* 0x0000000900827213 */ /* 0x000fe20000000000 */
[----:B--2---:R-:W-:Y:S01]  /*7a60*/  IMAD.HI.U32 R0, R106, R129, RZ ;  /* 0x000000816a007227 */ /* 0x004fe200078e00ff */
[----:B------:R-:W-:-:S02]  /*7a70*/  IABS R135, R10 ;  /* 0x0000000a00877213 */ /* 0x000fc40000000000 */
[----:B------:R-:W-:Y:S01]  /*7a80*/  IABS R131, R6 ;  /* 0x0000000600837213 */ /* 0x000fe20000000000 */
[--C-:B------:R-:W-:Y:S01]  /*7a90*/  @!P2 IMAD.IADD R8, R8, 0x1, -R105.reuse ;  /* 0x000000010808a824 */ /* 0x100fe200078e0a69 */
[----:B------:R-:W-:Y:S01]  /*7aa0*/  IADD3 R0, PT, PT, -R0, RZ, RZ ;  /* 0x000000ff00007210 */ /* 0x000fe20007ffe1ff */
[--C-:B------:R-:W-:Y:S02]  /*7ab0*/  @!P5 IMAD.IADD R128, R128, 0x1, -R105.reuse ;  /* 0x000000018080d824 */ /* 0x100fe400078e0a69 */
[----:B------:R-:W-:Y:S02]  /*7ac0*/  @!P3 IMAD.IADD R12, R12, 0x1, -R105 ;  /* 0x000000010c0cb824 */ /* 0x000fe400078e0a69 */
[C---:B------:R-:W-:Y:S02]  /*7ad0*/  IMAD R129, R105.reuse, R0, R129 ;  /* 0x0000000069817224 */ /* 0x040fe400078e0281 */
[----:B------:R-:W-:Y:S01]  /*7ae0*/  IMAD.HI.U32 R0, R106, R3, RZ ;  /* 0x000000036a007227 */ /* 0x000fe200078e00ff */
[----:B------:R-:W-:-:S02]  /*7af0*/  ISETP.GT.U32.AND P3, PT, R105, R12, PT ;  /* 0x0000000c6900720c */ /* 0x000fc40003f64070 */
[----:B------:R-:W-:Y:S01]  /*7b00*/  ISETP.GT.U32.AND P2, PT, R105, R129, PT ;  /* 0x000000816900720c */ /* 0x000fe20003f44070 */
[----:B------:R-:W-:Y:S02]  /*7b10*/  IMAD.MOV R0, RZ, RZ, -R0 ;  /* 0x000000ffff007224 */ /* 0x000fe400078e0a00 */
[----:B------:R-:W-:Y:S01]  /*7b20*/  @!P6 IMAD.MOV R2, RZ, RZ, -R2 ;  /* 0x000000ffff02e224 */ /* 0x000fe200078e0a02 */
[----:B------:R-:W-:Y:S01]  /*7b30*/  ISETP.GE.AND P6, PT, R7, RZ, PT ;  /* 0x000000ff0700720c */ /* 0x000fe20003fc6270 */
[C---:B------:R-:W-:Y:S02]  /*7b40*/  IMAD R0, R105.reuse, R0, R3 ;  /* 0x0000000069007224 */ /* 0x040fe400078e0203 */
[----:B------:R-:W-:Y:S01]  /*7b50*/  IMAD.HI.U32 R3, R106, R130, RZ ;  /* 0x000000826a037227 */ /* 0x000fe200078e00ff */
[----:B------:R1:W-:Y:S02]  /*7b60*/  STL [R1+0x3b4], R2 ;  /* 0x0003b40201007387 */ /* 0x0003e40000100800 */
[----:B------:R-:W-:Y:S01]  /*7b70*/  ISETP.GT.U32.AND P5, PT, R105, R0, PT ;  /* 0x000000006900720c */ /* 0x000fe20003fa4070 */
[----:B------:R-:W-:Y:S01]  /*7b80*/  VIADD R7, R22, 0x8e ;  /* 0x0000008e16077836 */ /* 0x000fe20000000000 */
[----:B------:R-:W-:Y:S01]  /*7b90*/  @!P3 IADD3 R12, PT, PT, R12, -R105, RZ ;  /* 0x800000690c0cb210 */ /* 0x000fe20007ffe0ff */
[----:B------:R-:W-:Y:S01]  /*7ba0*/  IMAD.MOV R3, RZ, RZ, -R3 ;  /* 0x000000ffff037224 */ /* 0x000fe200078e0a03 */
[----:B------:R-:W-:Y:S01]  /*7bb0*/  ISETP.GE.AND P3, PT, R4, RZ, PT ;  /* 0x000000ff0400720c */ /* 0x000fe20003f66270 */
[----:B------:R-:W-:Y:S01]  /*7bc0*/  @!P2 IMAD.IADD R129, R129, 0x1, -R105 ;  /* 0x000000018181a824 */ /* 0x000fe200078e0a69 */
[----:B------:R-:W-:Y:S01]  /*7bd0*/  IABS R5, R7 ;  /* 0x0000000700057213 */ /* 0x000fe20000000000 */
[----:B------:R-:W-:Y:S01]  /*7be0*/  IMAD R130, R105, R3, R130 ;  /* 0x0000000369827224 */ /* 0x000fe200078e0282 */
[----:B-1----:R-:W-:Y:S01]  /*7bf0*/  MOV R2, R8 ;  /* 0x0000000800027202 */ /* 0x002fe20000000f00 */
[----:B------:R-:W-:Y:S01]  /*7c00*/  IMAD.HI.U32 R3, R106, R131, RZ ;  /* 0x000000836a037227 */ /* 0x000fe200078e00ff */
[----:B------:R-:W-:-:S03]  /*7c10*/  ISETP.GE.AND P2, PT, R9, RZ, PT ;  /* 0x000000ff0900720c */ /* 0x000fc60003f46270 */
[----:B------:R-:W-:Y:S01]  /*7c20*/  @!P5 IADD3 R0, PT, PT, R0, -R105, RZ ;  /* 0x800000690000d210 */ /* 0x000fe20007ffe0ff */
[----:B------:R-:W-:Y:S01]  /*7c30*/  @!P1 IMAD.MOV R2, RZ, RZ, -R2 ;  /* 0x000000ffff029224 */ /* 0x000fe200078e0a02 */
[C---:B------:R-:W-:Y:S01]  /*7c40*/  ISETP.GT.U32.AND P1, PT, R105.reuse, R129, PT ;  /* 0x000000816900720c */ /* 0x040fe20003f24070 */
[----:B------:R-:W-:Y:S01]  /*7c50*/  @!P0 IMAD.MOV R128, RZ, RZ, -R128 ;  /* 0x000000ffff808224 */ /* 0x000fe200078e0a80 */
[----:B------:R-:W-:Y:S01]  /*7c60*/  ISETP.GT.U32.AND P5, PT, R105, R0, PT ;  /* 0x000000006900720c */ /* 0x000fe20003fa4070 */
[----:B------:R-:W-:Y:S01]  /*7c70*/  IMAD.HI.U32 R4, R106, R5, RZ ;  /* 0x000000056a047227 */ /* 0x000fe200078e00ff */
[----:B------:R-:W-:Y:S01]  /*7c80*/  ISETP.GE.AND P0, PT, R6, RZ, PT ;  /* 0x000000ff0600720c */ /* 0x000fe20003f06270 */
[----:B------:R1:W-:Y:S01]  /*7c90*/  STL [R1+0x430], R2 ;  /* 0x0004300201007387 */ /* 0x0003e20000100800 */
[----:B------:R-:W-:Y:S01]  /*7ca0*/  IADD3 R6, PT, PT, -R3, RZ, RZ ;  /* 0x000000ff03067210 */ /* 0x000fe20007ffe1ff */
[----:B------:R-:W-:Y:S02]  /*7cb0*/  IMAD.MOV R4, RZ, RZ, -R4 ;  /* 0x000000ffff047224 */ /* 0x000fe400078e0a04 */
[----:B------:R-:W-:Y:S01]  /*7cc0*/  VIADD R3, R22, 0x8f ;  /* 0x0000008f16037836 */ /* 0x000fe20000000000 */
[----:B------:R-:W-:Y:S01]  /*7cd0*/  STL [R1+0x87ac], R128 ;  /* 0x0087ac8001007387 */ /* 0x000fe20000100800 */
[----:B------:R-:W-:-:S02]  /*7ce0*/  IMAD R131, R105, R6, R131 ;  /* 0x0000000669837224 */ /* 0x000fc400078e0283 */
[----:B------:R-:W-:Y:S01]  /*7cf0*/  @!P1 IMAD.IADD R129, R129, 0x1, -R105 ;  /* 0x0000000181819824 */ /* 0x000fe200078e0a69 */
[----:B------:R-:W-:Y:S01]  /*7d00*/  IABS R6, R3 ;  /* 0x0000000300067213 */ /* 0x000fe20000000000 */
[----:B-1----:R-:W-:Y:S01]  /*7d10*/  IMAD.MOV.U32 R2, RZ, RZ, R12 ;  /* 0x000000ffff027224 */ /* 0x002fe200078e000c */
[----:B------:R-:W-:Y:S01]  /*7d20*/  ISETP.GE.AND P1, PT, R7, RZ, PT ;  /* 0x000000ff0700720c */ /* 0x000fe20003f26270 */
[C---:B------:R-:W-:Y:S01]  /*7d30*/  IMAD R4, R105.reuse, R4, R5 ;  /* 0x0000000469047224 */ /* 0x040fe200078e0205 */
[----:B------:R-:W-:Y:S01]  /*7d40*/  IADD3 R5, PT, PT, R22, 0x90, RZ ;  /* 0x0000009016057810 */ /* 0x000fe20007ffe0ff */
[----:B------:R-:W-:Y:S01]  /*7d50*/  @!P4 IMAD.MOV R2, RZ, RZ, -R2 ;  /* 0x000000ffff02c224 */ /* 0x000fe200078e0a02 */
[C---:B------:R-:W-:Y:S01]  /*7d60*/  ISETP.GT.U32.AND P4, PT, R105.reuse, R130, PT ;  /* 0x000000826900720c */ /* 0x040fe20003f84070 */
[----:B------:R-:W-:Y:S01]  /*7d70*/  @!P5 IMAD.IADD R0, R0, 0x1, -R105 ;  /* 0x000000010000d824 */ /* 0x000fe200078e0a69 */
[C---:B------:R-:W-:Y:S01]  /*7d80*/  ISETP.GT.U32.AND P5, PT, R105.reuse, R131, PT ;  /* 0x000000836900720c */ /* 0x040fe20003fa4070 */
[----:B------:R-:W-:Y:S01]  /*7d90*/  @!P6 IMAD.MOV R129, RZ, RZ, -R129 ;  /* 0x000000ffff81e224 */ /* 0x000fe200078e0a81 */
[----:B------:R-:W-:Y:S01]  /*7da0*/  ISETP.GT.U32.AND P6, PT, R105, R4, PT ;  /* 0x000000046900720c */ /* 0x000fe20003fc4070 */
[----:B------:R1:W-:Y:S01]  /*7db0*/  STL [R1+0x444], R2 ;  /* 0x0004440201007387 */ /* 0x0003e20000100800 */
[----:B------:R-:W-:Y:S01]  /*7dc0*/  IABS R7, R5 ;  /* 0x0000000500077213 */ /* 0x000fe20000000000 */
[----:B------:R-:W-:-:S02]  /*7dd0*/  VIADD R9, R22, 0x91 ;  /* 0x0000009116097836 */ /* 0x000fc40000000000 */
[----:B------:R-:W-:Y:S03]  /*7de0*/  STL [R1+0x87ec], R129 ;  /* 0x0087ec8101007387 */ /* 0x000fe60000100800 */
[----:B------:R-:W-:Y:S01]  /*7df0*/  IABS R8, R9 ;  /* 0x0000000900087213 */ /* 0x000fe20000000000 */
[--C-:B------:R-:W-:Y:S02]  /*7e00*/  @!P4 IMAD.IADD R130, R130, 0x1, -R105.reuse ;  /* 0x000000018282c824 */ /* 0x100fe400078e0a69 */
[--C-:B------:R-:W-:Y:S01]  /*7e10*/  @!P5 IMAD.IADD R131, R131, 0x1, -R105.reuse ;  /* 0x000000018383d824 */ /* 0x100fe200078e0a69 */
[----:B-1----:R-:W-:Y:S01]  /*7e20*/  MOV R2, R0 ;  /* 0x0000000000027202 */ /* 0x002fe20000000f00 */
[----:B------:R-:W-:Y:S01]  /*7e30*/  IMAD.HI.U32 R0, R106, R6, RZ ;  /* 0x000000066a007227 */ /* 0x000fe200078e00ff */
[C---:B------:R-:W-:Y:S02]  /*7e40*/  ISETP.GT.U32.AND P4, PT, R105.reuse, R130, PT ;  /* 0x000000826900720c */ /* 0x040fe40003f84070 */
[----:B------:R-:W-:Y:S01]  /*7e50*/  ISETP.GT.U32.AND P5, PT, R105, R131, PT ;  /* 0x000000836900720c */ /* 0x000fe20003fa4070 */
[----:B------:R-:W-:Y:S01]  /*7e60*/  @!P6 IMAD.IADD R4, R4, 0x1, -R105 ;  /* 0x000000010404e824 */ /* 0x000fe200078e0a69 */
[----:B------:R-:W-:Y:S01]  /*7e70*/  IADD3 R0, PT, PT, -R0, RZ, RZ ;  /* 0x000000ff00007210 */ /* 0x000fe20007ffe1ff */
[----:B------:R-:W-:Y:S01]  /*7e80*/  @!P3 IMAD.MOV R2, RZ, RZ, -R2 ;  /* 0x000000ffff02b224 */ /* 0x000fe200078e0a02 */
[----:B------:R-:W-:Y:S01]  /*7e90*/  ISETP.GE.AND P3, PT, R3, RZ, PT ;  /* 0x000000ff0300720c */ /* 0x000fe20003f66270 */
[----:B------:R-:W-:Y:S01]  /*7ea0*/  IMAD.HI.U32 R3, R106, R7, RZ ;  /* 0x000000076a037227 */ /* 0x000fe200078e00ff */
[----:B------:R-:W-:-:S02]  /*7eb0*/  ISETP.GT.U32.AND P6, PT, R105, R4, PT ;  /* 0x000000046900720c */ /* 0x000fc40003fc4070 */
[----:B------:R1:W-:Y:S01]  /*7ec0*/  STL [R1+0x460], R2 ;  /* 0x0004600201007387 */ /* 0x0003e20000100800 */
[----:B------:R-:W-:Y:S02]  /*7ed0*/  IMAD R0, R105, R0, R6 ;  /* 0x0000000069007224 */ /* 0x000fe400078e0206 */
[----:B------:R-:W-:Y:S02]  /*7ee0*/  IMAD.MOV R6, RZ, RZ, -R3 ;  /* 0x000000ffff067224 */ /* 0x000fe400078e0a03 */
[----:B------:R-:W-:Y:S01]  /*7ef0*/  @!P4 IMAD.IADD R130, R130, 0x1, -R105 ;  /* 0x000000018282c824 */ /* 0x000fe200078e0a69 */
[----:B------:R-:W-:Y:S01]  /*7f00*/  ISETP.GE.AND P4, PT, R5, RZ, PT ;  /* 0x000000ff0500720c */ /* 0x000fe20003f86270 */
[----:B------:R-:W-:-:S04]  /*7f10*/  IMAD.HI.U32 R5, R106, R8, RZ ;  /* 0x000000086a057227 */ /* 0x000fc800078e00ff */
[----:B------:R-:W-:Y:S01]  /*7f20*/  @!P5 IMAD.IADD R131, R131, 0x1, -R105 ;  /* 0x000000018383d824 */ /* 0x000fe200078e0a69 */
[----:B------:R-:W-:Y:S01]  /*7f30*/  @!P6 IADD3 R4, PT, PT, R4, -R105, RZ ;  /* 0x800000690404e210 */ /* 0x000fe20007ffe0ff */
[----:B------:R-:W-:Y:S01]  /*7f40*/  IMAD R6, R105, R6, R7 ;  /* 0x0000000669067224 */ /* 0x000fe200078e0207 */
[----:B------:R-:W-:Y:S01]  /*7f50*/  IADD3 R5, PT, PT, -R5, RZ, RZ ;  /* 0x000000ff05057210 */ /* 0x000fe20007ffe1ff */
[----:B------:R-:W-:Y:S01]  /*7f60*/  @!P0 IMAD.MOV R131, RZ, RZ, -R131 ;  /* 0x000000ffff838224 */ /* 0x000fe200078e0a83 */
[C---:B------:R-:W-:Y:S01]  /*7f70*/  ISETP.GT.U32.AND P5, PT, R105.reuse, R0, PT ;  /* 0x000000006900720c */ /* 0x040fe20003fa4070 */
[----:B-1----:R-:W-:Y:S01]  /*7f80*/  IMAD.MOV.U32 R2, RZ, RZ, R4 ;  /* 0x000000ffff027224 */ /* 0x002fe200078e0004 */
[C---:B------:R-:W-:Y:S01]  /*7f90*/  ISETP.GT.U32.AND P0, PT, R105.reuse, R6, PT ;  /* 0x000000066900720c */ /* 0x040fe20003f04070 */
[C---:B------:R-:W-:Y:S01]  /*7fa0*/  IMAD R8, R105.reuse, R5, R8 ;  /* 0x0000000569087224 */ /* 0x040fe200078e0208 */
[C---:B------:R-:W-:Y:S01]  /*7fb0*/  IADD3 R7, PT, PT, R22.reuse, 0x93, RZ ;  /* 0x0000009316077810 */ /* 0x040fe20007ffe0ff */
[----:B------:R-:W-:Y:S01]  /*7fc0*/  VIADD R3, R22, 0x92 ;  /* 0x0000009216037836 */ /* 0x000fe20000000000 */
[----:B------:R-:W-:Y:S01]  /*7fd0*/  @!P1 IADD3 R2, PT, PT, -R2, RZ, RZ ;  /* 0x000000ff02029210 */ /* 0x000fe20007ffe1ff */
[----:B------:R-:W-:Y:S01]  /*7fe0*/  @!P2 IMAD.MOV R130, RZ, RZ, -R130 ;  /* 0x000000ffff82a224 */ /* 0x000fe200078e0a82 */
[----:B------:R-:W-:-:S02]  /*7ff0*/  ISETP.GT.U32.AND P1, PT, R105, R8, PT ;  /* 0x000000086900720c */ /* 0x000fc40003f24070 */
[----:B------:R-:W-:Y:S01]  /*8000*/  IABS R132, R3 ;  /* 0x0000000300847213 */ /* 0x000fe20000000000 */
[----:B------:R1:W-:Y:S01]  /*8010*/  STL [R1+0x464], R2 ;  /* 0x0004640201007387 */ /* 0x0003e20000100800 */
[----:B------:R-:W-:Y:S01]  /*8020*/  ISETP.GE.AND P6, PT, R3, RZ, PT ;  /* 0x000000ff0300720c */ /* 0x000fe20003fc6270 */
[--C-:B------:R-:W-:Y:S01]  /*8030*/  @!P5 IMAD.IADD R0, R0, 0x1, -R105.reuse ;  /* 0x000000010000d824 */ /* 0x100fe200078e0a69 */
[----:B------:R-:W-:Y:S01]  /*8040*/  IABS R133, R7 ;  /* 0x0000000700857213 */ /* 0x000fe20000000000 */
[--C-:B------:R-:W-:Y:S01]  /*8050*/  @!P0 IMAD.IADD R6, R6, 0x1, -R105.reuse ;  /* 0x0000000106068824 */ /* 0x100fe200078e0a69 */
[----:B------:R-:W-:Y:S01]  /*8060*/  ISETP.GE.AND P2, PT, R9, RZ, PT ;  /* 0x000000ff0900720c */ /* 0x000fe20003f46270 */
[----:B------:R-:W-:Y:S01]  /*8070*/  IMAD.HI.U32 R3, R106, R132, RZ ;  /* 0x000000846a037227 */ /* 0x000fe200078e00ff */
[C---:B------:R-:W-:Y:S02]  /*8080*/  ISETP.GT.U32.AND P5, PT, R105.reuse, R0, PT ;  /* 0x000000006900720c */ /* 0x040fe40003fa4070 */
[----:B------:R-:W-:Y:S01]  /*8090*/  ISETP.GT.U32.AND P0, PT, R105, R6, PT ;  /* 0x000000066900720c */ /* 0x000fe20003f04070 */
[----:B------:R-:W-:-:S02]  /*80a0*/  @!P1 IMAD.IADD R8, R8, 0x1, -R105 ;  /* 0x0000000108089824 */ /* 0x000fc400078e0a69 */
[----:B------:R-:W-:-:S03]  /*80b0*/  IMAD.HI.U32 R4, R106, R133, RZ ;  /* 0x000000856a047227 */ /* 0x000fc600078e00ff */
[----:B------:R-:W-:Y:S01]  /*80c0*/  ISETP.GT.U32.AND P1, PT, R105, R8, PT ;  /* 0x000000086900720c */ /* 0x000fe20003f24070 */
[----:B------:R-:W-:Y:S02]  /*80d0*/  IMAD.MOV R5, RZ, RZ, -R3 ;  /* 0x000000ffff057224 */ /* 0x000fe400078e0a03 */
[----:B------:R-:W-:Y:S02]  /*80e0*/  IMAD.MOV R4, RZ, RZ, -R4 ;  /* 0x000000ffff047224 */ /* 0x000fe400078e0a04 */
[--C-:B------:R-:W-:Y:S01]  /*80f0*/  @!P5 IMAD.IADD R0, R0, 0x1, -R105.reuse ;  /* 0x000000010000d824 */ /* 0x100fe200078e0a69 */
[----:B------:R-:W-:Y:S01]  /*8100*/  ISETP.GE.AND P5, PT, R7, RZ, PT ;  /* 0x000000ff0700720c */ /* 0x000fe20003fa6270 */
[C---:B------:R-:W-:Y:S02]  /*8110*/  IMAD R132, R105.reuse, R5, R132 ;  /* 0x0000000569847224 */ /* 0x040fe400078e0284 */
[----:B------:R-:W-:Y:S02]  /*8120*/  VIADD R9, R22, 0x94 ;  /* 0x0000009416097836 */ /* 0x000fe40000000000 */
[----:B------:R-:W-:Y:S01]  /*8130*/  @!P0 IMAD.IADD R6, R6, 0x1, -R105 ;  /* 0x0000000106068824 */ /* 0x000fe200078e0a69 */
[C---:B------:R-:W-:Y:S01]  /*8140*/  ISETP.GT.U32.AND P0, PT, R105.reuse, R132, PT ;  /* 0x000000846900720c */ /* 0x040fe20003f04070 */
[----:B------:R-:W-:Y:S01]  /*8150*/  IMAD R133, R105, R4, R133 ;  /* 0x0000000469857224 */ /* 0x000fe200078e0285 */
[----:B------:R-:W-:Y:S01]  /*8160*/  IABS R134, R9 ;  /* 0x0000000900867213 */ /* 0x000fe20000000000 */
[----:B------:R-:W-:Y:S01]  /*8170*/  IMAD.MOV.U32 R11, RZ, RZ, R0 ;  /* 0x000000ffff0b7224 */ /* 0x000fe200078e0000 */
[----:B------:R-:W-:Y:S01]  /*8180*/  @!P1 IADD3 R8, PT, PT, R8, -R105, RZ ;  /* 0x8000006908089210 */ /* 0x000fe20007ffe0ff */
[----:B------:R-:W-:-:S04]  /*8190*/  IMAD.HI.U32 R4, R106, R135, RZ ;  /* 0x000000876a047227 */ /* 0x000fc800078e00ff */
[----:B-1----:R-:W-:Y:S01]  /*81a0*/  IMAD.MOV.U32 R2, RZ, RZ, R6 ;  /* 0x000000ffff027224 */ /* 0x002fe200078e0006 */
[----:B------:R-:W-:Y:S01]  /*81b0*/  IADD3 R4, PT, PT, -R4, RZ, RZ ;  /* 0x000000ff04047210 */ /* 0x000fe20007ffe1ff */
[----:B------:R-:W-:Y:S01]  /*81c0*/  @!P3 IMAD.MOV R11, RZ, RZ, -R11 ;  /* 0x000000ffff0bb224 */ /* 0x000fe200078e0a0b */
[----:B------:R-:W-:Y:S01]  /*81d0*/  IADD3 R6, PT, PT, R22, 0x96, RZ ;  /* 0x0000009616067810 */ /* 0x000fe20007ffe0ff */
[----:B------:R-:W-:Y:S01]  /*81e0*/  @!P4 IMAD.MOV R2, RZ, RZ, -R2 ;  /* 0x000000ffff02c224 */ /* 0x000fe200078e0a02 */
[----:B------:R-:W-:Y:S01]  /*81f0*/  ISETP.GT.U32.AND P3, PT, R105, R133, PT ;  /* 0x000000856900720c */ /* 0x000fe20003f64070 */
[----:B------:R-:W-:Y:S01]  /*8200*/  IMAD.HI.U32 R3, R106, R134, RZ ;  /* 0x000000866a037227 */ /* 0x000fe200078e00ff */
[----:B------:R1:W-:Y:S01]  /*8210*/  STL [R1+0x478], R11 ;  /* 0x0004780b01007387 */ /* 0x0003e20000100800 */
[----:B------:R-:W-:Y:S02]  /*8220*/  ISETP.GE.AND P4, PT, R9, RZ, PT ;  /* 0x000000ff0900720c */ /* 0x000fe40003f86270 */
[----:B------:R-:W-:Y:S01]  /*8230*/  IMAD R135, R105, R4, R135 ;  /* 0x0000000469877224 */ /* 0x000fe200078e0287 */
[----:B------:R2:W-:Y:S01]  /*8240*/  STL [R1+0x114], R2 ;  /* 0x0001140201007387 */ /* 0x0005e20000100800 */
[----:B------:R-:W-:Y:S01]  /*8250*/  IADD3 R3, PT, PT, -R3, RZ, RZ ;  /* 0x000000ff03037210 */ /* 0x000fe20007ffe1ff */
[----:B------:R-:W-:-:S02]  /*8260*/  @!P0 IMAD.IADD R132, R132, 0x1, -R105 ;  /* 0x0000000184848824 */ /* 0x000fc400078e0a69 */
[C---:B------:R-:W-:Y:S02]  /*8270*/  VIADD R9, R22.reuse, 0x97 ;  /* 0x0000009716097836 */ /* 0x040fe40000000000 */
[C---:B------:R-:W-:Y:S01]  /*8280*/  IMAD R134, R105.reuse, R3, R134 ;  /* 0x0000000369867224 */ /* 0x040fe200078e0286 */
[----:B------:R-:W-:Y:S01]  /*8290*/  IABS R3, R6 ;  /* 0x0000000600037213 */ /* 0x000fe20000000000 */
[----:B-1----:R-:W-:Y:S01]  /*82a0*/  VIADD R11, R22, 0x98 ;  /* 0x00000098160b7836 */ /* 0x002fe20000000000 */
[C---:B------:R-:W-:Y:S01]  /*82b0*/  ISETP.GT.U32.AND P0, PT, R105.reuse, R132, PT ;  /* 0x000000846900720c */ /* 0x040fe20003f04070 */
[----:B--2---:R-:W-:Y:S01]  /*82c0*/  IMAD.MOV.U32 R2, RZ, RZ, R8 ;  /* 0x000000ffff027224 */ /* 0x004fe200078e0008 */
[C---:B------:R-:W-:Y:S01]  /*82d0*/  ISETP.GT.U32.AND P1, PT, R105.reuse, R134, PT ;  /* 0x000000866900720c */ /* 0x040fe20003f24070 */
[----:B------:R-:W-:Y:S01]  /*82e0*/  IMAD.HI.U32 R0, R106, R3, RZ ;  /* 0x000000036a007227 */ /* 0x000fe200078e00ff */
[----:B------:R-:W-:Y:S02]  /*82f0*/  IABS R5, R9 ;  /* 0x0000000900057213 */ /* 0x000fe40000000000 */
[----:B------:R-:W-:Y:S01]  /*8300*/  IABS R7, R11 ;  /* 0x0000000b00077213 */ /* 0x000fe20000000000 */
[----:B------:R-:W-:Y:S01]  /*8310*/  @!P2 IMAD.MOV R2, RZ, RZ, -R2 ;  /* 0x000000ffff02a224 */ /* 0x000fe200078e0a02 */
[----:B------:R-:W-:Y:S01]  /*8320*/  ISETP.GT.U32.AND P2, PT, R105, R135, PT ;  /* 0x000000876900720c */ /* 0x000fe20003f44070 */
[--C-:B------:R-:W-:Y:S01]  /*8330*/  @!P3 IMAD.IADD R133, R133, 0x1, -R105.reuse ;  /* 0x000000018585b824 */ /* 0x100fe200078e0a69 */
[----:B------:R-:W-:Y:S01]  /*8340*/  IADD3 R0, PT, PT, -R0, RZ, RZ ;  /* 0x000000ff00007210 */ /* 0x000fe20007ffe1ff */
[----:B------:R-:W-:Y:S01]  /*8350*/  IMAD.HI.U32 R4, R106, R7, RZ ;  /* 0x000000076a047227 */ /* 0x000fe200078e00ff */
[----:B------:R1:W-:Y:S02]  /*8360*/  STL [R1+0x494], R2 ;  /* 0x0004940201007387 */ /* 0x0003e40000100800 */
[C---:B------:R-:W-:Y:S01]  /*8370*/  ISETP.GT.U32.AND P3, PT, R105.reuse, R133, PT ;  /* 0x000000856900720c */ /* 0x040fe20003f64070 */
[----:B------:R-:W-:Y:S01]  /*8380*/  @!P0 IMAD.IADD R132, R132, 0x1, -R105 ;  /* 0x0000000184848824 */ /* 0x000fe200078e0a69 */
[----:B------:R-:W-:Y:S01]  /*8390*/  IADD3 R8, PT, PT, -R4, RZ, RZ ;  /* 0x000000ff04087210 */ /* 0x000fe20007ffe1ff */
[----:B------:R-:W-:Y:S01]  /*83a0*/  IMAD R0, R105, R0, R3 ;  /* 0x0000000069007224 */ /* 0x000fe200078e0203 */
[----:B------:R-:W-:Y:S01]  /*83b0*/  ISETP.GE.AND P0, PT, R10, RZ, PT ;  /* 0x000000ff0a00720c */ /* 0x000fe20003f06270 */
[----:B------:R-:W-:-:S02]  /*83c0*/  IMAD.HI.U32 R3, R106, R5, RZ ;  /* 0x000000056a037227 */ /* 0x000fc400078e00ff */
[----:B------:R-:W-:Y:S02]  /*83d0*/  @!P2 IADD3 R135, PT, PT, R135, -R105, RZ ;  /* 0x800000698787a210 */ /* 0x000fe40007ffe0ff */
[----:B------:R-:W-:Y:S01]  /*83e0*/  @!P6 IMAD.MOV R132, RZ, RZ, -R132 ;  /* 0x000000ffff84e224 */ /* 0x000fe200078e0a84 */
[----:B------:R-:W-:Y:S01]  /*83f0*/  ISETP.GE.AND P6, PT, R6, RZ, PT ;  /* 0x000000ff0600720c */ /* 0x000fe20003fc6270 */
[----:B------:R-:W-:Y:S01]  /*8400*/  IMAD.MOV R6, RZ, RZ, -R3 ;  /* 0x000000ffff067224 */ /* 0x000fe200078e0a03 */
[C---:B------:R-:W-:Y:S01]  /*8410*/  ISETP.GT.U32.AND P2, PT, R105.reuse, R135, PT ;  /* 0x000000876900720c */ /* 0x040fe20003f44070 */
[----:B------:R-:W-:Y:S01]  /*8420*/  @!P1 IMAD.IADD R134, R134, 0x1, -R105 ;  /* 0x0000000186869824 */ /* 0x000fe200078e0a69 */
[----:B------:R-:W-:Y:S01]  /*8430*/  STL [R1+0x87f0], R132 ;  /* 0x0087f08401007387 */ /* 0x000fe20000100800 */
[----:B------:R-:W-:Y:S02]  /*8440*/  IMAD R4, R105, R6, R5 ;  /* 0x0000000669047224 */ /* 0x000fe400078e0205 */
[----:B------:R-:W-:Y:S01]  /*8450*/  @!P3 IMAD.IADD R133, R133, 0x1, -R105 ;  /* 0x000000018585b824 */ /* 0x000fe200078e0a69 */
[C---:B------:R-:W-:Y:S01]  /*8460*/  ISETP.GT.U32.AND P1, PT, R105.reuse, R134, PT ;  /* 0x000000866900720c */ /* 0x040fe20003f24070 */
[C---:B------:R-:W-:Y:S01]  /*8470*/  VIADD R3, R22.reuse, 0x99 ;  /* 0x0000009916037836 */ /* 0x040fe20000000000 */
[----:B------:R-:W-:Y:S01]  /*8480*/  ISETP.GT.U32.AND P3, PT, R105, R0, PT ;  /* 0x000000006900720c */ /* 0x000fe20003f64070 */
[----:B------:R-:W-:-:S02]  /*8490*/  VIADD R5, R22, 0x9a ;  /* 0x0000009a16057836 */ /* 0x000fc40000000000 */
[----:B------:R-:W-:Y:S01]  /*84a0*/  IMAD R6, R105, R8, R7 ;  /* 0x0000000869067224 */ /* 0x000fe200078e0207 */
[----:B------:R-:W-:Y:S01]  /*84b0*/  IABS R136, R3 ;  /* 0x0000000300887213 */ /* 0x000fe20000000000 */
[----:B------:R-:W-:Y:S01]  /*84c0*/  @!P5 IMAD.MOV R133, RZ, RZ, -R133 ;  /* 0x000000ffff85d224 */ /* 0x000fe200078e0a85 */
[----:B------:R-:W-:Y:S01]  /*84d0*/  @!P2 IADD3 R135, PT, PT, R135, -R105, RZ ;  /* 0x800000698787a210 */ /* 0x000fe20007ffe0ff */
[----:B------:R-:W-:Y:S01]  /*84e0*/  VIADD R10, R22, 0x9c ;  /* 0x0000009c160a7836 */ /* 0x000fe20000000000 */
[----:B------:R-:W-:Y:S02]  /*84f0*/  ISETP.GT.U32.AND P2, PT, R105, R4, PT ;  /* 0x000000046900720c */ /* 0x000fe40003f44070 */
[----:B------:R-:W-:Y:S01]  /*8500*/  IABS R8, R5 ;  /* 0x0000000500087213 */ /* 0x000fe20000000000 */
[--C-:B------:R-:W-:Y:S01]  /*8510*/  @!P1 IMAD.IADD R134, R134, 0x1, -R105.reuse ;  /* 0x0000000186869824 */ /* 0x100fe200078e0a69 */
[----:B------:R-:W-:Y:S01]  /*8520*/  ISETP.GE.AND P5, PT, R9, RZ, PT ;  /* 0x000000ff0900720c */ /* 0x000fe20003fa6270 */
[----:B------:R-:W-:Y:S01]  /*8530*/  @!P3 IMAD.IADD R0, R0, 0x1, -R105 ;  /* 0x000000010000b824 */ /* 0x000fe200078e0a69 */
[----:B------:R-:W-:Y:S01]  /*8540*/  IABS R7, R10 ;  /* 0x0000000a00077213 */ /* 0x000fe20000000000 */
[----:B------:R-:W-:Y:S01]  /*8550*/  @!P4 IMAD.MOV R134, RZ, RZ, -R134 ;  /* 0x000000ffff86c224 */ /* 0x000fe200078e0a86 */
[----:B------:R-:W-:Y:S01]  /*8560*/  ISETP.GE.AND P4, PT, R3, RZ, PT ;  /* 0x000000ff0300720c */ /* 0x000fe20003f86270 */
[----:B------:R-:W-:Y:S01]  /*8570*/  IMAD.HI.U32 R3, R106, R136, RZ ;  /* 0x000000886a037227 */ /* 0x000fe200078e00ff */
[----:B------:R-:W-:-:S02]  /*8580*/  ISETP.GT.U32.AND P3, PT, R105, R0, PT ;  /* 0x000000006900720c */ /* 0x000fc40003f64070 */
[----:B------:R-:W-:Y:S01]  /*8590*/  ISETP.GE.AND P1, PT, R11, RZ, PT ;  /* 0x000000ff0b00720c */ /* 0x000fe20003f26270 */
[----:B------:R-:W-:Y:S01]  /*85a0*/  @!P2 IMAD.IADD R4, R4, 0x1, -R105 ;  /* 0x000000010404a824 */ /* 0x000fe200078e0a69 */
[----:B------:R-:W-:Y:S01]  /*85b0*/  IADD3 R3, PT, PT, -R3, RZ, RZ ;  /* 0x000000ff03037210 */ /* 0x000fe20007ffe1ff */
[----:B------:R-:W-:Y:S01]  /*85c0*/  @!P0 IMAD.MOV R135, RZ, RZ, -R135 ;  /* 0x000000ffff878224 */ /* 0x000fe200078e0a87 */
[----:B------:R-:W-:Y:S01]  /*85d0*/  ISETP.GE.AND P0, PT, R5, RZ, PT ;  /* 0x000000ff0500720c */ /* 0x000fe20003f06270 */
[----:B------:R-:W-:Y:S01]  /*85e0*/  IMAD.HI.U32 R5, R106, R8, RZ ;  /* 0x000000086a057227 */ /* 0x000fe200078e00ff */
[----:B------:R-:W-:-:S03]  /*85f0*/  ISETP.GT.U32.AND P2, PT, R105, R4, PT ;  /* 0x000000046900720c */ /* 0x000fc60003f44070 */
[C---:B------:R-:W-:Y:S02]  /*8600*/  IMAD R136, R105.reuse, R3, R136 ;  /* 0x0000000369887224 */ /* 0x040fe400078e0288 */
[----:B------:R-:W-:Y:S01]  /*8610*/  @!P3 IADD3 R0, PT, PT, R0, -R105, RZ ;  /* 0x800000690000b210 */ /* 0x000fe20007ffe0ff */
[----:B------:R-:W-:Y:S01]  /*8620*/  IMAD.MOV R5, RZ, RZ, -R5 ;  /* 0x000000ffff057224 */ /* 0x000fe200078e0a05 */
[C---:B------:R-:W-:Y:S01]  /*8630*/  ISETP.GT.U32.AND P3, PT, R105.reuse, R6, PT ;  /* 0x000000066900720c */ /* 0x040fe20003f64070 */
[----:B------:R-:W-:Y:S01]  /*8640*/  VIADD R9, R22, 0x9b ;  /* 0x0000009b16097836 */ /* 0x000fe20000000000 */
[----:B------:R-:W-:Y:S01]  /*8650*/  MOV R12, R0 ;  /* 0x00000000000c7202 */ /* 0x000fe20000000f00 */
[----:B------:R-:W-:Y:S02]  /*8660*/  IMAD R8, R105, R5, R8 ;  /* 0x0000000569087224 */ /* 0x000fe400078e0208 */
[----:B------:R-:W-:Y:S01]  /*8670*/  IMAD.HI.U32 R5, R106, R7, RZ ;  /* 0x000000076a057227 */ /* 0x000fe200078e00ff */
[----:B------:R-:W-:-:S02]  /*8680*/  @!P6 IADD3 R12, PT, PT, -R12, RZ, RZ ;  /* 0x000000ff0c0ce210 */ /* 0x000fc40007ffe1ff */
[C---:B------:R-:W-:Y:S01]  /*8690*/  ISETP.GT.U32.AND P6, PT, R105.reuse, R8, PT ;  /* 0x000000086900720c */ /* 0x040fe20003fc4070 */
[--C-:B------:R-:W-:Y:S01]  /*86a0*/  @!P2 IMAD.IADD R4, R4, 0x1, -R105.reuse ;  /* 0x000000010404a824 */ /* 0x100fe200078e0a69 */
[C---:B------:R-:W-:Y:S01]  /*86b0*/  ISETP.GT.U32.AND P2, PT, R105.reuse, R136, PT ;  /* 0x000000886900720c */ /* 0x040fe20003f44070 */
[----:B------:R-:W-:Y:S01]  /*86c0*/  VIADD R11, R22, 0x9d ;  /* 0x0000009d160b7836 */ /* 0x000fe20000000000 */
[----:B------:R-:W-:Y:S01]  /*86d0*/  IABS R137, R9 ;  /* 0x0000000900897213 */ /* 0x000fe20000000000 */
[----:B------:R-:W-:Y:S01]  /*86e0*/  @!P3 IMAD.IADD R6, R6, 0x1, -R105 ;  /* 0x000000010606b824 */ /* 0x000fe200078e0a69 */
[----:B------:R2:W-:Y:S01]  /*86f0*/  STL [R1+0x49c], R12 ;  /* 0x00049c0c01007387 */ /* 0x0005e20000100800 */
[----:B-1----:R-:W-:Y:S02]  /*8700*/  IMAD.MOV.U32 R2, RZ, RZ, R4 ;  /* 0x000000ffff027224 */ /* 0x002fe400078e0004 */
[----:B------:R-:W-:Y:S01]  /*8710*/  IMAD.HI.U32 R3, R106, R137, RZ ;  /* 0x000000896a037227 */ /* 0x000fe200078e00ff */
[----:B------:R-:W-:-:S03]  /*8720*/  ISETP.GT.U32.AND P3, PT, R105, R6, PT ;  /* 0x000000066900720c */ /* 0x000fc60003f64070 */
[----:B------:R-:W-:Y:S02]  /*8730*/  IMAD.MOV R0, RZ, RZ, -R3 ;  /* 0x000000ffff007224 */ /* 0x000fe400078e0a03 */
[----:B------:R-:W-:Y:S01]  /*8740*/  @!P2 IADD3 R136, PT, PT, R136, -R105, RZ ;  /* 0x800000698888a210 */ /* 0x000fe20007ffe0ff */
[----:B------:R-:W-:Y:S01]  /*8750*/  IMAD.MOV R4, RZ, RZ, -R5 ;  /* 0x000000ffff047224 */ /* 0x000fe200078e0a05 */
[----:B--2---:R-:W-:Y:S01]  /*8760*/  IABS R12, R15 ;  /* 0x0000000f000c7213 */ /* 0x004fe20000000000 */
[----:B------:R-:W-:Y:S01]  /*8770*/  @!P6 IMAD.IADD R8, R8, 0x1, -R105 ;  /* 0x000000010808e824 */ /* 0x000fe200078e0a69 */
[C---:B------:R-:W-:Y:S01]  /*8780*/  ISETP.GT.U32.AND P2, PT, R105.reuse, R136, PT ;  /* 0x000000886900720c */ /* 0x040fe20003f44070 */
[C---:B------:R-:W-:Y:S02]  /*8790*/  IMAD R137, R105.reuse, R0, R137 ;  /* 0x0000000069897224 */ /* 0x040fe400078e0289 */
[C---:B------:R-:W-:Y:S01]  /*87a0*/  IMAD R0, R105.reuse, R4, R7 ;  /* 0x0000000469007224 */ /* 0x040fe200078e0207 */
[----:B------:R-:W-:Y:S01]  /*87b0*/  IABS R4, R11 ;  /* 0x0000000b00047213 */ /* 0x000fe20000000000 */
[----:B------:R-:W-:Y:S01]  /*87c0*/  @!P3 IMAD.IADD R6, R6, 0x1, -R105 ;  /* 0x000000010606b824 */ /* 0x000fe200078e0a69 */
[----:B------:R-:W-:Y:S01]  /*87d0*/  ISETP.GT.U32.AND P6, PT, R105, R8, PT ;  /* 0x000000086900720c */ /* 0x000fe20003fc4070 */
[----:B------:R-:W-:Y:S01]  /*87e0*/  @!P5 IMAD.MOV R2, RZ, RZ, -R2 ;  /* 0x000000ffff02d224 */ /* 0x000fe200078e0a02 */
[----:B------:R-:W-:Y:S01]  /*87f0*/  ISETP.GE.AND P3, PT, R10, RZ, PT ;  /* 0x000000ff0a00720c */ /* 0x000fe20003f66270 */
[----:B------:R-:W-:Y:S01]  /*8800*/  IMAD.HI.U32 R3, R106, R4, RZ ;  /* 0x000000046a037227 */ /* 0x000fe200078e00ff */
[----:B------:R-:W-:-:S02]  /*8810*/  IABS R10, R13 ;  /* 0x0000000d000a7213 */ /* 0x000fc40000000000 */
[----:B------:R-:W-:Y:S01]  /*8820*/  ISETP.GE.AND P5, PT, R9, RZ, PT ;  /* 0x000000ff0900720c */ /* 0x000fe20003fa6270 */
[----:B------:R-:W-:Y:S01]  /*8830*/  @!P2 IMAD.IADD R136, R136, 0x1, -R105 ;  /* 0x000000018888a824 */ /* 0x000fe200078e0a69 */
[C---:B------:R-:W-:Y:S01]  /*8840*/  ISETP.GT.U32.AND P2, PT, R105.reuse, R137, PT ;  /* 0x000000896900720c */ /* 0x040fe20003f44070 */
[----:B------:R-:W-:Y:S01]  /*8850*/  IMAD.MOV R7, RZ, RZ, -R3 ;  /* 0x000000ffff077224 */ /* 0x000fe200078e0a03 */
[----:B------:R1:W-:Y:S01]  /*8860*/  STL [R1+0x4cc], R2 ;  /* 0x0004cc0201007387 */ /* 0x0003e20000100800 */
[----:B------:R-:W-:Y:S02]  /*8870*/  IMAD.HI.U32 R3, R106, R10, RZ ;  /* 0x0000000a6a037227 */ /* 0x000fe400078e00ff */
[----:B------:R-:W-:Y:S02]  /*8880*/  @!P6 IADD3 R8, PT, PT, R8, -R105, RZ ;  /* 0x800000690808e210 */ /* 0x000fe40007ffe0ff */
[C---:B------:R-:W-:Y:S01]  /*8890*/  IMAD R4, R105.reuse, R7, R4 ;  /* 0x0000000769047224 */ /* 0x040fe200078e0204 */
[----:B------:R-:W-:Y:S01]  /*88a0*/  ISETP.GT.U32.AND P6, PT, R105, R0, PT ;  /* 0x000000006900720c */ /* 0x000fe20003fc4070 */
[----:B------:R-:W-:-:S02]  /*88b0*/  IMAD.MOV R9, RZ, RZ, -R3 ;  /* 0x000000ffff097224 */ /* 0x000fc400078e0a03 */
[----:B------:R-:W-:Y:S01]  /*88c0*/  IMAD.HI.U32 R7, R106, R14, RZ ;  /* 0x0000000e6a077227 */ /* 0x000fe200078e00ff */
[----:B-1----:R-:W-:-:S03]  /*88d0*/  MOV R2, R6 ;  /* 0x0000000600027202 */ /* 0x002fc60000000f00 */
[----:B------:R-:W-:Y:S01]  /*88e0*/  @!P2 IMAD.IADD R137, R137, 0x1, -R105 ;  /* 0x000000018989a824 */ /* 0x000fe200078e0a69 */
[C---:B------:R-:W-:Y:S01]  /*88f0*/  ISETP.GT.U32.AND P2, PT, R105.reuse, R4, PT ;  /* 0x000000046900720c */ /* 0x040fe20003f44070 */
[----:B------:R-:W-:Y:S01]  /*8900*/  IMAD R10, R105, R9, R10 ;  /* 0x00000009690a7224 */ /* 0x000fe200078e020a */
[----:B------:R-:W-:Y:S01]  /*8910*/  IADD3 R7, PT, PT, -R7, RZ, RZ ;  /* 0x000000ff07077210 */ /* 0x000fe20007ffe1ff */
[----:B------:R-:W-:-:S04]  /*8920*/  IMAD.HI.U32 R5, R106, R12, RZ ;  /* 0x0000000c6a057227 */ /* 0x000fc800078e00ff */
[----:B------:R-:W-:Y:S01]  /*8930*/  @!P6 IMAD.IADD R0, R0, 0x1, -R105 ;  /* 0x000000010000e824 */ /* 0x000fe200078e0a69 */
[C---:B------:R-:W-:Y:S01]  /*8940*/  ISETP.GT.U32.AND P6, PT, R105.reuse, R10, PT ;  /* 0x0000000a6900720c */ /* 0x040fe20003fc4070 */
[----:B------:R-:W-:Y:S02]  /*8950*/  @!P1 IMAD.MOV R2, RZ, RZ, -R2 ;  /* 0x000000ffff029224 */ /* 0x000fe400078e0a02 */
[----:B------:R-:W-:Y:S01]  /*8960*/  IMAD.MOV R5, RZ, RZ, -R5 ;  /* 0x000000ffff057224 */ /* 0x000fe200078e0a05 */
[C---:B------:R-:W-:Y:S01]  /*8970*/  ISETP.GT.U32.AND P1, PT, R105.reuse, R0, PT ;  /* 0x000000006900720c */ /* 0x040fe20003f24070 */
[----:B------:R-:W-:Y:S01]  /*8980*/  @!P2 IMAD.IADD R4, R4, 0x1, -R105 ;  /* 0x000000010404a824 */ /* 0x000fe200078e0a69 */
[C---:B------:R-:W-:Y:S01]  /*8990*/  ISETP.GT.U32.AND P2, PT, R105.reuse, R137, PT ;  /* 0x000000896900720c */ /* 0x040fe20003f44070 */
[----:B------:R1:W-:Y:S01]  /*89a0*/  STL [R1+0x504], R2 ;  /* 0x0005040201007387 */ /* 0x0003e20000100800 */
[C---:B------:R-:W-:Y:S02]  /*89b0*/  IMAD R12, R105.reuse, R5, R12 ;  /* 0x00000005690c7224 */ /* 0x040fe400078e020c */
[----:B------:R-:W-:-:S02]  /*89c0*/  IMAD R14, R105, R7, R14 ;  /* 0x00000007690e7224 */ /* 0x000fc400078e020e */
[----:B------:R-:W-:Y:S01]  /*89d0*/  IMAD.HI.U32 R3, R106, R16, RZ ;  /* 0x000000106a037227 */ /* 0x000fe200078e00ff */
[-C--:B------:R-:W-:Y:S02]  /*89e0*/  @!P6 IADD3 R10, PT, PT, R10, -R105.reuse, RZ ;  /* 0x800000690a0ae210 */ /* 0x080fe40007ffe0ff */
[----:B------:R-:W-:Y:S01]  /*89f0*/  ISETP.GT.U32.AND P6, PT, R105, R4, PT ;  /* 0x000000046900720c */ /* 0x000fe20003fc4070 */
[----:B------:R-:W-:Y:S02]  /*8a00*/  IMAD.MOV R3, RZ, RZ, -R3 ;  /* 0x000000ffff037224 */ /* 0x000fe400078e0a03 */
[----:B-1----:R-:W-:Y:S01]  /*8a10*/  IMAD.MOV.U32 R2, RZ, RZ, R8 ;  /* 0x000000ffff027224 */ /* 0x002fe200078e0008 */
[----:B------:R-:W-:Y:S01]  /*8a20*/  @!P2 IADD3 R137, PT, PT, R137, -R105, RZ ;  /* 0x800000698989a210 */ /* 0x000fe20007ffe0ff */
[C---:B------:R-:W-:Y:S01]  /*8a30*/  IMAD R16, R105.reuse, R3, R16 ;  /* 0x0000000369107224 */ /* 0x040fe200078e0210 */
[C---:B------:R-:W-:Y:S01]  /*8a40*/  ISETP.GT.U32.AND P2, PT, R105.reuse, R14, PT ;  /* 0x0000000e6900720c */ /* 0x040fe20003f44070 */
[----:B------:R-:W-:Y:S01]  /*8a50*/  @!P0 IMAD.MOV R2, RZ, RZ, -R2 ;  /* 0x000000ffff028224 */ /* 0x000fe200078e0a02 */
[C---:B------:R-:W-:Y:S01]  /*8a60*/  ISETP.GT.U32.AND P0, PT, R105.reuse, R12, PT ;  /* 0x0000000c6900720c */ /* 0x040fe20003f04070 */
[----:B------:R-:W-:Y:S01]  /*8a70*/  @!P4 IMAD.MOV R136, RZ, RZ, -R136 ;  /* 0x000000ffff88c224 */ /* 0x000fe200078e0a88 */
[----:B------:R-:W-:Y:S01]  /*8a80*/  ISETP.GT.U32.AND P4, PT, R105, R10, PT ;  /* 0x0000000a6900720c */ /* 0x000fe20003f84070 */
[----:B------:R-:W-:-:S02]  /*8a90*/  VIADD R7, R22, 0xa2 ;  /* 0x000000a216077836 */ /* 0x000fc40000000000 */
[--C-:B------:R-:W-:Y:S01]  /*8aa0*/  @!P1 IMAD.IADD R0, R0, 0x1, -R105.reuse ;  /* 0x0000000100009824 */ /* 0x100fe200078e0a69 */
[----:B------:R-:W-:Y:S01]  /*8ab0*/  STL [R1+0x87b0], R136 ;  /* 0x0087b08801007387 */ /* 0x000fe20000100800 */
[--C-:B------:R-:W-:Y:S01]  /*8ac0*/  @!P6 IMAD.IADD R4, R4, 0x1, -R105.reuse ;  /* 0x000000010404e824 */ /* 0x100fe200078e0a69 */
[----:B------:R-:W-:Y:S01]  /*8ad0*/  ISETP.GT.U32.AND P6, PT, R105, R16, PT ;  /* 0x000000106900720c */ /* 0x000fe20003fc4070 */
[----:B------:R-:W-:Y:S01]  /*8ae0*/  VIADD R9, R22, 0xa3 ;  /* 0x000000a316097836 */ /* 0x000fe20000000000 */
[----:B------:R1:W-:Y:S01]  /*8af0*/  STL [R1+0x508], R2 ;  /* 0x0005080201007387 */ /* 0x0003e20000100800 */
        /* <DEDUP_REMOVED lines=10> */
[----:B-1----:R-:W-:Y:S01]  /*8ba0*/  IMAD.MOV.U32 R2, RZ, RZ, R0 ;  /* 0x000000ffff027224 */ /* 0x002fe200078e0000 */
[----:B------:R-:W-:Y:S01]  /*8bb0*/  IADD3 R3, PT, PT, -R3, RZ, RZ ;  /* 0x000000ff03037210 */ /* 0x000fe20007ffe1ff */
[--C-:B------:R-:W-:Y:S01]  /*8bc0*/  @!P4 IMAD.IADD R10, R10, 0x1, -R105.reuse ;  /* 0x000000010a0ac824 */ /* 0x100fe200078e0a69 */
[----:B------:R-:W-:Y:S01]  /*8bd0*/  ISETP.GE.AND P4, PT, R13, RZ, PT ;  /* 0x000000ff0d00720c */ /* 0x000fe20003f86270 */
[----:B------:R-:W-:Y:S01]  /*8be0*/  IMAD.HI.U32 R5, R106, R139, RZ ;  /* 0x0000008b6a057227 */ /* 0x000fe200078e00ff */
[----:B------:R-:W-:Y:S02]  /*8bf0*/  @!P3 IADD3 R2, PT, PT, -R2, RZ, RZ ;  /* 0x000000ff0202b210 */ /* 0x000fe40007ffe1ff */
[----:B------:R-:W-:Y:S01]  /*8c00*/  ISETP.GT.U32.AND P3, PT, R105, R14, PT ;  /* 0x0000000e6900720c */ /* 0x000fe20003f64070 */
[----:B------:R-:W-:Y:S02]  /*8c10*/  @!P6 IMAD.IADD R16, R16, 0x1, -R105 ;  /* 0x000000011010e824 */ /* 0x000fe400078e0a69 */
[----:B------:R1:W-:Y:S01]  /*8c20*/  STL [R1+0x510], R2 ;  /* 0x0005100201007387 */ /* 0x0003e20000100800 */
[----:B------:R-:W-:-:S02]  /*8c30*/  IMAD.MOV R6, RZ, RZ, -R5 ;  /* 0x000000ffff067224 */ /* 0x000fc400078e0a05 */
[C---:B------:R-:W-:Y:S01]  /*8c40*/  IMAD R138, R105.reuse, R3, R138 ;  /* 0x00000003698a7224 */ /* 0x040fe200078e028a */
[C---:B------:R-:W-:Y:S01]  /*8c50*/  ISETP.GT.U32.AND P6, PT, R105.reuse, R16, PT ;  /* 0x000000106900720c */ /* 0x040fe20003fc4070 */
[----:B------:R-:W-:Y:S01]  /*8c60*/  IMAD.MOV.U32 R0, RZ, RZ, R10 ;  /* 0x000000ffff007224 */ /* 0x000fe200078e000a */
[----:B------:R-:W-:Y:S01]  /*8c70*/  IADD3 R3, PT, PT, R22, 0xa4, RZ ;  /* 0x000000a416037810 */ /* 0x000fe20007ffe0ff */
[C---:B------:R-:W-:Y:S02]  /*8c80*/  IMAD R139, R105.reuse, R6, R139 ;  /* 0x00000006698b7224 */ /* 0x040fe400078e028b */
[--C-:B------:R-:W-:Y:S02]  /*8c90*/  @!P5 IMAD.IADD R12, R12, 0x1, -R105.reuse ;  /* 0x000000010c0cd824 */ /* 0x100fe400078e0a69 */
[----:B-1----:R-:W-:Y:S01]  /*8ca0*/  IMAD.MOV.U32 R2, RZ, RZ, R4 ;  /* 0x000000ffff027224 */ /* 0x002fe200078e0004 */
[----:B------:R-:W-:Y:S01]  /*8cb0*/  IABS R4, R3 ;  /* 0x0000000300047213 */ /* 0x000fe20000000000 */
[--C-:B------:R-:W-:Y:S01]  /*8cc0*/  @!P3 IMAD.IADD R14, R14, 0x1, -R105.reuse ;  /* 0x000000010e0eb824 */ /* 0x100fe200078e0a69 */
[C---:B------:R-:W-:Y:S01]  /*8cd0*/  ISETP.GT.U32.AND P5, PT, R105.reuse, R139, PT ;  /* 0x0000008b6900720c */ /* 0x040fe20003fa4070 */
[----:B------:R-:W-:Y:S01]  /*8ce0*/  @!P4 IMAD.MOV R0, RZ, RZ, -R0 ;  /* 0x000000ffff00c224 */ /* 0x000fe200078e0a00 */
[----:B------:R-:W-:Y:S01]  /*8cf0*/  @!P1 IADD3 R2, PT, PT, -R2, RZ, RZ ;  /* 0x000000ff02029210 */ /* 0x000fe20007ffe1ff */
[----:B------:R-:W-:Y:S01]  /*8d00*/  IMAD.MOV.U32 R6, RZ, RZ, R12 ;  /* 0x000000ffff067224 */ /* 0x000fe200078e000c */
[----:B------:R-:W-:Y:S01]  /*8d10*/  ISETP.GT.U32.AND P1, PT, R105, R138, PT ;  /* 0x0000008a6900720c */ /* 0x000fe20003f24070 */
[----:B------:R-:W-:Y:S01]  /*8d20*/  VIADD R5, R22, 0xa5 ;  /* 0x000000a516057836 */ /* 0x000fe20000000000 */
[----:B------:R-:W-:Y:S01]  /*8d30*/  ISETP.GE.AND P4, PT, R18, RZ, PT ;  /* 0x000000ff1200720c */ /* 0x000fe20003f86270 */
[----:B------:R1:W-:Y:S01]  /*8d40*/  STL [R1+0x520], R2 ;  /* 0x0005200201007387 */ /* 0x0003e20000100800 */
[----:B------:R-:W-:Y:S01]  /*8d50*/  @!P0 IMAD.MOV R6, RZ, RZ, -R6 ;  /* 0x000000ffff068224 */ /* 0x000fe200078e0a06 */
[----:B------:R-:W-:Y:S01]  /*8d60*/  @!P6 IADD3 R16, PT, PT, R16, -R105, RZ ;  /* 0x800000691010e210 */ /* 0x000fe20007ffe0ff */
[C---:B------:R-:W-:Y:S01]  /*8d70*/  VIADD R10, R22.reuse, 0xa8 ;  /* 0x000000a8160a7836 */ /* 0x040fe20000000000 */
[----:B------:R2:W-:Y:S01]  /*8d80*/  STL [R1+0x534], R0 ;  /* 0x0005340001007387 */ /* 0x0005e20000100800 */
[----:B------:R-:W-:Y:S01]  /*8d90*/  IABS R140, R5 ;  /* 0x00000005008c7213 */ /* 0x000fe20000000000 */
[----:B------:R-:W-:Y:S01]  /*8da0*/  VIADD R11, R22, 0xab ;  /* 0x000000ab160b7836 */ /* 0x000fe20000000000 */
[----:B------:R-:W-:Y:S01]  /*8db0*/  @!P5 IADD3 R139, PT, PT, R139, -R105, RZ ;  /* 0x800000698b8bd210 */ /* 0x000fe20007ffe0ff */
[----:B------:R-:W-:Y:S01]  /*8dc0*/  STL [R1+0x57c], R6 ;  /* 0x00057c0601007387 */ /* 0x000fe20000100800 */
[----:B------:R-:W-:Y:S01]  /*8dd0*/  ISETP.GE.AND P3, PT, R7, RZ, PT ;  /* 0x000000ff0700720c */ /* 0x000fe20003f66270 */
[----:B-1----:R-:W-:Y:S01]  /*8de0*/  IMAD.MOV.U32 R2, RZ, RZ, R14 ;  /* 0x000000ffff027224 */ /* 0x002fe200078e000e */
[----:B------:R-:W-:Y:S01]  /*8df0*/  ISETP.GT.U32.AND P5, PT, R105, R139, PT ;  /* 0x0000008b6900720c */ /* 0x000fe20003fa4070 */
[----:B------:R-:W-:Y:S01]  /*8e00*/  @!P1 IMAD.IADD R138, R138, 0x1, -R105 ;  /* 0x000000018a8a9824 */ /* 0x000fe200078e0a69 */
[----:B------:R-:W-:Y:S01]  /*8e10*/  ISETP.GE.AND P1, PT, R3, RZ, PT ;  /* 0x000000ff0300720c */ /* 0x000fe20003f26270 */
[----:B--2---:R-:W-:Y:S01]  /*8e20*/  IMAD.HI.U32 R0, R106, R4, RZ ;  /* 0x000000046a007227 */ /* 0x004fe200078e00ff */
[----:B------:R-:W-:-:S02]  /*8e30*/  @!P2 IADD3 R2, PT, PT, -R2, RZ, RZ ;  /* 0x000000ff0202a210 */ /* 0x000fc40007ffe1ff */
[----:B------:R-:W-:Y:S01]  /*8e40*/  ISETP.GT.U32.AND P0, PT, R105, R138, PT ;  /* 0x0000008a6900720c */ /* 0x000fe20003f04070 */
[----:B------:R-:W-:Y:S01]  /*8e50*/  IMAD.MOV R0, RZ, RZ, -R0 ;  /* 0x000000ffff007224 */ /* 0x000fe200078e0a00 */
[----:B------:R-:W-:Y:S01]  /*8e60*/  ISETP.GE.AND P6, PT, R9, RZ, PT ;  /* 0x000000ff0900720c */ /* 0x000fe20003fc6270 */
[----:B------:R1:W-:Y:S01]  /*8e70*/  STL [R1+0x10c], R2 ;  /* 0x00010c0201007387 */ /* 0x0003e20000100800 */
[----:B------:R-:W-:Y:S01]  /*8e80*/  IMAD.HI.U32 R3, R106, R140, RZ ;  /* 0x0000008c6a037227 */ /* 0x000fe200078e00ff */
[----:B------:R-:W-:Y:S02]  /*8e90*/  IABS R9, R10 ;  /* 0x0000000a00097213 */ /* 0x000fe40000000000 */
[----:B------:R-:W-:Y:S01]  /*8ea0*/  ISETP.GE.AND P2, PT, R5, RZ, PT ;  /* 0x000000ff0500720c */ /* 0x000fe20003f46270 */
[----:B------:R-:W-:Y:S01]  /*8eb0*/  IMAD R0, R105, R0, R4 ;  /* 0x0000000069007224 */ /* 0x000fe200078e0204 */
[C---:B------:R-:W-:Y:S01]  /*8ec0*/  IADD3 R12, PT, PT, R22.reuse, 0xac, RZ ;  /* 0x000000ac160c7810 */ /* 0x040fe20007ffe0ff */
[----:B------:R-:W-:Y:S01]  /*8ed0*/  IMAD.MOV R3, RZ, RZ, -R3 ;  /* 0x000000ffff037224 */ /* 0x000fe200078e0a03 */
[C---:B------:R-:W-:Y:S01]  /*8ee0*/  IADD3 R14, PT, PT, R22.reuse, 0xb1, RZ ;  /* 0x000000b1160e7810 */ /* 0x040fe20007ffe0ff */
[----:B------:R-:W-:Y:S01]  /*8ef0*/  VIADD R4, R22, 0xa7 ;  /* 0x000000a716047836 */ /* 0x000fe20000000000 */
[----:B------:R-:W-:Y:S01]  /*8f00*/  IABS R142, R12 ;  /* 0x0000000c008e7213 */ /* 0x000fe20000000000 */
[----:B-1----:R-:W-:-:S02]  /*8f10*/  IMAD.MOV.U32 R2, RZ, RZ, R16 ;  /* 0x000000ffff027224 */ /* 0x002fc400078e0010 */
[C---:B------:R-:W-:Y:S01]  /*8f20*/  IMAD R140, R105.reuse, R3, R140 ;  /* 0x00000003698c7224 */ /* 0x040fe200078e028c */
[----:B------:R-:W-:Y:S01]  /*8f30*/  IABS R7, R4 ;  /* 0x0000000400077213 */ /* 0x000fe20000000000 */
[----:B------:R-:W-:Y:S01]  /*8f40*/  VIADD R3, R22, 0xa6 ;  /* 0x000000a616037836 */ /* 0x000fe20000000000 */
[----:B------:R-:W-:Y:S01]  /*8f50*/  @!P4 IADD3 R2, PT, PT, -R2, RZ, RZ ;  /* 0x000000ff0202c210 */ /* 0x000fe20007ffe1ff */
[--C-:B------:R-:W-:Y:S01]  /*8f60*/  @!P0 IMAD.IADD R138, R138, 0x1, -R105.reuse ;  /* 0x000000018a8a8824 */ /* 0x100fe200078e0a69 */
[----:B------:R-:W-:Y:S01]  /*8f70*/  ISETP.GT.U32.AND P4, PT, R105, R0, PT ;  /* 0x000000006900720c */ /* 0x000fe20003f84070 */
[----:B------:R-:W-:Y:S01]  /*8f80*/  @!P5 IMAD.IADD R139, R139, 0x1, -R105 ;  /* 0x000000018b8bd824 */ /* 0x000fe200078e0a69 */
[----:B------:R-:W-:Y:S01]  /*8f90*/  IABS R6, R3 ;  /* 0x0000000300067213 */ /* 0x000fe20000000000 */
[----:B------:R-:W-:Y:S01]  /*8fa0*/  @!P3 IMAD.MOV R138, RZ, RZ, -R138 ;  /* 0x000000ffff8ab224 */ /* 0x000fe200078e0a8a */
[----:B------:R-:W-:Y:S01]  /*8fb0*/  ISETP.GT.U32.AND P5, PT, R105, R140, PT ;  /* 0x0000008c6900720c */ /* 0x000fe20003fa4070 */
[C---:B------:R-:W-:Y:S01]  /*8fc0*/  IMAD.HI.U32 R5, R106.reuse, R9, RZ ;  /* 0x000000096a057227 */ /* 0x040fe200078e00ff */
[----:B------:R-:W-:Y:S01]  /*8fd0*/  ISETP.GE.AND P0, PT, R3, RZ, PT ;  /* 0x000000ff0300720c */ /* 0x000fe20003f06270 */
[----:B------:R1:W-:Y:S02]  /*8fe0*/  STL [R1+0x588], R2 ;  /* 0x0005880201007387 */ /* 0x0003e40000100800 */
[----:B------:R-:W-:-:S02]  /*8ff0*/  IMAD.HI.U32 R3, R106, R6, RZ ;  /* 0x000000066a037227 */ /* 0x000fc400078e00ff */
[----:B------:R-:W-:Y:S02]  /*9000*/  STL [R1+0x87f4], R138 ;  /* 0x0087f48a01007387 */ /* 0x000fe40000100800 */
[----:B------:R-:W-:Y:S01]  /*9010*/  @!P4 IADD3 R0, PT, PT, R0, -R105, RZ ;  /* 0x800000690000c210 */ /* 0x000fe20007ffe0ff */
[----:B------:R-:W-:Y:S01]  /*9020*/  IMAD.MOV R3, RZ, RZ, -R3 ;  /* 0x000000ffff037224 */ /* 0x000fe200078e0a03 */
[----:B------:R-:W-:Y:S01]  /*9030*/  ISETP.GE.AND P4, PT, R4, RZ, PT ;  /* 0x000000ff0400720c */ /* 0x000fe20003f86270 */
[----:B------:R-:W-:Y:S01]  /*9040*/  IMAD.HI.U32 R4, R106, R7, RZ ;  /* 0x000000076a047227 */ /* 0x000fe200078e00ff */
[----:B------:R-:W-:-:S03]  /*9050*/  ISETP.GT.U32.AND P3, PT, R105, R0, PT ;  /* 0x000000006900720c */ /* 0x000fc60003f64070 */
[----:B------:R-:W-:Y:S01]  /*9060*/  @!P5 IMAD.IADD R140, R140, 0x1, -R105 ;  /* 0x000000018c8cd824 */ /* 0x000fe200078e0a69 */
[----:B------:R-:W-:Y:S01]  /*9070*/  IADD3 R8, PT, PT, -R4, RZ, RZ ;  /* 0x000000ff04087210 */ /* 0x000fe20007ffe1ff */
[C---:B------:R-:W-:Y:S02]  /*9080*/  IMAD R4, R105.reuse, R3, R6 ;  /* 0x0000000369047224 */ /* 0x040fe400078e0206 */
[----:B------:R-:W-:Y:S01]  /*9090*/  @!P6 IMAD.MOV R139, RZ, RZ, -R139 ;  /* 0x000000ffff8be224 */ /* 0x000fe200078e0a8b */
[C---:B------:R-:W-:Y:S01]  /*90a0*/  ISETP.GT.U32.AND P5, PT, R105.reuse, R140, PT ;  /* 0x0000008c6900720c */ /* 0x040fe20003fa4070 */
[C---:B------:R-:W-:Y:S01]  /*90b0*/  IMAD R6, R105.reuse, R8, R7 ;  /* 0x0000000869067224 */ /* 0x040fe200078e0207 */
[----:B------:R-:W-:Y:S01]  /*90c0*/  ISETP.GE.AND P6, PT, R10, RZ, PT ;  /* 0x000000ff0a00720c */ /* 0x000fe20003fc6270 */
[----:B------:R-:W-:Y:S02]  /*90d0*/  IMAD.MOV R10, RZ, RZ, -R5 ;  /* 0x000000ffff0a7224 */ /* 0x000fe400078e0a05 */
[----:B------:R-:W-:Y:S01]  /*90e0*/  @!P3 IADD3 R0, PT, PT, R0, -R105, RZ ;  /* 0x800000690000b210 */ /* 0x000fe20007ffe0ff */
[C---:B------:R-:W-:Y:S01]  /*90f0*/  VIADD R3, R22.reuse, 0xa9 ;  /* 0x000000a916037836 */ /* 0x040fe20000000000 */
[C---:B------:R-:W-:Y:S01]  /*9100*/  ISETP.GT.U32.AND P3, PT, R105.reuse, R4, PT ;  /* 0x000000046900720c */ /* 0x040fe20003f64070 */
[----:B------:R-:W-:Y:S01]  /*9110*/  IMAD R8, R105, R10, R9 ;  /* 0x0000000a69087224 */ /* 0x000fe200078e0209 */
[----:B------:R-:W-:Y:S01]  /*9120*/  IABS R10, R11 ;  /* 0x0000000b000a7213 */ /* 0x000fe20000000000 */
[----:B-1----:R-:W-:Y:S01]  /*9130*/  IMAD.MOV.U32 R2, RZ, RZ, R0 ;  /* 0x000000ffff027224 */ /* 0x002fe200078e0000 */
[----:B------:R-:W-:Y:S01]  /*9140*/  IABS R141, R3 ;  /* 0x00000003008d7213 */ /* 0x000fe20000000000 */
[----:B------:R-:W-:-:S02]  /*9150*/  VIADD R9, R22, 0xaa ;  /* 0x000000aa16097836 */ /* 0x000fc40000000000 */
[----:B------:R-:W-:Y:S01]  /*9160*/  @!P1 IMAD.MOV R2, RZ, RZ, -R2 ;  /* 0x000000ffff029224 */ /* 0x000fe200078e0a02 */
[C---:B------:R-:W-:Y:S01]  /*9170*/  ISETP.GT.U32.AND P1, PT, R105.reuse, R8, PT ;  /* 0x000000086900720c */ /* 0x040fe20003f24070 */
[--C-:B------:R-:W-:Y:S01]  /*9180*/  @!P5 IMAD.IADD R140, R140, 0x1, -R105.reuse ;  /* 0x000000018c8cd824 */ /* 0x100fe200078e0a69 */
[----:B------:R-:W-:Y:S01]  /*9190*/  ISETP.GT.U32.AND P5, PT, R105, R6, PT ;  /* 0x000000066900720c */ /* 0x000fe20003fa4070 */
[----:B------:R-:W-:Y:S01]  /*91a0*/  IMAD.HI.U32 R0, R106, R141, RZ ;  /* 0x0000008d6a007227 */ /* 0x000fe200078e00ff */
[----:B------:R-:W-:Y:S01]  /*91b0*/  IABS R7, R9 ;  /* 0x0000000900077213 */ /* 0x000fe20000000000 */
[----:B------:R1:W-:Y:S02]  /*91c0*/  STL [R1+0x59c], R2 ;  /* 0x00059c0201007387 */ /* 0x0003e40000100800 */
[----:B------:R-:W-:Y:S02]  /*91d0*/  @!P3 IMAD.IADD R4, R4, 0x1, -R105 ;  /* 0x000000010404b824 */ /* 0x000fe400078e0a69 */
[----:B------:R-:W-:Y:S01]  /*91e0*/  @!P2 IMAD.MOV R140, RZ, RZ, -R140 ;  /* 0x000000ffff8ca224 */ /* 0x000fe200078e0a8c */
[----:B------:R-:W-:Y:S01]  /*91f0*/  ISETP.GE.AND P2, PT, R3, RZ, PT ;  /* 0x000000ff0300720c */ /* 0x000fe20003f46270 */
[----:B------:R-:W-:Y:S01]  /*9200*/  IMAD.MOV R0, RZ, RZ, -R0 ;  /* 0x000000ffff007224 */ /* 0x000fe200078e0a00 */
[----:B------:R-:W-:Y:S01]  /*9210*/  ISETP.GT.U32.AND P3, PT, R105, R4, PT ;  /* 0x000000046900720c */ /* 0x000fe20003f64070 */
[----:B------:R-:W-:Y:S01]  /*9220*/  IMAD.HI.U32 R3, R106, R10, RZ ;  /* 0x0000000a6a037227 */ /* 0x000fe200078e00ff */
[----:B------:R-:W-:-:S02]  /*9230*/  @!P1 IADD3 R8, PT, PT, R8, -R105, RZ ;  /* 0x8000006908089210 */ /* 0x000fc40007ffe0ff */
[----:B------:R-:W-:Y:S01]  /*9240*/  @!P5 IADD3 R6, PT, PT, R6, -R105, RZ ;  /* 0x800000690606d210 */ /* 0x000fe20007ffe0ff */
[----:B------:R-:W-:Y:S01]  /*9250*/  IMAD.HI.U32 R5, R106, R142, RZ ;  /* 0x0000008e6a057227 */ /* 0x000fe200078e00ff */
[C---:B------:R-:W-:Y:S02]  /*9260*/  ISETP.GT.U32.AND P1, PT, R105.reuse, R8, PT ;  /* 0x000000086900720c */ /* 0x040fe40003f24070 */
[C---:B------:R-:W-:Y:S01]  /*9270*/  ISETP.GT.U32.AND P5, PT, R105.reuse, R6, PT ;  /* 0x000000066900720c */ /* 0x040fe20003fa4070 */
[----:B------:R-:W-:Y:S01]  /*9280*/  IMAD R141, R105, R0, R141 ;  /* 0x00000000698d7224 */ /* 0x000fe200078e028d */
[----:B------:R-:W-:Y:S01]  /*9290*/  IADD3 R5, PT, PT, -R5, RZ, RZ ;  /* 0x000000ff05057210 */ /* 0x000fe20007ffe1ff */
[----:B------:R-:W-:Y:S02]  /*92a0*/  IMAD.MOV R3, RZ, RZ, -R3 ;  /* 0x000000ffff037224 */ /* 0x000fe400078e0a03 */
[----:B------:R-:W-:Y:S01]  /*92b0*/  @!P3 IMAD.IADD R4, R4, 0x1, -R105 ;  /* 0x000000010404b824 */ /* 0x000fe200078e0a69 */
[----:B------:R-:W-:Y:S01]  /*92c0*/  ISETP.GT.U32.AND P3, PT, R105, R141, PT ;  /* 0x0000008d6900720c */ /* 0x000fe20003f64070 */
[----:B------:R-:W-:-:S04]  /*92d0*/  IMAD.HI.U32 R0, R106, R7, RZ ;  /* 0x000000076a007227 */ /* 0x000fc800078e00ff */
[----:B-1----:R-:W-:Y:S02]  /*92e0*/  IMAD.MOV.U32 R2, RZ, RZ, R4 ;  /* 0x000000ffff027224 */ /* 0x002fe400078e0004 */
[C---:B------:R-:W-:Y:S02]  /*92f0*/  IMAD R10, R105.reuse, R3, R10 ;  /* 0x00000003690a7224 */ /* 0x040fe400078e020a */
[--C-:B------:R-:W-:Y:S01]  /*9300*/  @!P1 IMAD.IADD R8, R8, 0x1, -R105.reuse ;  /* 0x0000000108089824 */ /* 0x100fe200078e0a69 */
[----:B------:R-:W-:Y:S01]  /*9310*/  @!P0 IADD3 R2, PT, PT, -R2, RZ, RZ ;  /* 0x000000ff02028210 */ /* 0x000fe20007ffe1ff */
[----:B------:R-:W-:Y:S01]  /*9320*/  IMAD.MOV R0, RZ, RZ, -R0 ;  /* 0x000000ffff007224 */ /* 0x000fe200078e0a00 */
[----:B------:R-:W-:Y:S01]  /*9330*/  ISETP.GT.U32.AND P1, PT, R105, R10, PT ;  /* 0x0000000a6900720c */ /* 0x000fe20003f24070 */
[----:B------:R-:W-:Y:S01]  /*9340*/  @!P5 IMAD.IADD R6, R6, 0x1, -R105 ;  /* 0x000000010606d824 */ /* 0x000fe200078e0a69 */
[----:B------:R-:W-:Y:S01]  /*9350*/  ISETP.GE.AND P5, PT, R9, RZ, PT ;  /* 0x000000ff0900720c */ /* 0x000fe20003fa6270 */
[----:B------:R1:W-:Y:S01]  /*9360*/  STL [R1+0x5a4], R2 ;  /* 0x0005a40201007387 */ /* 0x0003e20000100800 */
[C---:B------:R-:W-:Y:S01]  /*9370*/  IMAD R142, R105.reuse, R5, R142 ;  /* 0x00000005698e7224 */ /* 0x040fe200078e028e */
[----:B------:R-:W-:Y:S01]  /*9380*/  IABS R9, R14 ;  /* 0x0000000e00097213 */ /* 0x000fe20000000000 */
[----:B------:R-:W-:-:S02]  /*9390*/  IMAD R0, R105, R0, R7 ;  /* 0x0000000069007224 */ /* 0x000fc400078e0207 */
[----:B------:R-:W-:Y:S02]  /*93a0*/  IMAD.MOV.U32 R3, RZ, RZ, R6 ;  /* 0x000000ffff037224 */ /* 0x000fe400078e0006 */
[C---:B------:R-:W-:Y:S01]  /*93b0*/  VIADD R7, R22.reuse, 0xad ;  /* 0x000000ad16077836 */ /* 0x040fe20000000000 */
[----:B------:R-:W-:Y:S01]  /*93c0*/  ISETP.GT.U32.AND P0, PT, R105, R0, PT ;  /* 0x000000006900720c */ /* 0x000fe20003f04070 */
[----:B------:R-:W-:Y:S01]  /*93d0*/  VIADD R6, R22, 0xae ;  /* 0x000000ae16067836 */ /* 0x000fe20000000000 */
[----:B------:R-:W-:Y:S01]  /*93e0*/  @!P4 IADD3 R3, PT, PT, -R3, RZ, RZ ;  /* 0x000000ff0303c210 */ /* 0x000fe20007ffe1ff */
[----:B-1----:R-:W-:Y:S01]  /*93f0*/  IMAD.MOV.U32 R2, RZ, RZ, R8 ;  /* 0x000000ffff027224 */ /* 0x002fe200078e0008 */
[----:B------:R-:W-:Y:S01]  /*9400*/  IABS R143, R7 ;  /* 0x00000007008f7213 */ /* 0x000fe20000000000 */
[--C-:B------:R-:W-:Y:S01]  /*9410*/  @!P3 IMAD.IADD R141, R141, 0x1, -R105.reuse ;  /* 0x000000018d8db824 */ /* 0x100fe200078e0a69 */
[----:B------:R-:W-:Y:S01]  /*9420*/  IABS R5, R6 ;  /* 0x0000000600057213 */ /* 0x000fe20000000000 */
[----:B------:R-:W-:Y:S01]  /*9430*/  @!P6 IMAD.MOV R2, RZ, RZ, -R2 ;  /* 0x000000ffff02e224 */ /* 0x000fe200078e0a02 */
[C---:B------:R-:W-:Y:S01]  /*9440*/  ISETP.GT.U32.AND P6, PT, R105.reuse, R142, PT ;  /* 0x0000008e6900720c */ /* 0x040fe20003fc4070 */
[----:B------:R1:W-:Y:S01]  /*9450*/  STL [R1+0x5a8], R3 ;  /* 0x0005a80301007387 */ /* 0x0003e20000100800 */
[----:B------:R-:W-:Y:S01]  /*9460*/  @!P1 IMAD.IADD R10, R10, 0x1, -R105 ;  /* 0x000000010a0a9824 */ /* 0x000fe200078e0a69 */
[----:B------:R-:W-:Y:S01]  /*9470*/  ISETP.GT.U32.AND P3, PT, R105, R141, PT ;  /* 0x0000008d6900720c */ /* 0x000fe20003f64070 */
[----:B------:R-:W-:Y:S01]  /*9480*/  VIADD R13, R22, 0xb0 ;  /* 0x000000b0160d7836 */ /* 0x000fe20000000000 */
[----:B------:R-:W-:Y:S01]  /*9490*/  @!P0 IADD3 R0, PT, PT, R0, -R105, RZ ;  /* 0x8000006900008210 */ /* 0x000fe20007ffe0ff */
[----:B------:R2:W-:Y:S01]  /*94a0*/  STL [R1+0x5b4], R2 ;  /* 0x0005b40201007387 */ /* 0x0005e20000100800 */
[----:B------:R-:W-:Y:S01]  /*94b0*/  ISETP.GE.AND P4, PT, R11, RZ, PT ;  /* 0x000000ff0b00720c */ /* 0x000fe20003f86270 */
[----:B------:R-:W-:Y:S01]  /*94c0*/  VIADD R11, R22, 0xaf ;  /* 0x000000af160b7836 */ /* 0x000fe20000000000 */
[----:B------:R-:W-:Y:S01]  /*94d0*/  ISETP.GT.U32.AND P1, PT, R105, R0, PT ;  /* 0x000000006900720c */ /* 0x000fe20003f24070 */
[----:B-1----:R-:W-:Y:S01]  /*94e0*/  IMAD.HI.U32 R3, R106, R143, RZ ;  /* 0x0000008f6a037227 */ /* 0x002fe200078e00ff */
[----:B------:R-:W-:-:S02]  /*94f0*/  ISETP.GE.AND P0, PT, R7, RZ, PT ;  /* 0x000000ff0700720c */ /* 0x000fc40003f06270 */
[----:B------:R-:W-:Y:S01]  /*9500*/  IABS R7, R11 ;  /* 0x0000000b00077213 */ /* 0x000fe20000000000 */
[----:B------:R-:W-:Y:S01]  /*9510*/  @!P6 IMAD.IADD R142, R142, 0x1, -R105 ;  /* 0x000000018e8ee824 */ /* 0x000fe200078e0a69 */
[----:B------:R-:W-:Y:S01]  /*9520*/  ISETP.GT.U32.AND P6, PT, R105, R10, PT ;  /* 0x0000000a6900720c */ /* 0x000fe20003fc4070 */
[----:B------:R-:W-:Y:S01]  /*9530*/  IMAD.MOV R4, RZ, RZ, -R3 ;  /* 0x000000ffff047224 */ /* 0x000fe200078e0a03 */
[----:B------:R-:W-:Y:S01]  /*9540*/  IABS R8, R13 ;  /* 0x0000000d00087213 */ /* 0x000fe20000000000 */
[----:B------:R-:W-:-:S04]  /*9550*/  IMAD.HI.U32 R3, R106, R5, RZ ;  /* 0x000000056a037227 */ /* 0x000fc800078e00ff */
[----:B------:R-:W-:Y:S02]  /*9560*/  IMAD R143, R105, R4, R143 ;  /* 0x00000004698f7224 */ /* 0x000fe400078e028f */
[----:B------:R-:W-:Y:S02]  /*9570*/  IMAD.MOV R4, RZ, RZ, -R3 ;  /* 0x000000ffff047224 */ /* 0x000fe400078e0a03 */
[----:B------:R-:W-:Y:S01]  /*9580*/  @!P3 IMAD.IADD R141, R141, 0x1, -R105 ;  /* 0x000000018d8db824 */ /* 0x000fe200078e0a69 */
[----:B------:R-:W-:Y:S01]  /*9590*/  ISETP.GE.AND P3, PT, R12, RZ, PT ;  /* 0x000000ff0c00720c */ /* 0x000fe20003f66270 */
[----:B------:R-:W-:Y:S02]  /*95a0*/  IMAD R4, R105, R4, R5 ;  /* 0x0000000469047224 */ /* 0x000fe400078e0205 */
[--C-:B------:R-:W-:Y:S01]  /*95b0*/  @!P6 IMAD.IADD R10, R10, 0x1, -R105.reuse ;  /* 0x000000010a0ae824 */ /* 0x100fe200078e0a69 */
[----:B------:R-:W-:Y:S01]  /*95c0*/  @!P2 IADD3 R141, PT, PT, -R141, RZ, RZ ;  /* 0x000000ff8d8da210 */ /* 0x000fe20007ffe1ff */
[----:B------:R-:W-:Y:S01]  /*95d0*/  @!P1 IMAD.IADD R0, R0, 0x1, -R105 ;  /* 0x0000000100009824 */ /* 0x000fe200078e0a69 */
[C---:B------:R-:W-:Y:S01]  /*95e0*/  ISETP.GT.U32.AND P6, PT, R105.reuse, R4, PT ;  /* 0x000000046900720c */ /* 0x040fe20003fc4070 */
[----:B------:R-:W-:Y:S01]  /*95f0*/  IMAD.HI.U32 R3, R106, R7, RZ ;  /* 0x000000076a037227 */ /* 0x000fe200078e00ff */
[C---:B------:R-:W-:Y:S01]  /*9600*/  ISETP.GT.U32.AND P2, PT, R105.reuse, R142, PT ;  /* 0x0000008e6900720c */ /* 0x040fe20003f44070 */
[----:B------:R-:W-:Y:S01]  /*9610*/  STL [R1+0x87b4], R141 ;  /* 0x0087b48d01007387 */ /* 0x000fe20000100800 */
[----:B------:R-:W-:Y:S01]  /*9620*/  ISETP.GT.U32.AND P1, PT, R105, R143, PT ;  /* 0x0000008f6900720c */ /* 0x000fe20003f24070 */
[----:B--2---:R-:W-:-:S02]  /*9630*/  IMAD.MOV.U32 R2, RZ, RZ, R0 ;  /* 0x000000ffff027224 */ /* 0x004fc400078e0000 */
[----:B------:R-:W-:-:S04]  /*9640*/  IMAD.HI.U32 R5, R106, R8, RZ ;  /* 0x000000086a057227 */ /* 0x000fc800078e00ff */
[----:B------:R-:W-:Y:S02]  /*9650*/  @!P5 IMAD.MOV R2, RZ, RZ, -R2 ;  /* 0x000000ffff02d224 */ /* 0x000fe400078e0a02 */
[----:B------:R-:W-:Y:S01]  /*9660*/  @!P6 IADD3 R4, PT, PT, R4, -R105, RZ ;  /* 0x800000690404e210 */ /* 0x000fe20007ffe0ff */
[----:B------:R-:W-:Y:S02]  /*9670*/  IMAD.MOV R0, RZ, RZ, -R3 ;  /* 0x000000ffff007224 */ /* 0x000fe400078e0a03 */
[----:B------:R-:W-:Y:S01]  /*9680*/  @!P2 IMAD.IADD R142, R142, 0x1, -R105 ;  /* 0x000000018e8ea824 */ /* 0x000fe200078e0a69 */
[----:B------:R-:W-:Y:S01]  /*9690*/  ISETP.GE.AND P2, PT, R6, RZ, PT ;  /* 0x000000ff0600720c */ /* 0x000fe20003f46270 */
[----:B------:R1:W-:Y:S01]  /*96a0*/  STL [R1+0x5b8], R2 ;  /* 0x0005b80201007387 */ /* 0x0003e20000100800 */
[----:B------:R-:W-:Y:S01]  /*96b0*/  IMAD.HI.U32 R6, R106, R9, RZ ;  /* 0x000000096a067227 */ /* 0x000fe200078e00ff */
[----:B------:R-:W-:Y:S02]  /*96c0*/  ISETP.GT.U32.AND P6, PT, R105, R4, PT ;  /* 0x000000046900720c */ /* 0x000fe40003fc4070 */
[----:B------:R-:W-:Y:S01]  /*96d0*/  @!P1 IADD3 R143, PT, PT, R143, -R105, RZ ;  /* 0x800000698f8f9210 */ /* 0x000fe20007ffe0ff */
[----:B------:R-:W-:Y:S01]  /*96e0*/  IMAD.MOV R5, RZ, RZ, -R5 ;  /* 0x000000ffff057224 */ /* 0x000fe200078e0a05 */
[----:B------:R-:W-:Y:S01]  /*96f0*/  ISETP.GE.AND P1, PT, R11, RZ, PT ;  /* 0x000000ff0b00720c */ /* 0x000fe20003f26270 */
[C---:B------:R-:W-:Y:S01]  /*9700*/  IMAD R0, R105.reuse, R0, R7 ;  /* 0x0000000069007224 */ /* 0x040fe200078e0207 */
[----:B------:R-:W-:Y:S01]  /*9710*/  ISETP.GT.U32.AND P5, PT, R105, R143, PT ;  /* 0x0000008f6900720c */ /* 0x000fe20003fa4070 */
[----:B------:R-:W-:-:S02]  /*9720*/  IMAD.MOV R12, RZ, RZ, -R6 ;  /* 0x000000ffff0c7224 */ /* 0x000fc400078e0a06 */
[----:B-1----:R-:W-:Y:S02]  /*9730*/  IMAD.MOV.U32 R2, RZ, RZ, R10 ;  /* 0x000000ffff027224 */ /* 0x002fe400078e000a */
[C---:B------:R-:W-:Y:S02]  /*9740*/  IMAD R6, R105.reuse, R5, R8 ;  /* 0x0000000569067224 */ /* 0x040fe400078e0208 */
[C---:B------:R-:W-:Y:S01]  /*9750*/  IMAD R8, R105.reuse, R12, R9 ;  /* 0x0000000c69087224 */ /* 0x040fe200078e0209 */
[----:B------:R-:W-:Y:S01]  /*9760*/  @!P4 IADD3 R2, PT, PT, -R2, RZ, RZ ;  /* 0x000000ff0202c210 */ /* 0x000fe20007ffe1ff */
[----:B------:R-:W-:Y:S01]  /*9770*/  @!P3 IMAD.MOV R142, RZ, RZ, -R142 ;  /* 0x000000ffff8eb224 */ /* 0x000fe200078e0a8e */
[C---:B------:R-:W-:Y:S01]  /*9780*/  ISETP.GT.U32.AND P4, PT, R105.reuse, R0, PT ;  /* 0x000000006900720c */ /* 0x040fe20003f84070 */
[----:B------:R-:W-:Y:S01]  /*9790*/  VIADD R7, R22, 0xb2 ;  /* 0x000000b216077836 */ /* 0x000fe20000000000 */
[C---:B------:R-:W-:Y:S01]  /*97a0*/  ISETP.GT.U32.AND P3, PT, R105.reuse, R6, PT ;  /* 0x000000066900720c */ /* 0x040fe20003f64070 */
[--C-:B------:R-:W-:Y:S01]  /*97b0*/  @!P6 IMAD.IADD R4, R4, 0x1, -R105.reuse ;  /* 0x000000010404e824 */ /* 0x100fe200078e0a69 */
[----:B------:R-:W-:Y:S01]  /*97c0*/  ISETP.GT.U32.AND P6, PT, R105, R8, PT ;  /* 0x000000086900720c */ /* 0x000fe20003fc4070 */
[C---:B------:R-:W-:Y:S01]  /*97d0*/  VIADD R11, R22.reuse, 0xb4 ;  /* 0x000000b4160b7836 */ /* 0x040fe20000000000 */
[----:B------:R-:W-:Y:S01]  /*97e0*/  IABS R144, R7 ;  /* 0x0000000700907213 */ /* 0x000fe20000000000 */
[--C-:B------:R-:W-:Y:S01]  /*97f0*/  @!P5 IMAD.IADD R143, R143, 0x1, -R105.reuse ;  /* 0x000000018f8fd824 */ /* 0x100fe200078e0a69 */
[C---:B------:R-:W-:Y:S01]  /*9800*/  IADD3 R9, PT, PT, R22.reuse, 0xb3, RZ ;  /* 0x000000b316097810 */ /* 0x040fe20007ffe0ff */
[----:B------:R-:W-:Y:S01]  /*9810*/  VIADD R12, R22, 0xb5 ;  /* 0x000000b5160c7836 */ /* 0x000fe20000000000 */
[----:B------:R-:W-:Y:S01]  /*9820*/  IABS R146, R11 ;  /* 0x0000000b00927213 */ /* 0x000fe20000000000 */
[----:B------:R-:W-:Y:S01]  /*9830*/  IMAD.HI.U32 R3, R106, R144, RZ ;  /* 0x000000906a037227 */ /* 0x000fe200078e00ff */
[----:B------:R-:W-:Y:S01]  /*9840*/  IABS R145, R9 ;  /* 0x0000000900917213 */ /* 0x000fe20000000000 */
[----:B------:R1:W-:Y:S01]  /*9850*/  STL [R1+0x5d0], R2 ;  /* 0x0005d00201007387 */ /* 0x0003e20000100800 */
[----:B------:R-:W-:Y:S01]  /*9860*/  IABS R147, R12 ;  /* 0x0000000c00937213 */ /* 0x000fe20000000000 */
[----:B------:R-:W-:Y:S01]  /*9870*/  @!P4 IMAD.IADD R0, R0, 0x1, -R105 ;  /* 0x000000010000c824 */ /* 0x000fe200078e0a69 */
[----:B------:R-:W-:Y:S01]  /*9880*/  @!P3 IADD3 R6, PT, PT, R6, -R105, RZ ;  /* 0x800000690606b210 */ /* 0x000fe20007ffe0ff */
[----:B------:R-:W-:Y:S01]  /*9890*/  IMAD.MOV R5, RZ, RZ, -R3 ;  /* 0x000000ffff057224 */ /* 0x000fe200078e0a03 */
[----:B------:R-:W-:Y:S01]  /*98a0*/  ISETP.GE.AND P5, PT, R13, RZ, PT ;  /* 0x000000ff0d00720c */ /* 0x000fe20003fa6270 */
[----:B------:R-:W-:Y:S01]  /*98b0*/  IMAD.HI.U32 R3, R106, R145, RZ ;  /* 0x000000916a037227 */ /* 0x000fe200078e00ff */
[----:B------:R-:W-:-:S02]  /*98c0*/  ISETP.GT.U32.AND P3, PT, R105, R0, PT ;  /* 0x000000006900720c */ /* 0x000fc40003f64070 */
[----:B------:R-:W-:Y:S01]  /*98d0*/  ISETP.GE.AND P4, PT, R14, RZ, PT ;  /* 0x000000ff0e00720c */ /* 0x000fe20003f86270 */
[----:B------:R-:W-:Y:S01]  /*98e0*/  @!P6 IMAD.IADD R8, R8, 0x1, -R105 ;  /* 0x000000010808e824 */ /* 0x000fe200078e0a69 */
[C---:B------:R-:W-:Y:S01]  /*98f0*/  ISETP.GT.U32.AND P6, PT, R105.reuse, R6, PT ;  /* 0x000000066900720c */ /* 0x040fe20003fc4070 */
[----:B------:R-:W-:Y:S01]  /*9900*/  IMAD R144, R105, R5, R144 ;  /* 0x0000000569907224 */ /* 0x000fe200078e0290 */
[----:B------:R-:W-:Y:S01]  /*9910*/  IADD3 R10, PT, PT, -R3, RZ, RZ ;  /* 0x000000ff030a7210 */ /* 0x000fe20007ffe1ff */
[----:B------:R-:W-:Y:S01]  /*9920*/  @!P0 IMAD.MOV R143, RZ, RZ, -R143 ;  /* 0x000000ffff8f8224 */ /* 0x000fe200078e0a8f */
[----:B------:R-:W-:Y:S01]  /*9930*/  ISETP.GT.U32.AND P0, PT, R105, R8, PT ;  /* 0x000000086900720c */ /* 0x000fe20003f04070 */
[----:B------:R-:W-:-:S04]  /*9940*/  IMAD.HI.U32 R3, R106, R146, RZ ;  /* 0x000000926a037227 */ /* 0x000fc800078e00ff */
[----:B------:R-:W-:Y:S01]  /*9950*/  @!P3 IMAD.IADD R0, R0, 0x1, -R105 ;  /* 0x000000010000b824 */ /* 0x000fe200078e0a69 */
[C---:B------:R-:W-:Y:S01]  /*9960*/  ISETP.GT.U32.AND P3, PT, R105.reuse, R144, PT ;  /* 0x000000906900720c */ /* 0x040fe20003f64070 */
[C---:B------:R-:W-:Y:S02]  /*9970*/  IMAD R145, R105.reuse, R10, R145 ;  /* 0x0000000a69917224 */ /* 0x040fe400078e0291 */
[----:B------:R-:W-:Y:S01]  /*9980*/  @!P6 IADD3 R6, PT, PT, R6, -R105, RZ ;  /* 0x800000690606e210 */ /* 0x000fe20007ffe0ff */
[----:B------:R-:W-:Y:S01]  /*9990*/  IMAD.MOV R5, RZ, RZ, -R3 ;  /* 0x000000ffff057224 */ /* 0x000fe200078e0a03 */
[----:B-1----:R-:W-:Y:S01]  /*99a0*/  MOV R2, R0 ;  /* 0x0000000000027202 */ /* 0x002fe20000000f00 */
[----:B------:R-:W-:Y:S01]  /*99b0*/  IMAD.HI.U32 R3, R106, R147, RZ ;  /* 0x000000936a037227 */ /* 0x000fe200078e00ff */
[----:B------:R-:W-:-:S03]  /*99c0*/  ISETP.GT.U32.AND P6, PT, R105, R145, PT ;  /* 0x000000916900720c */ /* 0x000fc60003fc4070 */
[----:B------:R-:W-:Y:S02]  /*99d0*/  IMAD.MOV.U32 R15, RZ, RZ, R4 ;  /* 0x000000ffff0f7224 */ /* 0x000fe400078e0004 */
[----:B------:R-:W-:Y:S02]  /*99e0*/  VIADD R10, R22, 0xb6 ;  /* 0x000000b6160a7836 */ /* 0x000fe40000000000 */
[----:B------:R-:W-:Y:S01]  /*99f0*/  @!P3 IMAD.IADD R144, R144, 0x1, -R105 ;  /* 0x000000019090b824 */ /* 0x000fe200078e0a69 */
[----:B------:R-:W-:Y:S01]  /*9a00*/  ISETP.GE.AND P3, PT, R9, RZ, PT ;  /* 0x000000ff0900720c */ /* 0x000fe20003f66270 */
[----:B------:R-:W-:Y:S02]  /*9a10*/  IMAD R146, R105, R5, R146 ;  /* 0x0000000569927224 */ /* 0x000fe400078e0292 */
[----:B------:R-:W-:Y:S02]  /*9a20*/  IMAD.MOV R4, RZ, RZ, -R3 ;  /* 0x000000ffff047224 */ /* 0x000fe400078e0a03 */
[--C-:B------:R-:W-:Y:S01]  /*9a30*/  @!P6 IMAD.IADD R145, R145, 0x1, -R105.reuse ;  /* 0x000000019191e824 */ /* 0x100fe200078e0a69 */
[----:B------:R-:W-:Y:S01]  /*9a40*/  ISETP.GT.U32.AND P6, PT, R105, R144, PT ;  /* 0x000000906900720c */ /* 0x000fe20003fc4070 */
[----:B------:R-:W-:Y:S01]  /*9a50*/  @!P0 IMAD.IADD R8, R8, 0x1, -R105 ;  /* 0x0000000108088824 */ /* 0x000fe200078e0a69 */
[----:B------:R-:W-:Y:S01]  /*9a60*/  ISETP.GE.AND P0, PT, R7, RZ, PT ;  /* 0x000000ff0700720c */ /* 0x000fe20003f06270 */
[----:B------:R-:W-:Y:S01]  /*9a70*/  @!P2 IMAD.MOV R15, RZ, RZ, -R15 ;  /* 0x000000ffff0fa224 */ /* 0x000fe200078e0a0f */
[----:B------:R-:W-:Y:S01]  /*9a80*/  IABS R7, R10 ;  /* 0x0000000a00077213 */ /* 0x000fe20000000000 */
[----:B------:R-:W-:Y:S01]  /*9a90*/  IMAD.MOV.U32 R0, RZ, RZ, R6 ;  /* 0x000000ffff007224 */ /* 0x000fe200078e0006 */
[C---:B------:R-:W-:Y:S01]  /*9aa0*/  ISETP.GT.U32.AND P2, PT, R105.reuse, R146, PT ;  /* 0x000000926900720c */ /* 0x040fe20003f44070 */
[C---:B------:R-:W-:Y:S01]  /*9ab0*/  IMAD R147, R105.reuse, R4, R147 ;  /* 0x0000000469937224 */ /* 0x040fe200078e0293 */
[----:B------:R-:W-:Y:S01]  /*9ac0*/  MOV R5, R7 ;  /* 0x0000000700057202 */ /* 0x000fe20000000f00 */
[----:B------:R-:W-:Y:S01]  /*9ad0*/  @!P1 IMAD.MOV R2, RZ, RZ, -R2 ;  /* 0x000000ffff029224 */ /* 0x000fe200078e0a02 */
[----:B------:R-:W-:Y:S01]  /*9ae0*/  STL [R1+0x5dc], R15 ;  /* 0x0005dc0f01007387 */ /* 0x000fe20000100800 */
[----:B------:R-:W-:Y:S01]  /*9af0*/  @!P5 IMAD.MOV R0, RZ, RZ, -R0 ;  /* 0x000000ffff00d224 */ /* 0x000fe200078e0a00 */
[C---:B------:R-:W-:Y:S01]  /*9b00*/  ISETP.GT.U32.AND P1, PT, R105.reuse, R145, PT ;  /* 0x000000916900720c */ /* 0x040fe20003f24070 */
[--C-:B------:R-:W-:Y:S01]  /*9b10*/  @!P6 IMAD.IADD R144, R144, 0x1, -R105.reuse ;  /* 0x000000019090e824 */ /* 0x100fe200078e0a69 */
[----:B------:R-:W-:Y:S01]  /*9b20*/  ISETP.GT.U32.AND P6, PT, R105, R147, PT ;  /* 0x000000936900720c */ /* 0x000fe20003fc4070 */
[----:B------:R-:W-:Y:S01]  /*9b30*/  STL [R1+0x5f8], R2 ;  /* 0x0005f80201007387 */ /* 0x000fe20000100800 */
[C---:B------:R-:W-:Y:S01]  /*9b40*/  VIADD R3, R22.reuse, 0xb7 ;  /* 0x000000b716037836 */ /* 0x040fe20000000000 */
[----:B------:R-:W-:Y:S01]  /*9b50*/  ISETP.GE.AND P5, PT, R11, RZ, PT ;  /* 0x000000ff0b00720c */ /* 0x000fe20003fa6270 */
[----:B------:R-:W-:Y:S01]  /*9b60*/  VIADD R9, R22, 0xb9 ;  /* 0x000000b916097836 */ /* 0x000fe20000000000 */
[----:B------:R1:W-:Y:S01]  /*9b70*/  STL [R1+0x108], R0 ;  /* 0x0001080001007387 */ /* 0x0003e20000100800 */
[----:B------:R-:W-:Y:S01]  /*9b80*/  @!P2 IMAD.IADD R146, R146, 0x1, -R105 ;  /* 0x000000019292a824 */ /* 0x000fe200078e0a69 */
[----:B------:R-:W-:Y:S01]  /*9b90*/  IABS R4, R3 ;  /* 0x0000000300047213 */ /* 0x000fe20000000000 */
[----:B------:R-:W-:Y:S01]  /*9ba0*/  VIADD R13, R22, 0xbe ;  /* 0x000000be160d7836 */ /* 0x000fe20000000000 */
[----:B------:R-:W-:-:S02]  /*9bb0*/  ISETP.GE.AND P2, PT, R3, RZ, PT ;  /* 0x000000ff0300720c */ /* 0x000fc40003f46270 */
[--C-:B------:R-:W-:Y:S01]  /*9bc0*/  @!P1 IMAD.IADD R145, R145, 0x1, -R105.reuse ;  /* 0x0000000191919824 */ /* 0x100fe200078e0a69 */
[----:B------:R-:W-:Y:S01]  /*9bd0*/  @!P0 IADD3 R144, PT, PT, -R144, RZ, RZ ;  /* 0x000000ff90908210 */ /* 0x000fe20007ffe1ff */
[----:B------:R-:W-:Y:S01]  /*9be0*/  @!P6 IMAD.IADD R147, R147, 0x1, -R105 ;  /* 0x000000019393e824 */ /* 0x000fe200078e0a69 */
[C---:B------:R-:W-:Y:S01]  /*9bf0*/  ISETP.GT.U32.AND P6, PT, R105.reuse, R146, PT ;  /* 0x000000926900720c */ /* 0x040fe20003fc4070 */
[----:B-1----:R-:W-:Y:S01]  /*9c00*/  IMAD.HI.U32 R0, R106, R5, RZ ;  /* 0x000000056a007227 */ /* 0x002fe200078e00ff */
[----:B------:R-:W-:Y:S02]  /*9c10*/  IADD3 R7, PT, PT, R22, 0xb8, RZ ;  /* 0x000000b816077810 */ /* 0x000fe40007ffe0ff */
[C---:B------:R-:W-:Y:S01]  /*9c20*/  ISETP.GT.U32.AND P0, PT, R105.reuse, R147, PT ;  /* 0x000000936900720c */ /* 0x040fe20003f04070 */
[----:B------:R-:W-:Y:S01]  /*9c30*/  IMAD.HI.U32 R3, R106, R4, RZ ;  /* 0x000000046a037227 */ /* 0x000fe200078e00ff */
[----:B------:R-:W-:Y:S02]  /*9c40*/  IADD3 R0, PT, PT, -R0, RZ, RZ ;  /* 0x000000ff00007210 */ /* 0x000fe40007ffe1ff */
[----:B------:R-:W-:Y:S01]  /*9c50*/  MOV R2, R8 ;  /* 0x0000000800027202 */ /* 0x000fe20000000f00 */
[----:B------:R-:W-:Y:S01]  /*9c60*/  IMAD.MOV R3, RZ, RZ, -R3 ;  /* 0x000000ffff037224 */ /* 0x000fe200078e0a03 */
[----:B------:R-:W-:Y:S01]  /*9c70*/  IABS R6, R7 ;  /* 0x0000000700067213 */ /* 0x000fe20000000000 */
[C---:B------:R-:W-:Y:S01]  /*9c80*/  IMAD R0, R105.reuse, R0, R5 ;  /* 0x0000000069007224 */ /* 0x040fe200078e0205 */
[----:B------:R-:W-:Y:S01]  /*9c90*/  ISETP.GE.AND P1, PT, R10, RZ, PT ;  /* 0x000000ff0a00720c */ /* 0x000fe20003f26270 */
[----:B------:R-:W-:Y:S01]  /*9ca0*/  @!P3 IMAD.MOV R145, RZ, RZ, -R145 ;  /* 0x000000ffff91b224 */ /* 0x000fe200078e0a91 */
[----:B------:R-:W-:Y:S01]  /*9cb0*/  IABS R148, R9 ;  /* 0x0000000900947213 */ /* 0x000fe20000000000 */
[C---:B------:R-:W-:Y:S01]  /*9cc0*/  IMAD R4, R105.reuse, R3, R4 ;  /* 0x0000000369047224 */ /* 0x040fe200078e0204 */
[----:B------:R-:W-:Y:S01]  /*9cd0*/  ISETP.GT.U32.AND P3, PT, R105, R0, PT ;  /* 0x000000006900720c */ /* 0x000fe20003f64070 */
[--C-:B------:R-:W-:Y:S01]  /*9ce0*/  @!P6 IMAD.IADD R146, R146, 0x1, -R105.reuse ;  /* 0x000000019292e824 */ /* 0x100fe200078e0a69 */
[----:B------:R-:W-:Y:S01]  /*9cf0*/  @!P0 IADD3 R147, PT, PT, R147, -R105, RZ ;  /* 0x8000006993938210 */ /* 0x000fe20007ffe0ff */
[----:B------:R-:W-:Y:S01]  /*9d00*/  @!P4 IMAD.MOV R2, RZ, RZ, -R2 ;  /* 0x000000ffff02c224 */ /* 0x000fe200078e0a02 */
[----:B------:R-:W-:Y:S01]  /*9d10*/  ISETP.GT.U32.AND P6, PT, R105, R4, PT ;  /* 0x000000046900720c */ /* 0x000fe20003fc4070 */
[----:B------:R-:W-:Y:S01]  /*9d20*/  VIADD R10, R22, 0xba ;  /* 0x000000ba160a7836 */ /* 0x000fe20000000000 */
[----:B------:R-:W-:Y:S01]  /*9d30*/  ISETP.GE.AND P4, PT, R12, RZ, PT ;  /* 0x000000ff0c00720c */ /* 0x000fe20003f86270 */
[----:B------:R-:W-:Y:S01]  /*9d40*/  IMAD.HI.U32 R3, R106, R6, RZ ;  /* 0x000000066a037227 */ /* 0x000fe200078e00ff */
[----:B------:R-:W-:Y:S01]  /*9d50*/  ISETP.GE.AND P0, PT, R7, RZ, PT ;  /* 0x000000ff0700720c */ /* 0x000fe20003f06270 */
[----:B------:R1:W-:Y:S01]  /*9d60*/  STL [R1+0x600], R2 ;  /* 0x0006000201007387 */ /* 0x0003e20000100800 */
[----:B------:R-:W-:Y:S01]  /*9d70*/  IABS R8, R10 ;  /* 0x0000000a00087213 */ /* 0x000fe20000000000 */
[----:B------:R-:W-:Y:S01]  /*9d80*/  @!P5 IMAD.MOV R146, RZ, RZ, -R146 ;  /* 0x000000ffff92d224 */ /* 0x000fe200078e0a92 */
[----:B------:R-:W-:Y:S01]  /*9d90*/  IADD3 R11, PT, PT, R22, 0xbc, RZ ;  /* 0x000000bc160b7810 */ /* 0x000fe20007ffe0ff */
[----:B------:R-:W-:Y:S01]  /*9da0*/  @!P3 IMAD.IADD R0, R0, 0x1, -R105 ;  /* 0x000000010000b824 */ /* 0x000fe200078e0a69 */
[----:B------:R-:W-:Y:S01]  /*9db0*/  ISETP.GE.AND P3, PT, R9, RZ, PT ;  /* 0x000000ff0900720c */ /* 0x000fe20003f66270 */
[----:B------:R-:W-:Y:S01]  /*9dc0*/  IMAD.HI.U32 R5, R106, R148, RZ ;  /* 0x000000946a057227 */ /* 0x000fe200078e00ff */
[----:B------:R-:W-:Y:S01]  /*9dd0*/  IABS R150, R11 ;  /* 0x0000000b00967213 */ /* 0x000fe20000000000 */
[----:B------:R-:W-:Y:S01]  /*9de0*/  STL [R1+0x87f8], R144 ;  /* 0x0087f89001007387 */ /* 0x000fe20000100800 */
[----:B------:R-:W-:Y:S01]  /*9df0*/  ISETP.GT.U32.AND P5, PT, R105, R0, PT ;  /* 0x000000006900720c */ /* 0x000fe20003fa4070 */
[----:B------:R-:W-:-:S02]  /*9e00*/  IMAD.MOV R7, RZ, RZ, -R3 ;  /* 0x000000ffff077224 */ /* 0x000fc400078e0a03 */
[----:B------:R-:W-:Y:S02]  /*9e10*/  @!P6 IMAD.IADD R4, R4, 0x1, -R105 ;  /* 0x000000010404e824 */ /* 0x000fe400078e0a69 */
[----:B------:R-:W-:Y:S02]  /*9e20*/  IMAD.MOV R5, RZ, RZ, -R5 ;  /* 0x000000ffff057224 */ /* 0x000fe400078e0a05 */
[C---:B------:R-:W-:Y:S01]  /*9e30*/  IMAD R6, R105.reuse, R7, R6 ;  /* 0x0000000769067224 */ /* 0x040fe200078e0206 */
[----:B------:R-:W-:Y:S01]  /*9e40*/  ISETP.GT.U32.AND P6, PT, R105, R4, PT ;  /* 0x000000046900720c */ /* 0x000fe20003fc4070 */
[----:B------:R-:W-:Y:S01]  /*9e50*/  IMAD.HI.U32 R3, R106, R8, RZ ;  /* 0x000000086a037227 */ /* 0x000fe200078e00ff */
[----:B------:R-:W-:-:S03]  /*9e60*/  IABS R7, R13 ;  /* 0x0000000d00077213 */ /* 0x000fc60000000000 */
[----:B------:R-:W-:Y:S01]  /*9e70*/  IMAD R148, R105, R5, R148 ;  /* 0x0000000569947224 */ /* 0x000fe200078e0294 */
[----:B------:R-:W-:Y:S01]  /*9e80*/  IADD3 R3, PT, PT, -R3, RZ, RZ ;  /* 0x000000ff03037210 */ /* 0x000fe20007ffe1ff */
[----:B------:R-:W-:Y:S01]  /*9e90*/  @!P4 IMAD.MOV R147, RZ, RZ, -R147 ;  /* 0x000000ffff93c224 */ /* 0x000fe200078e0a93 */
[C---:B------:R-:W-:Y:S01]  /*9ea0*/  ISETP.GT.U32.AND P4, PT, R105.reuse, R6, PT ;  /* 0x000000066900720c */ /* 0x040fe20003f84070 */
[----:B------:R-:W-:Y:S01]  /*9eb0*/  VIADD R9, R22, 0xbb ;  /* 0x000000bb16097836 */ /* 0x000fe20000000000 */
[----:B------:R-:W-:Y:S01]  /*9ec0*/  @!P5 IADD3 R0, PT, PT, R0, -R105, RZ ;  /* 0x800000690000d210 */ /* 0x000fe20007ffe0ff */
[C---:B------:R-:W-:Y:S01]  /*9ed0*/  IMAD R8, R105.reuse, R3, R8 ;  /* 0x0000000369087224 */ /* 0x040fe200078e0208 */
[C---:B------:R-:W-:Y:S01]  /*9ee0*/  ISETP.GT.U32.AND P5, PT, R105.reuse, R148, PT ;  /* 0x000000946900720c */ /* 0x040fe20003fa4070 */
[----:B------:R-:W-:Y:S01]  /*9ef0*/  @!P6 IMAD.IADD R4, R4, 0x1, -R105 ;  /* 0x000000010404e824 */ /* 0x000fe200078e0a69 */
[----:B------:R-:W-:Y:S01]  /*9f00*/  IABS R149, R9 ;  /* 0x0000000900957213 */ /* 0x000fe20000000000 */
[----:B------:R-:W-:Y:S01]  /*9f10*/  VIADD R12, R22, 0xbd ;  /* 0x000000bd160c7836 */ /* 0x000fe20000000000 */
[----:B------:R-:W-:Y:S01]  /*9f20*/  ISETP.GT.U32.AND P6, PT, R105, R8, PT ;  /* 0x000000086900720c */ /* 0x000fe20003fc4070 */
[----:B------:R-:W-:Y:S01]  /*9f30*/  IMAD.HI.U32 R5, R106, R150, RZ ;  /* 0x000000966a057227 */ /* 0x000fe200078e00ff */
[----:B-1----:R-:W-:-:S02]  /*9f40*/  MOV R2, R4 ;  /* 0x0000000400027202 */ /* 0x002fc40000000f00 */
[----:B------:R-:W-:Y:S01]  /*9f50*/  IABS R151, R12 ;  /* 0x0000000c00977213 */ /* 0x000fe20000000000 */
[----:B------:R-:W-:Y:S01]  /*9f60*/  @!P4 IMAD.IADD R6, R6, 0x1, -R105 ;  /* 0x000000010606c824 */ /* 0x000fe200078e0a69 */
[----:B------:R-:W-:Y:S01]  /*9f70*/  ISETP.GE.AND P4, PT, R10, RZ, PT ;  /* 0x000000ff0a00720c */ /* 0x000fe20003f86270 */
[----:B------:R-:W-:Y:S02]  /*9f80*/  IMAD.HI.U32 R3, R106, R149, RZ ;  /* 0x000000956a037227 */ /* 0x000fe400078e00ff */
[----:B------:R-:W-:Y:S02]  /*9f90*/  @!P5 IADD3 R148, PT, PT, R148, -R105, RZ ;  /* 0x800000699494d210 */ /* 0x000fe40007ffe0ff */
[C---:B------:R-:W-:Y:S01]  /*9fa0*/  ISETP.GT.U32.AND P5, PT, R105.reuse, R6, PT ;  /* 0x000000066900720c */ /* 0x040fe20003fa4070 */
[----:B------:R-:W-:Y:S02]  /*9fb0*/  IMAD.MOV R10, RZ, RZ, -R3 ;  /* 0x000000ffff0a7224 */ /* 0x000fe400078e0a03 */
[----:B------:R-:W-:Y:S01]  /*9fc0*/  @!P6 IMAD.IADD R8, R8, 0x1, -R105 ;  /* 0x000000010808e824 */ /* 0x000fe200078e0a69 */
[C---:B------:R-:W-:Y:S01]  /*9fd0*/  ISETP.GT.U32.AND P6, PT, R105.reuse, R148, PT ;  /* 0x000000946900720c */ /* 0x040fe20003fc4070 */
[----:B------:R-:W-:-:S02]  /*9fe0*/  IMAD R149, R105, R10, R149 ;  /* 0x0000000a69957224 */ /* 0x000fc400078e0295 */
[----:B------:R-:W-:Y:S02]  /*9ff0*/  IMAD.MOV R5, RZ, RZ, -R5 ;  /* 0x000000ffff057224 */ /* 0x000fe400078e0a05 */
[----:B------:R-:W-:Y:S02]  /*a000*/  IMAD.MOV.U32 R14, RZ, RZ, R0 ;  /* 0x000000ffff0e7224 */ /* 0x000fe400078e0000 */
[C---:B------:R-:W-:Y:S01]  /*a010*/  IMAD R150, R105.reuse, R5, R150 ;  /* 0x0000000569967224 */ /* 0x040fe200078e0296 */
[----:B------:R-:W-:Y:S01]  /*a020*/  IADD3 R5, PT, PT, R22, 0xbf, RZ ;  /* 0x000000bf16057810 */ /* 0x000fe20007ffe0ff */
[----:B------:R-:W-:Y:S01]  /*a030*/  @!P5 IMAD.IADD R6, R6, 0x1, -R105 ;  /* 0x000000010606d824 */ /* 0x000fe200078e0a69 */
[----:B------:R-:W-:Y:S01]  /*a040*/  ISETP.GT.U32.AND P5, PT, R105, R149, PT ;  /* 0x000000956900720c */ /* 0x000fe20003fa4070 */
[----:B------:R-:W-:-:S04]  /*a050*/  IMAD.HI.U32 R0, R106, R151, RZ ;  /* 0x000000976a007227 */ /* 0x000fc800078e00ff */
[----:B------:R-:W-:Y:S01]  /*a060*/  @!P1 IMAD.MOV R14, RZ, RZ, -R14 ;  /* 0x000000ffff0e9224 */ /* 0x000fe200078e0a0e */
[----:B------:R-:W-:Y:S01]  /*a070*/  ISETP.GT.U32.AND P1, PT, R105, R8, PT ;  /* 0x000000086900720c */ /* 0x000fe20003f24070 */
[----:B------:R-:W-:-:S03]  /*a080*/  IMAD.HI.U32 R3, R106, R7, RZ ;  /* 0x000000076a037227 */ /* 0x000fc600078e00ff */
[----:B------:R-:W-:Y:S01]  /*a090*/  STL [R1+0x608], R14 ;  /* 0x0006080e01007387 */ /* 0x000fe20000100800 */
[----:B------:R-:W-:Y:S01]  /*a0a0*/  @!P2 IMAD.MOV R2, RZ, RZ, -R2 ;  /* 0x000000ffff02a224 */ /* 0x000fe200078e0a02 */
[----:B------:R-:W-:Y:S01]  /*a0b0*/  ISETP.GE.AND P2, PT, R9, RZ, PT ;  /* 0x000000ff0900720c */ /* 0x000fe20003f46270 */
[----:B------:R-:W-:Y:S01]  /*a0c0*/  @!P6 IMAD.IADD R148, R148, 0x1, -R105 ;  /* 0x000000019494e824 */ /* 0x000fe200078e0a69 */
[C---:B------:R-:W-:Y:S01]  /*a0d0*/  ISETP.GT.U32.AND P6, PT, R105.reuse, R150, PT ;  /* 0x000000966900720c */ /* 0x040fe20003fc4070 */
[----:B------:R-:W-:Y:S01]  /*a0e0*/  IMAD.MOV R0, RZ, RZ, -R0 ;  /* 0x000000ffff007224 */ /* 0x000fe200078e0a00 */
[----:B------:R1:W-:Y:S01]  /*a0f0*/  STL [R1+0x60c], R2 ;  /* 0x00060c0201007387 */ /* 0x0003e20000100800 */
[----:B------:R-:W-:Y:S01]  /*a100*/  IMAD.MOV R4, RZ, RZ, -R3 ;  /* 0x000000ffff047224 */ /* 0x000fe200078e0a03 */
[----:B------:R-:W-:Y:S01]  /*a110*/  IABS R3, R5 ;  /* 0x0000000500037213 */ /* 0x000fe20000000000 */
[C---:B------:R-:W-:Y:S01]  /*a120*/  IMAD R151, R105.reuse, R0, R151 ;  /* 0x0000000069977224 */ /* 0x040fe200078e0297 */
[----:B------:R-:W-:Y:S01]  /*a130*/  @!P1 IADD3 R8, PT, PT, R8, -R105, RZ ;  /* 0x8000006908089210 */ /* 0x000fe20007ffe0ff */
[----:B------:R-:W-:Y:S01]  /*a140*/  IMAD R0, R105, R4, R7 ;  /* 0x0000000469007224 */ /* 0x000fe200078e0207 */
[----:B------:R-:W-:Y:S01]  /*a150*/  ISETP.GE.AND P1, PT, R11, RZ, PT ;  /* 0x000000ff0b00720c */ /* 0x000fe20003f26270 */
[--C-:B------:R-:W-:Y:S01]  /*a160*/  @!P5 IMAD.IADD R149, R149, 0x1, -R105.reuse ;  /* 0x000000019595d824 */ /* 0x100fe200078e0a69 */
[C---:B------:R-:W-:Y:S01]  /*a170*/  ISETP.GT.U32.AND P5, PT, R105.reuse, R151, PT ;  /* 0x000000976900720c */ /* 0x040fe20003fa4070 */
[----:B------:R-:W-:Y:S01]  /*a180*/  @!P3 IMAD.MOV R148, RZ, RZ, -R148 ;  /* 0x000000ffff94b224 */ /* 0x000fe200078e0a94 */
[----:B-1----:R-:W-:Y:S01]  /*a190*/  MOV R2, R6 ;  /* 0x0000000600027202 */ /* 0x002fe20000000f00 */
[----:B------:R-:W-:Y:S01]  /*a1a0*/  @!P6 IMAD.IADD R150, R150, 0x1, -R105 ;  /* 0x000000019696e824 */ /* 0x000fe200078e0a69 */
[----:B------:R-:W-:Y:S01]  /*a1b0*/  ISETP.GT.U32.AND P3, PT, R105, R0, PT ;  /* 0x000000006900720c */ /* 0x000fe20003f64070 */
[----:B------:R-:W-:-:S02]  /*a1c0*/  IMAD.MOV.U32 R4, RZ, RZ, R3 ;  /* 0x000000ffff047224 */ /* 0x000fc400078e0003 */
[----:B------:R-:W-:Y:S01]  /*a1d0*/  @!P0 IMAD.MOV R2, RZ, RZ, -R2 ;  /* 0x000000ffff028224 */ /* 0x000fe200078e0a02 */
[C---:B------:R-:W-:Y:S01]  /*a1e0*/  ISETP.GT.U32.AND P0, PT, R105.reuse, R149, PT ;  /* 0x000000956900720c */ /* 0x040fe20003f04070 */
[----:B------:R-:W-:Y:S01]  /*a1f0*/  VIADD R7, R22, 0xc0 ;  /* 0x000000c016077836 */ /* 0x000fe20000000000 */
[----:B------:R-:W-:Y:S01]  /*a200*/  ISETP.GT.U32.AND P6, PT, R105, R150, PT ;  /* 0x000000966900720c */ /* 0x000fe20003fc4070 */
[----:B------:R-:W-:Y:S01]  /*a210*/  IMAD.HI.U32 R3, R106, R4, RZ ;  /* 0x000000046a037227 */ /* 0x000fe200078e00ff */
[----:B------:R1:W-:Y:S02]  /*a220*/  STL [R1+0x610], R2 ;  /* 0x0006100201007387 */ /* 0x0003e40000100800 */
[----:B------:R-:W-:Y:S01]  /*a230*/  IABS R6, R7 ;  /* 0x0000000700067213 */ /* 0x000fe20000000000 */
[----:B------:R-:W-:Y:S01]  /*a240*/  IMAD.MOV R3, RZ, RZ, -R3 ;  /* 0x000000ffff037224 */ /* 0x000fe200078e0a03 */
[----:B------:R-:W-:Y:S01]  /*a250*/  STL [R1+0x87b8], R148 ;  /* 0x0087b89401007387 */ /* 0x000fe20000100800 */
[----:B------:R-:W-:Y:S01]  /*a260*/  @!P3 IMAD.IADD R0, R0, 0x1, -R105 ;  /* 0x000000010000b824 */ /* 0x000fe200078e0a69 */
[----:B------:R-:W-:Y:S01]  /*a270*/  ISETP.GE.AND P3, PT, R5, RZ, PT ;  /* 0x000000ff0500720c */ /* 0x000fe20003f66270 */
[----:B------:R-:W-:-:S02]  /*a280*/  IMAD R4, R105, R3, R4 ;  /* 0x0000000369047224 */ /* 0x000fc400078e0204 */
[----:B------:R-:W-:Y:S01]  /*a290*/  @!P0 IADD3 R149, PT, PT, R149, -R105, RZ ;  /* 0x8000006995958210 */ /* 0x000fe20007ffe0ff */
[----:B------:R-:W-:Y:S01]  /*a2a0*/  IMAD.HI.U32 R3, R106, R6, RZ ;  /* 0x000000066a037227 */ /* 0x000fe200078e00ff */
[----:B-1----:R-:W-:Y:S02]  /*a2b0*/  MOV R2, R8 ;  /* 0x0000000800027202 */ /* 0x002fe40000000f00 */
[----:B------:R-:W-:Y:S01]  /*a2c0*/  @!P2 IADD3 R149, PT, PT, -R149, RZ, RZ ;  /* 0x000000ff9595a210 */ /* 0x000fe20007ffe1ff */
[----:B------:R-:W-:Y:S01]  /*a2d0*/  @!P6 IMAD.IADD R150, R150, 0x1, -R105 ;  /* 0x000000019696e824 */ /* 0x000fe200078e0a69 */
[C---:B------:R-:W-:Y:S01]  /*a2e0*/  ISETP.GT.U32.AND P2, PT, R105.reuse, R0, PT ;  /* 0x000000006900720c */ /* 0x040fe20003f44070 */
[----:B------:R-:W-:Y:S01]  /*a2f0*/  IMAD.MOV R3, RZ, RZ, -R3 ;  /* 0x000000ffff037224 */ /* 0x000fe200078e0a03 */
[----:B------:R-:W-:Y:S01]  /*a300*/  ISETP.GT.U32.AND P6, PT, R105, R4, PT ;  /* 0x000000046900720c */ /* 0x000fe20003fc4070 */
[----:B------:R-:W-:Y:S01]  /*a310*/  @!P5 IMAD.IADD R151, R151, 0x1, -R105 ;  /* 0x000000019797d824 */ /* 0x000fe200078e0a69 */
[----:B------:R-:W-:Y:S01]  /*a320*/  ISETP.GE.AND P0, PT, R13, RZ, PT ;  /* 0x000000ff0d00720c */ /* 0x000fe20003f06270 */
[----:B------:R-:W-:-:S02]  /*a330*/  IMAD R6, R105, R3, R6 ;  /* 0x0000000369067224 */ /* 0x000fc400078e0206 */
[----:B------:R-:W-:Y:S01]  /*a340*/  @!P4 IMAD.MOV R2, RZ, RZ, -R2 ;  /* 0x000000ffff02c224 */ /* 0x000fe200078e0a02 */
[C---:B------:R-:W-:Y:S01]  /*a350*/  ISETP.GT.U32.AND P5, PT, R105.reuse, R151, PT ;  /* 0x000000976900720c */ /* 0x040fe20003fa4070 */
[----:B------:R-:W-:Y:S01]  /*a360*/  VIADD R3, R22, 0xc1 ;  /* 0x000000c116037836 */ /* 0x000fe20000000000 */
[----:B------:R-:W-:Y:S01]  /*a370*/  ISETP.GE.AND P4, PT, R12, RZ, PT ;  /* 0x000000ff0c00720c */ /* 0x000fe20003f86270 */
[----:B------:R-:W-:Y:S01]  /*a380*/  VIADD R5, R22, 0xc2 ;  /* 0x000000c216057836 */ /* 0x000fe20000000000 */
[----:B------:R1:W-:Y:S01]  /*a390*/  STL [R1+0x630], R2 ;  /* 0x0006300201007387 */ /* 0x0003e20000100800 */
[----:B------:R-:W-:Y:S01]  /*a3a0*/  @!P2 IADD3 R0, PT, PT, R0, -R105, RZ ;  /* 0x800000690000a210 */ /* 0x000fe20007ffe0ff */
[----:B------:R-:W-:Y:S01]  /*a3b0*/  @!P1 IMAD.MOV R150, RZ, RZ, -R150 ;  /* 0x000000ffff969224 */ /* 0x000fe200078e0a96 */
[C---:B------:R-:W-:Y:S01]  /*a3c0*/  ISETP.GT.U32.AND P2, PT, R105.reuse, R6, PT ;  /* 0x000000066900720c */ /* 0x040fe20003f44070 */
[--C-:B------:R-:W-:Y:S01]  /*a3d0*/  @!P6 IMAD.IADD R4, R4, 0x1, -R105.reuse ;  /* 0x000000010404e824 */ /* 0x100fe200078e0a69 */
[----:B------:R-:W-:Y:S01]  /*a3e0*/  IABS R8, R3 ;  /* 0x0000000300087213 */ /* 0x000fe20000000000 */
[C---:B------:R-:W-:Y:S01]  /*a3f0*/  VIADD R9, R22.reuse, 0xc4 ;  /* 0x000000c416097836 */ /* 0x040fe20000000000 */
[----:B------:R-:W-:Y:S01]  /*a400*/  IABS R152, R5 ;  /* 0x0000000500987213 */ /* 0x000fe20000000000 */
[C---:B------:R-:W-:Y:S01]  /*a410*/  VIADD R11, R22.reuse, 0xc6 ;  /* 0x000000c6160b7836 */ /* 0x040fe20000000000 */
[----:B------:R-:W-:Y:S01]  /*a420*/  ISETP.GT.U32.AND P6, PT, R105, R4, PT ;  /* 0x000000046900720c */ /* 0x000fe20003fc4070 */
[----:B-1----:R-:W-:Y:S01]  /*a430*/  IMAD.MOV.U32 R2, RZ, RZ, R0 ;  /* 0x000000ffff027224 */ /* 0x002fe200078e0000 */
[----:B------:R-:W-:Y:S01]  /*a440*/  ISETP.GE.AND P1, PT, R3, RZ, PT ;  /* 0x000000ff0300720c */ /* 0x000fe20003f26270 */
[--C-:B------:R-:W-:Y:S01]  /*a450*/  @!P5 IMAD.IADD R151, R151, 0x1, -R105.reuse ;  /* 0x000000019797d824 */ /* 0x100fe200078e0a69 */
[----:B------:R-:W-:Y:S01]  /*a460*/  ISETP.GE.AND P5, PT, R7, RZ, PT ;  /* 0x000000ff0700720c */ /* 0x000fe20003fa6270 */
[----:B------:R-:W-:Y:S01]  /*a470*/  @!P0 IMAD.MOV R2, RZ, RZ, -R2 ;  /* 0x000000ffff028224 */ /* 0x000fe200078e0a02 */
[----:B------:R-:W-:Y:S01]  /*a480*/  IADD3 R7, PT, PT, R22, 0xc3, RZ ;  /* 0x000000c316077810 */ /* 0x000fe20007ffe0ff */
[----:B------:R-:W-:Y:S01]  /*a490*/  @!P2 IMAD.IADD R6, R6, 0x1, -R105 ;  /* 0x000000010606a824 */ /* 0x000fe200078e0a69 */
[----:B------:R-:W-:Y:S01]  /*a4a0*/  IABS R153, R9 ;  /* 0x0000000900997213 */ /* 0x000fe20000000000 */
[----:B------:R-:W-:Y:S01]  /*a4b0*/  IMAD.HI.U32 R0, R106, R8, RZ ;  /* 0x000000086a007227 */ /* 0x000fe200078e00ff */
[----:B------:R-:W-:Y:S01]  /*a4c0*/  IABS R10, R7 ;  /* 0x00000007000a7213 */ /* 0x000fe20000000000 */
[----:B------:R1:W-:Y:S01]  /*a4d0*/  STL [R1+0x634], R2 ;  /* 0x0006340201007387 */ /* 0x0003e20000100800 */
[----:B------:R-:W-:Y:S01]  /*a4e0*/  ISETP.GT.U32.AND P2, PT, R105, R6, PT ;  /* 0x000000066900720c */ /* 0x000fe20003f44070 */
[----:B------:R-:W-:Y:S01]  /*a4f0*/  @!P4 IMAD.MOV R151, RZ, RZ, -R151 ;  /* 0x000000ffff97c224 */ /* 0x000fe200078e0a97 */
[----:B------:R-:W-:Y:S01]  /*a500*/  @!P6 IADD3 R4, PT, PT, R4, -R105, RZ ;  /* 0x800000690404e210 */ /* 0x000fe20007ffe0ff */
[----:B------:R-:W-:Y:S01]  /*a510*/  IMAD.HI.U32 R3, R106, R10, RZ ;  /* 0x0000000a6a037227 */ /* 0x000fe200078e00ff */
[----:B------:R-:W-:-:S02]  /*a520*/  ISETP.GE.AND P4, PT, R5, RZ, PT ;  /* 0x000000ff0500720c */ /* 0x000fc40003f86270 */
[----:B------:R-:W-:Y:S01]  /*a530*/  ISETP.GE.AND P6, PT, R9, RZ, PT ;  /* 0x000000ff0900720c */ /* 0x000fe20003fc6270 */
[----:B------:R-:W-:Y:S01]  /*a540*/  IMAD.MOV R5, RZ, RZ, -R0 ;  /* 0x000000ffff057224 */ /* 0x000fe200078e0a00 */
[----:B------:R-:W-:Y:S01]  /*a550*/  ISETP.GE.AND P0, PT, R7, RZ, PT ;  /* 0x000000ff0700720c */ /* 0x000fe20003f06270 */
[----:B-1----:R-:W-:Y:S02]  /*a560*/  IMAD.MOV.U32 R2, RZ, RZ, R4 ;  /* 0x000000ffff027224 */ /* 0x002fe400078e0004 */
[C---:B------:R-:W-:Y:S02]  /*a570*/  IMAD R8, R105.reuse, R5, R8 ;  /* 0x0000000569087224 */ /* 0x040fe400078e0208 */
[----:B------:R-:W-:Y:S01]  /*a580*/  @!P3 IMAD.MOV R2, RZ, RZ, -R2 ;  /* 0x000000ffff02b224 */ /* 0x000fe200078e0a02 */
[----:B------:R-:W-:Y:S01]  /*a590*/  @!P2 IADD3 R6, PT, PT, R6, -R105, RZ ;  /* 0x800000690606a210 */ /* 0x000fe20007ffe0ff */
[----:B------:R-:W-:Y:S01]  /*a5a0*/  IMAD.MOV R3, RZ, RZ, -R3 ;  /* 0x000000ffff037224 */ /* 0x000fe200078e0a03 */
[C---:B------:R-:W-:Y:S01]  /*a5b0*/  ISETP.GT.U32.AND P3, PT, R105.reuse, R8, PT ;  /* 0x000000086900720c */ /* 0x040fe20003f64070 */
[----:B------:R-:W-:Y:S01]  /*a5c0*/  IMAD.HI.U32 R0, R106, R152, RZ ;  /* 0x000000986a007227 */ /* 0x000fe200078e00ff */
[----:B------:R1:W-:Y:S03]  /*a5d0*/  STL [R1+0x640], R2 ;  /* 0x0006400201007387 */ /* 0x0003e60000100800 */
[----:B------:R-:W-:Y:S01]  /*a5e0*/  IMAD R10, R105, R3, R10 ;  /* 0x00000003690a7224 */ /* 0x000fe200078e020a */
[----:B------:R-:W-:Y:S01]  /*a5f0*/  IADD3 R4, PT, PT, -R0, RZ, RZ ;  /* 0x000000ff00047210 */ /* 0x000fe20007ffe1ff */
[----:B------:R-:W-:-:S02]  /*a600*/  VIADD R9, R22, 0xc5 ;  /* 0x000000c516097836 */ /* 0x000fc40000000000 */
[----:B------:R-:W-:-:S03]  /*a610*/  IMAD.HI.U32 R0, R106, R153, RZ ;  /* 0x000000996a007227 */ /* 0x000fc600078e00ff */
[----:B------:R-:W-:Y:S01]  /*a620*/  IABS R154, R9 ;  /* 0x00000009009a7213 */ /* 0x000fe20000000000 */
[----:B-1----:R-:W-:Y:S02]  /*a630*/  IMAD.MOV.U32 R2, RZ, RZ, R6 ;  /* 0x000000ffff027224 */ /* 0x002fe400078e0006 */
[----:B------:R-:W-:Y:S02]  /*a640*/  @!P3 IMAD.IADD R8, R8, 0x1, -R105 ;  /* 0x000000010808b824 */ /* 0x000fe400078e0a69 */
[C---:B------:R-:W-:Y:S01]  /*a650*/  IMAD R152, R105.reuse, R4, R152 ;  /* 0x0000000469987224 */ /* 0x040fe200078e0298 */
[----:B------:R-:W-:Y:S01]  /*a660*/  @!P5 IADD3 R2, PT, PT, -R2, RZ, RZ ;  /* 0x000000ff0202d210 */ /* 0x000fe20007ffe1ff */
[----:B------:R-:W-:Y:S01]  /*a670*/  IMAD.MOV R0, RZ, RZ, -R0 ;  /* 0x000000ffff007224 */ /* 0x000fe200078e0a00 */
[C---:B------:R-:W-:Y:S01]  /*a680*/  ISETP.GT.U32.AND P5, PT, R105.reuse, R10, PT ;  /* 0x0000000a6900720c */ /* 0x040fe20003fa4070 */
[----:B------:R-:W-:Y:S01]  /*a690*/  VIADD R13, R22, 0xc8 ;  /* 0x000000c8160d7836 */ /* 0x000fe20000000000 */
[C---:B------:R-:W-:Y:S01]  /*a6a0*/  ISETP.GT.U32.AND P3, PT, R105.reuse, R8, PT ;  /* 0x000000086900720c */ /* 0x040fe20003f64070 */
[C---:B------:R-:W-:Y:S01]  /*a6b0*/  IMAD R153, R105.reuse, R0, R153 ;  /* 0x0000000069997224 */ /* 0x040fe200078e0299 */
[----:B------:R-:W-:Y:S01]  /*a6c0*/  IABS R4, R11 ;  /* 0x0000000b00047213 */ /* 0x000fe20000000000 */
[C---:B------:R-:W-:Y:S01]  /*a6d0*/  IMAD.HI.U32 R0, R106.reuse, R154, RZ ;  /* 0x0000009a6a007227 */ /* 0x040fe200078e00ff */
[----:B------:R-:W-:Y:S01]  /*a6e0*/  ISETP.GT.U32.AND P2, PT, R105, R152, PT ;  /* 0x000000986900720c */ /* 0x000fe20003f44070 */
[----:B------:R1:W-:Y:S01]  /*a6f0*/  STL [R1+0x104], R2 ;  /* 0x0001040201007387 */ /* 0x0003e20000100800 */
[----:B------:R-:W-:Y:S01]  /*a700*/  IABS R7, R13 ;  /* 0x0000000d00077213 */ /* 0x000fe20000000000 */
[----:B------:R-:W-:-:S04]  /*a710*/  IMAD.HI.U32 R3, R106, R4, RZ ;  /* 0x000000046a037227 */ /* 0x000fc800078e00ff */
[----:B------:R-:W-:Y:S02]  /*a720*/  @!P5 IMAD.IADD R10, R10, 0x1, -R105 ;  /* 0x000000010a0ad824 */ /* 0x000fe400078e0a69 */
[----:B------:R-:W-:Y:S01]  /*a730*/  IMAD.MOV R0, RZ, RZ, -R0 ;  /* 0x000000ffff007224 */ /* 0x000fe200078e0a00 */
[----:B------:R-:W-:Y:S01]  /*a740*/  @!P3 IADD3 R8, PT, PT, R8, -R105, RZ ;  /* 0x800000690808b210 */ /* 0x000fe20007ffe0ff */
[----:B------:R-:W-:Y:S01]  /*a750*/  IMAD.MOV R3, RZ, RZ, -R3 ;  /* 0x000000ffff037224 */ /* 0x000fe200078e0a03 */
[C---:B------:R-:W-:Y:S01]  /*a760*/  ISETP.GT.U32.AND P5, PT, R105.reuse, R10, PT ;  /* 0x0000000a6900720c */ /* 0x040fe20003fa4070 */
[C---:B------:R-:W-:Y:S01]  /*a770*/  IMAD R154, R105.reuse, R0, R154 ;  /* 0x00000000699a7224 */ /* 0x040fe200078e029a */
[C---:B------:R-:W-:Y:S01]  /*a780*/  ISETP.GT.U32.AND P3, PT, R105.reuse, R153, PT ;  /* 0x000000996900720c */ /* 0x040fe20003f64070 */
[----:B------:R-:W-:Y:S01]  /*a790*/  IMAD R0, R105, R3, R4 ;  /* 0x0000000369007224 */ /* 0x000fe200078e0204 */
[----:B------:R-:W-:Y:S01]  /*a7a0*/  @!P2 IADD3 R152, PT, PT, R152, -R105, RZ ;  /* 0x800000699898a210 */ /* 0x000fe20007ffe0ff */
[----:B------:R-:W-:-:S02]  /*a7b0*/  VIADD R12, R22, 0xc7 ;  /* 0x000000c7160c7836 */ /* 0x000fc40000000000 */
[----:B-1----:R-:W-:Y:S01]  /*a7c0*/  IMAD.MOV.U32 R2, RZ, RZ, R8 ;  /* 0x000000ffff027224 */ /* 0x002fe200078e0008 */
[C---:B------:R-:W-:Y:S01]  /*a7d0*/  ISETP.GT.U32.AND P2, PT, R105.reuse, R152, PT ;  /* 0x000000986900720c */ /* 0x040fe20003f44070 */
[----:B------:R-:W-:Y:S01]  /*a7e0*/  VIADD R14, R22, 0xc9 ;  /* 0x000000c9160e7836 */ /* 0x000fe20000000000 */
[----:B------:R-:W-:Y:S01]  /*a7f0*/  IABS R5, R12 ;  /* 0x0000000c00057213 */ /* 0x000fe20000000000 */
[----:B------:R-:W-:Y:S02]  /*a800*/  IMAD.HI.U32 R4, R106, R7, RZ ;  /* 0x000000076a047227 */ /* 0x000fe400078e00ff */
[----:B------:R-:W-:Y:S02]  /*a810*/  @!P5 IADD3 R10, PT, PT, R10, -R105, RZ ;  /* 0x800000690a0ad210 */ /* 0x000fe40007ffe0ff */
[----:B------:R-:W-:Y:S01]  /*a820*/  ISETP.GT.U32.AND P5, PT, R105, R0, PT ;  /* 0x000000006900720c */ /* 0x000fe20003fa4070 */
[----:B------:R-:W-:Y:S01]  /*a830*/  @!P3 IMAD.IADD R153, R153, 0x1, -R105 ;  /* 0x000000019999b824 */ /* 0x000fe200078e0a69 */
[----:B------:R-:W-:Y:S01]  /*a840*/  IABS R155, R14 ;  /* 0x0000000e009b7213 */ /* 0x000fe20000000000 */
[----:B------:R-:W-:Y:S01]  /*a850*/  @!P1 IMAD.MOV R2, RZ, RZ, -R2 ;  /* 0x000000ffff029224 */ /* 0x000fe200078e0a02 */
[----:B------:R-:W-:Y:S01]  /*a860*/  IADD3 R8, PT, PT, -R4, RZ, RZ ;  /* 0x000000ff04087210 */ /* 0x000fe20007ffe1ff */
[----:B------:R-:W-:Y:S01]  /*a870*/  IMAD.HI.U32 R3, R106, R5, RZ ;  /* 0x000000056a037227 */ /* 0x000fe200078e00ff */
[----:B------:R-:W-:-:S02]  /*a880*/  ISETP.GT.U32.AND P1, PT, R105, R153, PT ;  /* 0x000000996900720c */ /* 0x000fc40003f24070 */
[----:B------:R-:W-:Y:S01]  /*a890*/  ISETP.GE.AND P3, PT, R9, RZ, PT ;  /* 0x000000ff0900720c */ /* 0x000fe20003f66270 */
[----:B------:R-:W-:Y:S01]  /*a8a0*/  IMAD.MOV R6, RZ, RZ, -R3 ;  /* 0x000000ffff067224 */ /* 0x000fe200078e0a03 */
[----:B------:R-:W-:Y:S01]  /*a8b0*/  IADD3 R9, PT, PT, R22, 0xcb, RZ ;  /* 0x000000cb16097810 */ /* 0x000fe20007ffe0ff */
[----:B------:R-:W-:Y:S01]  /*a8c0*/  IMAD.HI.U32 R3, R106, R155, RZ ;  /* 0x0000009b6a037227 */ /* 0x000fe200078e00ff */
[----:B------:R1:W-:Y:S02]  /*a8d0*/  STL [R1+0x658], R2 ;  /* 0x0006580201007387 */ /* 0x0003e40000100800 */
[----:B------:R-:W-:Y:S01]  /*a8e0*/  IABS R156, R9 ;  /* 0x00000009009c7213 */ /* 0x000fe20000000000 */
[----:B------:R-:W-:Y:S02]  /*a8f0*/  @!P5 IMAD.IADD R0, R0, 0x1, -R105 ;  /* 0x000000010000d824 */ /* 0x000fe400078e0a69 */
[C---:B------:R-:W-:Y:S02]  /*a900*/  IMAD R4, R105.reuse, R6, R5 ;  /* 0x0000000669047224 */ /* 0x040fe400078e0205 */
[C---:B------:R-:W-:Y:S01]  /*a910*/  IMAD R6, R105.reuse, R8, R7 ;  /* 0x0000000869067224 */ /* 0x040fe200078e0207 */
[----:B------:R-:W-:Y:S01]  /*a920*/  ISETP.GT.U32.AND P5, PT, R105, R0, PT ;  /* 0x000000006900720c */ /* 0x000fe20003fa4070 */
[----:B------:R-:W-:Y:S01]  /*a930*/  IMAD.MOV R8, RZ, RZ, -R3 ;  /* 0x000000ffff087224 */ /* 0x000fe200078e0a03 */
[----:B------:R-:W-:Y:S01]  /*a940*/  @!P1 IADD3 R153, PT, PT, R153, -R105, RZ ;  /* 0x8000006999999210 */ /* 0x000fe20007ffe0ff */
[----:B------:R-:W-:Y:S01]  /*a950*/  @!P2 IMAD.IADD R152, R152, 0x1, -R105 ;  /* 0x000000019898a824 */ /* 0x000fe200078e0a69 */
[C---:B------:R-:W-:Y:S01]  /*a960*/  ISETP.GT.U32.AND P1, PT, R105.reuse, R4, PT ;  /* 0x000000046900720c */ /* 0x040fe20003f24070 */
[C---:B------:R-:W-:Y:S01]  /*a970*/  IMAD R155, R105.reuse, R8, R155 ;  /* 0x00000008699b7224 */ /* 0x040fe200078e029b */
[C---:B------:R-:W-:Y:S01]  /*a980*/  ISETP.GT.U32.AND P2, PT, R105.reuse, R154, PT ;  /* 0x0000009a6900720c */ /* 0x040fe20003f44070 */
[----:B------:R-:W-:Y:S01]  /*a990*/  @!P6 IMAD.MOV R153, RZ, RZ, -R153 ;  /* 0x000000ffff99e224 */ /* 0x000fe200078e0a99 */
[----:B------:R-:W-:Y:S01]  /*a9a0*/  ISETP.GT.U32.AND P6, PT, R105, R6, PT ;  /* 0x000000066900720c */ /* 0x000fe20003fc4070 */
[----:B------:R-:W-:Y:S01]  /*a9b0*/  @!P4 IMAD.MOV R152, RZ, RZ, -R152 ;  /* 0x000000ffff98c224 */ /* 0x000fe200078e0a98 */
[----:B------:R-:W-:Y:S01]  /*a9c0*/  IADD3 R7, PT, PT, R22, 0xca, RZ ;  /* 0x000000ca16077810 */ /* 0x000fe20007ffe0ff */
[----:B-1----:R-:W-:-:S02]  /*a9d0*/  IMAD.MOV.U32 R2, RZ, RZ, R10 ;  /* 0x000000ffff027224 */ /* 0x002fc400078e000a */
[--C-:B------:R-:W-:Y:S01]  /*a9e0*/  @!P5 IMAD.IADD R0, R0, 0x1, -R105.reuse ;  /* 0x000000010000d824 */ /* 0x100fe200078e0a69 */
[----:B------:R-:W-:Y:S01]  /*a9f0*/  ISETP.GT.U32.AND P5, PT, R105, R155, PT ;  /* 0x0000009b6900720c */ /* 0x000fe20003fa4070 */
[----:B------:R-:W-:Y:S01]  /*aa00*/  @!P0 IMAD.MOV R2, RZ, RZ, -R2 ;  /* 0x000000ffff028224 */ /* 0x000fe200078e0a02 */
[----:B------:R-:W-:Y:S01]  /*aa10*/  IABS R8, R7 ;  /* 0x0000000700087213 */ /* 0x000fe20000000000 */
[--C-:B------:R-:W-:Y:S01]  /*aa20*/  @!P1 IMAD.IADD R4, R4, 0x1, -R105.reuse ;  /* 0x0000000104049824 */ /* 0x100fe200078e0a69 */
[----:B------:R-:W-:Y:S01]  /*aa30*/  ISETP.GE.AND P0, PT, R12, RZ, PT ;  /* 0x000000ff0c00720c */ /* 0x000fe20003f06270 */
[----:B------:R-:W-:Y:S01]  /*aa40*/  @!P2 IMAD.IADD R154, R154, 0x1, -R105 ;  /* 0x000000019a9aa824 */ /* 0x000fe200078e0a69 */
[----:B------:R-:W-:Y:S01]  /*aa50*/  ISETP.GE.AND P2, PT, R11, RZ, PT ;  /* 0x000000ff0b00720c */ /* 0x000fe20003f46270 */
[----:B------:R-:W-:Y:S01]  /*aa60*/  IMAD.HI.U32 R3, R106, R8, RZ ;  /* 0x000000086a037227 */ /* 0x000fe200078e00ff */
[----:B------:R-:W-:Y:S01]  /*aa70*/  STL [R1+0x87fc], R152 ;  /* 0x0087fc9801007387 */ /* 0x000fe20000100800 */
[----:B------:R-:W-:-:S02]  /*aa80*/  ISETP.GE.AND P1, PT, R14, RZ, PT ;  /* 0x000000ff0e00720c */ /* 0x000fc40003f26270 */
[--C-:B------:R-:W-:Y:S01]  /*aa90*/  @!P6 IMAD.IADD R6, R6, 0x1, -R105.reuse ;  /* 0x000000010606e824 */ /* 0x100fe200078e0a69 */
[----:B------:R-:W-:Y:S01]  /*aaa0*/  ISETP.GT.U32.AND P6, PT, R105, R4, PT ;  /* 0x000000046900720c */ /* 0x000fe20003fc4070 */
[--C-:B------:R-:W-:Y:S01]  /*aab0*/  @!P5 IMAD.IADD R155, R155, 0x1, -R105.reuse ;  /* 0x000000019b9bd824 */ /* 0x100fe200078e0a69 */
[----:B------:R-:W-:Y:S01]  /*aac0*/  ISETP.GT.U32.AND P4, PT, R105, R154, PT ;  /* 0x0000009a6900720c */ /* 0x000fe20003f84070 */
[----:B------:R-:W-:Y:S01]  /*aad0*/  VIADD R11, R22, 0xcc ;  /* 0x000000cc160b7836 */ /* 0x000fe20000000000 */
[----:B------:R-:W-:Y:S01]  /*aae0*/  IADD3 R5, PT, PT, -R3, RZ, RZ ;  /* 0x000000ff03057210 */ /* 0x000fe20007ffe1ff */
[----:B------:R-:W-:Y:S01]  /*aaf0*/  IMAD.HI.U32 R3, R106, R156, RZ ;  /* 0x0000009c6a037227 */ /* 0x000fe200078e00ff */
[C---:B------:R-:W-:Y:S01]  /*ab00*/  ISETP.GT.U32.AND P5, PT, R105.reuse, R155, PT ;  /* 0x0000009b6900720c */ /* 0x040fe20003fa4070 */
[----:B------:R1:W-:Y:S01]  /*ab10*/  STL [R1+0x65c], R2 ;  /* 0x00065c0201007387 */ /* 0x0003e20000100800 */
[----:B------:R-:W-:Y:S01]  /*ab20*/  IABS R157, R11 ;  /* 0x0000000b009d7213 */ /* 0x000fe20000000000 */
[----:B------:R-:W-:Y:S01]  /*ab30*/  IMAD R8, R105, R5, R8 ;  /* 0x0000000569087224 */ /* 0x000fe200078e0208 */
[----:B------:R-:W-:Y:S01]  /*ab40*/  IADD3 R3, PT, PT, -R3, RZ, RZ ;  /* 0x000000ff03037210 */ /* 0x000fe20007ffe1ff */
[C---:B------:R-:W-:Y:S01]  /*ab50*/  VIADD R12, R22.reuse, 0xcd ;  /* 0x000000cd160c7836 */ /* 0x040fe20000000000 */
[----:B------:R-:W-:Y:S01]  /*ab60*/  IADD3 R14, PT, PT, R22, 0xd8, RZ ;  /* 0x000000d8160e7810 */ /* 0x000fe20007ffe0ff */
[--C-:B------:R-:W-:Y:S01]  /*ab70*/  @!P6 IMAD.IADD R4, R4, 0x1, -R105.reuse ;  /* 0x000000010404e824 */ /* 0x100fe200078e0a69 */
[C---:B------:R-:W-:Y:S01]  /*ab80*/  ISETP.GT.U32.AND P6, PT, R105.reuse, R8, PT ;  /* 0x000000086900720c */ /* 0x040fe20003fc4070 */
[----:B------:R-:W-:Y:S01]  /*ab90*/  IMAD R156, R105, R3, R156 ;  /* 0x00000003699c7224 */ /* 0x000fe200078e029c */
[----:B------:R-:W-:Y:S01]  /*aba0*/  IABS R158, R12 ;  /* 0x0000000c009e7213 */ /* 0x000fe20000000000 */
[--C-:B------:R-:W-:Y:S01]  /*abb0*/  @!P4 IMAD.IADD R154, R154, 0x1, -R105.reuse ;  /* 0x000000019a9ac824 */ /* 0x100fe200078e0a69 */
[----:B------:R-:W-:Y:S01]  /*abc0*/  ISETP.GE.AND P4, PT, R13, RZ, PT ;  /* 0x000000ff0d00720c */ /* 0x000fe20003f86270 */
[----:B------:R-:W-:Y:S01]  /*abd0*/  @!P5 IMAD.IADD R155, R155, 0x1, -R105 ;  /* 0x000000019b9bd824 */ /* 0x000fe200078e0a69 */
[C---:B------:R-:W-:Y:S01]  /*abe0*/  ISETP.GT.U32.AND P5, PT, R105.reuse, R156, PT ;  /* 0x0000009c6900720c */ /* 0x040fe20003fa4070 */
[----:B------:R-:W-:Y:S01]  /*abf0*/  @!P3 IMAD.MOV R154, RZ, RZ, -R154 ;  /* 0x000000ffff9ab224 */ /* 0x000fe200078e0a9a */
[----:B------:R-:W-:Y:S01]  /*ac00*/  ISETP.GT.U32.AND P3, PT, R105, R6, PT ;  /* 0x000000066900720c */ /* 0x000fe20003f64070 */
[----:B------:R-:W-:Y:S01]  /*ac10*/  IMAD.HI.U32 R3, R106, R157, RZ ;  /* 0x0000009d6a037227 */ /* 0x000fe200078e00ff */
[----:B-1----:R-:W-:-:S02]  /*ac20*/  MOV R2, R4 ;  /* 0x0000000400027202 */ /* 0x002fc40000000f00 */
[----:B------:R-:W-:Y:S01]  /*ac30*/  IADD3 R13, PT, PT, R22, 0xce, RZ ;  /* 0x000000ce160d7810 */ /* 0x000fe20007ffe0ff */
[----:B------:R-:W-:Y:S02]  /*ac40*/  IMAD.MOV.U32 R15, RZ, RZ, R0 ;  /* 0x000000ffff0f7224 */ /* 0x000fe400078e0000 */
[----:B------:R-:W-:-:S04]  /*ac50*/  IMAD.HI.U32 R5, R106, R158, RZ ;  /* 0x0000009e6a057227 */ /* 0x000fc800078e00ff */
[----:B------:R-:W-:Y:S01]  /*ac60*/  @!P6 IMAD.IADD R8, R8, 0x1, -R105 ;  /* 0x000000010808e824 */ /* 0x000fe200078e0a69 */
[----:B------:R-:W-:Y:S01]  /*ac70*/  ISETP.GE.AND P6, PT, R9, RZ, PT ;  /* 0x000000ff0900720c */ /* 0x000fe20003fc6270 */
[----:B------:R-:W-:Y:S01]  /*ac80*/  IMAD.MOV R10, RZ, RZ, -R3 ;  /* 0x000000ffff0a7224 */ /* 0x000fe200078e0a03 */
[----:B------:R-:W-:Y:S01]  /*ac90*/  IABS R3, R13 ;  /* 0x0000000d00037213 */ /* 0x000fe20000000000 */
[----:B------:R-:W-:Y:S01]  /*aca0*/  @!P2 IMAD.MOV R15, RZ, RZ, -R15 ;  /* 0x000000ffff0fa224 */ /* 0x000fe200078e0a0f */
[----:B------:R-:W-:Y:S01]  /*acb0*/  IADD3 R9, PT, PT, R22, 0xcf, RZ ;  /* 0x000000cf16097810 */ /* 0x000fe20007ffe0ff */
[----:B------:R-:W-:Y:S02]  /*acc0*/  IMAD.MOV R5, RZ, RZ, -R5 ;  /* 0x000000ffff057224 */ /* 0x000fe400078e0a05 */
[--C-:B------:R-:W-:Y:S01]  /*acd0*/  @!P5 IMAD.IADD R156, R156, 0x1, -R105.reuse ;  /* 0x000000019c9cd824 */ /* 0x100fe200078e0a69 */
[----:B------:R-:W-:Y:S01]  /*ace0*/  ISETP.GT.U32.AND P5, PT, R105, R8, PT ;  /* 0x000000086900720c */ /* 0x000fe20003fa4070 */
[----:B------:R-:W-:Y:S01]  /*acf0*/  @!P0 IMAD.MOV R2, RZ, RZ, -R2 ;  /* 0x000000ffff028224 */ /* 0x000fe200078e0a02 */
[----:B------:R-:W-:Y:S01]  /*ad00*/  STL [R1+0x660], R15 ;  /* 0x0006600f01007387 */ /* 0x000fe20000100800 */
[----:B------:R-:W-:Y:S01]  /*ad10*/  @!P3 IMAD.IADD R6, R6, 0x1, -R105 ;  /* 0x000000010606b824 */ /* 0x000fe200078e0a69 */
[----:B------:R-:W-:Y:S01]  /*ad20*/  ISETP.GE.AND P3, PT, R7, RZ, PT ;  /* 0x000000ff0700720c */ /* 0x000fe20003f66270 */
[C---:B------:R-:W-:Y:S01]  /*ad30*/  IMAD R158, R105.reuse, R5, R158 ;  /* 0x00000005699e7224 */ /* 0x040fe200078e029e */
[----:B------:R1:W-:Y:S01]  /*ad40*/  STL [R1+0x668], R2 ;  /* 0x0006680201007387 */ /* 0x0003e20000100800 */
[----:B------:R-:W-:Y:S01]  /*ad50*/  IMAD.MOV.U32 R5, RZ, RZ, R3 ;  /* 0x000000ffff057224 */ /* 0x000fe200078e0003 */
[----:B------:R-:W-:Y:S01]  /*ad60*/  IABS R7, R9 ;  /* 0x0000000900077213 */ /* 0x000fe20000000000 */
[----:B------:R-:W-:Y:S01]  /*ad70*/  @!P1 IMAD.MOV R155, RZ, RZ, -R155 ;  /* 0x000000ffff9b9224 */ /* 0x000fe200078e0a9b */
[----:B------:R-:W-:Y:S01]  /*ad80*/  ISETP.GT.U32.AND P0, PT, R105, R156, PT ;  /* 0x0000009c6900720c */ /* 0x000fe20003f04070 */
[----:B------:R-:W-:Y:S01]  /*ad90*/  IMAD.HI.U32 R0, R106, R5, RZ ;  /* 0x000000056a007227 */ /* 0x000fe200078e00ff */
[----:B------:R-:W-:-:S02]  /*ada0*/  ISETP.GE.AND P1, PT, R11, RZ, PT ;  /* 0x000000ff0b00720c */ /* 0x000fc40003f26270 */
[----:B------:R-:W-:Y:S01]  /*adb0*/  STL [R1+0x87bc], R155 ;  /* 0x0087bc9b01007387 */ /* 0x000fe20000100800 */
[----:B------:R-:W-:Y:S01]  /*adc0*/  IMAD.MOV.U32 R4, RZ, RZ, R7 ;  /* 0x000000ffff047224 */ /* 0x000fe200078e0007 */
[----:B-1----:R-:W-:Y:S01]  /*add0*/  MOV R2, R6 ;  /* 0x0000000600027202 */ /* 0x002fe20000000f00 */
[----:B------:R-:W-:Y:S01]  /*ade0*/  @!P5 IMAD.IADD R8, R8, 0x1, -R105 ;  /* 0x000000010808d824 */ /* 0x000fe200078e0a69 */
[----:B------:R-:W-:Y:S01]  /*adf0*/  IADD3 R0, PT, PT, -R0, RZ, RZ ;  /* 0x000000ff00007210 */ /* 0x000fe20007ffe1ff */
[----:B------:R-:W-:Y:S01]  /*ae00*/  IMAD.HI.U32 R3, R106, R4, RZ ;  /* 0x000000046a037227 */ /* 0x000fe200078e00ff */
[----:B------:R-:W-:-:S03]  /*ae10*/  ISETP.GE.AND P5, PT, R12, RZ, PT ;  /* 0x000000ff0c00720c */ /* 0x000fc60003fa6270 */
[----:B------:R-:W-:Y:S01]  /*ae20*/  @!P4 IMAD.MOV R2, RZ, RZ, -R2 ;  /* 0x000000ffff02c224 */ /* 0x000fe200078e0a02 */
[C---:B------:R-:W-:Y:S01]  /*ae30*/  ISETP.GT.U32.AND P4, PT, R105.reuse, R158, PT ;  /* 0x0000009e6900720c */ /* 0x040fe20003f84070 */
[----:B------:R-:W-:Y:S02]  /*ae40*/  IMAD.MOV R3, RZ, RZ, -R3 ;  /* 0x000000ffff037224 */ /* 0x000fe400078e0a03 */
[----:B------:R-:W-:Y:S01]  /*ae50*/  IMAD R6, R105, R0, R5 ;  /* 0x0000000069067224 */ /* 0x000fe200078e0205 */
[----:B------:R1:W-:Y:S01]  /*ae60*/  STL [R1+0x678], R2 ;  /* 0x0006780201007387 */ /* 0x0003e20000100800 */
[----:B------:R-:W-:Y:S01]  /*ae70*/  @!P0 IMAD.IADD R156, R156, 0x1, -R105 ;  /* 0x000000019c9c8824 */ /* 0x000fe200078e0a69 */
[----:B------:R-:W-:Y:S01]  /*ae80*/  ISETP.GE.AND P0, PT, R13, RZ, PT ;  /* 0x000000ff0d00720c */ /* 0x000fe20003f06270 */
[C---:B------:R-:W-:Y:S01]  /*ae90*/  IMAD R4, R105.reuse, R3, R4 ;  /* 0x0000000369047224 */ /* 0x040fe200078e0204 */
[C---:B------:R-:W-:Y:S01]  /*aea0*/  IADD3 R3, PT, PT, R22.reuse, 0xd0, RZ ;  /* 0x000000d016037810 */ /* 0x040fe20007ffe0ff */
[----:B------:R-:W-:Y:S01]  /*aeb0*/  @!P6 IMAD.MOV R156, RZ, RZ, -R156 ;  /* 0x000000ffff9ce224 */ /* 0x000fe200078e0a9c */
[----:B------:R-:W-:Y:S01]  /*aec0*/  IADD3 R13, PT, PT, R22, 0xd5, RZ ;  /* 0x000000d5160d7810 */ /* 0x000fe20007ffe0ff */
[C---:B------:R-:W-:Y:S01]  /*aed0*/  IMAD R157, R105.reuse, R10, R157 ;  /* 0x0000000a699d7224 */ /* 0x040fe200078e029d */
[C---:B------:R-:W-:Y:S01]  /*aee0*/  ISETP.GT.U32.AND P6, PT, R105.reuse, R4, PT ;  /* 0x000000046900720c */ /* 0x040fe20003fc4070 */
[----:B------:R-:W-:Y:S01]  /*aef0*/  @!P4 IMAD.IADD R158, R158, 0x1, -R105 ;  /* 0x000000019e9ec824 */ /* 0x000fe200078e0a69 */
[----:B------:R-:W-:Y:S01]  /*af00*/  IABS R10, R3 ;  /* 0x00000003000a7213 */ /* 0x000fe20000000000 */
[----:B-1----:R-:W-:Y:S01]  /*af10*/  IMAD.MOV.U32 R2, RZ, RZ, R8 ;  /* 0x000000ffff027224 */ /* 0x002fe200078e0008 */
[C---:B------:R-:W-:Y:S01]  /*af20*/  ISETP.GT.U32.AND P2, PT, R105.reuse, R157, PT ;  /* 0x0000009d6900720c */ /* 0x040fe20003f44070 */
[----:B------:R-:W-:Y:S01]  /*af30*/  VIADD R5, R22, 0xd1 ;  /* 0x000000d116057836 */ /* 0x000fe20000000000 */
[----:B------:R-:W-:Y:S01]  /*af40*/  ISETP.GT.U32.AND P4, PT, R105, R158, PT ;  /* 0x0000009e6900720c */ /* 0x000fe20003f84070 */
[----:B------:R-:W-:Y:S01]  /*af50*/  IMAD.HI.U32 R0, R106, R10, RZ ;  /* 0x0000000a6a007227 */ /* 0x000fe200078e00ff */
[----:B------:R-:W-:-:S02]  /*af60*/  @!P3 IADD3 R2, PT, PT, -R2, RZ, RZ ;  /* 0x000000ff0202b210 */ /* 0x000fc40007ffe1ff */
[C---:B------:R-:W-:Y:S01]  /*af70*/  ISETP.GT.U32.AND P3, PT, R105.reuse, R6, PT ;  /* 0x000000066900720c */ /* 0x040fe20003f64070 */
[----:B------:R-:W-:Y:S01]  /*af80*/  IMAD.MOV R0, RZ, RZ, -R0 ;  /* 0x000000ffff007224 */ /* 0x000fe200078e0a00 */
[----:B------:R-:W-:Y:S01]  /*af90*/  IABS R8, R5 ;  /* 0x0000000500087213 */ /* 0x000fe20000000000 */
[--C-:B------:R-:W-:Y:S01]  /*afa0*/  @!P6 IMAD.IADD R4, R4, 0x1, -R105.reuse ;  /* 0x000000010404e824 */ /* 0x100fe200078e0a69 */
[----:B------:R1:W-:Y:S01]  /*afb0*/  STL [R1+0x68c], R2 ;  /* 0x00068c0201007387 */ /* 0x0003e20000100800 */
[----:B------:R-:W-:Y:S01]  /*afc0*/  IMAD R10, R105, R0, R10 ;  /* 0x00000000690a7224 */ /* 0x000fe200078e020a */
[----:B------:R-:W-:Y:S01]  /*afd0*/  IABS R161, R13 ;  /* 0x0000000d00a17213 */ /* 0x000fe20000000000 */
[--C-:B------:R-:W-:Y:S01]  /*afe0*/  @!P2 IMAD.IADD R157, R157, 0x1, -R105.reuse ;  /* 0x000000019d9da824 */ /* 0x100fe200078e0a69 */
[----:B------:R-:W-:Y:S01]  /*aff0*/  ISETP.GT.U32.AND P6, PT, R105, R4, PT ;  /* 0x000000046900720c */ /* 0x000fe20003fc4070 */
[----:B------:R-:W-:Y:S01]  /*b000*/  VIADD R7, R22, 0xd2 ;  /* 0x000000d216077836 */ /* 0x000fe20000000000 */
[----:B------:R-:W-:Y:S01]  /*b010*/  @!P4 IADD3 R158, PT, PT, R158, -R105, RZ ;  /* 0x800000699e9ec210 */ /* 0x000fe20007ffe0ff */
[----:B------:R-:W-:Y:S01]  /*b020*/  VIADD R11, R22, 0xd3 ;  /* 0x000000d3160b7836 */ /* 0x000fe20000000000 */
[----:B------:R-:W-:Y:S01]  /*b030*/  ISETP.GE.AND P4, PT, R3, RZ, PT ;  /* 0x000000ff0300720c */ /* 0x000fe20003f86270 */
[----:B------:R-:W-:Y:S01]  /*b040*/  @!P3 IMAD.IADD R6, R6, 0x1, -R105 ;  /* 0x000000010606b824 */ /* 0x000fe200078e0a69 */
[----:B------:R-:W-:Y:S01]  /*b050*/  ISETP.GT.U32.AND P2, PT, R105, R157, PT ;  /* 0x0000009d6900720c */ /* 0x000fe20003f44070 */
[----:B------:R-:W-:Y:S01]  /*b060*/  IMAD.HI.U32 R3, R106, R8, RZ ;  /* 0x000000086a037227 */ /* 0x000fe200078e00ff */
[----:B------:R-:W-:-:S02]  /*b070*/  IABS R159, R7 ;  /* 0x00000007009f7213 */ /* 0x000fc40000000000 */
[----:B------:R-:W-:Y:S01]  /*b080*/  ISETP.GT.U32.AND P3, PT, R105, R6, PT ;  /* 0x000000066900720c */ /* 0x000fe20003f64070 */
[----:B------:R-:W-:Y:S01]  /*b090*/  VIADD R12, R22, 0xd4 ;  /* 0x000000d4160c7836 */ /* 0x000fe20000000000 */
[----:B------:R-:W-:Y:S01]  /*b0a0*/  IADD3 R3, PT, PT, -R3, RZ, RZ ;  /* 0x000000ff03037210 */ /* 0x000fe20007ffe1ff */
[----:B------:R-:W-:Y:S02]  /*b0b0*/  @!P6 IMAD.IADD R4, R4, 0x1, -R105 ;  /* 0x000000010404e824 */ /* 0x000fe400078e0a69 */
[----:B------:R-:W-:Y:S01]  /*b0c0*/  IMAD.HI.U32 R0, R106, R159, RZ ;  /* 0x0000009f6a007227 */ /* 0x000fe200078e00ff */
[----:B------:R-:W-:-:S03]  /*b0d0*/  IABS R160, R12 ;  /* 0x0000000c00a07213 */ /* 0x000fc60000000000 */
[----:B------:R-:W-:Y:S02]  /*b0e0*/  IMAD R8, R105, R3, R8 ;  /* 0x0000000369087224 */ /* 0x000fe400078e0208 */
[--C-:B------:R-:W-:Y:S01]  /*b0f0*/  @!P2 IMAD.IADD R157, R157, 0x1, -R105.reuse ;  /* 0x000000019d9da824 */ /* 0x100fe200078e0a69 */
[----:B------:R-:W-:Y:S01]  /*b100*/  ISETP.GE.AND P2, PT, R9, RZ, PT ;  /* 0x000000ff0900720c */ /* 0x000fe20003f46270 */
[----:B------:R-:W-:Y:S01]  /*b110*/  @!P3 IMAD.IADD R6, R6, 0x1, -R105 ;  /* 0x000000010606b824 */ /* 0x000fe200078e0a69 */
[C---:B------:R-:W-:Y:S01]  /*b120*/  ISETP.GT.U32.AND P3, PT, R105.reuse, R10, PT ;  /* 0x0000000a6900720c */ /* 0x040fe20003f64070 */
[----:B------:R-:W-:Y:S01]  /*b130*/  @!P1 IMAD.MOV R157, RZ, RZ, -R157 ;  /* 0x000000ffff9d9224 */ /* 0x000fe200078e0a9d */
[----:B------:R-:W-:Y:S01]  /*b140*/  ISETP.GT.U32.AND P6, PT, R105, R8, PT ;  /* 0x000000086900720c */ /* 0x000fe20003fc4070 */
[----:B------:R-:W-:Y:S01]  /*b150*/  IMAD.MOV R0, RZ, RZ, -R0 ;  /* 0x000000ffff007224 */ /* 0x000fe200078e0a00 */
[----:B------:R-:W-:Y:S01]  /*b160*/  ISETP.GE.AND P1, PT, R5, RZ, PT ;  /* 0x000000ff0500720c */ /* 0x000fe20003f26270 */
[----:B-1----:R-:W-:Y:S01]  /*b170*/  IMAD.MOV.U32 R2, RZ, RZ, R6 ;  /* 0x000000ffff027224 */ /* 0x002fe200078e0006 */
[----:B------:R-:W-:Y:S01]  /*b180*/  IABS R5, R11 ;  /* 0x0000000b00057213 */ /* 0x000fe20000000000 */
[----:B------:R-:W-:Y:S01]  /*b190*/  IMAD R159, R105, R0, R159 ;  /* 0x00000000699f7224 */ /* 0x000fe200078e029f */
[----:B------:R-:W-:Y:S01]  /*b1a0*/  IADD3 R9, PT, PT, R22, 0xd6, RZ ;  /* 0x000000d616097810 */ /* 0x000fe20007ffe0ff */
[----:B------:R-:W-:Y:S01]  /*b1b0*/  IMAD.HI.U32 R3, R106, R160, RZ ;  /* 0x000000a06a037227 */ /* 0x000fe200078e00ff */
[----:B------:R-:W-:-:S03]  /*b1c0*/  @!P0 IADD3 R2, PT, PT, -R2, RZ, RZ ;  /* 0x000000ff02028210 */ /* 0x000fc60007ffe1ff */
[----:B------:R-:W-:Y:S01]  /*b1d0*/  @!P3 IMAD.IADD R10, R10, 0x1, -R105 ;  /* 0x000000010a0ab824 */ /* 0x000fe200078e0a69 */
[C---:B------:R-:W-:Y:S01]  /*b1e0*/  ISETP.GT.U32.AND P3, PT, R105.reuse, R159, PT ;  /* 0x0000009f6900720c */ /* 0x040fe20003f64070 */
[----:B------:R-:W-:Y:S01]  /*b1f0*/  IMAD.HI.U32 R0, R106, R5, RZ ;  /* 0x000000056a007227 */ /* 0x000fe200078e00ff */
[----:B------:R-:W-:Y:S01]  /*b200*/  @!P6 IADD3 R8, PT, PT, R8, -R105, RZ ;  /* 0x800000690808e210 */ /* 0x000fe20007ffe0ff */
[----:B------:R1:W-:Y:S01]  /*b210*/  STL [R1+0x690], R2 ;  /* 0x0006900201007387 */ /* 0x0003e20000100800 */
[C---:B------:R-:W-:Y:S01]  /*b220*/  ISETP.GT.U32.AND P6, PT, R105.reuse, R10, PT ;  /* 0x0000000a6900720c */ /* 0x040fe20003fc4070 */
[----:B------:R-:W-:Y:S01]  /*b230*/  IMAD.MOV R0, RZ, RZ, -R0 ;  /* 0x000000ffff007224 */ /* 0x000fe200078e0a00 */
[C---:B------:R-:W-:Y:S01]  /*b240*/  ISETP.GT.U32.AND P0, PT, R105.reuse, R8, PT ;  /* 0x000000086900720c */ /* 0x040fe20003f04070 */
[----:B------:R-:W-:Y:S02]  /*b250*/  IMAD.MOV.U32 R6, RZ, RZ, R4 ;  /* 0x000000ffff067224 */ /* 0x000fe400078e0004 */
[----:B------:R-:W-:Y:S01]  /*b260*/  IMAD R0, R105, R0, R5 ;  /* 0x0000000069007224 */ /* 0x000fe200078e0205 */
[----:B------:R-:W-:Y:S01]  /*b270*/  IABS R5, R9 ;  /* 0x0000000900057213 */ /* 0x000fe20000000000 */
[----:B------:R-:W-:Y:S01]  /*b280*/  IMAD.MOV R3, RZ, RZ, -R3 ;  /* 0x000000ffff037224 */ /* 0x000fe200078e0a03 */
[----:B------:R-:W-:Y:S01]  /*b290*/  @!P2 IADD3 R6, PT, PT, -R6, RZ, RZ ;  /* 0x000000ff0606a210 */ /* 0x000fe20007ffe1ff */
[----:B------:R-:W-:Y:S01]  /*b2a0*/  VIADD R15, R22, 0xd7 ;  /* 0x000000d7160f7836 */ /* 0x000fe20000000000 */
[----:B------:R-:W-:Y:S01]  /*b2b0*/  ISETP.GE.AND P2, PT, R11, RZ, PT ;  /* 0x000000ff0b00720c */ /* 0x000fe20003f46270 */
[----:B------:R-:W-:-:S02]  /*b2c0*/  IMAD R160, R105, R3, R160 ;  /* 0x0000000369a07224 */ /* 0x000fc400078e02a0 */
[----:B------:R-:W-:Y:S01]  /*b2d0*/  @!P6 IMAD.IADD R10, R10, 0x1, -R105 ;  /* 0x000000010a0ae824 */ /* 0x000fe200078e0a69 */
[----:B------:R-:W-:Y:S01]  /*b2e0*/  ISETP.GT.U32.AND P6, PT, R105, R0, PT ;  /* 0x000000006900720c */ /* 0x000fe20003fc4070 */
[----:B------:R-:W-:Y:S01]  /*b2f0*/  IMAD.HI.U32 R3, R106, R161, RZ ;  /* 0x000000a16a037227 */ /* 0x000fe200078e00ff */
[----:B------:R2:W-:Y:S01]  /*b300*/  STL [R1+0x6a8], R6 ;  /* 0x0006a80601007387 */ /* 0x0005e20000100800 */
[----:B------:R-:W-:Y:S02]  /*b310*/  @!P0 IADD3 R8, PT, PT, R8, -R105, RZ ;  /* 0x8000006908088210 */ /* 0x000fe40007ffe0ff */
[----:B-1----:R-:W-:Y:S01]  /*b320*/  IMAD.MOV.U32 R2, RZ, RZ, R10 ;  /* 0x000000ffff027224 */ /* 0x002fe200078e000a */
[----:B------:R-:W-:Y:S01]  /*b330*/  IABS R10, R15 ;  /* 0x0000000f000a7213 */ /* 0x000fe20000000000 */
[----:B------:R-:W-:Y:S01]  /*b340*/  IMAD.HI.U32 R4, R106, R5, RZ ;  /* 0x000000056a047227 */ /* 0x000fe200078e00ff */
[----:B------:R-:W-:-:S03]  /*b350*/  ISETP.GE.AND P0, PT, R12, RZ, PT ;  /* 0x000000ff0c00720c */ /* 0x000fc60003f06270 */
[----:B------:R-:W-:Y:S01]  /*b360*/  @!P4 IMAD.MOV R2, RZ, RZ, -R2 ;  /* 0x000000ffff02c224 */ /* 0x000fe200078e0a02 */
[C---:B------:R-:W-:Y:S01]  /*b370*/  ISETP.GT.U32.AND P4, PT, R105.reuse, R160, PT ;  /* 0x000000a06900720c */ /* 0x040fe20003f84070 */
[----:B--2---:R-:W-:Y:S02]  /*b380*/  IMAD.MOV R6, RZ, RZ, -R3 ;  /* 0x000000ffff067224 */ /* 0x004fe400078e0a03 */
[----:B------:R-:W-:Y:S01]  /*b390*/  @!P6 IMAD.IADD R0, R0, 0x1, -R105 ;  /* 0x000000010000e824 */ /* 0x000fe200078e0a69 */
[----:B------:R1:W-:Y:S01]  /*b3a0*/  STL [R1+0x100], R2 ;  /* 0x0001000201007387 */ /* 0x0003e20000100800 */
[----:B------:R-:W-:Y:S02]  /*b3b0*/  IMAD R161, R105, R6, R161 ;  /* 0x0000000669a17224 */ /* 0x000fe400078e02a1 */
[----:B------:R-:W-:Y:S02]  /*b3c0*/  IMAD.MOV R4, RZ, RZ, -R4 ;  /* 0x000000ffff047224 */ /* 0x000fe400078e0a04 */
[----:B------:R-:W-:Y:S01]  /*b3d0*/  @!P3 IMAD.IADD R159, R159, 0x1, -R105 ;  /* 0x000000019f9fb824 */ /* 0x000fe200078e0a69 */
[C---:B------:R-:W-:Y:S01]  /*b3e0*/  ISETP.GT.U32.AND P6, PT, R105.reuse, R161, PT ;  /* 0x000000a16900720c */ /* 0x040fe20003fc4070 */
[----:B------:R-:W-:-:S02]  /*b3f0*/  IMAD R6, R105, R4, R5 ;  /* 0x0000000469067224 */ /* 0x000fc400078e0205 */
[----:B------:R-:W-:Y:S01]  /*b400*/  IMAD.HI.U32 R3, R106, R10, RZ ;  /* 0x0000000a6a037227 */ /* 0x000fe200078e00ff */
[----:B------:R-:W-:-:S03]  /*b410*/  ISETP.GT.U32.AND P3, PT, R105, R159, PT ;  /* 0x0000009f6900720c */ /* 0x000fc60003f64070 */
[----:B-1----:R-:W-:Y:S01]  /*b420*/  IMAD.MOV.U32 R2, RZ, RZ, R8 ;  /* 0x000000ffff027224 */ /* 0x002fe200078e0008 */
[----:B------:R-:W-:Y:S01]  /*b430*/  IABS R8, R14 ;  /* 0x0000000e00087213 */ /* 0x000fe20000000000 */
[----:B------:R-:W-:Y:S01]  /*b440*/  @!P5 IMAD.MOV R158, RZ, RZ, -R158 ;  /* 0x000000ffff9ed224 */ /* 0x000fe200078e0a9e */
[----:B------:R-:W-:Y:S01]  /*b450*/  ISETP.GE.AND P5, PT, R7, RZ, PT ;  /* 0x000000ff0700720c */ /* 0x000fe20003fa6270 */
[----:B------:R-:W-:Y:S01]  /*b460*/  IMAD.MOV R3, RZ, RZ, -R3 ;  /* 0x000000ffff037224 */ /* 0x000fe200078e0a03 */
[----:B------:R-:W-:Y:S01]  /*b470*/  @!P1 IADD3 R2, PT, PT, -R2, RZ, RZ ;  /* 0x000000ff02029210 */ /* 0x000fe20007ffe1ff */
[--C-:B------:R-:W-:Y:S01]  /*b480*/  @!P6 IMAD.IADD R161, R161, 0x1, -R105.reuse ;  /* 0x00000001a1a1e824 */ /* 0x100fe200078e0a69 */
[C---:B------:R-:W-:Y:S01]  /*b490*/  ISETP.GT.U32.AND P1, PT, R105.reuse, R0, PT ;  /* 0x000000006900720c */ /* 0x040fe20003f24070 */
[----:B------:R-:W-:Y:S02]  /*b4a0*/  VIADD R11, R22, 0xd9 ;  /* 0x000000d9160b7836 */ /* 0x000fe40000000000 */
[C---:B------:R-:W-:Y:S01]  /*b4b0*/  IMAD R10, R105.reuse, R3, R10 ;  /* 0x00000003690a7224 */ /* 0x040fe200078e020a */
[----:B------:R-:W-:Y:S01]  /*b4c0*/  ISETP.GT.U32.AND P6, PT, R105, R161, PT ;  /* 0x000000a16900720c */ /* 0x000fe20003fc4070 */
[--C-:B------:R-:W-:Y:S01]  /*b4d0*/  @!P4 IMAD.IADD R160, R160, 0x1, -R105.reuse ;  /* 0x00000001a0a0c824 */ /* 0x100fe200078e0a69 */
[----:B------:R-:W-:Y:S01]  /*b4e0*/  IABS R162, R11 ;  /* 0x0000000b00a27213 */ /* 0x000fe20000000000 */
[----:B------:R-:W-:Y:S01]  /*b4f0*/  @!P3 IMAD.IADD R159, R159, 0x1, -R105 ;  /* 0x000000019f9fb824 */ /* 0x000fe200078e0a69 */
[----:B------:R-:W-:Y:S01]  /*b500*/  ISETP.GE.AND P3, PT, R13, RZ, PT ;  /* 0x000000ff0d00720c */ /* 0x000fe20003f66270 */
[----:B------:R-:W-:Y:S01]  /*b510*/  VIADD R13, R22, 0xda ;  /* 0x000000da160d7836 */ /* 0x000fe20000000000 */
[----:B------:R-:W-:Y:S01]  /*b520*/  ISETP.GT.U32.AND P4, PT, R105, R160, PT ;  /* 0x000000a06900720c */ /* 0x000fe20003f84070 */
[----:B------:R-:W-:Y:S01]  /*b530*/  IMAD.HI.U32 R3, R106, R8, RZ ;  /* 0x000000086a037227 */ /* 0x000fe200078e00ff */
[----:B------:R1:W-:Y:S01]  /*b540*/  STL [R1+0x6b4], R2 ;  /* 0x0006b40201007387 */ /* 0x0003e20000100800 */
[----:B------:R-:W-:-:S02]  /*b550*/  @!P1 IADD3 R0, PT, PT, R0, -R105, RZ ;  /* 0x8000006900009210 */ /* 0x000fc40007ffe0ff */
[----:B------:R-:W-:Y:S01]  /*b560*/  ISETP.GT.U32.AND P1, PT, R105, R6, PT ;  /* 0x000000066900720c */ /* 0x000fe20003f24070 */
[----:B------:R-:W-:Y:S01]  /*b570*/  IMAD.HI.U32 R4, R106, R162, RZ ;  /* 0x000000a26a047227 */ /* 0x000fe200078e00ff */
[----:B------:R-:W-:-:S03]  /*b580*/  IABS R7, R13 ;  /* 0x0000000d00077213 */ /* 0x000fc60000000000 */
[----:B------:R-:W-:Y:S01]  /*b590*/  @!P6 IMAD.IADD R161, R161, 0x1, -R105 ;  /* 0x00000001a1a1e824 */ /* 0x000fe200078e0a69 */
[----:B------:R-:W-:Y:S01]  /*b5a0*/  ISETP.GT.U32.AND P6, PT, R105, R10, PT ;  /* 0x0000000a6900720c */ /* 0x000fe20003fc4070 */
[----:B------:R-:W-:Y:S01]  /*b5b0*/  @!P5 IMAD.MOV R159, RZ, RZ, -R159 ;  /* 0x000000ffff9fd224 */ /* 0x000fe200078e0a9f */
[----:B------:R-:W-:Y:S01]  /*b5c0*/  IADD3 R4, PT, PT, -R4, RZ, RZ ;  /* 0x000000ff04047210 */ /* 0x000fe20007ffe1ff */
[----:B------:R-:W-:Y:S02]  /*b5d0*/  IMAD.MOV R3, RZ, RZ, -R3 ;  /* 0x000000ffff037224 */ /* 0x000fe400078e0a03 */
[----:B------:R-:W-:Y:S01]  /*b5e0*/  IMAD.HI.U32 R5, R106, R7, RZ ;  /* 0x000000076a057227 */ /* 0x000fe200078e00ff */
[----:B------:R-:W-:Y:S03]  /*b5f0*/  STL [R1+0x8800], R159 ;  /* 0x0088009f01007387 */ /* 0x000fe60000100800 */
[----:B------:R-:W-:Y:S01]  /*b600*/  @!P1 IMAD.IADD R6, R6, 0x1, -R105 ;  /* 0x0000000106069824 */ /* 0x000fe200078e0a69 */
[----:B------:R-:W-:Y:S01]  /*b610*/  ISETP.GE.AND P1, PT, R15, RZ, PT ;  /* 0x000000ff0f00720c */ /* 0x000fe20003f26270 */
[----:B------:R-:W-:-:S02]  /*b620*/  IMAD R8, R105, R3, R8 ;  /* 0x0000000369087224 */ /* 0x000fc400078e0208 */
[----:B-1----:R-:W-:Y:S01]  /*b630*/  IMAD.MOV.U32 R2, RZ, RZ, R0 ;  /* 0x000000ffff027224 */ /* 0x002fe200078e0000 */
[C---:B------:R-:W-:Y:S01]  /*b640*/  ISETP.GT.U32.AND P5, PT, R105.reuse, R6, PT ;  /* 0x000000066900720c */ /* 0x040fe20003fa4070 */
[----:B------:R-:W-:Y:S01]  /*b650*/  @!P6 IMAD.IADD R10, R10, 0x1, -R105 ;  /* 0x000000010a0ae824 */ /* 0x000fe200078e0a69 */
[----:B------:R-:W-:Y:S01]  /*b660*/  ISETP.GT.U32.AND P6, PT, R105, R8, PT ;  /* 0x000000086900720c */ /* 0x000fe20003fc4070 */
[----:B------:R-:W-:Y:S01]  /*b670*/  IMAD.MOV R12, RZ, RZ, -R5 ;  /* 0x000000ffff0c7224 */ /* 0x000fe200078e0a05 */
[----:B------:R-:W-:Y:S01]  /*b680*/  @!P2 IADD3 R2, PT, PT, -R2, RZ, RZ ;  /* 0x000000ff0202a210 */ /* 0x000fe20007ffe1ff */
[--C-:B------:R-:W-:Y:S01]  /*b690*/  @!P4 IMAD.IADD R160, R160, 0x1, -R105.reuse ;  /* 0x00000001a0a0c824 */ /* 0x100fe200078e0a69 */
[----:B------:R-:W-:Y:S01]  /*b6a0*/  ISETP.GE.AND P4, PT, R9, RZ, PT ;  /* 0x000000ff0900720c */ /* 0x000fe20003f86270 */
[C---:B------:R-:W-:Y:S01]  /*b6b0*/  IMAD R162, R105.reuse, R4, R162 ;  /* 0x0000000469a27224 */ /* 0x040fe200078e02a2 */
[C---:B------:R-:W-:Y:S01]  /*b6c0*/  ISETP.GT.U32.AND P2, PT, R105.reuse, R10, PT ;  /* 0x0000000a6900720c */ /* 0x040fe20003f44070 */
[----:B------:R-:W-:Y:S01]  /*b6d0*/  VIADD R5, R22, 0xdb ;  /* 0x000000db16057836 */ /* 0x000fe20000000000 */
[----:B------:R1:W-:Y:S01]  /*b6e0*/  STL [R1+0x6bc], R2 ;  /* 0x0006bc0201007387 */ /* 0x0003e20000100800 */
[----:B------:R-:W-:Y:S01]  /*b6f0*/  @!P0 IMAD.MOV R160, RZ, RZ, -R160 ;  /* 0x000000ffffa08224 */ /* 0x000fe200078e0aa0 */
[C---:B------:R-:W-:Y:S01]  /*b700*/  ISETP.GT.U32.AND P0, PT, R105.reuse, R162, PT ;  /* 0x000000a26900720c */ /* 0x040fe20003f04070 */
[----:B------:R-:W-:Y:S01]  /*b710*/  @!P5 IMAD.IADD R6, R6, 0x1, -R105 ;  /* 0x000000010606d824 */ /* 0x000fe200078e0a69 */
[----:B------:R-:W-:Y:S01]  /*b720*/  IABS R163, R5 ;  /* 0x0000000500a37213 */ /* 0x000fe20000000000 */
[----:B------:R-:W-:Y:S01]  /*b730*/  IMAD R4, R105, R12, R7 ;  /* 0x0000000c69047224 */ /* 0x000fe200078e0207 */
[----:B------:R-:W-:Y:S01]  /*b740*/  IADD3 R7, PT, PT, R22, 0xdc, RZ ;  /* 0x000000dc16077810 */ /* 0x000fe20007ffe0ff */
[----:B------:R-:W-:Y:S01]  /*b750*/  @!P6 IMAD.IADD R8, R8, 0x1, -R105 ;  /* 0x000000010808e824 */ /* 0x000fe200078e0a69 */
[----:B------:R-:W-:Y:S01]  /*b760*/  IADD3 R9, PT, PT, R22, 0xdd, RZ ;  /* 0x000000dd16097810 */ /* 0x000fe20007ffe0ff */
[----:B------:R-:W-:Y:S01]  /*b770*/  IMAD.HI.U32 R0, R106, R163, RZ ;  /* 0x000000a36a007227 */ /* 0x000fe200078e00ff */
[----:B-1----:R-:W-:-:S02]  /*b780*/  MOV R2, R6 ;  /* 0x0000000600027202 */ /* 0x002fc40000000f00 */
[C---:B------:R-:W-:Y:S01]  /*b790*/  ISETP.GT.U32.AND P5, PT, R105.reuse, R4, PT ;  /* 0x000000046900720c */ /* 0x040fe20003fa4070 */
[--C-:B------:R-:W-:Y:S01]  /*b7a0*/  @!P2 IMAD.IADD R10, R10, 0x1, -R105.reuse ;  /* 0x000000010a0aa824 */ /* 0x100fe200078e0a69 */
[----:B------:R-:W-:Y:S01]  /*b7b0*/  IADD3 R12, PT, PT, -R0, RZ, RZ ;  /* 0x000000ff000c7210 */ /* 0x000fe20007ffe1ff */
[----:B------:R-:W-:Y:S01]  /*b7c0*/  @!P4 IMAD.MOV R2, RZ, RZ, -R2 ;  /* 0x000000ffff02c224 */ /* 0x000fe200078e0a02 */
[----:B------:R-:W-:Y:S01]  /*b7d0*/  IABS R3, R7 ;  /* 0x0000000700037213 */ /* 0x000fe20000000000 */
[----:B------:R-:W-:Y:S01]  /*b7e0*/  @!P0 IMAD.IADD R162, R162, 0x1, -R105 ;  /* 0x00000001a2a28824 */ /* 0x000fe200078e0a69 */
[C---:B------:R-:W-:Y:S01]  /*b7f0*/  ISETP.GT.U32.AND P0, PT, R105.reuse, R8, PT ;  /* 0x000000086900720c */ /* 0x040fe20003f04070 */
[----:B------:R-:W-:Y:S01]  /*b800*/  IMAD R163, R105, R12, R163 ;  /* 0x0000000c69a37224 */ /* 0x000fe200078e02a3 */
[----:B------:R1:W-:Y:S01]  /*b810*/  STL [R1+0x6c8], R2 ;  /* 0x0006c80201007387 */ /* 0x0003e20000100800 */
[----:B------:R-:W-:Y:S01]  /*b820*/  @!P3 IMAD.MOV R161, RZ, RZ, -R161 ;  /* 0x000000ffffa1b224 */ /* 0x000fe200078e0aa1 */
[----:B------:R-:W-:Y:S01]  /*b830*/  ISETP.GE.AND P3, PT, R14, RZ, PT ;  /* 0x000000ff0e00720c */ /* 0x000fe20003f66270 */
[----:B------:R-:W-:Y:S01]  /*b840*/  IMAD.HI.U32 R0, R106, R3, RZ ;  /* 0x000000036a007227 */ /* 0x000fe200078e00ff */
[----:B------:R-:W-:-:S02]  /*b850*/  ISETP.GE.AND P2, PT, R11, RZ, PT ;  /* 0x000000ff0b00720c */ /* 0x000fc40003f46270 */
[----:B------:R-:W-:Y:S01]  /*b860*/  IABS R6, R9 ;  /* 0x0000000900067213 */ /* 0x000fe20000000000 */
[----:B------:R-:W-:Y:S01]  /*b870*/  @!P5 IMAD.IADD R4, R4, 0x1, -R105 ;  /* 0x000000010404d824 */ /* 0x000fe200078e0a69 */
[----:B------:R-:W-:Y:S01]  /*b880*/  ISETP.GT.U32.AND P5, PT, R105, R162, PT ;  /* 0x000000a26900720c */ /* 0x000fe20003fa4070 */
[----:B------:R-:W-:Y:S01]  /*b890*/  VIADD R11, R22, 0xde ;  /* 0x000000de160b7836 */ /* 0x000fe20000000000 */
[----:B------:R-:W-:Y:S01]  /*b8a0*/  ISETP.GE.AND P6, PT, R13, RZ, PT ;  /* 0x000000ff0d00720c */ /* 0x000fe20003fc6270 */
[----:B-1----:R-:W-:Y:S01]  /*b8b0*/  IMAD.MOV.U32 R2, RZ, RZ, R10 ;  /* 0x000000ffff027224 */ /* 0x002fe200078e000a */
[----:B------:R-:W-:Y:S01]  /*b8c0*/  @!P0 IADD3 R8, PT, PT, R8, -R105, RZ ;  /* 0x8000006908088210 */ /* 0x000fe20007ffe0ff */
[----:B------:R-:W-:Y:S01]  /*b8d0*/  IMAD.MOV R0, RZ, RZ, -R0 ;  /* 0x000000ffff007224 */ /* 0x000fe200078e0a00 */
[----:B------:R-:W-:Y:S01]  /*b8e0*/  ISETP.GE.AND P0, PT, R5, RZ, PT ;  /* 0x000000ff0500720c */ /* 0x000fe20003f06270 */
[----:B------:R-:W-:Y:S01]  /*b8f0*/  @!P1 IMAD.MOV R2, RZ, RZ, -R2 ;  /* 0x000000ffff029224 */ /* 0x000fe200078e0a02 */
[C---:B------:R-:W-:Y:S01]  /*b900*/  ISETP.GT.U32.AND P1, PT, R105.reuse, R163, PT ;  /* 0x000000a36900720c */ /* 0x040fe20003f24070 */
[C---:B------:R-:W-:Y:S01]  /*b910*/  IMAD R10, R105.reuse, R0, R3 ;  /* 0x00000000690a7224 */ /* 0x040fe200078e0203 */
[----:B------:R-:W-:Y:S01]  /*b920*/  IABS R5, R11 ;  /* 0x0000000b00057213 */ /* 0x000fe20000000000 */
[----:B------:R-:W-:Y:S01]  /*b930*/  VIADD R12, R22, 0xdf ;  /* 0x000000df160c7836 */ /* 0x000fe20000000000 */
[----:B------:R1:W-:Y:S01]  /*b940*/  STL [R1+0x6d0], R2 ;  /* 0x0006d00201007387 */ /* 0x0003e20000100800 */
[C---:B------:R-:W-:Y:S01]  /*b950*/  ISETP.GT.U32.AND P4, PT, R105.reuse, R4, PT ;  /* 0x000000046900720c */ /* 0x040fe20003f84070 */
[----:B------:R-:W-:Y:S01]  /*b960*/  @!P5 IMAD.IADD R162, R162, 0x1, -R105 ;  /* 0x00000001a2a2d824 */ /* 0x000fe200078e0a69 */
[----:B------:R-:W-:Y:S01]  /*b970*/  ISETP.GT.U32.AND P5, PT, R105, R10, PT ;  /* 0x0000000a6900720c */ /* 0x000fe20003fa4070 */
[----:B------:R-:W-:Y:S01]  /*b980*/  IMAD.HI.U32 R3, R106, R5, RZ ;  /* 0x000000056a037227 */ /* 0x000fe200078e00ff */
[----:B------:R-:W-:-:S02]  /*b990*/  IADD3 R13, PT, PT, R22, 0xe4, RZ ;  /* 0x000000e4160d7810 */ /* 0x000fc40007ffe0ff */
[----:B------:R-:W-:Y:S01]  /*b9a0*/  @!P2 IADD3 R162, PT, PT, -R162, RZ, RZ ;  /* 0x000000ffa2a2a210 */ /* 0x000fe20007ffe1ff */
[----:B------:R-:W-:Y:S01]  /*b9b0*/  IMAD.HI.U32 R0, R106, R6, RZ ;  /* 0x000000066a007227 */ /* 0x000fe200078e00ff */
[----:B------:R-:W-:Y:S02]  /*b9c0*/  @!P1 IADD3 R163, PT, PT, R163, -R105, RZ ;  /* 0x80000069a3a39210 */ /* 0x000fe40007ffe0ff */
[----:B------:R-:W-:Y:S01]  /*b9d0*/  ISETP.GE.AND P1, PT, R9, RZ, PT ;  /* 0x000000ff0900720c */ /* 0x000fe20003f26270 */
[----:B-1----:R-:W-:Y:S01]  /*b9e0*/  IMAD.MOV.U32 R2, RZ, RZ, R8 ;  /* 0x000000ffff027224 */ /* 0x002fe200078e0008 */
[----:B------:R-:W-:Y:S01]  /*b9f0*/  IABS R165, R13 ;  /* 0x0000000d00a57213 */ /* 0x000fe20000000000 */
[----:B------:R-:W-:Y:S02]  /*ba00*/  IMAD.MOV R8, RZ, RZ, -R3 ;  /* 0x000000ffff087224 */ /* 0x000fe400078e0a03 */
[----:B------:R-:W-:Y:S01]  /*ba10*/  @!P3 IMAD.MOV R2, RZ, RZ, -R2 ;  /* 0x000000ffff02b224 */ /* 0x000fe200078e0a02 */
[C---:B------:R-:W-:Y:S01]  /*ba20*/  ISETP.GT.U32.AND P3, PT, R105.reuse, R163, PT ;  /* 0x000000a36900720c */ /* 0x040fe20003f64070 */
[----:B------:R-:W-:Y:S01]  /*ba30*/  IMAD R8, R105, R8, R5 ;  /* 0x0000000869087224 */ /* 0x000fe200078e0205 */
[----:B------:R-:W-:Y:S01]  /*ba40*/  @!P5 IADD3 R10, PT, PT, R10, -R105, RZ ;  /* 0x800000690a0ad210 */ /* 0x000fe20007ffe0ff */
[----:B------:R-:W-:Y:S01]  /*ba50*/  @!P4 IMAD.IADD R4, R4, 0x1, -R105 ;  /* 0x000000010404c824 */ /* 0x000fe200078e0a69 */
[----:B------:R-:W-:Y:S01]  /*ba60*/  ISETP.GE.AND P4, PT, R7, RZ, PT ;  /* 0x000000ff0700720c */ /* 0x000fe20003f86270 */
[----:B------:R-:W-:Y:S01]  /*ba70*/  IMAD.MOV R0, RZ, RZ, -R0 ;  /* 0x000000ffff007224 */ /* 0x000fe200078e0a00 */
[----:B------:R-:W-:Y:S01]  /*ba80*/  IABS R7, R12 ;  /* 0x0000000c00077213 */ /* 0x000fe20000000000 */
[----:B------:R1:W-:Y:S01]  /*ba90*/  STL [R1+0x6d4], R2 ;  /* 0x0006d40201007387 */ /* 0x0003e20000100800 */
[C---:B------:R-:W-:Y:S01]  /*baa0*/  ISETP.GT.U32.AND P5, PT, R105.reuse, R10, PT ;  /* 0x0000000a6900720c */ /* 0x040fe20003fa4070 */
[----:B------:R-:W-:-:S02]  /*bab0*/  IMAD R6, R105, R0, R6 ;  /* 0x0000000069067224 */ /* 0x000fc400078e0206 */
[----:B------:R-:W-:Y:S01]  /*bac0*/  IMAD.MOV.U32 R3, RZ, RZ, R7 ;  /* 0x000000ffff037224 */ /* 0x000fe200078e0007 */
[----:B------:R-:W-:Y:S01]  /*bad0*/  STL [R1+0x87c0], R162 ;  /* 0x0087c0a201007387 */ /* 0x000fe20000100800 */
[----:B------:R-:W-:Y:S01]  /*bae0*/  @!P3 IMAD.IADD R163, R163, 0x1, -R105 ;  /* 0x00000001a3a3b824 */ /* 0x000fe200078e0a69 */
[C---:B------:R-:W-:Y:S01]  /*baf0*/  ISETP.GT.U32.AND P3, PT, R105.reuse, R8, PT ;  /* 0x000000086900720c */ /* 0x040fe20003f64070 */
[----:B------:R-:W-:Y:S01]  /*bb00*/  IMAD.HI.U32 R0, R106, R3, RZ ;  /* 0x000000036a007227 */ /* 0x000fe200078e00ff */
[----:B------:R-:W-:-:S03]  /*bb10*/  ISETP.GT.U32.AND P2, PT, R105, R6, PT ;  /* 0x000000066900720c */ /* 0x000fc60003f44070 */
[----:B-1----:R-:W-:Y:S02]  /*bb20*/  IMAD.MOV.U32 R2, RZ, RZ, R4 ;  /* 0x000000ffff027224 */ /* 0x002fe400078e0004 */
[----:B------:R-:W-:Y:S01]  /*bb30*/  IMAD.MOV R0, RZ, RZ, -R0 ;  /* 0x000000ffff007224 */ /* 0x000fe200078e0a00 */
[-C--:B------:R-:W-:Y:S01]  /*bb40*/  @!P5 IADD3 R10, PT, PT, R10, -R105.reuse, RZ ;  /* 0x800000690a0ad210 */ /* 0x080fe20007ffe0ff */
[----:B------:R-:W-:Y:S01]  /*bb50*/  @!P6 IMAD.MOV R2, RZ, RZ, -R2 ;  /* 0x000000ffff02e224 */ /* 0x000fe200078e0a02 */
[----:B------:R-:W-:Y:S01]  /*bb60*/  ISETP.GE.AND P6, PT, R11, RZ, PT ;  /* 0x000000ff0b00720c */ /* 0x000fe20003fc6270 */
[C---:B------:R-:W-:Y:S01]  /*bb70*/  IMAD R0, R105.reuse, R0, R3 ;  /* 0x0000000069007224 */ /* 0x040fe200078e0203 */
[----:B------:R-:W-:Y:S01]  /*bb80*/  ISETP.GE.AND P5, PT, R12, RZ, PT ;  /* 0x000000ff0c00720c */ /* 0x000fe20003fa6270 */
[----:B------:R-:W-:Y:S01]  /*bb90*/  @!P3 IMAD.IADD R8, R8, 0x1, -R105 ;  /* 0x000000010808b824 */ /* 0x000fe200078e0a69 */
[----:B------:R1:W-:Y:S01]  /*bba0*/  STL [R1+0x6e8], R2 ;  /* 0x0006e80201007387 */ /* 0x0003e20000100800 */
[----:B------:R-:W-:Y:S01]  /*bbb0*/  VIADD R3, R22, 0xe0 ;  /* 0x000000e016037836 */ /* 0x000fe20000000000 */
[----:B------:R-:W-:Y:S01]  /*bbc0*/  @!P2 IADD3 R6, PT, PT, R6, -R105, RZ ;  /* 0x800000690606a210 */ /* 0x000fe20007ffe0ff */
[----:B------:R-:W-:Y:S01]  /*bbd0*/  @!P0 IMAD.MOV R163, RZ, RZ, -R163 ;  /* 0x000000ffffa38224 */ /* 0x000fe200078e0aa3 */
[C---:B------:R-:W-:Y:S01]  /*bbe0*/  ISETP.GT.U32.AND P3, PT, R105.reuse, R8, PT ;  /* 0x000000086900720c */ /* 0x040fe20003f64070 */
[C---:B------:R-:W-:Y:S01]  /*bbf0*/  VIADD R7, R22.reuse, 0xe1 ;  /* 0x000000e116077836 */ /* 0x040fe20000000000 */
[----:B------:R-:W-:Y:S01]  /*bc00*/  IABS R16, R3 ;  /* 0x0000000300107213 */ /* 0x000fe20000000000 */
[C---:B------:R-:W-:Y:S01]  /*bc10*/  VIADD R9, R22.reuse, 0xe2 ;  /* 0x000000e216097836 */ /* 0x040fe20000000000 */
[----:B------:R-:W-:Y:S01]  /*bc20*/  ISETP.GT.U32.AND P2, PT, R105, R6, PT ;  /* 0x000000066900720c */ /* 0x000fe20003f44070 */
[----:B------:R-:W-:Y:S01]  /*bc30*/  VIADD R11, R22, 0xe6 ;  /* 0x000000e6160b7836 */ /* 0x000fe20000000000 */
[----:B------:R-:W-:Y:S01]  /*bc40*/  ISETP.GE.AND P0, PT, R3, RZ, PT ;  /* 0x000000ff0300720c */ /* 0x000fe20003f06270 */
[----:B-1----:R-:W-:Y:S01]  /*bc50*/  IMAD.MOV.U32 R2, RZ, RZ, R10 ;  /* 0x000000ffff027224 */ /* 0x002fe200078e000a */
[----:B------:R-:W-:Y:S01]  /*bc60*/  IABS R14, R7 ;  /* 0x00000007000e7213 */ /* 0x000fe20000000000 */
[----:B------:R-:W-:Y:S01]  /*bc70*/  IMAD.HI.U32 R3, R106, R16, RZ ;  /* 0x000000106a037227 */ /* 0x000fe200078e00ff */
[----:B------:R-:W-:-:S02]  /*bc80*/  IABS R164, R9 ;  /* 0x0000000900a47213 */ /* 0x000fc40000000000 */
[----:B------:R-:W-:Y:S01]  /*bc90*/  @!P4 IADD3 R2, PT, PT, -R2, RZ, RZ ;  /* 0x000000ff0202c210 */ /* 0x000fe20007ffe1ff */
[----:B------:R-:W-:Y:S01]  /*bca0*/  @!P3 IMAD.IADD R8, R8, 0x1, -R105 ;  /* 0x000000010808b824 */ /* 0x000fe200078e0a69 */
[----:B------:R-:W-:Y:S01]  /*bcb0*/  ISETP.GT.U32.AND P4, PT, R105, R0, PT ;  /* 0x000000006900720c */ /* 0x000fe20003f84070 */
[----:B------:R-:W-:Y:S01]  /*bcc0*/  IMAD.MOV R3, RZ, RZ, -R3 ;  /* 0x000000ffff037224 */ /* 0x000fe200078e0a03 */
[----:B------:R-:W-:Y:S01]  /*bcd0*/  ISETP.GE.AND P3, PT, R9, RZ, PT ;  /* 0x000000ff0900720c */ /* 0x000fe20003f66270 */
[----:B------:R1:W-:Y:S01]  /*bce0*/  STL [R1+0x6f0], R2 ;  /* 0x0006f00201007387 */ /* 0x0003e20000100800 */
[----:B------:R-:W-:Y:S01]  /*bcf0*/  @!P2 IMAD.IADD R6, R6, 0x1, -R105 ;  /* 0x000000010606a824 */ /* 0x000fe200078e0a69 */
[----:B------:R-:W-:Y:S01]  /*bd00*/  ISETP.GE.AND P2, PT, R7, RZ, PT ;  /* 0x000000ff0700720c */ /* 0x000fe20003f46270 */
[----:B------:R-:W-:Y:S01]  /*bd10*/  IMAD R16, R105, R3, R16 ;  /* 0x0000000369107224 */ /* 0x000fe200078e0210 */
[----:B------:R-:W-:Y:S01]  /*bd20*/  IADD3 R9, PT, PT, R22, 0xea, RZ ;  /* 0x000000ea16097810 */ /* 0x000fe20007ffe0ff */
[----:B------:R-:W-:Y:S01]  /*bd30*/  IMAD.MOV.U32 R12, RZ, RZ, R6 ;  /* 0x000000ffff0c7224 */ /* 0x000fe200078e0006 */
[----:B------:R-:W-:Y:S01]  /*bd40*/  IABS R6, R11 ;  /* 0x0000000b00067213 */ /* 0x000fe20000000000 */
[----:B------:R-:W-:Y:S01]  /*bd50*/  IMAD.HI.U32 R4, R106, R14, RZ ;  /* 0x0000000e6a047227 */ /* 0x000fe200078e00ff */
[----:B-1----:R-:W-:-:S03]  /*bd60*/  MOV R2, R8 ;  /* 0x0000000800027202 */ /* 0x002fc60000000f00 */
[----:B------:R-:W-:Y:S02]  /*bd70*/  @!P4 IMAD.IADD R0, R0, 0x1, -R105 ;  /* 0x000000010000c824 */ /* 0x000fe400078e0a69 */
[----:B------:R-:W-:Y:S02]  /*bd80*/  @!P1 IMAD.MOV R12, RZ, RZ, -R12 ;  /* 0x000000ffff0c9224 */ /* 0x000fe400078e0a0c */
[----:B------:R-:W-:Y:S01]  /*bd90*/  @!P6 IMAD.MOV R2, RZ, RZ, -R2 ;  /* 0x000000ffff02e224 */ /* 0x000fe200078e0a02 */
[C---:B------:R-:W-:Y:S01]  /*bda0*/  ISETP.GT.U32.AND P6, PT, R105.reuse, R16, PT ;  /* 0x000000106900720c */ /* 0x040fe20003fc4070 */
[----:B------:R-:W-:Y:S01]  /*bdb0*/  VIADD R3, R22, 0xe3 ;  /* 0x000000e316037836 */ /* 0x000fe20000000000 */
[----:B------:R-:W-:Y:S01]  /*bdc0*/  ISETP.GT.U32.AND P4, PT, R105, R0, PT ;  /* 0x000000006900720c */ /* 0x000fe20003f84070 */
[----:B------:R-:W-:Y:S01]  /*bdd0*/  IMAD.MOV R4, RZ, RZ, -R4 ;  /* 0x000000ffff047224 */ /* 0x000fe200078e0a04 */
[----:B------:R1:W-:Y:S01]  /*bde0*/  STL [R1+0x6fc], R12 ;  /* 0x0006fc0c01007387 */ /* 0x0003e20000100800 */
[----:B------:R-:W-:Y:S01]  /*bdf0*/  IMAD.HI.U32 R5, R106, R164, RZ ;  /* 0x000000a46a057227 */ /* 0x000fe200078e00ff */
[----:B------:R-:W-:-:S02]  /*be00*/  ISETP.GE.AND P1, PT, R3, RZ, PT ;  /* 0x000000ff0300720c */ /* 0x000fc40003f26270 */
[----:B------:R2:W-:Y:S01]  /*be10*/  STL [R1+0x720], R2 ;  /* 0x0007200201007387 */ /* 0x0005e20000100800 */
[----:B------:R-:W-:Y:S01]  /*be20*/  IMAD R14, R105, R4, R14 ;  /* 0x00000004690e7224 */ /* 0x000fe200078e020e */
[----:B------:R-:W-:Y:S01]  /*be30*/  IADD3 R5, PT, PT, -R5, RZ, RZ ;  /* 0x000000ff05057210 */ /* 0x000fe20007ffe1ff */
[----:B------:R-:W-:Y:S02]  /*be40*/  VIADD R10, R22, 0xe5 ;  /* 0x000000e5160a7836 */ /* 0x000fe40000000000 */
[----:B------:R-:W-:Y:S01]  /*be50*/  @!P6 IMAD.IADD R16, R16, 0x1, -R105 ;  /* 0x000000011010e824 */ /* 0x000fe200078e0a69 */
[----:B-1----:R-:W-:Y:S01]  /*be60*/  IABS R12, R3 ;  /* 0x00000003000c7213 */ /* 0x002fe20000000000 */
[C---:B------:R-:W-:Y:S01]  /*be70*/  IMAD R164, R105.reuse, R5, R164 ;  /* 0x0000000569a47224 */ /* 0x040fe200078e02a4 */
[----:B------:R-:W-:Y:S01]  /*be80*/  @!P4 IADD3 R0, PT, PT, R0, -R105, RZ ;  /* 0x800000690000c210 */ /* 0x000fe20007ffe0ff */
[----:B------:R-:W-:Y:S01]  /*be90*/  IMAD.HI.U32 R8, R106, R165, RZ ;  /* 0x000000a56a087227 */ /* 0x000fe200078e00ff */
[----:B------:R-:W-:-:S02]  /*bea0*/  ISETP.GT.U32.AND P4, PT, R105, R14, PT ;  /* 0x0000000e6900720c */ /* 0x000fc40003f84070 */
[----:B------:R-:W-:Y:S01]  /*beb0*/  ISETP.GT.U32.AND P6, PT, R105, R16, PT ;  /* 0x000000106900720c */ /* 0x000fe20003fc4070 */
[----:B------:R-:W-:Y:S01]  /*bec0*/  IMAD.HI.U32 R7, R106, R12, RZ ;  /* 0x0000000c6a077227 */ /* 0x000fe200078e00ff */
[----:B------:R-:W-:-:S03]  /*bed0*/  IABS R166, R10 ;  /* 0x0000000a00a67213 */ /* 0x000fc60000000000 */
[----:B--2---:R-:W-:Y:S01]  /*bee0*/  IMAD.MOV.U32 R2, RZ, RZ, R0 ;  /* 0x000000ffff027224 */ /* 0x004fe200078e0000 */
[----:B------:R-:W-:Y:S01]  /*bef0*/  IADD3 R7, PT, PT, -R7, RZ, RZ ;  /* 0x000000ff07077210 */ /* 0x000fe20007ffe1ff */
[----:B------:R-:W-:-:S04]  /*bf00*/  IMAD.HI.U32 R3, R106, R166, RZ ;  /* 0x000000a66a037227 */ /* 0x000fc800078e00ff */
[C---:B------:R-:W-:Y:S02]  /*bf10*/  IMAD R12, R105.reuse, R7, R12 ;  /* 0x00000007690c7224 */ /* 0x040fe400078e020c */
[----:B------:R-:W-:Y:S01]  /*bf20*/  @!P5 IMAD.MOV R2, RZ, RZ, -R2 ;  /* 0x000000ffff02d224 */ /* 0x000fe200078e0a02 */
[C---:B------:R-:W-:Y:S01]  /*bf30*/  ISETP.GT.U32.AND P5, PT, R105.reuse, R164, PT ;  /* 0x000000a46900720c */ /* 0x040fe20003fa4070 */
[----:B------:R-:W-:Y:S01]  /*bf40*/  @!P4 IMAD.IADD R14, R14, 0x1, -R105 ;  /* 0x000000010e0ec824 */ /* 0x000fe200078e0a69 */
[----:B------:R-:W-:Y:S01]  /*bf50*/  @!P6 IADD3 R16, PT, PT, R16, -R105, RZ ;  /* 0x800000691010e210 */ /* 0x000fe20007ffe0ff */
[----:B------:R-:W-:Y:S01]  /*bf60*/  IMAD.MOV R8, RZ, RZ, -R8 ;  /* 0x000000ffff087224 */ /* 0x000fe200078e0a08 */
[C---:B------:R-:W-:Y:S01]  /*bf70*/  ISETP.GT.U32.AND P6, PT, R105.reuse, R12, PT ;  /* 0x0000000c6900720c */ /* 0x040fe20003fc4070 */
[----:B------:R-:W-:Y:S01]  /*bf80*/  IMAD.MOV R7, RZ, RZ, -R3 ;  /* 0x000000ffff077224 */ /* 0x000fe200078e0a03 */
[C---:B------:R-:W-:Y:S01]  /*bf90*/  ISETP.GT.U32.AND P4, PT, R105.reuse, R14, PT ;  /* 0x0000000e6900720c */ /* 0x040fe20003f84070 */
[----:B------:R-:W-:Y:S01]  /*bfa0*/  IMAD R165, R105, R8, R165 ;  /* 0x0000000869a57224 */ /* 0x000fe200078e02a5 */
[----:B------:R1:W-:Y:S01]  /*bfb0*/  STL [R1+0x728], R2 ;  /* 0x0007280201007387 */ /* 0x0003e20000100800 */
[----:B------:R-:W-:-:S04]  /*bfc0*/  IMAD.HI.U32 R0, R106, R6, RZ ;  /* 0x000000066a007227 */ /* 0x000fc800078e00ff */
[----:B------:R-:W-:Y:S01]  /*bfd0*/  @!P5 IADD3 R164, PT, PT, R164, -R105, RZ ;  /* 0x80000069a4a4d210 */ /* 0x000fe20007ffe0ff */
[C---:B------:R-:W-:Y:S02]  /*bfe0*/  IMAD R166, R105.reuse, R7, R166 ;  /* 0x0000000769a67224 */ /* 0x040fe400078e02a6 */
[----:B------:R-:W-:Y:S02]  /*bff0*/  VIADD R5, R22, 0xe7 ;  /* 0x000000e716057836 */ /* 0x000fe40000000000 */
[--C-:B------:R-:W-:Y:S01]  /*c000*/  @!P6 IMAD.IADD R12, R12, 0x1, -R105.reuse ;  /* 0x000000010c0ce824 */ /* 0x100fe200078e0a69 */
[C---:B------:R-:W-:Y:S01]  /*c010*/  ISETP.GT.U32.AND P6, PT, R105.reuse, R164, PT ;  /* 0x000000a46900720c */ /* 0x040fe20003fc4070 */
[----:B------:R-:W-:Y:S01]  /*c020*/  @!P4 IMAD.IADD R14, R14, 0x1, -R105 ;  /* 0x000000010e0ec824 */ /* 0x000fe200078e0a69 */
[C---:B------:R-:W-:Y:S01]  /*c030*/  ISETP.GT.U32.AND P4, PT, R105.reuse, R165, PT ;  /* 0x000000a56900720c */ /* 0x040fe20003f84070 */
[----:B------:R-:W-:Y:S01]  /*c040*/  IMAD.MOV R0, RZ, RZ, -R0 ;  /* 0x000000ffff007224 */ /* 0x000fe200078e0a00 */
[C---:B------:R-:W-:Y:S01]  /*c050*/  ISETP.GT.U32.AND P5, PT, R105.reuse, R166, PT ;  /* 0x000000a66900720c */ /* 0x040fe20003fa4070 */
[----:B-1----:R-:W-:Y:S01]  /*c060*/  IMAD.MOV.U32 R2, RZ, RZ, R16 ;  /* 0x000000ffff027224 */ /* 0x002fe200078e0010 */
[----:B------:R-:W-:Y:S01]  /*c070*/  IABS R4, R5 ;  /* 0x0000000500047213 */ /* 0x000fe20000000000 */
[----:B------:R-:W-:-:S02]  /*c080*/  IMAD R6, R105, R0, R6 ;  /* 0x0000000069067224 */ /* 0x000fc400078e0206 */
[----:B------:R-:W-:Y:S01]  /*c090*/  VIADD R7, R22, 0xe8 ;  /* 0x000000e816077836 */ /* 0x000fe20000000000 */
[----:B------:R-:W-:Y:S01]  /*c0a0*/  @!P0 IADD3 R2, PT, PT, -R2, RZ, RZ ;  /* 0x000000ff02028210 */ /* 0x000fe20007ffe1ff */
[----:B------:R-:W-:-:S03]  /*c0b0*/  IMAD.HI.U32 R3, R106, R4, RZ ;  /* 0x000000046a037227 */ /* 0x000fc600078e00ff */
[----:B------:R-:W-:Y:S01]  /*c0c0*/  IABS R0, R7 ;  /* 0x0000000700007213 */ /* 0x000fe20000000000 */
[--C-:B------:R-:W-:Y:S01]  /*c0d0*/  @!P6 IMAD.IADD R164, R164, 0x1, -R105.reuse ;  /* 0x00000001a4a4e824 */ /* 0x100fe200078e0a69 */
[----:B------:R-:W-:Y:S01]  /*c0e0*/  ISETP.GT.U32.AND P6, PT, R105, R6, PT ;  /* 0x000000066900720c */ /* 0x000fe20003fc4070 */
[----:B------:R-:W-:Y:S01]  /*c0f0*/  @!P4 IMAD.IADD R165, R165, 0x1, -R105 ;  /* 0x00000001a5a5c824 */ /* 0x000fe200078e0a69 */
[C---:B------:R-:W-:Y:S01]  /*c100*/  ISETP.GT.U32.AND P4, PT, R105.reuse, R12, PT ;  /* 0x0000000c6900720c */ /* 0x040fe20003f84070 */
[----:B------:R-:W-:Y:S01]  /*c110*/  IMAD.MOV R3, RZ, RZ, -R3 ;  /* 0x000000ffff037224 */ /* 0x000fe200078e0a03 */
[----:B------:R1:W-:Y:S01]  /*c120*/  STL [R1+0xfc], R2 ;  /* 0x0000fc0201007387 */ /* 0x0003e20000100800 */
[----:B------:R-:W-:Y:S01]  /*c130*/  @!P5 IMAD.IADD R166, R166, 0x1, -R105 ;  /* 0x00000001a6a6d824 */ /* 0x000fe200078e0a69 */
[C---:B------:R-:W-:Y:S01]  /*c140*/  ISETP.GT.U32.AND P0, PT, R105.reuse, R165, PT ;  /* 0x000000a56900720c */ /* 0x040fe20003f04070 */
[C---:B------:R-:W-:Y:S01]  /*c150*/  IMAD R4, R105.reuse, R3, R4 ;  /* 0x0000000369047224 */ /* 0x040fe200078e0204 */
[----:B------:R-:W-:Y:S01]  /*c160*/  IABS R3, R9 ;  /* 0x0000000900037213 */ /* 0x000fe20000000000 */
[----:B------:R-:W-:Y:S01]  /*c170*/  IMAD.HI.U32 R15, R106, R0, RZ ;  /* 0x000000006a0f7227 */ /* 0x000fe200078e00ff */
[----:B------:R-:W-:-:S03]  /*c180*/  ISETP.GT.U32.AND P5, PT, R105, R166, PT ;  /* 0x000000a66900720c */ /* 0x000fc60003fa4070 */
[----:B------:R-:W-:Y:S01]  /*c190*/  @!P6 IMAD.IADD R6, R6, 0x1, -R105 ;  /* 0x000000010606e824 */ /* 0x000fe200078e0a69 */
[----:B------:R-:W-:Y:S01]  /*c1a0*/  ISETP.GE.AND P6, PT, R10, RZ, PT ;  /* 0x000000ff0a00720c */ /* 0x000fe20003fc6270 */
[----:B------:R-:W-:-:S04]  /*c1b0*/  IMAD.HI.U32 R16, R106, R3, RZ ;  /* 0x000000036a107227 */ /* 0x000fc800078e00ff */
[--C-:B------:R-:W-:Y:S01]  /*c1c0*/  @!P4 IMAD.IADD R12, R12, 0x1, -R105.reuse ;  /* 0x000000010c0cc824 */ /* 0x100fe200078e0a69 */
[----:B------:R-:W-:Y:S01]  /*c1d0*/  ISETP.GT.U32.AND P4, PT, R105, R4, PT ;  /* 0x000000046900720c */ /* 0x000fe20003f84070 */
[----:B-1----:R-:W-:Y:S01]  /*c1e0*/  IMAD.MOV.U32 R2, RZ, RZ, R14 ;  /* 0x000000ffff027224 */ /* 0x002fe200078e000e */
[----:B------:R-:W-:Y:S01]  /*c1f0*/  @!P0 IADD3 R165, PT, PT, R165, -R105, RZ ;  /* 0x80000069a5a58210 */ /* 0x000fe20007ffe0ff */
[----:B------:R-:W-:Y:S01]  /*c200*/  IMAD.MOV R16, RZ, RZ, -R16 ;  /* 0x000000ffff107224 */ /* 0x000fe200078e0a10 */
[----:B------:R-:W-:Y:S01]  /*c210*/  ISETP.GE.AND P0, PT, R13, RZ, PT ;  /* 0x000000ff0d00720c */ /* 0x000fe20003f06270 */
[----:B------:R-:W-:Y:S01]  /*c220*/  @!P2 IMAD.MOV R2, RZ, RZ, -R2 ;  /* 0x000000ffff02a224 */ /* 0x000fe200078e0a02 */
[C---:B------:R-:W-:Y:S01]  /*c230*/  ISETP.GT.U32.AND P2, PT, R105.reuse, R6, PT ;  /* 0x000000066900720c */ /* 0x040fe20003f44070 */
[----:B------:R-:W-:Y:S02]  /*c240*/  @!P5 IMAD.IADD R166, R166, 0x1, -R105 ;  /* 0x00000001a6a6d824 */ /* 0x000fe400078e0a69 */
[----:B------:R-:W-:Y:S01]  /*c250*/  IMAD R3, R105, R16, R3 ;  /* 0x0000001069037224 */ /* 0x000fe200078e0203 */
[----:B------:R1:W-:Y:S01]  /*c260*/  STL [R1+0x734], R2 ;  /* 0x0007340201007387 */ /* 0x0003e20000100800 */
[----:B------:R-:W-:-:S02]  /*c270*/  IMAD.MOV R15, RZ, RZ, -R15 ;  /* 0x000000ffff0f7224 */ /* 0x000fc400078e0a0f */
[----:B------:R-:W-:Y:S02]  /*c280*/  VIADD R8, R22, 0xe9 ;  /* 0x000000e916087836 */ /* 0x000fe40000000000 */
[----:B------:R-:W-:Y:S01]  /*c290*/  @!P6 IMAD.MOV R166, RZ, RZ, -R166 ;  /* 0x000000ffffa6e224 */ /* 0x000fe200078e0aa6 */
[C---:B------:R-:W-:Y:S01]  /*c2a0*/  ISETP.GT.U32.AND P6, PT, R105.reuse, R3, PT ;  /* 0x000000036900720c */ /* 0x040fe20003fc4070 */
[----:B------:R-:W-:Y:S01]  /*c2b0*/  IMAD R0, R105, R15, R0 ;  /* 0x0000000f69007224 */ /* 0x000fe200078e0200 */
[----:B------:R-:W-:Y:S01]  /*c2c0*/  IABS R167, R8 ;  /* 0x0000000800a77213 */ /* 0x000fe20000000000 */
[--C-:B------:R-:W-:Y:S01]  /*c2d0*/  @!P4 IMAD.IADD R4, R4, 0x1, -R105.reuse ;  /* 0x000000010404c824 */ /* 0x100fe200078e0a69 */
[----:B------:R-:W-:Y:S01]  /*c2e0*/  ISETP.GE.AND P4, PT, R11, RZ, PT ;  /* 0x000000ff0b00720c */ /* 0x000fe20003f86270 */
[----:B-1----:R-:W-:Y:S01]  /*c2f0*/  IMAD.MOV.U32 R2, RZ, RZ, R12 ;  /* 0x000000ffff027224 */ /* 0x002fe200078e000c */
[C---:B------:R-:W-:Y:S01]  /*c300*/  ISETP.GT.U32.AND P5, PT, R105.reuse, R0, PT ;  /* 0x000000006900720c */ /* 0x040fe20003fa4070 */
[----:B------:R-:W-:Y:S01]  /*c310*/  @!P3 IMAD.MOV R164, RZ, RZ, -R164 ;  /* 0x000000ffffa4b224 */ /* 0x000fe200078e0aa4 */
[----:B------:R-:W-:Y:S01]  /*c320*/  ISETP.GT.U32.AND P3, PT, R105, R4, PT ;  /* 0x000000046900720c */ /* 0x000fe20003f64070 */
[----:B------:R-:W-:Y:S01]  /*c330*/  @!P2 IMAD.IADD R6, R6, 0x1, -R105 ;  /* 0x000000010606a824 */ /* 0x000fe200078e0a69 */
[----:B------:R-:W-:Y:S01]  /*c340*/  @!P1 IADD3 R2, PT, PT, -R2, RZ, RZ ;  /* 0x000000ff02029210 */ /* 0x000fe20007ffe1ff */
[----:B------:R-:W-:Y:S01]  /*c350*/  IMAD.HI.U32 R18, R106, R167, RZ ;  /* 0x000000a76a127227 */ /* 0x000fe200078e00ff */
[----:B------:R-:W-:Y:S01]  /*c360*/  STL [R1+0x8804], R164 ;  /* 0x008804a401007387 */ /* 0x000fe20000100800 */
[----:B------:R-:W-:-:S02]  /*c370*/  ISETP.GE.AND P2, PT, R7, RZ, PT ;  /* 0x000000ff0700720c */ /* 0x000fc40003f46270 */
[----:B------:R-:W-:Y:S01]  /*c380*/  VIADD R10, R22, 0xeb ;  /* 0x000000eb160a7836 */ /* 0x000fe20000000000 */
[----:B------:R1:W-:Y:S01]  /*c390*/  STL [R1+0x738], R2 ;  /* 0x0007380201007387 */ /* 0x0003e20000100800 */
[----:B------:R-:W-:Y:S01]  /*c3a0*/  @!P6 IMAD.IADD R3, R3, 0x1, -R105 ;  /* 0x000000010303e824 */ /* 0x000fe200078e0a69 */
[----:B------:R-:W-:Y:S01]  /*c3b0*/  IADD3 R18, PT, PT, -R18, RZ, RZ ;  /* 0x000000ff12127210 */ /* 0x000fe20007ffe1ff */
[----:B------:R-:W-:Y:S01]  /*c3c0*/  @!P0 IMAD.MOV R165, RZ, RZ, -R165 ;  /* 0x000000ffffa58224 */ /* 0x000fe200078e0aa5 */
[----:B------:R-:W-:Y:S01]  /*c3d0*/  IABS R168, R10 ;  /* 0x0000000a00a87213 */ /* 0x000fe20000000000 */
[----:B------:R-:W-:Y:S01]  /*c3e0*/  VIADD R7, R22, 0xec ;  /* 0x000000ec16077836 */ /* 0x000fe20000000000 */
[----:B------:R-:W-:Y:S01]  /*c3f0*/  ISETP.GE.AND P0, PT, R5, RZ, PT ;  /* 0x000000ff0500720c */ /* 0x000fe20003f06270 */
[----:B------:R-:W-:Y:S01]  /*c400*/  IMAD R167, R105, R18, R167 ;  /* 0x0000001269a77224 */ /* 0x000fe200078e02a7 */
[----:B------:R-:W-:Y:S01]  /*c410*/  @!P5 IADD3 R0, PT, PT, R0, -R105, RZ ;  /* 0x800000690000d210 */ /* 0x000fe20007ffe0ff */
[----:B------:R-:W-:Y:S01]  /*c420*/  IMAD.HI.U32 R5, R106, R168, RZ ;  /* 0x000000a86a057227 */ /* 0x000fe200078e00ff */
[----:B-1----:R-:W-:-:S02]  /*c430*/  MOV R2, R6 ;  /* 0x0000000600027202 */ /* 0x002fc40000000f00 */
[C---:B------:R-:W-:Y:S01]  /*c440*/  ISETP.GT.U32.AND P5, PT, R105.reuse, R0, PT ;  /* 0x000000006900720c */ /* 0x040fe20003fa4070 */
[----:B------:R-:W-:Y:S01]  /*c450*/  IMAD.MOV R5, RZ, RZ, -R5 ;  /* 0x000000ffff057224 */ /* 0x000fe200078e0a05 */
[----:B------:R-:W-:Y:S01]  /*c460*/  @!P4 IADD3 R2, PT, PT, -R2, RZ, RZ ;  /* 0x000000ff0202c210 */ /* 0x000fe20007ffe1ff */
[----:B------:R-:W-:Y:S01]  /*c470*/  VIADD R6, R22, 0xef ;  /* 0x000000ef16067836 */ /* 0x000fe20000000000 */
[C---:B------:R-:W-:Y:S01]  /*c480*/  ISETP.GT.U32.AND P4, PT, R105.reuse, R3, PT ;  /* 0x000000036900720c */ /* 0x040fe20003f84070 */
[C---:B------:R-:W-:Y:S01]  /*c490*/  IMAD R168, R105.reuse, R5, R168 ;  /* 0x0000000569a87224 */ /* 0x040fe200078e02a8 */
[----:B------:R-:W-:Y:S01]  /*c4a0*/  ISETP.GT.U32.AND P1, PT, R105, R167, PT ;  /* 0x000000a76900720c */ /* 0x000fe20003f24070 */
[----:B------:R1:W-:Y:S01]  /*c4b0*/  STL [R1+0x73c], R2 ;  /* 0x00073c0201007387 */ /* 0x0003e20000100800 */
[----:B------:R-:W-:Y:S01]  /*c4c0*/  @!P3 IADD3 R4, PT, PT, R4, -R105, RZ ;  /* 0x800000690404b210 */ /* 0x000fe20007ffe0ff */
[----:B------:R-:W-:Y:S01]  /*c4d0*/  VIADD R5, R22, 0xee ;  /* 0x000000ee16057836 */ /* 0x000fe20000000000 */
[----:B------:R-:W-:Y:S01]  /*c4e0*/  ISETP.GE.AND P3, PT, R8, RZ, PT ;  /* 0x000000ff0800720c */ /* 0x000fe20003f66270 */
[----:B------:R-:W-:Y:S01]  /*c4f0*/  VIADD R8, R22, 0xed ;  /* 0x000000ed16087836 */ /* 0x000fe20000000000 */
[----:B------:R-:W-:Y:S01]  /*c500*/  IABS R169, R7 ;  /* 0x0000000700a97213 */ /* 0x000fe20000000000 */
[--C-:B------:R-:W-:Y:S01]  /*c510*/  @!P5 IMAD.IADD R0, R0, 0x1, -R105.reuse ;  /* 0x000000010000d824 */ /* 0x100fe200078e0a69 */
[----:B------:R-:W-:Y:S01]  /*c520*/  ISETP.GE.AND P5, PT, R9, RZ, PT ;  /* 0x000000ff0900720c */ /* 0x000fe20003fa6270 */
[----:B------:R-:W-:Y:S01]  /*c530*/  VIADD R13, R22, 0xf0 ;  /* 0x000000f0160d7836 */ /* 0x000fe20000000000 */
[----:B------:R-:W-:Y:S01]  /*c540*/  IABS R170, R8 ;  /* 0x0000000800aa7213 */ /* 0x000fe20000000000 */
[--C-:B------:R-:W-:Y:S01]  /*c550*/  @!P4 IMAD.IADD R3, R3, 0x1, -R105.reuse ;  /* 0x000000010303c824 */ /* 0x100fe200078e0a69 */
[----:B------:R-:W-:Y:S01]  /*c560*/  ISETP.GT.U32.AND P4, PT, R105, R168, PT ;  /* 0x000000a86900720c */ /* 0x000fe20003f84070 */
[----:B-1----:R-:W-:Y:S01]  /*c570*/  IMAD.MOV.U32 R2, RZ, RZ, R4 ;  /* 0x000000ffff027224 */ /* 0x002fe200078e0004 */
[----:B------:R-:W-:Y:S01]  /*c580*/  IABS R9, R5 ;  /* 0x0000000500097213 */ /* 0x000fe20000000000 */
[----:B------:R-:W-:Y:S01]  /*c590*/  @!P1 IMAD.IADD R167, R167, 0x1, -R105 ;  /* 0x00000001a7a79824 */ /* 0x000fe200078e0a69 */
[----:B------:R-:W-:Y:S01]  /*c5a0*/  ISETP.GE.AND P1, PT, R10, RZ, PT ;  /* 0x000000ff0a00720c */ /* 0x000fe20003f26270 */
[----:B------:R-:W-:Y:S01]  /*c5b0*/  @!P2 IMAD.MOV R0, RZ, RZ, -R0 ;  /* 0x000000ffff00a224 */ /* 0x000fe200078e0a00 */
[----:B------:R-:W-:Y:S01]  /*c5c0*/  @!P0 IADD3 R2, PT, PT, -R2, RZ, RZ ;  /* 0x000000ff02028210 */ /* 0x000fe20007ffe1ff */
[----:B------:R-:W-:Y:S01]  /*c5d0*/  IMAD.HI.U32 R4, R106, R9, RZ ;  /* 0x000000096a047227 */ /* 0x000fe200078e00ff */
[----:B------:R-:W-:-:S02]  /*c5e0*/  ISETP.GT.U32.AND P6, PT, R105, R167, PT ;  /* 0x000000a76900720c */ /* 0x000fc40003fc4070 */
[----:B------:R-:W-:Y:S01]  /*c5f0*/  ISETP.GE.AND P0, PT, R7, RZ, PT ;  /* 0x000000ff0700720c */ /* 0x000fe20003f06270 */
[----:B------:R1:W-:Y:S01]  /*c600*/  STL [R1+0x740], R2 ;  /* 0x0007400201007387 */ /* 0x0003e20000100800 */
[----:B------:R-:W-:Y:S01]  /*c610*/  IMAD.HI.U32 R7, R106, R169, RZ ;  /* 0x000000a96a077227 */ /* 0x000fe200078e00ff */
[----:B------:R-:W-:Y:S02]  /*c620*/  @!P4 IADD3 R168, PT, PT, R168, -R105, RZ ;  /* 0x80000069a8a8c210 */ /* 0x000fe40007ffe0ff */
[----:B------:R2:W-:Y:S01]  /*c630*/  STL [R1+0x748], R0 ;  /* 0x0007480001007387 */ /* 0x0005e20000100800 */
[----:B------:R-:W-:Y:S01]  /*c640*/  IMAD.MOV R4, RZ, RZ, -R4 ;  /* 0x000000ffff047224 */ /* 0x000fe200078e0a04 */
[----:B------:R-:W-:Y:S02]  /*c650*/  ISETP.GT.U32.AND P4, PT, R105, R168, PT ;  /* 0x000000a86900720c */ /* 0x000fe40003f84070 */
[----:B------:R-:W-:Y:S01]  /*c660*/  IADD3 R7, PT, PT, -R7, RZ, RZ ;  /* 0x000000ff07077210 */ /* 0x000fe20007ffe1ff */
[----:B------:R-:W-:Y:S01]  /*c670*/  IMAD R9, R105, R4, R9 ;  /* 0x0000000469097224 */ /* 0x000fe200078e0209 */
[C---:B------:R-:W-:Y:S01]  /*c680*/  IADD3 R10, PT, PT, R22.reuse, 0xf2, RZ ;  /* 0x000000f2160a7810 */ /* 0x040fe20007ffe0ff */
[----:B-1----:R-:W-:Y:S01]  /*c690*/  IMAD.MOV.U32 R2, RZ, RZ, R3 ;  /* 0x000000ffff027224 */ /* 0x002fe200078e0003 */
[----:B------:R-:W-:Y:S01]  /*c6a0*/  IADD3 R3, PT, PT, R22, 0xf1, RZ ;  /* 0x000000f116037810 */ /* 0x000fe20007ffe0ff */
[----:B------:R-:W-:Y:S01]  /*c6b0*/  @!P6 IMAD.IADD R167, R167, 0x1, -R105 ;  /* 0x00000001a7a7e824 */ /* 0x000fe200078e0a69 */
[----:B------:R-:W-:Y:S01]  /*c6c0*/  ISETP.GE.AND P6, PT, R5, RZ, PT ;  /* 0x000000ff0500720c */ /* 0x000fe20003fc6270 */
[----:B--2---:R-:W-:Y:S01]  /*c6d0*/  IMAD.HI.U32 R0, R106, R170, RZ ;  /* 0x000000aa6a007227 */ /* 0x004fe200078e00ff */
[----:B------:R-:W-:-:S02]  /*c6e0*/  IABS R5, R6 ;  /* 0x0000000600057213 */ /* 0x000fc40000000000 */
[----:B------:R-:W-:Y:S01]  /*c6f0*/  ISETP.GE.AND P2, PT, R8, RZ, PT ;  /* 0x000000ff0800720c */ /* 0x000fe20003f46270 */
[----:B------:R-:W-:Y:S01]  /*c700*/  IMAD.MOV R0, RZ, RZ, -R0 ;  /* 0x000000ffff007224 */ /* 0x000fe200078e0a00 */
[----:B------:R-:W-:Y:S01]  /*c710*/  IABS R171, R10 ;  /* 0x0000000a00ab7213 */ /* 0x000fe20000000000 */
[----:B------:R-:W-:Y:S02]  /*c720*/  @!P5 IMAD.MOV R2, RZ, RZ, -R2 ;  /* 0x000000ffff02d224 */ /* 0x000fe400078e0a02 */
[C---:B------:R-:W-:Y:S02]  /*c730*/  IMAD R170, R105.reuse, R0, R170 ;  /* 0x0000000069aa7224 */ /* 0x040fe400078e02aa */
[C---:B------:R-:W-:Y:S01]  /*c740*/  IMAD R169, R105.reuse, R7, R169 ;  /* 0x0000000769a97224 */ /* 0x040fe200078e02a9 */
[----:B------:R-:W-:Y:S01]  /*c750*/  IABS R7, R13 ;  /* 0x0000000d00077213 */ /* 0x000fe20000000000 */
[----:B------:R-:W-:Y:S01]  /*c760*/  IMAD.HI.U32 R0, R106, R5, RZ ;  /* 0x000000056a007227 */ /* 0x000fe200078e00ff */
[----:B------:R-:W-:-:S03]  /*c770*/  ISETP.GT.U32.AND P5, PT, R105, R170, PT ;  /* 0x000000aa6900720c */ /* 0x000fc60003fa4070 */
[----:B------:R-:W-:Y:S01]  /*c780*/  @!P4 IMAD.IADD R168, R168, 0x1, -R105 ;  /* 0x00000001a8a8c824 */ /* 0x000fe200078e0a69 */
[----:B------:R-:W-:Y:S01]  /*c790*/  ISETP.GT.U32.AND P4, PT, R105, R9, PT ;  /* 0x000000096900720c */ /* 0x000fe20003f84070 */
[----:B------:R-:W-:Y:S02]  /*c7a0*/  IMAD.MOV R0, RZ, RZ, -R0 ;  /* 0x000000ffff007224 */ /* 0x000fe400078e0a00 */
[----:B------:R-:W-:-:S04]  /*c7b0*/  IMAD.HI.U32 R4, R106, R7, RZ ;  /* 0x000000076a047227 */ /* 0x000fc800078e00ff */
[----:B------:R-:W-:Y:S01]  /*c7c0*/  @!P3 IMAD.MOV R167, RZ, RZ, -R167 ;  /* 0x000000ffffa7b224 */ /* 0x000fe200078e0aa7 */
[C---:B------:R-:W-:Y:S01]  /*c7d0*/  ISETP.GT.U32.AND P3, PT, R105.reuse, R169, PT ;  /* 0x000000a96900720c */ /* 0x040fe20003f64070 */
[C---:B------:R-:W-:Y:S01]  /*c7e0*/  IMAD R5, R105.reuse, R0, R5 ;  /* 0x0000000069057224 */ /* 0x040fe200078e0205 */
[----:B------:R-:W-:Y:S01]  /*c7f0*/  IABS R0, R3 ;  /* 0x0000000300007213 */ /* 0x000fe20000000000 */
[----:B------:R-:W-:Y:S01]  /*c800*/  IMAD.MOV R4, RZ, RZ, -R4 ;  /* 0x000000ffff047224 */ /* 0x000fe200078e0a04 */
[----:B------:R-:W-:Y:S01]  /*c810*/  STL [R1+0x87c4], R167 ;  /* 0x0087c4a701007387 */ /* 0x000fe20000100800 */
[----:B------:R-:W-:Y:S02]  /*c820*/  @!P5 IMAD.IADD R170, R170, 0x1, -R105 ;  /* 0x00000001aaaad824 */ /* 0x000fe400078e0a69 */
[----:B------:R-:W-:Y:S01]  /*c830*/  IMAD R7, R105, R4, R7 ;  /* 0x0000000469077224 */ /* 0x000fe200078e0207 */
[----:B------:R1:W-:Y:S01]  /*c840*/  STL [R1+0x744], R2 ;  /* 0x0007440201007387 */ /* 0x0003e20000100800 */
[----:B------:R-:W-:-:S04]  /*c850*/  IMAD.HI.U32 R4, R106, R0, RZ ;  /* 0x000000006a047227 */ /* 0x000fc800078e00ff */
[--C-:B------:R-:W-:Y:S01]  /*c860*/  @!P4 IMAD.IADD R9, R9, 0x1, -R105.reuse ;  /* 0x000000010909c824 */ /* 0x100fe200078e0a69 */
[----:B------:R-:W-:Y:S01]  /*c870*/  ISETP.GT.U32.AND P4, PT, R105, R170, PT ;  /* 0x000000aa6900720c */ /* 0x000fe20003f84070 */
[----:B------:R-:W-:Y:S01]  /*c880*/  @!P3 IMAD.IADD R169, R169, 0x1, -R105 ;  /* 0x00000001a9a9b824 */ /* 0x000fe200078e0a69 */
[----:B------:R-:W-:Y:S01]  /*c890*/  IADD3 R4, PT, PT, -R4, RZ, RZ ;  /* 0x000000ff04047210 */ /* 0x000fe20007ffe1ff */
[----:B------:R-:W-:Y:S01]  /*c8a0*/  VIADD R8, R22, 0xf3 ;  /* 0x000000f316087836 */ /* 0x000fe20000000000 */
[C---:B------:R-:W-:Y:S01]  /*c8b0*/  ISETP.GT.U32.AND P3, PT, R105.reuse, R5, PT ;  /* 0x000000056900720c */ /* 0x040fe20003f64070 */
[----:B------:R-:W-:Y:S01]  /*c8c0*/  IMAD.HI.U32 R11, R106, R171, RZ ;  /* 0x000000ab6a0b7227 */ /* 0x000fe200078e00ff */
[C---:B------:R-:W-:Y:S02]  /*c8d0*/  ISETP.GT.U32.AND P5, PT, R105.reuse, R169, PT ;  /* 0x000000a96900720c */ /* 0x040fe40003fa4070 */
[----:B------:R-:W-:Y:S01]  /*c8e0*/  IABS R12, R8 ;  /* 0x00000008000c7213 */ /* 0x000fe20000000000 */
[----:B------:R-:W-:Y:S01]  /*c8f0*/  IMAD R0, R105, R4, R0 ;  /* 0x0000000469007224 */ /* 0x000fe200078e0200 */
[----:B------:R-:W-:Y:S01]  /*c900*/  IADD3 R4, PT, PT, R22, 0xf4, RZ ;  /* 0x000000f416047810 */ /* 0x000fe20007ffe0ff */
[----:B------:R-:W-:-:S02]  /*c910*/  IMAD.MOV R11, RZ, RZ, -R11 ;  /* 0x000000ffff0b7224 */ /* 0x000fc400078e0a0b */
[----:B------:R-:W-:Y:S01]  /*c920*/  @!P4 IMAD.IADD R170, R170, 0x1, -R105 ;  /* 0x00000001aaaac824 */ /* 0x000fe200078e0a69 */
[----:B------:R-:W-:Y:S01]  /*c930*/  ISETP.GT.U32.AND P4, PT, R105, R0, PT ;  /* 0x000000006900720c */ /* 0x000fe20003f84070 */
[----:B------:R-:W-:-:S03]  /*c940*/  IMAD.HI.U32 R14, R106, R12, RZ ;  /* 0x0000000c6a0e7227 */ /* 0x000fc600078e00ff */
[----:B------:R-:W-:Y:S01]  /*c950*/  @!P2 IADD3 R170, PT, PT, -R170, RZ, RZ ;  /* 0x000000ffaaaaa210 */ /* 0x000fe20007ffe1ff */
[--C-:B------:R-:W-:Y:S01]  /*c960*/  @!P3 IMAD.IADD R5, R5, 0x1, -R105.reuse ;  /* 0x000000010505b824 */ /* 0x100fe200078e0a69 */
[----:B------:R-:W-:Y:S01]  /*c970*/  IADD3 R14, PT, PT, -R14, RZ, RZ ;  /* 0x000000ff0e0e7210 */ /* 0x000fe20007ffe1ff */
[----:B------:R-:W-:Y:S01]  /*c980*/  @!P5 IMAD.IADD R169, R169, 0x1, -R105 ;  /* 0x00000001a9a9d824 */ /* 0x000fe200078e0a69 */
[C---:B------:R-:W-:Y:S01]  /*c990*/  ISETP.GT.U32.AND P5, PT, R105.reuse, R7, PT ;  /* 0x000000076900720c */ /* 0x040fe20003fa4070 */
[----:B------:R-:W-:Y:S01]  /*c9a0*/  @!P1 IMAD.MOV R168, RZ, RZ, -R168 ;  /* 0x000000ffffa89224 */ /* 0x000fe200078e0aa8 */
[C---:B------:R-:W-:Y:S01]  /*c9b0*/  ISETP.GT.U32.AND P3, PT, R105.reuse, R5, PT ;  /* 0x000000056900720c */ /* 0x040fe20003f64070 */
[C---:B------:R-:W-:Y:S01]  /*c9c0*/  IMAD R171, R105.reuse, R11, R171 ;  /* 0x0000000b69ab7224 */ /* 0x040fe200078e02ab */
[----:B------:R-:W-:Y:S01]  /*c9d0*/  ISETP.GT.U32.AND P1, PT, R105, R9, PT ;  /* 0x000000096900720c */ /* 0x000fe20003f24070 */
[----:B------:R-:W-:Y:S01]  /*c9e0*/  @!P4 IMAD.IADD R0, R0, 0x1, -R105 ;  /* 0x000000010000c824 */ /* 0x000fe200078e0a69 */
[----:B------:R-:W-:Y:S01]  /*c9f0*/  IABS R11, R4 ;  /* 0x00000004000b7213 */ /* 0x000fe20000000000 */
[----:B------:R-:W-:Y:S01]  /*ca00*/  @!P0 IMAD.MOV R169, RZ, RZ, -R169 ;  /* 0x000000ffffa98224 */ /* 0x000fe200078e0aa9 */
[----:B------:R-:W-:Y:S01]  /*ca10*/  ISETP.GE.AND P4, PT, R3, RZ, PT ;  /* 0x000000ff0300720c */ /* 0x000fe20003f86270 */
[C---:B------:R-:W-:Y:S01]  /*ca20*/  IMAD R3, R105.reuse, R14, R12 ;  /* 0x0000000e69037224 */ /* 0x040fe200078e020c */
[----:B------:R-:W-:Y:S01]  /*ca30*/  ISETP.GT.U32.AND P2, PT, R105, R0, PT ;  /* 0x000000006900720c */ /* 0x000fe20003f44070 */
[----:B------:R-:W-:Y:S01]  /*ca40*/  IMAD.HI.U32 R12, R106, R11, RZ ;  /* 0x0000000b6a0c7227 */ /* 0x000fe200078e00ff */
[----:B------:R-:W-:-:S03]  /*ca50*/  IADD3 R14, PT, PT, R22, 0x101, RZ ;  /* 0x00000101160e7810 */ /* 0x000fc60007ffe0ff */
[--C-:B------:R-:W-:Y:S01]  /*ca60*/  @!P3 IMAD.IADD R5, R5, 0x1, -R105.reuse ;  /* 0x000000010505b824 */ /* 0x100fe200078e0a69 */
[----:B------:R-:W-:Y:S01]  /*ca70*/  ISETP.GT.U32.AND P3, PT, R105, R171, PT ;  /* 0x000000ab6900720c */ /* 0x000fe20003f64070 */
[----:B------:R-:W-:Y:S01]  /*ca80*/  @!P5 IMAD.IADD R7, R7, 0x1, -R105 ;  /* 0x000000010707d824 */ /* 0x000fe200078e0a69 */
[----:B------:R-:W-:Y:S01]  /*ca90*/  @!P1 IADD3 R9, PT, PT, R9, -R105, RZ ;  /* 0x8000006909099210 */ /* 0x000fe20007ffe0ff */
[----:B------:R-:W-:Y:S01]  /*caa0*/  IMAD.MOV R12, RZ, RZ, -R12 ;  /* 0x000000ffff0c7224 */ /* 0x000fe200078e0a0c */
[----:B------:R-:W-:Y:S01]  /*cab0*/  ISETP.GE.AND P1, PT, R6, RZ, PT ;  /* 0x000000ff0600720c */ /* 0x000fe20003f26270 */
[----:B-1----:R-:W-:Y:S01]  /*cac0*/  IMAD.MOV.U32 R2, RZ, RZ, R5 ;  /* 0x000000ffff027224 */ /* 0x002fe200078e0005 */
[C---:B------:R-:W-:Y:S01]  /*cad0*/  ISETP.GT.U32.AND P0, PT, R105.reuse, R7, PT ;  /* 0x000000076900720c */ /* 0x040fe20003f04070 */
[----:B------:R-:W-:Y:S01]  /*cae0*/  IMAD R5, R105, R12, R11 ;  /* 0x0000000c69057224 */ /* 0x000fe200078e020b */
[----:B------:R-:W-:Y:S01]  /*caf0*/  @!P2 IADD3 R0, PT, PT, R0, -R105, RZ ;  /* 0x800000690000a210 */ /* 0x000fe20007ffe0ff */
[----:B------:R-:W-:Y:S01]  /*cb00*/  IMAD.MOV.U32 R15, RZ, RZ, R9 ;  /* 0x000000ffff0f7224 */ /* 0x000fe200078e0009 */
[----:B------:R-:W-:Y:S01]  /*cb10*/  ISETP.GE.AND P5, PT, R13, RZ, PT ;  /* 0x000000ff0d00720c */ /* 0x000fe20003fa6270 */
[----:B------:R-:W-:Y:S01]  /*cb20*/  VIADD R6, R22, 0xf5 ;  /* 0x000000f516067836 */ /* 0x000fe20000000000 */
[----:B------:R-:W-:Y:S01]  /*cb30*/  ISETP.GT.U32.AND P2, PT, R105, R5, PT ;  /* 0x000000056900720c */ /* 0x000fe20003f44070 */
[--C-:B------:R-:W-:Y:S01]  /*cb40*/  @!P3 IMAD.IADD R171, R171, 0x1, -R105.reuse ;  /* 0x00000001ababb824 */ /* 0x100fe200078e0a69 */
[----:B------:R-:W-:Y:S01]  /*cb50*/  @!P6 IADD3 R15, PT, PT, -R15, RZ, RZ ;  /* 0x000000ff0f0fe210 */ /* 0x000fe20007ffe1ff */
[----:B------:R-:W-:Y:S01]  /*cb60*/  @!P4 IMAD.MOV R0, RZ, RZ, -R0 ;  /* 0x000000ffff00c224 */ /* 0x000fe200078e0a00 */
[C---:B------:R-:W-:Y:S01]  /*cb70*/  ISETP.GT.U32.AND P6, PT, R105.reuse, R3, PT ;  /* 0x000000036900720c */ /* 0x040fe20003fc4070 */
[----:B------:R-:W-:Y:S01]  /*cb80*/  @!P1 IMAD.MOV R2, RZ, RZ, -R2 ;  /* 0x000000ffff029224 */ /* 0x000fe200078e0a02 */
[----:B------:R-:W-:Y:S01]  /*cb90*/  ISETP.GT.U32.AND P3, PT, R105, R171, PT ;  /* 0x000000ab6900720c */ /* 0x000fe20003f64070 */
[----:B------:R-:W-:Y:S01]  /*cba0*/  @!P0 IMAD.IADD R7, R7, 0x1, -R105 ;  /* 0x0000000107078824 */ /* 0x000fe200078e0a69 */
[----:B------:R1:W-:Y:S01]  /*cbb0*/  STL [R1+0x730], R15 ;  /* 0x0007300f01007387 */ /* 0x0003e20000100800 */
[----:B------:R-:W-:-:S02]  /*cbc0*/  IABS R13, R6 ;  /* 0x00000006000d7213 */ /* 0x000fc40000000000 */
[----:B------:R-:W-:Y:S01]  /*cbd0*/  ISETP.GE.AND P1, PT, R10, RZ, PT ;  /* 0x000000ff0a00720c */ /* 0x000fe20003f26270 */
[----:B------:R2:W-:Y:S01]  /*cbe0*/  STL [R1+0x72c], R2 ;  /* 0x00072c0201007387 */ /* 0x0005e20000100800 */
[----:B------:R-:W-:Y:S01]  /*cbf0*/  @!P2 IADD3 R5, PT, PT, R5, -R105, RZ ;  /* 0x800000690505a210 */ /* 0x000fe20007ffe0ff */
[----:B------:R-:W-:Y:S01]  /*cc00*/  IMAD.HI.U32 R9, R106, R13, RZ ;  /* 0x0000000d6a097227 */ /* 0x000fe200078e00ff */
[----:B------:R-:W-:Y:S02]  /*cc10*/  ISETP.GE.AND P0, PT, R8, RZ, PT ;  /* 0x000000ff0800720c */ /* 0x000fe40003f06270 */
[----:B------:R-:W-:Y:S01]  /*cc20*/  ISETP.GT.U32.AND P4, PT, R105, R5, PT ;  /* 0x000000056900720c */ /* 0x000fe20003f84070 */
[----:B------:R-:W-:Y:S01]  /*cc30*/  @!P6 IMAD.IADD R3, R3, 0x1, -R105 ;  /* 0x000000010303e824 */ /* 0x000fe200078e0a69 */
[----:B-1----:R-:W-:Y:S01]  /*cc40*/  IADD3 R15, PT, PT, R22, 0x104, RZ ;  /* 0x00000104160f7810 */ /* 0x002fe20007ffe0ff */
[----:B------:R-:W-:Y:S02]  /*cc50*/  IMAD.MOV R9, RZ, RZ, -R9 ;  /* 0x000000ffff097224 */ /* 0x000fe400078e0a09 */
[----:B--2---:R-:W-:Y:S01]  /*cc60*/  IMAD.MOV.U32 R2, RZ, RZ, R7 ;  /* 0x000000ffff027224 */ /* 0x004fe200078e0007 */
[----:B------:R-:W-:Y:S01]  /*cc70*/  ISETP.GT.U32.AND P6, PT, R105, R3, PT ;  /* 0x000000036900720c */ /* 0x000fe20003fc4070 */
[----:B------:R-:W-:Y:S01]  /*cc80*/  @!P3 IMAD.IADD R171, R171, 0x1, -R105 ;  /* 0x00000001ababb824 */ /* 0x000fe200078e0a69 */
[----:B------:R-:W-:Y:S01]  /*cc90*/  ISETP.GE.AND P3, PT, R4, RZ, PT ;  /* 0x000000ff0400720c */ /* 0x000fe20003f66270 */
[----:B------:R-:W-:Y:S01]  /*cca0*/  VIADD R4, R22, 0xf7 ;  /* 0x000000f716047836 */ /* 0x000fe20000000000 */
[----:B------:R-:W-:Y:S01]  /*ccb0*/  @!P5 IADD3 R2, PT, PT, -R2, RZ, RZ ;  /* 0x000000ff0202d210 */ /* 0x000fe20007ffe1ff */
[----:B------:R-:W-:Y:S01]  /*ccc0*/  IMAD R13, R105, R9, R13 ;  /* 0x00000009690d7224 */ /* 0x000fe200078e020d */
[----:B------:R-:W-:Y:S01]  /*ccd0*/  ISETP.GE.AND P5, PT, R6, RZ, PT ;  /* 0x000000ff0600720c */ /* 0x000fe20003fa6270 */
[----:B------:R-:W-:Y:S01]  /*cce0*/  VIADD R6, R22, 0xf6 ;  /* 0x000000f616067836 */ /* 0x000fe20000000000 */
[----:B------:R-:W-:Y:S01]  /*ccf0*/  @!P4 IADD3 R5, PT, PT, R5, -R105, RZ ;  /* 0x800000690505c210 */ /* 0x000fe20007ffe0ff */
[----:B------:R1:W-:Y:S01]  /*cd00*/  STL [R1+0xf8], R2 ;  /* 0x0000f80201007387 */ /* 0x0003e20000100800 */
[----:B------:R-:W-:Y:S01]  /*cd10*/  @!P1 IMAD.MOV R171, RZ, RZ, -R171 ;  /* 0x000000ffffab9224 */ /* 0x000fe200078e0aab */
[----:B------:R-:W-:Y:S01]  /*cd20*/  ISETP.GE.AND P1, PT, R4, RZ, PT ;  /* 0x000000ff0400720c */ /* 0x000fe20003f26270 */
[----:B------:R-:W-:Y:S01]  /*cd30*/  VIADD R8, R22, 0xf9 ;  /* 0x000000f916087836 */ /* 0x000fe20000000000 */
[----:B------:R-:W-:Y:S01]  /*cd40*/  ISETP.GE.AND P2, PT, R6, RZ, PT ;  /* 0x000000ff0600720c */ /* 0x000fe20003f46270 */
[----:B------:R2:W-:Y:S01]  /*cd50*/  STL [R1+0x724], R0 ;  /* 0x0007240001007387 */ /* 0x0005e20000100800 */
[----:B------:R-:W-:Y:S01]  /*cd60*/  IABS R6, R6 ;  /* 0x0000000600067213 */ /* 0x000fe20000000000 */
[----:B------:R-:W-:Y:S01]  /*cd70*/  @!P6 IMAD.IADD R3, R3, 0x1, -R105 ;  /* 0x000000010303e824 */ /* 0x000fe200078e0a69 */
[----:B------:R-:W-:Y:S01]  /*cd80*/  ISETP.GT.U32.AND P4, PT, R105, R13, PT ;  /* 0x0000000d6900720c */ /* 0x000fe20003f84070 */
[C---:B------:R-:W-:Y:S01]  /*cd90*/  VIADD R7, R22.reuse, 0xf8 ;  /* 0x000000f816077836 */ /* 0x040fe20000000000 */
[----:B------:R-:W-:Y:S01]  /*cda0*/  IABS R172, R8 ;  /* 0x0000000800ac7213 */ /* 0x000fe20000000000 */
[----:B------:R-:W-:Y:S01]  /*cdb0*/  STL [R1+0x8808], R171 ;  /* 0x008808ab01007387 */ /* 0x000fe20000100800 */
[----:B-1----:R-:W-:Y:S01]  /*cdc0*/  MOV R2, R3 ;  /* 0x0000000300027202 */ /* 0x002fe20000000f00 */
[----:B------:R-:W-:Y:S01]  /*cdd0*/  VIADD R9, R22, 0xfa ;  /* 0x000000fa16097836 */ /* 0x000fe20000000000 */
[----:B------:R-:W-:-:S02]  /*cde0*/  ISETP.GE.AND P6, PT, R7, RZ, PT ;  /* 0x000000ff0700720c */ /* 0x000fc40003fc6270 */
[----:B--2---:R-:W-:Y:S01]  /*cdf0*/  IABS R0, R4 ;  /* 0x0000000400007213 */ /* 0x004fe20000000000 */
[----:B------:R-:W-:Y:S01]  /*ce00*/  @!P0 IMAD.MOV R2, RZ, RZ, -R2 ;  /* 0x000000ffff028224 */ /* 0x000fe200078e0a02 */
[----:B------:R-:W-:Y:S02]  /*ce10*/  MOV R4, R6 ;  /* 0x0000000600047202 */ /* 0x000fe40000000f00 */
[----:B------:R-:W-:Y:S01]  /*ce20*/  IABS R7, R7 ;  /* 0x0000000700077213 */ /* 0x000fe20000000000 */
[----:B------:R-:W-:Y:S01]  /*ce30*/  IMAD.MOV.U32 R6, RZ, RZ, R0 ;  /* 0x000000ffff067224 */ /* 0x000fe200078e0000 */
[----:B------:R1:W-:Y:S01]  /*ce40*/  STL [R1+0x718], R2 ;  /* 0x0007180201007387 */ /* 0x0003e20000100800 */
[----:B------:R-:W-:Y:S01]  /*ce50*/  IMAD.HI.U32 R12, R106, R4, RZ ;  /* 0x000000046a0c7227 */ /* 0x000fe200078e00ff */
[----:B------:R-:W-:Y:S02]  /*ce60*/  IABS R0, R9 ;  /* 0x0000000900007213 */ /* 0x000fe40000000000 */
[----:B------:R-:W-:Y:S01]  /*ce70*/  IABS R176, R15 ;  /* 0x0000000f00b07213 */ /* 0x000fe20000000000 */
[----:B------:R-:W-:-:S02]  /*ce80*/  IMAD.MOV R12, RZ, RZ, -R12 ;  /* 0x000000ffff0c7224 */ /* 0x000fc400078e0a0c */
[----:B------:R-:W-:Y:S02]  /*ce90*/  @!P4 IMAD.IADD R13, R13, 0x1, -R105 ;  /* 0x000000010d0dc824 */ /* 0x000fe400078e0a69 */
[C---:B------:R-:W-:Y:S02]  /*cea0*/  IMAD R4, R105.reuse, R12, R4 ;  /* 0x0000000c69047224 */ /* 0x040fe400078e0204 */
[----:B------:R-:W-:Y:S01]  /*ceb0*/  IMAD.HI.U32 R11, R106, R6, RZ ;  /* 0x000000066a0b7227 */ /* 0x000fe200078e00ff */
[C---:B------:R-:W-:Y:S02]  /*cec0*/  ISETP.GT.U32.AND P4, PT, R105.reuse, R13, PT ;  /* 0x0000000d6900720c */ /* 0x040fe40003f84070 */
[----:B------:R-:W-:Y:S01]  /*ced0*/  ISETP.GT.U32.AND P0, PT, R105, R4, PT ;  /* 0x000000046900720c */ /* 0x000fe20003f04070 */
[----:B------:R-:W-:Y:S02]  /*cee0*/  IMAD.MOV R11, RZ, RZ, -R11 ;  /* 0x000000ffff0b7224 */ /* 0x000fe400078e0a0b */
[----:B-1----:R-:W-:-:S02]  /*cef0*/  IMAD.MOV.U32 R2, RZ, RZ, R5 ;  /* 0x000000ffff027224 */ /* 0x002fc400078e0005 */
[----:B------:R-:W-:Y:S02]  /*cf00*/  IMAD R6, R105, R11, R6 ;  /* 0x0000000b69067224 */ /* 0x000fe400078e0206 */
[----:B------:R-:W-:-:S04]  /*cf10*/  IMAD.HI.U32 R11, R106, R172, RZ ;  /* 0x000000ac6a0b7227 */ /* 0x000fc800078e00ff */
[----:B------:R-:W-:Y:S01]  /*cf20*/  @!P3 IMAD.MOV R2, RZ, RZ, -R2 ;  /* 0x000000ffff02b224 */ /* 0x000fe200078e0a02 */
[----:B------:R-:W-:Y:S01]  /*cf30*/  ISETP.GT.U32.AND P3, PT, R105, R6, PT ;  /* 0x000000066900720c */ /* 0x000fe20003f64070 */
[----:B------:R-:W-:-:S03]  /*cf40*/  IMAD.HI.U32 R10, R106, R7, RZ ;  /* 0x000000076a0a7227 */ /* 0x000fc600078e00ff */
[----:B------:R1:W-:Y:S01]  /*cf50*/  STL [R1+0x71c], R2 ;  /* 0x00071c0201007387 */ /* 0x0003e20000100800 */
[----:B------:R-:W-:Y:S02]  /*cf60*/  @!P0 IMAD.IADD R4, R4, 0x1, -R105 ;  /* 0x0000000104048824 */ /* 0x000fe400078e0a69 */
[----:B------:R-:W-:Y:S02]  /*cf70*/  IMAD.MOV R5, RZ, RZ, -R11 ;  /* 0x000000ffff057224 */ /* 0x000fe400078e0a0b */
[----:B------:R-:W-:Y:S01]  /*cf80*/  @!P4 IMAD.IADD R13, R13, 0x1, -R105 ;  /* 0x000000010d0dc824 */ /* 0x000fe200078e0a69 */
[C---:B------:R-:W-:Y:S01]  /*cf90*/  ISETP.GT.U32.AND P0, PT, R105.reuse, R4, PT ;  /* 0x000000046900720c */ /* 0x040fe20003f04070 */
[----:B------:R-:W-:Y:S02]  /*cfa0*/  IMAD.MOV R10, RZ, RZ, -R10 ;  /* 0x000000ffff0a7224 */ /* 0x000fe400078e0a0a */
[C---:B------:R-:W-:Y:S01]  /*cfb0*/  IMAD R172, R105.reuse, R5, R172 ;  /* 0x0000000569ac7224 */ /* 0x040fe200078e02ac */
[----:B------:R-:W-:Y:S01]  /*cfc0*/  @!P3 IADD3 R6, PT, PT, R6, -R105, RZ ;  /* 0x800000690606b210 */ /* 0x000fe20007ffe0ff */
[----:B-1----:R-:W-:Y:S01]  /*cfd0*/  IMAD.MOV.U32 R2, RZ, RZ, R13 ;  /* 0x000000ffff027224 */ /* 0x002fe200078e000d */
[C---:B------:R-:W-:Y:S01]  /*cfe0*/  IADD3 R5, PT, PT, R22.reuse, 0xfc, RZ ;  /* 0x000000fc16057810 */ /* 0x040fe20007ffe0ff */
[C---:B------:R-:W-:Y:S01]  /*cff0*/  IMAD R7, R105.reuse, R10, R7 ;  /* 0x0000000a69077224 */ /* 0x040fe200078e0207 */
[----:B------:R-:W-:Y:S01]  /*d000*/  IADD3 R10, PT, PT, R22, 0xfb, RZ ;  /* 0x000000fb160a7810 */ /* 0x000fe20007ffe0ff */
[----:B------:R-:W-:Y:S01]  /*d010*/  @!P5 IMAD.MOV R2, RZ, RZ, -R2 ;  /* 0x000000ffff02d224 */ /* 0x000fe200078e0a02 */
[----:B------:R-:W-:Y:S01]  /*d020*/  ISETP.GT.U32.AND P5, PT, R105, R172, PT ;  /* 0x000000ac6900720c */ /* 0x000fe20003fa4070 */
[----:B------:R-:W-:Y:S01]  /*d030*/  IMAD.HI.U32 R3, R106, R0, RZ ;  /* 0x000000006a037227 */ /* 0x000fe200078e00ff */
[----:B------:R-:W-:-:S02]  /*d040*/  IABS R173, R10 ;  /* 0x0000000a00ad7213 */ /* 0x000fc40000000000 */
[C---:B------:R-:W-:Y:S01]  /*d050*/  ISETP.GT.U32.AND P3, PT, R105.reuse, R6, PT ;  /* 0x000000066900720c */ /* 0x040fe20003f64070 */
[----:B------:R-:W-:Y:S01]  /*d060*/  IMAD.MOV R3, RZ, RZ, -R3 ;  /* 0x000000ffff037224 */ /* 0x000fe200078e0a03 */
[C---:B------:R-:W-:Y:S01]  /*d070*/  ISETP.GT.U32.AND P4, PT, R105.reuse, R7, PT ;  /* 0x000000076900720c */ /* 0x040fe20003f84070 */
[----:B------:R-:W-:Y:S01]  /*d080*/  IMAD.HI.U32 R12, R106, R173, RZ ;  /* 0x000000ad6a0c7227 */ /* 0x000fe200078e00ff */
[----:B------:R1:W-:Y:S01]  /*d090*/  STL [R1+0x714], R2 ;  /* 0x0007140201007387 */ /* 0x0003e20000100800 */
[----:B------:R-:W-:Y:S02]  /*d0a0*/  IABS R11, R5 ;  /* 0x00000005000b7213 */ /* 0x000fe40000000000 */
[----:B------:R-:W-:Y:S02]  /*d0b0*/  @!P0 IMAD.IADD R4, R4, 0x1, -R105 ;  /* 0x0000000104048824 */ /* 0x000fe400078e0a69 */
[C---:B------:R-:W-:Y:S01]  /*d0c0*/  IMAD R0, R105.reuse, R3, R0 ;  /* 0x0000000369007224 */ /* 0x040fe200078e0200 */
[----:B------:R-:W-:Y:S01]  /*d0d0*/  @!P5 IADD3 R172, PT, PT, R172, -R105, RZ ;  /* 0x80000069acacd210 */ /* 0x000fe20007ffe0ff */
[----:B------:R-:W-:Y:S01]  /*d0e0*/  VIADD R3, R22, 0xfd ;  /* 0x000000fd16037836 */ /* 0x000fe20000000000 */
[----:B------:R-:W-:Y:S01]  /*d0f0*/  ISETP.GE.AND P5, PT, R8, RZ, PT ;  /* 0x000000ff0800720c */ /* 0x000fe20003fa6270 */
[----:B------:R-:W-:Y:S01]  /*d100*/  IMAD.MOV R12, RZ, RZ, -R12 ;  /* 0x000000ffff0c7224 */ /* 0x000fe200078e0a0c */
[C---:B------:R-:W-:Y:S01]  /*d110*/  ISETP.GT.U32.AND P0, PT, R105.reuse, R0, PT ;  /* 0x000000006900720c */ /* 0x040fe20003f04070 */
[----:B-1----:R-:W-:Y:S01]  /*d120*/  IMAD.MOV.U32 R2, RZ, RZ, R4 ;  /* 0x000000ffff027224 */ /* 0x002fe200078e0004 */
[----:B------:R-:W-:Y:S01]  /*d130*/  IABS R174, R3 ;  /* 0x0000000300ae7213 */ /* 0x000fe20000000000 */
[----:B------:R-:W-:Y:S01]  /*d140*/  IMAD R173, R105, R12, R173 ;  /* 0x0000000c69ad7224 */ /* 0x000fe200078e02ad */
[----:B------:R-:W-:Y:S01]  /*d150*/  @!P4 IADD3 R7, PT, PT, R7, -R105, RZ ;  /* 0x800000690707c210 */ /* 0x000fe20007ffe0ff */
[----:B------:R-:W-:Y:S01]  /*d160*/  @!P2 IMAD.MOV R2, RZ, RZ, -R2 ;  /* 0x000000ffff02a224 */ /* 0x000fe200078e0a02 */
[C---:B------:R-:W-:Y:S01]  /*d170*/  ISETP.GT.U32.AND P2, PT, R105.reuse, R172, PT ;  /* 0x000000ac6900720c */ /* 0x040fe20003f44070 */
[----:B------:R-:W-:Y:S01]  /*d180*/  IMAD.HI.U32 R12, R106, R11, RZ ;  /* 0x0000000b6a0c7227 */ /* 0x000fe200078e00ff */
[----:B------:R-:W-:-:S02]  /*d190*/  ISETP.GT.U32.AND P4, PT, R105, R7, PT ;  /* 0x000000076900720c */ /* 0x000fc40003f84070 */
[----:B------:R1:W-:Y:S01]  /*d1a0*/  STL [R1+0x710], R2 ;  /* 0x0007100201007387 */ /* 0x0003e20000100800 */
[----:B------:R-:W-:Y:S01]  /*d1b0*/  @!P3 IMAD.IADD R6, R6, 0x1, -R105 ;  /* 0x000000010606b824 */ /* 0x000fe200078e0a69 */
[----:B------:R-:W-:Y:S01]  /*d1c0*/  ISETP.GT.U32.AND P3, PT, R105, R173, PT ;  /* 0x000000ad6900720c */ /* 0x000fe20003f64070 */
[----:B------:R-:W-:-:S04]  /*d1d0*/  IMAD.HI.U32 R13, R106, R174, RZ ;  /* 0x000000ae6a0d7227 */ /* 0x000fc800078e00ff */
[----:B------:R-:W-:Y:S02]  /*d1e0*/  IMAD.MOV R12, RZ, RZ, -R12 ;  /* 0x000000ffff0c7224 */ /* 0x000fe400078e0a0c */
[----:B------:R-:W-:Y:S02]  /*d1f0*/  IMAD.MOV R13, RZ, RZ, -R13 ;  /* 0x000000ffff0d7224 */ /* 0x000fe400078e0a0d */
[----:B------:R-:W-:Y:S01]  /*d200*/  IMAD R4, R105, R12, R11 ;  /* 0x0000000c69047224 */ /* 0x000fe200078e020b */
[----:B------:R-:W-:Y:S01]  /*d210*/  @!P4 IADD3 R7, PT, PT, R7, -R105, RZ ;  /* 0x800000690707c210 */ /* 0x000fe20007ffe0ff */
[--C-:B------:R-:W-:Y:S01]  /*d220*/  @!P0 IMAD.IADD R0, R0, 0x1, -R105.reuse ;  /* 0x0000000100008824 */ /* 0x100fe200078e0a69 */
[----:B------:R-:W-:Y:S01]  /*d230*/  ISETP.GE.AND P4, PT, R9, RZ, PT ;  /* 0x000000ff0900720c */ /* 0x000fe20003f86270 */
[----:B------:R-:W-:Y:S01]  /*d240*/  IMAD R174, R105, R13, R174 ;  /* 0x0000000d69ae7224 */ /* 0x000fe200078e02ae */
[----:B------:R-:W-:Y:S01]  /*d250*/  @!P3 IADD3 R173, PT, PT, R173, -R105, RZ ;  /* 0x80000069adadb210 */ /* 0x000fe20007ffe0ff */
[----:B------:R-:W-:Y:S01]  /*d260*/  @!P2 IMAD.IADD R172, R172, 0x1, -R105 ;  /* 0x00000001acaca824 */ /* 0x000fe200078e0a69 */
[C---:B------:R-:W-:Y:S01]  /*d270*/  ISETP.GT.U32.AND P2, PT, R105.reuse, R4, PT ;  /* 0x000000046900720c */ /* 0x040fe20003f44070 */
[----:B-1----:R-:W-:Y:S01]  /*d280*/  IMAD.MOV.U32 R2, RZ, RZ, R6 ;  /* 0x000000ffff027224 */ /* 0x002fe200078e0006 */
[C---:B------:R-:W-:Y:S01]  /*d290*/  ISETP.GT.U32.AND P3, PT, R105.reuse, R0, PT ;  /* 0x000000006900720c */ /* 0x040fe20003f64070 */
[----:B------:R-:W-:Y:S01]  /*d2a0*/  @!P5 IMAD.MOV R172, RZ, RZ, -R172 ;  /* 0x000000ffffacd224 */ /* 0x000fe200078e0aac */
[C---:B------:R-:W-:Y:S01]  /*d2b0*/  ISETP.GT.U32.AND P5, PT, R105.reuse, R174, PT ;  /* 0x000000ae6900720c */ /* 0x040fe20003fa4070 */
[----:B------:R-:W-:Y:S01]  /*d2c0*/  @!P1 IMAD.MOV R2, RZ, RZ, -R2 ;  /* 0x000000ffff029224 */ /* 0x000fe200078e0a02 */
[----:B------:R-:W-:Y:S01]  /*d2d0*/  ISETP.GT.U32.AND P1, PT, R105, R173, PT ;  /* 0x000000ad6900720c */ /* 0x000fe20003f24070 */
[----:B------:R-:W-:Y:S01]  /*d2e0*/  VIADD R8, R22, 0xfe ;  /* 0x000000fe16087836 */ /* 0x000fe20000000000 */
[----:B------:R-:W-:Y:S01]  /*d2f0*/  ISETP.GE.AND P0, PT, R10, RZ, PT ;  /* 0x000000ff0a00720c */ /* 0x000fe20003f06270 */
[C---:B------:R-:W-:Y:S01]  /*d300*/  VIADD R6, R22.reuse, 0xff ;  /* 0x000000ff16067836 */ /* 0x040fe20000000000 */
[----:B------:R1:W-:Y:S01]  /*d310*/  STL [R1+0x708], R2 ;  /* 0x0007080201007387 */ /* 0x0003e20000100800 */
[----:B------:R-:W-:-:S02]  /*d320*/  VIADD R10, R22, 0x108 ;  /* 0x00000108160a7836 */ /* 0x000fc40000000000 */
[--C-:B------:R-:W-:Y:S01]  /*d330*/  @!P2 IMAD.IADD R4, R4, 0x1, -R105.reuse ;  /* 0x000000010404a824 */ /* 0x100fe200078e0a69 */
[----:B------:R-:W-:Y:S01]  /*d340*/  ISETP.GE.AND P2, PT, R6, RZ, PT ;  /* 0x000000ff0600720c */ /* 0x000fe20003f46270 */
[--C-:B------:R-:W-:Y:S01]  /*d350*/  @!P3 IMAD.IADD R0, R0, 0x1, -R105.reuse ;  /* 0x000000010000b824 */ /* 0x100fe200078e0a69 */
[----:B------:R-:W-:Y:S01]  /*d360*/  ISETP.GE.AND P3, PT, R3, RZ, PT ;  /* 0x000000ff0300720c */ /* 0x000fe20003f66270 */
[----:B------:R-:W-:Y:S01]  /*d370*/  @!P5 IMAD.IADD R174, R174, 0x1, -R105 ;  /* 0x00000001aeaed824 */ /* 0x000fe200078e0a69 */
[----:B------:R-:W-:Y:S02]  /*d380*/  ISETP.GT.U32.AND P5, PT, R105, R4, PT ;  /* 0x000000046900720c */ /* 0x000fe40003fa4070 */
[----:B-1----:R-:W-:Y:S02]  /*d390*/  MOV R2, R7 ;  /* 0x0000000700027202 */ /* 0x002fe40000000f00 */
[----:B------:R-:W-:Y:S02]  /*d3a0*/  IABS R7, R8 ;  /* 0x0000000800077213 */ /* 0x000fe40000000000 */
[----:B------:R-:W-:Y:S01]  /*d3b0*/  @!P1 IADD3 R173, PT, PT, R173, -R105, RZ ;  /* 0x80000069adad9210 */ /* 0x000fe20007ffe0ff */
[----:B------:R-:W-:Y:S01]  /*d3c0*/  @!P6 IMAD.MOV R2, RZ, RZ, -R2 ;  /* 0x000000ffff02e224 */ /* 0x000fe200078e0a02 */
[----:B------:R-:W-:Y:S01]  /*d3d0*/  ISETP.GE.AND P6, PT, R5, RZ, PT ;  /* 0x000000ff0500720c */ /* 0x000fe20003fc6270 */
[----:B------:R-:W-:Y:S01]  /*d3e0*/  IMAD.HI.U32 R3, R106, R7, RZ ;  /* 0x000000076a037227 */ /* 0x000fe200078e00ff */
[----:B------:R-:W-:-:S02]  /*d3f0*/  IABS R5, R6 ;  /* 0x0000000600057213 */ /* 0x000fc40000000000 */
[----:B------:R-:W-:Y:S01]  /*d400*/  ISETP.GE.AND P1, PT, R8, RZ, PT ;  /* 0x000000ff0800720c */ /* 0x000fe20003f26270 */
[----:B------:R-:W-:Y:S01]  /*d410*/  IMAD.MOV R3, RZ, RZ, -R3 ;  /* 0x000000ffff037224 */ /* 0x000fe200078e0a03 */
[----:B------:R1:W-:Y:S01]  /*d420*/  STL [R1+0x70c], R2 ;  /* 0x00070c0201007387 */ /* 0x0003e20000100800 */
[----:B------:R-:W-:-:S03]  /*d430*/  IMAD.HI.U32 R8, R106, R5, RZ ;  /* 0x000000056a087227 */ /* 0x000fc600078e00ff */
[----:B------:R-:W-:Y:S01]  /*d440*/  STL [R1+0x87c8], R172 ;  /* 0x0087c8ac01007387 */ /* 0x000fe20000100800 */
[C---:B------:R-:W-:Y:S01]  /*d450*/  IMAD R6, R105.reuse, R3, R7 ;  /* 0x0000000369067224 */ /* 0x040fe200078e0207 */
[----:B------:R-:W-:Y:S01]  /*d460*/  IADD3 R8, PT, PT, -R8, RZ, RZ ;  /* 0x000000ff08087210 */ /* 0x000fe20007ffe1ff */
[----:B------:R-:W-:Y:S02]  /*d470*/  @!P5 IMAD.IADD R4, R4, 0x1, -R105 ;  /* 0x000000010404d824 */ /* 0x000fe400078e0a69 */
[C---:B------:R-:W-:Y:S01]  /*d480*/  VIADD R3, R22.reuse, 0x103 ;  /* 0x0000010316037836 */ /* 0x040fe20000000000 */
[C---:B------:R-:W-:Y:S01]  /*d490*/  ISETP.GT.U32.AND P5, PT, R105.reuse, R6, PT ;  /* 0x000000066900720c */ /* 0x040fe20003fa4070 */
[----:B-1----:R-:W-:Y:S02]  /*d4a0*/  IMAD.MOV.U32 R2, RZ, RZ, R0 ;  /* 0x000000ffff027224 */ /* 0x002fe400078e0000 */
[C---:B------:R-:W-:Y:S01]  /*d4b0*/  IMAD R0, R105.reuse, R8, R5 ;  /* 0x0000000869007224 */ /* 0x040fe200078e0205 */
[----:B------:R-:W-:Y:S01]  /*d4c0*/  IABS R7, R3 ;  /* 0x0000000300077213 */ /* 0x000fe20000000000 */
[----:B------:R-:W-:Y:S01]  /*d4d0*/  @!P4 IMAD.MOV R2, RZ, RZ, -R2 ;  /* 0x000000ffff02c224 */ /* 0x000fe200078e0a02 */
[----:B------:R-:W-:Y:S01]  /*d4e0*/  ISETP.GT.U32.AND P4, PT, R105, R174, PT ;  /* 0x000000ae6900720c */ /* 0x000fe20003f84070 */
[----:B------:R-:W-:-:S02]  /*d4f0*/  VIADD R5, R22, 0x100 ;  /* 0x0000010016057836 */ /* 0x000fc40000000000 */
[----:B------:R-:W-:Y:S01]  /*d500*/  @!P0 IMAD.MOV R173, RZ, RZ, -R173 ;  /* 0x000000ffffad8224 */ /* 0x000fe200078e0aad */
[----:B------:R1:W-:Y:S02]  /*d510*/  STL [R1+0x704], R2 ;  /* 0x0007040201007387 */ /* 0x0003e40000100800 */
[----:B------:R-:W-:Y:S01]  /*d520*/  IABS R11, R5 ;  /* 0x00000005000b7213 */ /* 0x000fe20000000000 */
[----:B------:R-:W-:Y:S01]  /*d530*/  @!P5 IMAD.IADD R6, R6, 0x1, -R105 ;  /* 0x000000010606d824 */ /* 0x000fe200078e0a69 */
[----:B------:R-:W-:Y:S01]  /*d540*/  ISETP.GE.AND P0, PT, R5, RZ, PT ;  /* 0x000000ff0500720c */ /* 0x000fe20003f06270 */
[----:B------:R-:W-:-:S03]  /*d550*/  IMAD.HI.U32 R5, R106, R176, RZ ;  /* 0x000000b06a057227 */ /* 0x000fc600078e00ff */
[----:B------:R-:W-:Y:S01]  /*d560*/  ISETP.GT.U32.AND P5, PT, R105, R6, PT ;  /* 0x000000066900720c */ /* 0x000fe20003fa4070 */
[----:B------:R-:W-:Y:S01]  /*d570*/  @!P4 IMAD.IADD R174, R174, 0x1, -R105 ;  /* 0x00000001aeaec824 */ /* 0x000fe200078e0a69 */
[----:B------:R-:W-:Y:S01]  /*d580*/  ISETP.GE.AND P4, PT, R14, RZ, PT ;  /* 0x000000ff0e00720c */ /* 0x000fe20003f86270 */
[----:B-1----:R-:W-:Y:S01]  /*d590*/  IMAD.MOV.U32 R2, RZ, RZ, R4 ;  /* 0x000000ffff027224 */ /* 0x002fe200078e0004 */
[----:B------:R-:W-:Y:S01]  /*d5a0*/  IABS R14, R14 ;  /* 0x0000000e000e7213 */ /* 0x000fe20000000000 */
[----:B------:R-:W-:-:S03]  /*d5b0*/  IMAD.HI.U32 R4, R106, R11, RZ ;  /* 0x0000000b6a047227 */ /* 0x000fc600078e00ff */
[----:B------:R-:W-:Y:S01]  /*d5c0*/  @!P6 IADD3 R2, PT, PT, -R2, RZ, RZ ;  /* 0x000000ff0202e210 */ /* 0x000fe20007ffe1ff */
[----:B------:R-:W-:Y:S01]  /*d5d0*/  IMAD.MOV R4, RZ, RZ, -R4 ;  /* 0x000000ffff047224 */ /* 0x000fe200078e0a04 */
[----:B------:R-:W-:Y:S01]  /*d5e0*/  ISETP.GT.U32.AND P6, PT, R105, R0, PT ;  /* 0x000000006900720c */ /* 0x000fe20003fc4070 */
[----:B------:R-:W-:Y:S01]  /*d5f0*/  @!P3 IMAD.MOV R174, RZ, RZ, -R174 ;  /* 0x000000ffffaeb224 */ /* 0x000fe200078e0aae */
[----:B------:R-:W-:Y:S01]  /*d600*/  ISETP.GE.AND P3, PT, R175, RZ, PT ;  /* 0x000000ffaf00720c */ /* 0x000fe20003f66270 */
[C---:B------:R-:W-:Y:S01]  /*d610*/  IMAD R11, R105.reuse, R4, R11 ;  /* 0x00000004690b7224 */ /* 0x040fe200078e020b */
[----:B------:R-:W-:Y:S01]  /*d620*/  IABS R175, R175 ;  /* 0x000000af00af7213 */ /* 0x000fe20000000000 */
[----:B------:R-:W-:Y:S01]  /*d630*/  IMAD.HI.U32 R9, R106, R14, RZ ;  /* 0x0000000e6a097227 */ /* 0x000fe200078e00ff */
[----:B------:R1:W-:Y:S03]  /*d640*/  STL [R1+0x700], R2 ;  /* 0x0007000201007387 */ /* 0x0003e60000100800 */
[----:B------:R-:W-:Y:S01]  /*d650*/  @!P5 IMAD.IADD R6, R6, 0x1, -R105 ;  /* 0x000000010606d824 */ /* 0x000fe200078e0a69 */
[----:B------:R-:W-:Y:S01]  /*d660*/  ISETP.GT.U32.AND P5, PT, R105, R11, PT ;  /* 0x0000000b6900720c */ /* 0x000fe20003fa4070 */
[----:B------:R-:W-:-:S02]  /*d670*/  IMAD.HI.U32 R8, R106, R175, RZ ;  /* 0x000000af6a087227 */ /* 0x000fc400078e00ff */
[----:B------:R-:W-:Y:S02]  /*d680*/  @!P6 IADD3 R0, PT, PT, R0, -R105, RZ ;  /* 0x800000690000e210 */ /* 0x000fe40007ffe0ff */
[----:B------:R-:W-:Y:S01]  /*d690*/  IMAD.MOV R9, RZ, RZ, -R9 ;  /* 0x000000ffff097224 */ /* 0x000fe200078e0a09 */
[----:B-1----:R-:W-:Y:S01]  /*d6a0*/  MOV R2, R6 ;  /* 0x0000000600027202 */ /* 0x002fe20000000f00 */
[----:B------:R-:W-:Y:S01]  /*d6b0*/  IMAD.MOV R8, RZ, RZ, -R8 ;  /* 0x000000ffff087224 */ /* 0x000fe200078e0a08 */
[C---:B------:R-:W-:Y:S01]  /*d6c0*/  ISETP.GT.U32.AND P6, PT, R105.reuse, R0, PT ;  /* 0x000000006900720c */ /* 0x040fe20003fc4070 */
[C---:B------:R-:W-:Y:S01]  /*d6d0*/  IMAD R14, R105.reuse, R9, R14 ;  /* 0x00000009690e7224 */ /* 0x040fe200078e020e */
[----:B------:R-:W-:Y:S01]  /*d6e0*/  IADD3 R9, PT, PT, R22, 0x107, RZ ;  /* 0x0000010716097810 */ /* 0x000fe20007ffe0ff */
[C---:B------:R-:W-:Y:S02]  /*d6f0*/  IMAD R175, R105.reuse, R8, R175 ;  /* 0x0000000869af7224 */ /* 0x040fe400078e02af */
[----:B------:R-:W-:Y:S01]  /*d700*/  @!P1 IMAD.MOV R2, RZ, RZ, -R2 ;  /* 0x000000ffff029224 */ /* 0x000fe200078e0a02 */
[----:B------:R-:W-:Y:S01]  /*d710*/  ISETP.GT.U32.AND P1, PT, R105, R14, PT ;  /* 0x0000000e6900720c */ /* 0x000fe20003f24070 */
[----:B------:R-:W-:Y:S01]  /*d720*/  @!P5 IMAD.IADD R11, R11, 0x1, -R105 ;  /* 0x000000010b0bd824 */ /* 0x000fe200078e0a69 */
[----:B------:R-:W-:Y:S01]  /*d730*/  ISETP.GT.U32.AND P5, PT, R105, R175, PT ;  /* 0x000000af6900720c */ /* 0x000fe20003fa4070 */
[----:B------:R-:W-:Y:S01]  /*d740*/  IMAD.HI.U32 R4, R106, R7, RZ ;  /* 0x000000076a047227 */ /* 0x000fe200078e00ff */
[----:B------:R1:W-:Y:S01]  /*d750*/  STL [R1+0x6f8], R2 ;  /* 0x0006f80201007387 */ /* 0x0003e20000100800 */
[----:B------:R-:W-:-:S02]  /*d760*/  IABS R6, R9 ;  /* 0x0000000900067213 */ /* 0x000fc40000000000 */
[-C--:B------:R-:W-:Y:S01]  /*d770*/  @!P6 IADD3 R0, PT, PT, R0, -R105.reuse, RZ ;  /* 0x800000690000e210 */ /* 0x080fe20007ffe0ff */
[----:B------:R-:W-:Y:S01]  /*d780*/  IMAD.MOV R5, RZ, RZ, -R5 ;  /* 0x000000ffff057224 */ /* 0x000fe200078e0a05 */
[----:B------:R-:W-:Y:S01]  /*d790*/  ISETP.GE.AND P6, PT, R3, RZ, PT ;  /* 0x000000ff0300720c */ /* 0x000fe20003fc6270 */
[----:B------:R-:W-:Y:S02]  /*d7a0*/  VIADD R8, R22, 0x106 ;  /* 0x0000010616087836 */ /* 0x000fe40000000000 */
[----:B------:R-:W-:Y:S02]  /*d7b0*/  IMAD.MOV R4, RZ, RZ, -R4 ;  /* 0x000000ffff047224 */ /* 0x000fe400078e0a04 */
[----:B------:R-:W-:Y:S01]  /*d7c0*/  @!P1 IMAD.IADD R14, R14, 0x1, -R105 ;  /* 0x000000010e0e9824 */ /* 0x000fe200078e0a69 */
[----:B------:R-:W-:Y:S01]  /*d7d0*/  @!P5 IADD3 R175, PT, PT, R175, -R105, RZ ;  /* 0x80000069afafd210 */ /* 0x000fe20007ffe0ff */
[----:B-1----:R-:W-:Y:S01]  /*d7e0*/  IMAD.MOV.U32 R2, RZ, RZ, R0 ;  /* 0x000000ffff027224 */ /* 0x002fe200078e0000 */
[C---:B------:R-:W-:Y:S01]  /*d7f0*/  ISETP.GT.U32.AND P1, PT, R105.reuse, R11, PT ;  /* 0x0000000b6900720c */ /* 0x040fe20003f24070 */
[C---:B------:R-:W-:Y:S01]  /*d800*/  IMAD R176, R105.reuse, R5, R176 ;  /* 0x0000000569b07224 */ /* 0x040fe200078e02b0 */
[C---:B------:R-:W-:Y:S01]  /*d810*/  ISETP.GT.U32.AND P5, PT, R105.reuse, R14, PT ;  /* 0x0000000e6900720c */ /* 0x040fe20003fa4070 */
[----:B------:R-:W-:Y:S01]  /*d820*/  @!P2 IMAD.MOV R2, RZ, RZ, -R2 ;  /* 0x000000ffff02a224 */ /* 0x000fe200078e0a02 */
[C---:B------:R-:W-:Y:S01]  /*d830*/  ISETP.GT.U32.AND P2, PT, R105.reuse, R175, PT ;  /* 0x000000af6900720c */ /* 0x040fe20003f44070 */
[----:B------:R-:W-:Y:S01]  /*d840*/  VIADD R3, R22, 0x105 ;  /* 0x0000010516037836 */ /* 0x000fe20000000000 */
[----:B------:R-:W-:Y:S01]  /*d850*/  IABS R5, R8 ;  /* 0x0000000800057213 */ /* 0x000fe20000000000 */
[----:B------:R-:W-:Y:S01]  /*d860*/  IMAD R7, R105, R4, R7 ;  /* 0x0000000469077224 */ /* 0x000fe200078e0207 */
[----:B------:R-:W-:Y:S01]  /*d870*/  IABS R0, R10 ;  /* 0x0000000a00007213 */ /* 0x000fe20000000000 */
[C---:B------:R-:W-:Y:S01]  /*d880*/  IMAD.HI.U32 R4, R106.reuse, R6, RZ ;  /* 0x000000066a047227 */ /* 0x040fe200078e00ff */
[----:B------:R-:W-:Y:S01]  /*d890*/  IABS R177, R3 ;  /* 0x0000000300b17213 */ /* 0x000fe20000000000 */
[----:B------:R1:W-:Y:S02]  /*d8a0*/  STL [R1+0x6f4], R2 ;  /* 0x0006f40201007387 */ /* 0x0003e40000100800 */
[----:B------:R-:W-:-:S04]  /*d8b0*/  IMAD.HI.U32 R13, R106, R5, RZ ;  /* 0x000000056a0d7227 */ /* 0x000fc800078e00ff */
[--C-:B------:R-:W-:Y:S01]  /*d8c0*/  @!P5 IMAD.IADD R14, R14, 0x1, -R105.reuse ;  /* 0x000000010e0ed824 */ /* 0x100fe200078e0a69 */
[----:B------:R-:W-:Y:S01]  /*d8d0*/  ISETP.GT.U32.AND P5, PT, R105, R176, PT ;  /* 0x000000b06900720c */ /* 0x000fe20003fa4070 */
[--C-:B------:R-:W-:Y:S01]  /*d8e0*/  @!P1 IMAD.IADD R11, R11, 0x1, -R105.reuse ;  /* 0x000000010b0b9824 */ /* 0x100fe200078e0a69 */
[----:B------:R-:W-:Y:S01]  /*d8f0*/  ISETP.GT.U32.AND P1, PT, R105, R7, PT ;  /* 0x000000076900720c */ /* 0x000fe20003f24070 */
[----:B------:R-:W-:Y:S01]  /*d900*/  IMAD.HI.U32 R16, R106, R177, RZ ;  /* 0x000000b16a107227 */ /* 0x000fe200078e00ff */
[----:B------:R-:W-:Y:S02]  /*d910*/  IADD3 R13, PT, PT, -R13, RZ, RZ ;  /* 0x000000ff0d0d7210 */ /* 0x000fe40007ffe1ff */
[----:B-1----:R-:W-:Y:S01]  /*d920*/  IADD3 R2, PT, PT, R22, 0x1ff, RZ ;  /* 0x000001ff16027810 */ /* 0x002fe20007ffe0ff */
[----:B------:R-:W-:Y:S01]  /*d930*/  @!P2 IMAD.IADD R175, R175, 0x1, -R105 ;  /* 0x00000001afafa824 */ /* 0x000fe200078e0a69 */
[----:B------:R-:W-:Y:S01]  /*d940*/  ISETP.GE.AND P2, PT, R15, RZ, PT ;  /* 0x000000ff0f00720c */ /* 0x000fe20003f46270 */
[----:B------:R-:W-:-:S02]  /*d950*/  IMAD.MOV R16, RZ, RZ, -R16 ;  /* 0x000000ffff107224 */ /* 0x000fc400078e0a10 */
[----:B------:R-:W-:Y:S01]  /*d960*/  IMAD.MOV R15, RZ, RZ, -R4 ;  /* 0x000000ffff0f7224 */ /* 0x000fe200078e0a04 */
[----:B------:R-:W-:Y:S01]  /*d970*/  STL [R1+0x80c4], R2 ;  /* 0x0080c40201007387 */ /* 0x000fe20000100800 */
[C---:B------:R-:W-:Y:S01]  /*d980*/  IMAD R4, R105.reuse, R13, R5 ;  /* 0x0000000d69047224 */ /* 0x040fe200078e0205 */
[----:B------:R-:W-:Y:S01]  /*d990*/  IABS R13, R2 ;  /* 0x00000002000d7213 */ /* 0x000fe20000000000 */
[C---:B------:R-:W-:Y:S02]  /*d9a0*/  IMAD R177, R105.reuse, R16, R177 ;  /* 0x0000001069b17224 */ /* 0x040fe400078e02b1 */
[----:B------:R-:W-:Y:S01]  /*d9b0*/  @!P5 IMAD.IADD R176, R176, 0x1, -R105 ;  /* 0x00000001b0b0d824 */ /* 0x000fe200078e0a69 */
[----:B------:R-:W-:Y:S01]  /*d9c0*/  ISETP.GT.U32.AND P5, PT, R105, R4, PT ;  /* 0x000000046900720c */ /* 0x000fe20003fa4070 */
[----:B------:R-:W-:-:S04]  /*d9d0*/  IMAD.HI.U32 R12, R106, R0, RZ ;  /* 0x000000006a0c7227 */ /* 0x000fc800078e00ff */
[----:B------:R-:W-:Y:S01]  /*d9e0*/  @!P1 IMAD.IADD R7, R7, 0x1, -R105 ;  /* 0x0000000107079824 */ /* 0x000fe200078e0a69 */
[C---:B------:R-:W-:Y:S01]  /*d9f0*/  ISETP.GT.U32.AND P1, PT, R105.reuse, R177, PT ;  /* 0x000000b16900720c */ /* 0x040fe20003f24070 */
[----:B------:R-:W-:Y:S01]  /*da00*/  VIADD R5, R22, 0x109 ;  /* 0x0000010916057836 */ /* 0x000fe20000000000 */
[----:B------:R-:W-:Y:S01]  /*da10*/  IADD3 R12, PT, PT, -R12, RZ, RZ ;  /* 0x000000ff0c0c7210 */ /* 0x000fe20007ffe1ff */
[----:B------:R-:W-:Y:S02]  /*da20*/  IMAD.MOV.U32 R17, RZ, RZ, R11 ;  /* 0x000000ffff117224 */ /* 0x000fe400078e000b */
[C---:B------:R-:W-:Y:S01]  /*da30*/  IMAD R6, R105.reuse, R15, R6 ;  /* 0x0000000f69067224 */ /* 0x040fe200078e0206 */
[----:B------:R-:W-:Y:S01]  /*da40*/  IABS R15, R5 ;  /* 0x00000005000f7213 */ /* 0x000fe20000000000 */
[----:B------:R-:W-:Y:S01]  /*da50*/  IMAD R0, R105, R12, R0 ;  /* 0x0000000c69007224 */ /* 0x000fe200078e0200 */
[----:B------:R-:W-:Y:S01]  /*da60*/  @!P0 IADD3 R17, PT, PT, -R17, RZ, RZ ;  /* 0x000000ff11118210 */ /* 0x000fe20007ffe1ff */
[----:B------:R-:W-:Y:S01]  /*da70*/  @!P5 IMAD.IADD R4, R4, 0x1, -R105 ;  /* 0x000000010404d824 */ /* 0x000fe200078e0a69 */
[----:B------:R-:W-:Y:S01]  /*da80*/  IABS R12, R22 ;  /* 0x00000016000c7213 */ /* 0x000fe20000000000 */
[----:B------:R-:W-:Y:S01]  /*da90*/  IMAD.MOV.U32 R11, RZ, RZ, R15 ;  /* 0x000000ffff0b7224 */ /* 0x000fe200078e000f */
[----:B------:R-:W-:Y:S01]  /*daa0*/  ISETP.GT.U32.AND P0, PT, R105, R176, PT ;  /* 0x000000b06900720c */ /* 0x000fe20003f04070 */
[----:B------:R-:W-:Y:S01]  /*dab0*/  @!P1 IMAD.IADD R177, R177, 0x1, -R105 ;  /* 0x00000001b1b19824 */ /* 0x000fe200078e0a69 */
[C---:B------:R-:W-:Y:S01]  /*dac0*/  ISETP.GT.U32.AND P1, PT, R105.reuse, R7, PT ;  /* 0x000000076900720c */ /* 0x040fe20003f24070 */
[----:B------:R-:W-:Y:S01]  /*dad0*/  IMAD.MOV.U32 R15, RZ, RZ, R14 ;  /* 0x000000ffff0f7224 */ /* 0x000fe200078e000e */
[C---:B------:R-:W-:Y:S01]  /*dae0*/  ISETP.GT.U32.AND P5, PT, R105.reuse, R4, PT ;  /* 0x000000046900720c */ /* 0x040fe20003fa4070 */
[----:B------:R-:W-:Y:S01]  /*daf0*/  IMAD.HI.U32 R14, R106, R12, RZ ;  /* 0x0000000c6a0e7227 */ /* 0x000fe200078e00ff */
[----:B------:R-:W-:Y:S03]  /*db00*/  STL [R1+0xf4], R17 ;  /* 0x0000f41101007387 */ /* 0x000fe60000100800 */
[----:B------:R-:W-:Y:S01]  /*db10*/  @!P3 IMAD.MOV R175, RZ, RZ, -R175 ;  /* 0x000000ffffafb224 */ /* 0x000fe200078e0aaf */
[----:B------:R-:W-:Y:S01]  /*db20*/  IADD3 R14, PT, PT, -R14, RZ, RZ ;  /* 0x000000ff0e0e7210 */ /* 0x000fe20007ffe1ff */
[----:B------:R-:W-:Y:S01]  /*db30*/  @!P4 IMAD.MOV R15, RZ, RZ, -R15 ;  /* 0x000000ffff0fc224 */ /* 0x000fe200078e0a0f */
[----:B------:R-:W-:Y:S01]  /*db40*/  ISETP.GT.U32.AND P3, PT, R105, R6, PT ;  /* 0x000000066900720c */ /* 0x000fe20003f64070 */
[--C-:B------:R-:W-:Y:S01]  /*db50*/  @!P0 IMAD.IADD R176, R176, 0x1, -R105.reuse ;  /* 0x00000001b0b08824 */ /* 0x100fe200078e0a69 */
[----:B------:R-:W-:Y:S01]  /*db60*/  ISETP.GE.AND P0, PT, R3, RZ, PT ;  /* 0x000000ff0300720c */ /* 0x000fe20003f06270 */
[C---:B------:R-:W-:Y:S01]  /*db70*/  IMAD R3, R105.reuse, R14, R12 ;  /* 0x0000000e69037224 */ /* 0x040fe200078e020c */
[----:B------:R-:W-:Y:S01]  /*db80*/  ISETP.GT.U32.AND P4, PT, R105, R177, PT ;  /* 0x000000b16900720c */ /* 0x000fe20003f84070 */
[--C-:B------:R-:W-:Y:S01]  /*db90*/  @!P1 IMAD.IADD R7, R7, 0x1, -R105.reuse ;  /* 0x0000000107079824 */ /* 0x100fe200078e0a69 */
[C---:B------:R-:W-:Y:S01]  /*dba0*/  ISETP.GT.U32.AND P1, PT, R105.reuse, R0, PT ;  /* 0x000000006900720c */ /* 0x040fe20003f24070 */
[----:B------:R-:W-:Y:S01]  /*dbb0*/  @!P5 IMAD.IADD R4, R4, 0x1, -R105 ;  /* 0x000000010404d824 */ /* 0x000fe200078e0a69 */
[----:B------:R-:W-:Y:S01]  /*dbc0*/  ISETP.GT.U32.AND P5, PT, R105, R3, PT ;  /* 0x000000036900720c */ /* 0x000fe20003fa4070 */
[----:B------:R-:W-:Y:S01]  /*dbd0*/  @!P2 IMAD.MOV R176, RZ, RZ, -R176 ;  /* 0x000000ffffb0a224 */ /* 0x000fe200078e0ab0 */
[----:B------:R1:W-:Y:S01]  /*dbe0*/  STL [R1+0x6ec], R15 ;  /* 0x0006ec0f01007387 */ /* 0x0003e20000100800 */
[----:B------:R-:W-:-:S02]  /*dbf0*/  IMAD.HI.U32 R12, R106, R13, RZ ;  /* 0x0000000d6a0c7227 */ /* 0x000fc400078e00ff */
[----:B------:R-:W-:Y:S01]  /*dc00*/  @!P3 IADD3 R6, PT, PT, R6, -R105, RZ ;  /* 0x800000690606b210 */ /* 0x000fe20007ffe0ff */
[----:B------:R-:W-:Y:S01]  /*dc10*/  STL [R1+0x880c], R175 ;  /* 0x00880caf01007387 */ /* 0x000fe20000100800 */
[----:B------:R-:W-:Y:S01]  /*dc20*/  ISETP.GE.AND P3, PT, R9, RZ, PT ;  /* 0x000000ff0900720c */ /* 0x000fe20003f66270 */
[----:B------:R-:W-:Y:S01]  /*dc30*/  IMAD.HI.U32 R14, R106, R11, RZ ;  /* 0x0000000b6a0e7227 */ /* 0x000fe200078e00ff */
[----:B------:R-:W-:Y:S02]  /*dc40*/  @!P4 IADD3 R177, PT, PT, R177, -R105, RZ ;  /* 0x80000069b1b1c210 */ /* 0x000fe40007ffe0ff */
[----:B------:R-:W-:Y:S01]  /*dc50*/  ISETP.GE.AND P4, PT, R8, RZ, PT ;  /* 0x000000ff0800720c */ /* 0x000fe20003f86270 */
[--C-:B------:R-:W-:Y:S01]  /*dc60*/  @!P1 IMAD.IADD R0, R0, 0x1, -R105.reuse ;  /* 0x0000000100009824 */ /* 0x100fe200078e0a69 */
[----:B------:R-:W-:Y:S01]  /*dc70*/  MOV R9, R4 ;  /* 0x0000000400097202 */ /* 0x000fe20000000f00 */
[----:B------:R-:W-:Y:S01]  /*dc80*/  @!P5 IMAD.IADD R3, R3, 0x1, -R105 ;  /* 0x000000010303d824 */ /* 0x000fe200078e0a69 */
[C---:B------:R-:W-:Y:S01]  /*dc90*/  ISETP.GT.U32.AND P5, PT, R105.reuse, R6, PT ;  /* 0x000000066900720c */ /* 0x040fe20003fa4070 */
[----:B-1----:R-:W-:Y:S01]  /*dca0*/  IMAD.MOV.U32 R15, RZ, RZ, R7 ;  /* 0x000000ffff0f7224 */ /* 0x002fe200078e0007 */
[C---:B------:R-:W-:Y:S01]  /*dcb0*/  ISETP.GT.U32.AND P2, PT, R105.reuse, R0, PT ;  /* 0x000000006900720c */ /* 0x040fe20003f44070 */
[----:B------:R-:W-:Y:S01]  /*dcc0*/  VIADD R8, R22, 0x10a ;  /* 0x0000010a16087836 */ /* 0x000fe20000000000 */
[----:B------:R-:W-:Y:S01]  /*dcd0*/  ISETP.GE.AND P1, PT, R10, RZ, PT ;  /* 0x000000ff0a00720c */ /* 0x000fe20003f26270 */
[----:B------:R-:W-:Y:S01]  /*dce0*/  @!P6 IMAD.MOV R15, RZ, RZ, -R15 ;  /* 0x000000ffff0fe224 */ /* 0x000fe200078e0a0f */
[C---:B------:R-:W-:Y:S01]  /*dcf0*/  ISETP.GT.U32.AND P6, PT, R105.reuse, R3, PT ;  /* 0x000000036900720c */ /* 0x040fe20003fc4070 */
[----:B------:R-:W-:Y:S01]  /*dd00*/  IMAD.MOV R12, RZ, RZ, -R12 ;  /* 0x000000ffff0c7224 */ /* 0x000fe200078e0a0c */
[----:B------:R-:W-:Y:S01]  /*dd10*/  IABS R4, R8 ;  /* 0x0000000800047213 */ /* 0x000fe20000000000 */
[----:B------:R-:W-:Y:S01]  /*dd20*/  @!P4 IMAD.MOV R9, RZ, RZ, -R9 ;  /* 0x000000ffff09c224 */ /* 0x000fe200078e0a09 */
[----:B------:R-:W-:Y:S01]  /*dd30*/  STL [R1+0x6e4], R15 ;  /* 0x0006e40f01007387 */ /* 0x000fe20000100800 */
[----:B------:R-:W-:Y:S01]  /*dd40*/  IMAD.MOV R14, RZ, RZ, -R14 ;  /* 0x000000ffff0e7224 */ /* 0x000fe200078e0a0e */
[----:B------:R-:W-:Y:S01]  /*dd50*/  IADD3 R7, PT, PT, R22, 0x10b, RZ ;  /* 0x0000010b16077810 */ /* 0x000fe20007ffe0ff */
[----:B------:R-:W-:Y:S01]  /*dd60*/  @!P5 IMAD.IADD R6, R6, 0x1, -R105 ;  /* 0x000000010606d824 */ /* 0x000fe200078e0a69 */
[----:B------:R1:W-:Y:S01]  /*dd70*/  STL [R1+0x6e0], R9 ;  /* 0x0006e00901007387 */ /* 0x0003e20000100800 */
[----:B------:R-:W-:Y:S01]  /*dd80*/  @!P2 IADD3 R0, PT, PT, R0, -R105, RZ ;  /* 0x800000690000a210 */ /* 0x000fe20007ffe0ff */
[----:B------:R-:W-:Y:S01]  /*dd90*/  IMAD R13, R105, R12, R13 ;  /* 0x0000000c690d7224 */ /* 0x000fe200078e020d */
[----:B------:R-:W-:Y:S01]  /*dda0*/  ISETP.GE.AND P2, PT, R8, RZ, PT ;  /* 0x000000ff0800720c */ /* 0x000fe20003f46270 */
[----:B------:R-:W-:Y:S01]  /*ddb0*/  IMAD.HI.U32 R8, R106, R4, RZ ;  /* 0x000000046a087227 */ /* 0x000fe200078e00ff */
[----:B------:R-:W-:-:S02]  /*ddc0*/  ISETP.GE.AND P4, PT, R5, RZ, PT ;  /* 0x000000ff0500720c */ /* 0x000fc40003f86270 */
[C---:B------:R-:W-:Y:S01]  /*ddd0*/  ISETP.GT.U32.AND P5, PT, R105.reuse, R13, PT ;  /* 0x0000000d6900720c */ /* 0x040fe20003fa4070 */
[C---:B------:R-:W-:Y:S01]  /*dde0*/  IMAD R11, R105.reuse, R14, R11 ;  /* 0x0000000e690b7224 */ /* 0x040fe200078e020b */
[----:B------:R-:W-:Y:S01]  /*ddf0*/  IADD3 R8, PT, PT, -R8, RZ, RZ ;  /* 0x000000ff08087210 */ /* 0x000fe20007ffe1ff */
[----:B-1----:R-:W-:Y:S01]  /*de00*/  IMAD.MOV.U32 R9, RZ, RZ, R6 ;  /* 0x000000ffff097224 */ /* 0x002fe200078e0006 */
[----:B------:R-:W-:Y:S01]  /*de10*/  IABS R5, R7 ;  /* 0x0000000700057213 */ /* 0x000fe20000000000 */
[----:B------:R-:W-:Y:S01]  /*de20*/  @!P0 IMAD.MOV R177, RZ, RZ, -R177 ;  /* 0x000000ffffb18224 */ /* 0x000fe200078e0ab1 */
[----:B------:R-:W-:Y:S01]  /*de30*/  ISETP.GT.U32.AND P0, PT, R105, R11, PT ;  /* 0x0000000b6900720c */ /* 0x000fe20003f04070 */
[----:B------:R-:W-:Y:S02]  /*de40*/  @!P3 IMAD.MOV R9, RZ, RZ, -R9 ;  /* 0x000000ffff09b224 */ /* 0x000fe400078e0a09 */
[----:B------:R-:W-:Y:S02]  /*de50*/  IMAD.MOV.U32 R10, RZ, RZ, R0 ;  /* 0x000000ffff0a7224 */ /* 0x000fe400078e0000 */
[--C-:B------:R-:W-:Y:S01]  /*de60*/  @!P6 IMAD.IADD R3, R3, 0x1, -R105.reuse ;  /* 0x000000010303e824 */ /* 0x100fe200078e0a69 */
[----:B------:R1:W-:Y:S01]  /*de70*/  STL [R1+0x6dc], R9 ;  /* 0x0006dc0901007387 */ /* 0x0003e20000100800 */
[----:B------:R-:W-:Y:S01]  /*de80*/  @!P1 IMAD.MOV R10, RZ, RZ, -R10 ;  /* 0x000000ffff0a9224 */ /* 0x000fe200078e0a0a */
[----:B------:R-:W-:Y:S01]  /*de90*/  ISETP.GE.AND P6, PT, R7, RZ, PT ;  /* 0x000000ff0700720c */ /* 0x000fe20003fc6270 */
[----:B------:R-:W-:-:S02]  /*dea0*/  @!P5 IMAD.IADD R13, R13, 0x1, -R105 ;  /* 0x000000010d0dd824 */ /* 0x000fc400078e0a69 */
[----:B------:R-:W-:Y:S01]  /*deb0*/  IMAD.HI.U32 R7, R106, R5, RZ ;  /* 0x000000056a077227 */ /* 0x000fe200078e00ff */
[----:B------:R2:W-:Y:S02]  /*dec0*/  STL [R1+0x6d8], R10 ;  /* 0x0006d80a01007387 */ /* 0x0005e40000100800 */
[----:B------:R-:W-:Y:S01]  /*ded0*/  ISETP.GT.U32.AND P5, PT, R105, R13, PT ;  /* 0x0000000d6900720c */ /* 0x000fe20003fa4070 */
[----:B------:R-:W-:Y:S01]  /*dee0*/  @!P0 IMAD.IADD R11, R11, 0x1, -R105 ;  /* 0x000000010b0b8824 */ /* 0x000fe200078e0a69 */
[C---:B------:R-:W-:Y:S01]  /*def0*/  ISETP.GE.AND P0, PT, R22.reuse, RZ, PT ;  /* 0x000000ff1600720c */ /* 0x040fe20003f06270 */
[C---:B-1----:R-:W-:Y:S01]  /*df00*/  IMAD R9, R105.reuse, R8, R4 ;  /* 0x0000000869097224 */ /* 0x042fe200078e0204 */
[C---:B------:R-:W-:Y:S01]  /*df10*/  IADD3 R4, PT, PT, R22.reuse, 0x10c, RZ ;  /* 0x0000010c16047810 */ /* 0x040fe20007ffe0ff */
[----:B------:R-:W-:Y:S01]  /*df20*/  IMAD.MOV R7, RZ, RZ, -R7 ;  /* 0x000000ffff077224 */ /* 0x000fe200078e0a07 */
[C---:B------:R-:W-:Y:S01]  /*df30*/  ISETP.GT.U32.AND P3, PT, R105.reuse, R11, PT ;  /* 0x0000000b6900720c */ /* 0x040fe20003f64070 */
[----:B------:R-:W-:Y:S01]  /*df40*/  IMAD.MOV.U32 R6, RZ, RZ, R3 ;  /* 0x000000ffff067224 */ /* 0x000fe200078e0003 */
[C---:B------:R-:W-:Y:S01]  /*df50*/  ISETP.GT.U32.AND P1, PT, R105.reuse, R9, PT ;  /* 0x000000096900720c */ /* 0x040fe20003f24070 */
[----:B------:R-:W-:Y:S01]  /*df60*/  IMAD R179, R105, R7, R5 ;  /* 0x0000000769b37224 */ /* 0x000fe200078e0205 */
[----:B------:R-:W-:Y:S01]  /*df70*/  IABS R180, R4 ;  /* 0x0000000400b47213 */ /* 0x000fe20000000000 */
[C---:B------:R-:W-:Y:S01]  /*df80*/  VIADD R0, R22.reuse, 0x10d ;  /* 0x0000010d16007836 */ /* 0x040fe20000000000 */
[C---:B------:R-:W-:Y:S01]  /*df90*/  IADD3 R3, PT, PT, R22.reuse, 0x10e, RZ ;  /* 0x0000010e16037810 */ /* 0x040fe20007ffe0ff */
[----:B------:R-:W-:Y:S01]  /*dfa0*/  VIADD R8, R22, 0x111 ;  /* 0x0000011116087836 */ /* 0x000fe20000000000 */
[----:B------:R-:W-:Y:S01]  /*dfb0*/  @!P5 IADD3 R13, PT, PT, R13, -R105, RZ ;  /* 0x800000690d0dd210 */ /* 0x000fe20007ffe0ff */
[----:B------:R-:W-:Y:S01]  /*dfc0*/  IMAD.HI.U32 R7, R106, R180, RZ ;  /* 0x000000b46a077227 */ /* 0x000fe200078e00ff */
[----:B------:R-:W-:-:S02]  /*dfd0*/  ISETP.GT.U32.AND P5, PT, R105, R179, PT ;  /* 0x000000b36900720c */ /* 0x000fc40003fa4070 */
[----:B------:R-:W-:Y:S01]  /*dfe0*/  IABS R5, R0 ;  /* 0x0000000000057213 */ /* 0x000fe20000000000 */
[----:B------:R-:W-:Y:S01]  /*dff0*/  @!P0 IMAD.MOV R6, RZ, RZ, -R6 ;  /* 0x000000ffff068224 */ /* 0x000fe200078e0a06 */
[----:B------:R-:W-:Y:S01]  /*e000*/  ISETP.GE.AND P0, PT, R2, RZ, PT ;  /* 0x000000ff0200720c */ /* 0x000fe20003f06270 */
[--C-:B------:R-:W-:Y:S01]  /*e010*/  @!P1 IMAD.IADD R9, R9, 0x1, -R105.reuse ;  /* 0x0000000109099824 */ /* 0x100fe200078e0a69 */
[----:B--2---:R-:W-:Y:S01]  /*e020*/  IADD3 R10, PT, PT, R22, 0x110, RZ ;  /* 0x00000110160a7810 */ /* 0x004fe20007ffe0ff */
[----:B------:R-:W-:Y:S01]  /*e030*/  @!P3 IMAD.IADD R11, R11, 0x1, -R105 ;  /* 0x000000010b0bb824 */ /* 0x000fe200078e0a69 */
[----:B------:R1:W-:Y:S01]  /*e040*/  STL [R1+0x134], R6 ;  /* 0x0001340601007387 */ /* 0x0003e20000100800 */
[----:B------:R-:W-:Y:S01]  /*e050*/  IMAD.MOV R7, RZ, RZ, -R7 ;  /* 0x000000ffff077224 */ /* 0x000fe200078e0a07 */
[C---:B------:R-:W-:Y:S01]  /*e060*/  ISETP.GT.U32.AND P1, PT, R105.reuse, R9, PT ;  /* 0x000000096900720c */ /* 0x040fe20003f24070 */
[----:B------:R-:W-:Y:S01]  /*e070*/  IMAD.MOV.U32 R178, RZ, RZ, R11 ;  /* 0x000000ffffb27224 */ /* 0x000fe200078e000b */
[----:B------:R-:W-:Y:S01]  /*e080*/  ISETP.GE.AND P3, PT, R4, RZ, PT ;  /* 0x000000ff0400720c */ /* 0x000fe20003f66270 */
[----:B------:R-:W-:Y:S01]  /*e090*/  IMAD R180, R105, R7, R180 ;  /* 0x0000000769b47224 */ /* 0x000fe200078e02b4 */
[----:B------:R-:W-:Y:S01]  /*e0a0*/  @!P5 IADD3 R179, PT, PT, R179, -R105, RZ ;  /* 0x80000069b3b3d210 */ /* 0x000fe20007ffe0ff */
[----:B------:R-:W-:Y:S01]  /*e0b0*/  IMAD.MOV.U32 R2, RZ, RZ, R13 ;  /* 0x000000ffff027224 */ /* 0x000fe200078e000d */
[----:B------:R-:W-:Y:S01]  /*e0c0*/  IABS R12, R10 ;  /* 0x0000000a000c7213 */ /* 0x000fe20000000000 */
[----:B------:R-:W-:Y:S01]  /*e0d0*/  @!P4 IMAD.MOV R178, RZ, RZ, -R178 ;  /* 0x000000ffffb2c224 */ /* 0x000fe200078e0ab2 */
[----:B-1----:R-:W-:Y:S01]  /*e0e0*/  IABS R6, R3 ;  /* 0x0000000300067213 */ /* 0x002fe20000000000 */
[----:B------:R-:W-:Y:S01]  /*e0f0*/  IMAD.HI.U32 R4, R106, R5, RZ ;  /* 0x000000056a047227 */ /* 0x000fe200078e00ff */
[----:B------:R-:W-:-:S02]  /*e100*/  ISETP.GE.AND P4, PT, R0, RZ, PT ;  /* 0x000000ff0000720c */ /* 0x000fc40003f86270 */
[----:B------:R-:W-:Y:S01]  /*e110*/  @!P0 IADD3 R2, PT, PT, -R2, RZ, RZ ;  /* 0x000000ff02028210 */ /* 0x000fe20007ffe1ff */
[----:B------:R-:W-:Y:S01]  /*e120*/  @!P1 IMAD.IADD R9, R9, 0x1, -R105 ;  /* 0x0000000109099824 */ /* 0x000fe200078e0a69 */
[----:B------:R-:W-:Y:S01]  /*e130*/  ISETP.GT.U32.AND P1, PT, R105, R180, PT ;  /* 0x000000b46900720c */ /* 0x000fe20003f24070 */
[----:B------:R-:W-:Y:S01]  /*e140*/  IMAD.HI.U32 R0, R106, R6, RZ ;  /* 0x000000066a007227 */ /* 0x000fe200078e00ff */
[----:B------:R-:W-:Y:S01]  /*e150*/  ISETP.GE.AND P0, PT, R3, RZ, PT ;  /* 0x000000ff0300720c */ /* 0x000fe20003f06270 */
[----:B------:R-:W-:Y:S01]  /*e160*/  STL [R1+0x87cc], R178 ;  /* 0x0087ccb201007387 */ /* 0x000fe20000100800 */
[C---:B------:R-:W-:Y:S01]  /*e170*/  ISETP.GT.U32.AND P5, PT, R105.reuse, R179, PT ;  /* 0x000000b36900720c */ /* 0x040fe20003fa4070 */
[----:B------:R-:W-:Y:S01]  /*e180*/  IMAD.MOV R3, RZ, RZ, -R0 ;  /* 0x000000ffff037224 */ /* 0x000fe200078e0a00 */
[----:B------:R-:W-:Y:S01]  /*e190*/  MOV R14, R9 ;  /* 0x00000009000e7202 */ /* 0x000fe20000000f00 */
[----:B------:R-:W-:Y:S01]  /*e1a0*/  IMAD.MOV R4, RZ, RZ, -R4 ;  /* 0x000000ffff047224 */ /* 0x000fe200078e0a04 */
[----:B------:R-:W-:Y:S01]  /*e1b0*/  IABS R7, R8 ;  /* 0x0000000800077213 */ /* 0x000fe20000000000 */
[----:B------:R-:W-:Y:S01]  /*e1c0*/  VIADD R0, R22, 0x10f ;  /* 0x0000010f16007836 */ /* 0x000fe20000000000 */
[----:B------:R1:W-:Y:S01]  /*e1d0*/  STL [R1+0x8774], R2 ;  /* 0x0087740201007387 */ /* 0x0003e20000100800 */
[----:B------:R-:W-:-:S02]  /*e1e0*/  IMAD R6, R105, R3, R6 ;  /* 0x0000000369067224 */ /* 0x000fc400078e0206 */
[C---:B------:R-:W-:Y:S01]  /*e1f0*/  IMAD R5, R105.reuse, R4, R5 ;  /* 0x0000000469057224 */ /* 0x040fe200078e0205 */
[----:B------:R-:W-:Y:S01]  /*e200*/  IABS R4, R0 ;  /* 0x0000000000047213 */ /* 0x000fe20000000000 */
[--C-:B------:R-:W-:Y:S01]  /*e210*/  @!P1 IMAD.IADD R180, R180, 0x1, -R105.reuse ;  /* 0x00000001b4b49824 */ /* 0x100fe200078e0a69 */
[C---:B------:R-:W-:Y:S01]  /*e220*/  ISETP.GT.U32.AND P1, PT, R105.reuse, R6, PT ;  /* 0x000000066900720c */ /* 0x040fe20003f24070 */
[----:B------:R-:W-:Y:S02]  /*e230*/  @!P2 IMAD.MOV R14, RZ, RZ, -R14 ;  /* 0x000000ffff0ea224 */ /* 0x000fe400078e0a0e */
[----:B------:R-:W-:Y:S01]  /*e240*/  IMAD.HI.U32 R9, R106, R4, RZ ;  /* 0x000000046a097227 */ /* 0x000fe200078e00ff */
[----:B------:R-:W-:Y:S02]  /*e250*/  ISETP.GT.U32.AND P2, PT, R105, R180, PT ;  /* 0x000000b46900720c */ /* 0x000fe40003f44070 */
[----:B------:R-:W-:Y:S01]  /*e260*/  STL [R1+0x6cc], R14 ;  /* 0x0006cc0e01007387 */ /* 0x000fe20000100800 */
[----:B------:R-:W-:Y:S01]  /*e270*/  @!P5 IMAD.IADD R179, R179, 0x1, -R105 ;  /* 0x00000001b3b3d824 */ /* 0x000fe200078e0a69 */
[----:B------:R-:W-:Y:S01]  /*e280*/  ISETP.GT.U32.AND P5, PT, R105, R5, PT ;  /* 0x000000056900720c */ /* 0x000fe20003fa4070 */
[----:B------:R-:W-:Y:S01]  /*e290*/  VIADD R3, R22, 0x112 ;  /* 0x0000011216037836 */ /* 0x000fe20000000000 */
[----:B------:R-:W-:Y:S01]  /*e2a0*/  IADD3 R9, PT, PT, -R9, RZ, RZ ;  /* 0x000000ff09097210 */ /* 0x000fe20007ffe1ff */
[----:B------:R-:W-:Y:S01]  /*e2b0*/  @!P6 IMAD.MOV R179, RZ, RZ, -R179 ;  /* 0x000000ffffb3e224 */ /* 0x000fe200078e0ab3 */
[----:B------:R-:W-:Y:S01]  /*e2c0*/  ISETP.GE.AND P6, PT, R0, RZ, PT ;  /* 0x000000ff0000720c */ /* 0x000fe20003fc6270 */
[----:B------:R-:W-:Y:S01]  /*e2d0*/  @!P1 IMAD.IADD R6, R6, 0x1, -R105 ;  /* 0x0000000106069824 */ /* 0x000fe200078e0a69 */
[----:B------:R-:W-:Y:S01]  /*e2e0*/  IABS R181, R3 ;  /* 0x0000000300b57213 */ /* 0x000fe20000000000 */
[----:B------:R-:W-:-:S02]  /*e2f0*/  IMAD R0, R105, R9, R4 ;  /* 0x0000000969007224 */ /* 0x000fc400078e0204 */
[----:B------:R-:W-:Y:S01]  /*e300*/  @!P2 IMAD.IADD R180, R180, 0x1, -R105 ;  /* 0x00000001b4b4a824 */ /* 0x000fe200078e0a69 */
[C---:B------:R-:W-:Y:S01]  /*e310*/  ISETP.GT.U32.AND P1, PT, R105.reuse, R6, PT ;  /* 0x000000066900720c */ /* 0x040fe20003f24070 */
[----:B------:R-:W-:Y:S01]  /*e320*/  IMAD.HI.U32 R11, R106, R12, RZ ;  /* 0x0000000c6a0b7227 */ /* 0x000fe200078e00ff */
[----:B------:R-:W-:-:S03]  /*e330*/  ISETP.GT.U32.AND P2, PT, R105, R0, PT ;  /* 0x000000006900720c */ /* 0x000fc60003f44070 */
[----:B------:R-:W-:Y:S01]  /*e340*/  @!P5 IMAD.IADD R5, R5, 0x1, -R105 ;  /* 0x000000010505d824 */ /* 0x000fe200078e0a69 */
[----:B------:R-:W-:Y:S01]  /*e350*/  IADD3 R11, PT, PT, -R11, RZ, RZ ;  /* 0x000000ff0b0b7210 */ /* 0x000fe20007ffe1ff */
[----:B------:R-:W-:-:S03]  /*e360*/  IMAD.HI.U32 R4, R106, R7, RZ ;  /* 0x000000076a047227 */ /* 0x000fc600078e00ff */
[----:B------:R-:W-:Y:S01]  /*e370*/  ISETP.GT.U32.AND P5, PT, R105, R5, PT ;  /* 0x000000056900720c */ /* 0x000fe20003fa4070 */
[----:B------:R-:W-:-:S04]  /*e380*/  IMAD.HI.U32 R9, R106, R181, RZ ;  /* 0x000000b56a097227 */ /* 0x000fc800078e00ff */
[----:B------:R-:W-:Y:S02]  /*e390*/  IMAD.MOV R4, RZ, RZ, -R4 ;  /* 0x000000ffff047224 */ /* 0x000fe400078e0a04 */
[C---:B------:R-:W-:Y:S02]  /*e3a0*/  IMAD R12, R105.reuse, R11, R12 ;  /* 0x0000000b690c7224 */ /* 0x040fe400078e020c */
[----:B------:R-:W-:Y:S02]  /*e3b0*/  IMAD.MOV R9, RZ, RZ, -R9 ;  /* 0x000000ffff097224 */ /* 0x000fe400078e0a09 */
[--C-:B------:R-:W-:Y:S02]  /*e3c0*/  @!P1 IMAD.IADD R6, R6, 0x1, -R105.reuse ;  /* 0x0000000106069824 */ /* 0x100fe400078e0a69 */
[----:B------:R-:W-:Y:S02]  /*e3d0*/  @!P2 IMAD.IADD R0, R0, 0x1, -R105 ;  /* 0x000000010000a824 */ /* 0x000fe400078e0a69 */
[C---:B------:R-:W-:Y:S01]  /*e3e0*/  IMAD R7, R105.reuse, R4, R7 ;  /* 0x0000000469077224 */ /* 0x040fe200078e0207 */
[----:B------:R-:W-:Y:S01]  /*e3f0*/  IADD3 R4, PT, PT, R22, 0x113, RZ ;  /* 0x0000011316047810 */ /* 0x000fe20007ffe0ff */
[----:B------:R-:W-:Y:S01]  /*e400*/  @!P3 IMAD.MOV R180, RZ, RZ, -R180 ;  /* 0x000000ffffb4b224 */ /* 0x000fe200078e0ab4 */
[C---:B------:R-:W-:Y:S01]  /*e410*/  ISETP.GT.U32.AND P3, PT, R105.reuse, R12, PT ;  /* 0x0000000c6900720c */ /* 0x040fe20003f64070 */
[C---:B------:R-:W-:Y:S01]  /*e420*/  IMAD R181, R105.reuse, R9, R181 ;  /* 0x0000000969b57224 */ /* 0x040fe200078e02b5 */
[C---:B------:R-:W-:Y:S01]  /*e430*/  ISETP.GT.U32.AND P2, PT, R105.reuse, R0, PT ;  /* 0x000000006900720c */ /* 0x040fe20003f44070 */
[----:B-1----:R-:W-:Y:S01]  /*e440*/  IMAD.MOV.U32 R2, RZ, RZ, R6 ;  /* 0x000000ffff027224 */ /* 0x002fe200078e0006 */
[----:B------:R-:W-:Y:S01]  /*e450*/  ISETP.GT.U32.AND P1, PT, R105, R7, PT ;  /* 0x000000076900720c */ /* 0x000fe20003f24070 */
[----:B------:R-:W-:Y:S01]  /*e460*/  @!P5 IMAD.IADD R5, R5, 0x1, -R105 ;  /* 0x000000010505d824 */ /* 0x000fe200078e0a69 */
[----:B------:R-:W-:Y:S01]  /*e470*/  IABS R9, R4 ;  /* 0x0000000400097213 */ /* 0x000fe20000000000 */
[----:B------:R-:W-:Y:S01]  /*e480*/  @!P0 IMAD.MOV R2, RZ, RZ, -R2 ;  /* 0x000000ffff028224 */ /* 0x000fe200078e0a02 */
[----:B------:R-:W-:-:S02]  /*e490*/  ISETP.GT.U32.AND P0, PT, R105, R181, PT ;  /* 0x000000b56900720c */ /* 0x000fc40003f04070 */
[----:B------:R-:W-:Y:S01]  /*e4a0*/  MOV R13, R5 ;  /* 0x00000005000d7202 */ /* 0x000fe20000000f00 */
[----:B------:R-:W-:Y:S01]  /*e4b0*/  IMAD.MOV.U32 R5, RZ, RZ, R9 ;  /* 0x000000ffff057224 */ /* 0x000fe200078e0009 */
[----:B------:R-:W-:Y:S01]  /*e4c0*/  IADD3 R6, PT, PT, R22, 0x114, RZ ;  /* 0x0000011416067810 */ /* 0x000fe20007ffe0ff */
[----:B------:R-:W-:Y:S01]  /*e4d0*/  @!P3 IMAD.IADD R12, R12, 0x1, -R105 ;  /* 0x000000010c0cb824 */ /* 0x000fe200078e0a69 */
        /* <DEDUP_REMOVED lines=8> */
[--C-:B------:R-:W-:Y:S01]  /*e560*/  @!P1 IMAD.IADD R7, R7, 0x1, -R105.reuse ;  /* 0x0000000107079824 */ /* 0x100fe200078e0a69 */
[----:B------:R-:W-:Y:S01]  /*e570*/  ISETP.GT.U32.AND P1, PT, R105, R12, PT ;  /* 0x0000000c6900720c */ /* 0x000fe20003f24070 */
[----:B------:R1:W-:Y:S01]  /*e580*/  STL [R1+0x6c0], R2 ;  /* 0x0006c00201007387 */ /* 0x0003e20000100800 */
[----:B------:R-:W-:Y:S01]  /*e590*/  @!P0 IMAD.IADD R181, R181, 0x1, -R105 ;  /* 0x00000001b5b58824 */ /* 0x000fe200078e0a69 */
[----:B------:R-:W-:Y:S01]  /*e5a0*/  ISETP.GE.AND P3, PT, R4, RZ, PT ;  /* 0x000000ff0400720c */ /* 0x000fe20003f66270 */
[C---:B------:R-:W-:Y:S01]  /*e5b0*/  VIADD R4, R22.reuse, 0x115 ;  /* 0x0000011516047836 */ /* 0x040fe20000000000 */
[----:B------:R-:W-:Y:S01]  /*e5c0*/  ISETP.GE.AND P2, PT, R3, RZ, PT ;  /* 0x000000ff0300720c */ /* 0x000fe20003f46270 */
[----:B------:R-:W-:Y:S01]  /*e5d0*/  VIADD R3, R22, 0x116 ;  /* 0x0000011616037836 */ /* 0x000fe20000000000 */
[----:B------:R-:W-:-:S02]  /*e5e0*/  ISETP.GT.U32.AND P0, PT, R105, R181, PT ;  /* 0x000000b56900720c */ /* 0x000fc40003f04070 */
[----:B------:R-:W-:Y:S01]  /*e5f0*/  IABS R182, R4 ;  /* 0x0000000400b67213 */ /* 0x000fe20000000000 */
[----:B-1----:R-:W-:Y:S02]  /*e600*/  IMAD.MOV.U32 R2, RZ, RZ, R0 ;  /* 0x000000ffff027224 */ /* 0x002fe400078e0000 */
[C---:B------:R-:W-:Y:S01]  /*e610*/  IMAD R0, R105.reuse, R8, R5 ;  /* 0x0000000869007224 */ /* 0x040fe200078e0205 */
[----:B------:R-:W-:Y:S01]  /*e620*/  IADD3 R5, PT, PT, R22, 0x117, RZ ;  /* 0x0000011716057810 */ /* 0x000fe20007ffe0ff */
[----:B------:R-:W-:Y:S01]  /*e630*/  IMAD.HI.U32 R8, R106, R9, RZ ;  /* 0x000000096a087227 */ /* 0x000fe200078e00ff */
[----:B------:R-:W-:Y:S02]  /*e640*/  @!P6 IADD3 R2, PT, PT, -R2, RZ, RZ ;  /* 0x000000ff0202e210 */ /* 0x000fe40007ffe1ff */
[C---:B------:R-:W-:Y:S01]  /*e650*/  ISETP.GT.U32.AND P6, PT, R105.reuse, R7, PT ;  /* 0x000000076900720c */ /* 0x040fe20003fc4070 */
[----:B------:R-:W-:Y:S01]  /*e660*/  IMAD.MOV R8, RZ, RZ, -R8 ;  /* 0x000000ffff087224 */ /* 0x000fe200078e0a08 */
[----:B------:R-:W-:Y:S01]  /*e670*/  IABS R10, R5 ;  /* 0x00000005000a7213 */ /* 0x000fe20000000000 */
[----:B------:R-:W-:Y:S01]  /*e680*/  @!P1 IMAD.IADD R12, R12, 0x1, -R105 ;  /* 0x000000010c0c9824 */ /* 0x000fe200078e0a69 */
[----:B------:R1:W-:Y:S01]  /*e690*/  STL [R1+0x6b8], R2 ;  /* 0x0006b80201007387 */ /* 0x0003e20000100800 */
[----:B------:R-:W-:Y:S01]  /*e6a0*/  IMAD R9, R105, R8, R9 ;  /* 0x0000000869097224 */ /* 0x000fe200078e0209 */
[----:B------:R-:W-:Y:S01]  /*e6b0*/  IABS R8, R3 ;  /* 0x0000000300087213 */ /* 0x000fe20000000000 */
[----:B------:R-:W-:Y:S01]  /*e6c0*/  @!P0 IMAD.IADD R181, R181, 0x1, -R105 ;  /* 0x00000001b5b58824 */ /* 0x000fe200078e0a69 */
[----:B------:R-:W-:Y:S01]  /*e6d0*/  ISETP.GT.U32.AND P1, PT, R105, R0, PT ;  /* 0x000000006900720c */ /* 0x000fe20003f24070 */
[----:B------:R-:W-:Y:S01]  /*e6e0*/  IMAD.HI.U32 R11, R106, R182, RZ ;  /* 0x000000b66a0b7227 */ /* 0x000fe200078e00ff */
[----:B------:R-:W-:-:S02]  /*e6f0*/  ISETP.GE.AND P0, PT, R6, RZ, PT ;  /* 0x000000ff0600720c */ /* 0x000fc40003f06270 */
[----:B------:R-:W-:Y:S01]  /*e700*/  MOV R6, R10 ;  /* 0x0000000a00067202 */ /* 0x000fe20000000f00 */
[----:B------:R-:W-:Y:S01]  /*e710*/  @!P6 IMAD.IADD R7, R7, 0x1, -R105 ;  /* 0x000000010707e824 */ /* 0x000fe200078e0a69 */
[----:B------:R-:W-:Y:S01]  /*e720*/  ISETP.GT.U32.AND P6, PT, R105, R9, PT ;  /* 0x000000096900720c */ /* 0x000fe20003fc4070 */
[----:B-1----:R-:W-:Y:S02]  /*e730*/  IMAD.MOV.U32 R2, RZ, RZ, R12 ;  /* 0x000000ffff027224 */ /* 0x002fe400078e000c */
[----:B------:R-:W-:-:S04]  /*e740*/  IMAD.HI.U32 R10, R106, R8, RZ ;  /* 0x000000086a0a7227 */ /* 0x000fc800078e00ff */
[----:B------:R-:W-:Y:S01]  /*e750*/  @!P5 IMAD.MOV R2, RZ, RZ, -R2 ;  /* 0x000000ffff02d224 */ /* 0x000fe200078e0a02 */
[----:B------:R-:W-:Y:S01]  /*e760*/  IADD3 R10, PT, PT, -R10, RZ, RZ ;  /* 0x000000ff0a0a7210 */ /* 0x000fe20007ffe1ff */
[----:B------:R-:W-:Y:S02]  /*e770*/  IMAD.MOV R11, RZ, RZ, -R11 ;  /* 0x000000ffff0b7224 */ /* 0x000fe400078e0a0b */
[--C-:B------:R-:W-:Y:S01]  /*e780*/  @!P1 IMAD.IADD R0, R0, 0x1, -R105.reuse ;  /* 0x0000000100009824 */ /* 0x100fe200078e0a69 */
[----:B------:R1:W-:Y:S01]  /*e790*/  STL [R1+0xf0], R2 ;  /* 0x0000f00201007387 */ /* 0x0003e20000100800 */
[----:B------:R-:W-:Y:S01]  /*e7a0*/  IMAD R182, R105, R11, R182 ;  /* 0x0000000b69b67224 */ /* 0x000fe200078e02b6 */
[----:B------:R-:W-:Y:S01]  /*e7b0*/  ISETP.GE.AND P1, PT, R4, RZ, PT ;  /* 0x000000ff0400720c */ /* 0x000fe20003f26270 */
[----:B------:R-:W-:Y:S01]  /*e7c0*/  @!P6 IMAD.IADD R9, R9, 0x1, -R105 ;  /* 0x000000010909e824 */ /* 0x000fe200078e0a69 */
[----:B------:R-:W-:Y:S01]  /*e7d0*/  ISETP.GT.U32.AND P6, PT, R105, R0, PT ;  /* 0x000000006900720c */ /* 0x000fe20003fc4070 */
[----:B------:R-:W-:-:S02]  /*e7e0*/  @!P2 IMAD.MOV R181, RZ, RZ, -R181 ;  /* 0x000000ffffb5a224 */ /* 0x000fc400078e0ab5 */
[----:B------:R-:W-:Y:S01]  /*e7f0*/  IMAD.HI.U32 R4, R106, R6, RZ ;  /* 0x000000066a047227 */ /* 0x000fe200078e00ff */
[C---:B------:R-:W-:Y:S02]  /*e800*/  ISETP.GT.U32.AND P5, PT, R105.reuse, R9, PT ;  /* 0x000000096900720c */ /* 0x040fe40003fa4070 */
[----:B-1----:R-:W-:Y:S01]  /*e810*/  MOV R2, R7 ;  /* 0x0000000700027202 */ /* 0x002fe20000000f00 */
[C---:B------:R-:W-:Y:S01]  /*e820*/  IMAD R7, R105.reuse, R10, R8 ;  /* 0x0000000a69077224 */ /* 0x040fe200078e0208 */
[C---:B------:R-:W-:Y:S01]  /*e830*/  IADD3 R8, PT, PT, R22.reuse, 0x11a, RZ ;  /* 0x0000011a16087810 */ /* 0x040fe20007ffe0ff */
[----:B------:R-:W-:Y:S02]  /*e840*/  IMAD.MOV R4, RZ, RZ, -R4 ;  /* 0x000000ffff047224 */ /* 0x000fe400078e0a04 */
[----:B------:R-:W-:Y:S01]  /*e850*/  @!P4 IMAD.MOV R2, RZ, RZ, -R2 ;  /* 0x000000ffff02c224 */ /* 0x000fe200078e0a02 */
[C---:B------:R-:W-:Y:S01]  /*e860*/  ISETP.GT.U32.AND P4, PT, R105.reuse, R182, PT ;  /* 0x000000b66900720c */ /* 0x040fe20003f84070 */
[----:B------:R-:W-:Y:S01]  /*e870*/  VIADD R10, R22, 0x118 ;  /* 0x00000118160a7836 */ /* 0x000fe20000000000 */
[C---:B------:R-:W-:Y:S01]  /*e880*/  ISETP.GT.U32.AND P2, PT, R105.reuse, R7, PT ;  /* 0x000000076900720c */ /* 0x040fe20003f44070 */
[----:B------:R-:W-:Y:S01]  /*e890*/  IMAD R6, R105, R4, R6 ;  /* 0x0000000469067224 */ /* 0x000fe200078e0206 */
[----:B------:R-:W-:Y:S01]  /*e8a0*/  @!P6 IADD3 R0, PT, PT, R0, -R105, RZ ;  /* 0x800000690000e210 */ /* 0x000fe20007ffe0ff */
[----:B------:R-:W-:Y:S01]  /*e8b0*/  @!P5 IMAD.IADD R9, R9, 0x1, -R105 ;  /* 0x000000010909d824 */ /* 0x000fe200078e0a69 */
[----:B------:R-:W-:Y:S01]  /*e8c0*/  IABS R4, R10 ;  /* 0x0000000a00047213 */ /* 0x000fe20000000000 */
[----:B------:R1:W-:Y:S01]  /*e8d0*/  STL [R1+0x6b0], R2 ;  /* 0x0006b00201007387 */ /* 0x0003e20000100800 */
[----:B------:R-:W-:-:S02]  /*e8e0*/  ISETP.GT.U32.AND P5, PT, R105, R6, PT ;  /* 0x000000066900720c */ /* 0x000fc40003fa4070 */
[----:B------:R-:W-:Y:S01]  /*e8f0*/  ISETP.GE.AND P6, PT, R3, RZ, PT ;  /* 0x000000ff0300720c */ /* 0x000fe20003fc6270 */
[----:B------:R-:W-:Y:S01]  /*e900*/  VIADD R3, R22, 0x119 ;  /* 0x0000011916037836 */ /* 0x000fe20000000000 */
[----:B------:R-:W-:Y:S01]  /*e910*/  IABS R12, R8 ;  /* 0x00000008000c7213 */ /* 0x000fe20000000000 */
[--C-:B------:R-:W-:Y:S01]  /*e920*/  @!P4 IMAD.IADD R182, R182, 0x1, -R105.reuse ;  /* 0x00000001b6b6c824 */ /* 0x100fe200078e0a69 */
[----:B------:R-:W-:Y:S01]  /*e930*/  ISETP.GE.AND P4, PT, R5, RZ, PT ;  /* 0x000000ff0500720c */ /* 0x000fe20003f86270 */
[----:B------:R-:W-:Y:S01]  /*e940*/  @!P2 IMAD.IADD R7, R7, 0x1, -R105 ;  /* 0x000000010707a824 */ /* 0x000fe200078e0a69 */
[----:B------:R-:W-:Y:S01]  /*e950*/  IABS R183, R3 ;  /* 0x0000000300b77213 */ /* 0x000fe20000000000 */
[----:B------:R-:W-:Y:S01]  /*e960*/  IMAD.HI.U32 R5, R106, R4, RZ ;  /* 0x000000046a057227 */ /* 0x000fe200078e00ff */
[C---:B------:R-:W-:Y:S01]  /*e970*/  ISETP.GT.U32.AND P2, PT, R105.reuse, R182, PT ;  /* 0x000000b66900720c */ /* 0x040fe20003f44070 */
[----:B------:R-:W-:Y:S02]  /*e980*/  STL [R1+0x8810], R181 ;  /* 0x008810b501007387 */ /* 0x000fe40000100800 */
[----:B-1----:R-:W-:Y:S01]  /*e990*/  IMAD.MOV.U32 R2, RZ, RZ, R0 ;  /* 0x000000ffff027224 */ /* 0x002fe200078e0000 */
[----:B------:R-:W-:Y:S01]  /*e9a0*/  @!P5 IADD3 R6, PT, PT, R6, -R105, RZ ;  /* 0x800000690606d210 */ /* 0x000fe20007ffe0ff */
[----:B------:R-:W-:Y:S01]  /*e9b0*/  IMAD.MOV R0, RZ, RZ, -R5 ;  /* 0x000000ffff007224 */ /* 0x000fe200078e0a05 */
[----:B------:R-:W-:Y:S01]  /*e9c0*/  ISETP.GT.U32.AND P5, PT, R105, R7, PT ;  /* 0x000000076900720c */ /* 0x000fe20003fa4070 */
[----:B------:R-:W-:-:S04]  /*e9d0*/  IMAD.HI.U32 R5, R106, R183, RZ ;  /* 0x000000b76a057227 */ /* 0x000fc800078e00ff */
[C---:B------:R-:W-:Y:S02]  /*e9e0*/  IMAD R4, R105.reuse, R0, R4 ;  /* 0x0000000069047224 */ /* 0x040fe400078e0204 */
[----:B------:R-:W-:Y:S01]  /*e9f0*/  @!P2 IADD3 R182, PT, PT, R182, -R105, RZ ;  /* 0x80000069b6b6a210 */ /* 0x000fe20007ffe0ff */
[----:B------:R-:W-:Y:S01]  /*ea00*/  @!P3 IMAD.MOV R2, RZ, RZ, -R2 ;  /* 0x000000ffff02b224 */ /* 0x000fe200078e0a02 */
[C---:B------:R-:W-:Y:S01]  /*ea10*/  ISETP.GT.U32.AND P3, PT, R105.reuse, R6, PT ;  /* 0x000000066900720c */ /* 0x040fe20003f64070 */
[----:B------:R-:W-:Y:S01]  /*ea20*/  IMAD.MOV R5, RZ, RZ, -R5 ;  /* 0x000000ffff057224 */ /* 0x000fe200078e0a05 */
[C---:B------:R-:W-:Y:S01]  /*ea30*/  ISETP.GT.U32.AND P2, PT, R105.reuse, R4, PT ;  /* 0x000000046900720c */ /* 0x040fe20003f44070 */
[----:B------:R-:W-:Y:S01]  /*ea40*/  IMAD.HI.U32 R13, R106, R12, RZ ;  /* 0x0000000c6a0d7227 */ /* 0x000fe200078e00ff */
[----:B------:R1:W-:Y:S03]  /*ea50*/  STL [R1+0x6ac], R2 ;  /* 0x0006ac0201007387 */ /* 0x0003e60000100800 */
[----:B------:R-:W-:Y:S01]  /*ea60*/  IMAD R183, R105, R5, R183 ;  /* 0x0000000569b77224 */ /* 0x000fe200078e02b7 */
[----:B------:R-:W-:Y:S01]  /*ea70*/  IADD3 R13, PT, PT, -R13, RZ, RZ ;  /* 0x000000ff0d0d7210 */ /* 0x000fe20007ffe1ff */
[----:B------:R-:W-:-:S02]  /*ea80*/  @!P5 IMAD.IADD R7, R7, 0x1, -R105 ;  /* 0x000000010707d824 */ /* 0x000fc400078e0a69 */
[----:B------:R-:W-:Y:S01]  /*ea90*/  VIADD R0, R22, 0x11b ;  /* 0x0000011b16007836 */ /* 0x000fe20000000000 */
[----:B------:R-:W-:Y:S01]  /*eaa0*/  ISETP.GT.U32.AND P5, PT, R105, R183, PT ;  /* 0x000000b76900720c */ /* 0x000fe20003fa4070 */
[--C-:B------:R-:W-:Y:S01]  /*eab0*/  @!P3 IMAD.IADD R6, R6, 0x1, -R105.reuse ;  /* 0x000000010606b824 */ /* 0x100fe200078e0a69 */
[----:B------:R-:W-:Y:S01]  /*eac0*/  ISETP.GE.AND P3, PT, R10, RZ, PT ;  /* 0x000000ff0a00720c */ /* 0x000fe20003f66270 */
[----:B------:R-:W-:Y:S01]  /*ead0*/  @!P2 IMAD.IADD R4, R4, 0x1, -R105 ;  /* 0x000000010404a824 */ /* 0x000fe200078e0a69 */
[----:B------:R-:W-:Y:S01]  /*eae0*/  ISETP.GE.AND P2, PT, R3, RZ, PT ;  /* 0x000000ff0300720c */ /* 0x000fe20003f46270 */
[----:B-1----:R-:W-:Y:S01]  /*eaf0*/  IMAD.MOV.U32 R2, RZ, RZ, R9 ;  /* 0x000000ffff027224 */ /* 0x002fe200078e0009 */
[----:B------:R-:W-:Y:S01]  /*eb00*/  IABS R184, R0 ;  /* 0x0000000000b87213 */ /* 0x000fe20000000000 */
[----:B------:R-:W-:Y:S01]  /*eb10*/  IMAD R3, R105, R13, R12 ;  /* 0x0000000d69037224 */ /* 0x000fe200078e020c */
[----:B------:R-:W-:Y:S01]  /*eb20*/  @!P6 IADD3 R7, PT, PT, -R7, RZ, RZ ;  /* 0x000000ff0707e210 */ /* 0x000fe20007ffe1ff */
[----:B------:R-:W-:Y:S01]  /*eb30*/  @!P0 IMAD.MOV R2, RZ, RZ, -R2 ;  /* 0x000000ffff028224 */ /* 0x000fe200078e0a02 */
[C---:B------:R-:W-:Y:S01]  /*eb40*/  ISETP.GT.U32.AND P0, PT, R105.reuse, R4, PT ;  /* 0x000000046900720c */ /* 0x040fe20003f04070 */
[----:B------:R-:W-:Y:S01]  /*eb50*/  @!P1 IMAD.MOV R182, RZ, RZ, -R182 ;  /* 0x000000ffffb69224 */ /* 0x000fe200078e0ab6 */
[----:B------:R-:W-:Y:S01]  /*eb60*/  ISETP.GT.U32.AND P1, PT, R105, R3, PT ;  /* 0x000000036900720c */ /* 0x000fe20003f24070 */
[----:B------:R-:W-:Y:S01]  /*eb70*/  IMAD.HI.U32 R11, R106, R184, RZ ;  /* 0x000000b86a0b7227 */ /* 0x000fe200078e00ff */
[----:B------:R1:W-:Y:S01]  /*eb80*/  STL [R1+0x6a4], R2 ;  /* 0x0006a40201007387 */ /* 0x0003e20000100800 */
[----:B------:R-:W-:-:S02]  /*eb90*/  @!P5 IADD3 R183, PT, PT, R183, -R105, RZ ;  /* 0x80000069b7b7d210 */ /* 0x000fc40007ffe0ff */
[C---:B------:R-:W-:Y:S01]  /*eba0*/  VIADD R5, R22.reuse, 0x11c ;  /* 0x0000011c16057836 */ /* 0x040fe20000000000 */
[----:B------:R-:W-:Y:S01]  /*ebb0*/  STL [R1+0x69c], R7 ;  /* 0x00069c0701007387 */ /* 0x000fe20000100800 */
[----:B------:R-:W-:Y:S01]  /*ebc0*/  IMAD.MOV R11, RZ, RZ, -R11 ;  /* 0x000000ffff0b7224 */ /* 0x000fe200078e0a0b */
[C---:B------:R-:W-:Y:S01]  /*ebd0*/  ISETP.GT.U32.AND P5, PT, R105.reuse, R183, PT ;  /* 0x000000b76900720c */ /* 0x040fe20003fa4070 */
[----:B------:R-:W-:Y:S01]  /*ebe0*/  VIADD R12, R22, 0x122 ;  /* 0x00000122160c7836 */ /* 0x000fe20000000000 */
[----:B------:R-:W-:Y:S01]  /*ebf0*/  IABS R10, R5 ;  /* 0x00000005000a7213 */ /* 0x000fe20000000000 */
[----:B------:R-:W-:Y:S01]  /*ec00*/  IMAD R184, R105, R11, R184 ;  /* 0x0000000b69b87224 */ /* 0x000fe200078e02b8 */
[----:B------:R-:W-:Y:S01]  /*ec10*/  @!P0 IADD3 R4, PT, PT, R4, -R105, RZ ;  /* 0x8000006904048210 */ /* 0x000fe20007ffe0ff */
[----:B-1----:R-:W-:Y:S01]  /*ec20*/  IMAD.MOV.U32 R2, RZ, RZ, R6 ;  /* 0x000000ffff027224 */ /* 0x002fe200078e0006 */
[----:B------:R-:W-:Y:S01]  /*ec30*/  ISETP.GE.AND P6, PT, R8, RZ, PT ;  /* 0x000000ff0800720c */ /* 0x000fe20003fc6270 */
[--C-:B------:R-:W-:Y:S01]  /*ec40*/  @!P1 IMAD.IADD R3, R3, 0x1, -R105.reuse ;  /* 0x0000000103039824 */ /* 0x100fe200078e0a69 */
[----:B------:R-:W-:Y:S01]  /*ec50*/  ISETP.GT.U32.AND P0, PT, R105, R184, PT ;  /* 0x000000b86900720c */ /* 0x000fe20003f04070 */
[----:B------:R-:W-:Y:S01]  /*ec60*/  @!P4 IMAD.MOV R2, RZ, RZ, -R2 ;  /* 0x000000ffff02c224 */ /* 0x000fe200078e0a02 */
[----:B------:R-:W-:Y:S01]  /*ec70*/  ISETP.GE.AND P4, PT, R0, RZ, PT ;  /* 0x000000ff0000720c */ /* 0x000fe20003f86270 */
[----:B------:R-:W-:Y:S01]  /*ec80*/  VIADD R0, R22, 0x11d ;  /* 0x0000011d16007836 */ /* 0x000fe20000000000 */
[----:B------:R-:W-:Y:S01]  /*ec90*/  IABS R187, R12 ;  /* 0x0000000c00bb7213 */ /* 0x000fe20000000000 */
[----:B------:R-:W-:Y:S01]  /*eca0*/  IMAD.HI.U32 R6, R106, R10, RZ ;  /* 0x0000000a6a067227 */ /* 0x000fe200078e00ff */
[----:B------:R1:W-:Y:S02]  /*ecb0*/  STL [R1+0x6a0], R2 ;  /* 0x0006a00201007387 */ /* 0x0003e40000100800 */
[----:B------:R-:W-:Y:S01]  /*ecc0*/  IABS R186, R0 ;  /* 0x0000000000ba7213 */ /* 0x000fe20000000000 */
[----:B------:R-:W-:Y:S01]  /*ecd0*/  IMAD.MOV R6, RZ, RZ, -R6 ;  /* 0x000000ffff067224 */ /* 0x000fe200078e0a06 */
[----:B------:R-:W-:Y:S01]  /*ece0*/  ISETP.GE.AND P1, PT, R0, RZ, PT ;  /* 0x000000ff0000720c */ /* 0x000fe20003f26270 */
[----:B------:R-:W-:Y:S01]  /*ecf0*/  @!P5 IMAD.IADD R183, R183, 0x1, -R105 ;  /* 0x00000001b7b7d824 */ /* 0x000fe200078e0a69 */
[----:B------:R-:W-:Y:S01]  /*ed00*/  ISETP.GE.AND P5, PT, R5, RZ, PT ;  /* 0x000000ff0500720c */ /* 0x000fe20003fa6270 */
[----:B------:R-:W-:Y:S01]  /*ed10*/  IMAD R185, R105, R6, R10 ;  /* 0x0000000669b97224 */ /* 0x000fe200078e020a */
[----:B------:R-:W-:Y:S01]  /*ed20*/  IADD3 R5, PT, PT, R22, 0x11f, RZ ;  /* 0x0000011f16057810 */ /* 0x000fe20007ffe0ff */
[----:B------:R-:W-:-:S02]  /*ed30*/  @!P2 IMAD.MOV R183, RZ, RZ, -R183 ;  /* 0x000000ffffb7a224 */ /* 0x000fc400078e0ab7 */
[----:B-1----:R-:W-:Y:S01]  /*ed40*/  IMAD.MOV.U32 R2, RZ, RZ, R4 ;  /* 0x000000ffff027224 */ /* 0x002fe200078e0004 */
[C---:B------:R-:W-:Y:S01]  /*ed50*/  ISETP.GT.U32.AND P2, PT, R105.reuse, R185, PT ;  /* 0x000000b96900720c */ /* 0x040fe20003f44070 */
[----:B------:R-:W-:Y:S01]  /*ed60*/  IMAD.HI.U32 R4, R106, R186, RZ ;  /* 0x000000ba6a047227 */ /* 0x000fe200078e00ff */
[----:B------:R-:W-:Y:S02]  /*ed70*/  IABS R8, R5 ;  /* 0x0000000500087213 */ /* 0x000fe40000000000 */
[----:B------:R-:W-:Y:S01]  /*ed80*/  @!P3 IADD3 R2, PT, PT, -R2, RZ, RZ ;  /* 0x000000ff0202b210 */ /* 0x000fe20007ffe1ff */
[----:B------:R-:W-:Y:S01]  /*ed90*/  IMAD.MOV R4, RZ, RZ, -R4 ;  /* 0x000000ffff047224 */ /* 0x000fe200078e0a04 */
[C---:B------:R-:W-:Y:S01]  /*eda0*/  ISETP.GT.U32.AND P3, PT, R105.reuse, R3, PT ;  /* 0x000000036900720c */ /* 0x040fe20003f64070 */
[--C-:B------:R-:W-:Y:S02]  /*edb0*/  @!P0 IMAD.IADD R184, R184, 0x1, -R105.reuse ;  /* 0x00000001b8b88824 */ /* 0x100fe400078e0a69 */
[C---:B------:R-:W-:Y:S01]  /*edc0*/  IMAD R186, R105.reuse, R4, R186 ;  /* 0x0000000469ba7224 */ /* 0x040fe200078e02ba */
[----:B------:R1:W-:Y:S01]  /*edd0*/  STL [R1+0x698], R2 ;  /* 0x0006980201007387 */ /* 0x0003e20000100800 */
[C---:B------:R-:W-:Y:S01]  /*ede0*/  VIADD R6, R22.reuse, 0x11e ;  /* 0x0000011e16067836 */ /* 0x040fe20000000000 */
[----:B------:R-:W-:Y:S01]  /*edf0*/  ISETP.GT.U32.AND P0, PT, R105, R184, PT ;  /* 0x000000b86900720c */ /* 0x000fe20003f04070 */
[----:B------:R-:W-:Y:S01]  /*ee00*/  VIADD R0, R22, 0x120 ;  /* 0x0000012016007836 */ /* 0x000fe20000000000 */
[----:B------:R-:W-:Y:S01]  /*ee10*/  STL [R1+0x87d0], R183 ;  /* 0x0087d0b701007387 */ /* 0x000fe20000100800 */
[----:B------:R-:W-:Y:S01]  /*ee20*/  @!P2 IMAD.IADD R185, R185, 0x1, -R105 ;  /* 0x00000001b9b9a824 */ /* 0x000fe200078e0a69 */
[----:B------:R-:W-:Y:S01]  /*ee30*/  IABS R10, R6 ;  /* 0x00000006000a7213 */ /* 0x000fe20000000000 */
[----:B------:R-:W-:Y:S01]  /*ee40*/  IMAD.HI.U32 R9, R106, R8, RZ ;  /* 0x000000086a097227 */ /* 0x000fe200078e00ff */
[----:B------:R-:W-:-:S02]  /*ee50*/  IABS R7, R0 ;  /* 0x0000000000077213 */ /* 0x000fc40000000000 */
[----:B------:R-:W-:Y:S01]  /*ee60*/  ISETP.GE.AND P2, PT, R5, RZ, PT ;  /* 0x000000ff0500720c */ /* 0x000fe20003f46270 */
[----:B------:R-:W-:Y:S01]  /*ee70*/  @!P3 IMAD.IADD R3, R3, 0x1, -R105 ;  /* 0x000000010303b824 */ /* 0x000fe200078e0a69 */
[C---:B------:R-:W-:Y:S01]  /*ee80*/  ISETP.GT.U32.AND P3, PT, R105.reuse, R186, PT ;  /* 0x000000ba6900720c */ /* 0x040fe20003f64070 */
[----:B------:R-:W-:Y:S01]  /*ee90*/  IMAD.HI.U32 R4, R106, R10, RZ ;  /* 0x0000000a6a047227 */ /* 0x000fe200078e00ff */
[----:B------:R-:W-:Y:S02]  /*eea0*/  IADD3 R5, PT, PT, R22, 0x124, RZ ;  /* 0x0000012416057810 */ /* 0x000fe40007ffe0ff */
[----:B-1----:R-:W-:Y:S01]  /*eeb0*/  MOV R2, R3 ;  /* 0x0000000300027202 */ /* 0x002fe20000000f00 */
[----:B------:R-:W-:Y:S01]  /*eec0*/  IMAD.MOV R9, RZ, RZ, -R9 ;  /* 0x000000ffff097224 */ /* 0x000fe200078e0a09 */
[----:B------:R-:W-:Y:S02]  /*eed0*/  @!P0 IADD3 R184, PT, PT, R184, -R105, RZ ;  /* 0x80000069b8b88210 */ /* 0x000fe40007ffe0ff */
[----:B------:R-:W-:Y:S01]  /*eee0*/  ISETP.GE.AND P0, PT, R6, RZ, PT ;  /* 0x000000ff0600720c */ /* 0x000fe20003f06270 */
[----:B------:R-:W-:Y:S01]  /*eef0*/  @!P6 IMAD.MOV R2, RZ, RZ, -R2 ;  /* 0x000000ffff02e224 */ /* 0x000fe200078e0a02 */
[----:B------:R-:W-:Y:S01]  /*ef00*/  ISETP.GT.U32.AND P6, PT, R105, R185, PT ;  /* 0x000000b96900720c */ /* 0x000fe20003fc4070 */
[----:B------:R-:W-:Y:S01]  /*ef10*/  IMAD.MOV R6, RZ, RZ, -R4 ;  /* 0x000000ffff067224 */ /* 0x000fe200078e0a04 */
[----:B------:R-:W-:Y:S01]  /*ef20*/  IADD3 R3, PT, PT, R22, 0x121, RZ ;  /* 0x0000012116037810 */ /* 0x000fe20007ffe0ff */
[----:B------:R-:W-:Y:S01]  /*ef30*/  @!P3 IMAD.IADD R186, R186, 0x1, -R105 ;  /* 0x00000001babab824 */ /* 0x000fe200078e0a69 */
[----:B------:R1:W-:Y:S01]  /*ef40*/  STL [R1+0x694], R2 ;  /* 0x0006940201007387 */ /* 0x0003e20000100800 */
[----:B------:R-:W-:Y:S01]  /*ef50*/  IMAD.HI.U32 R4, R106, R7, RZ ;  /* 0x000000076a047227 */ /* 0x000fe200078e00ff */
[----:B------:R-:W-:-:S02]  /*ef60*/  IABS R11, R3 ;  /* 0x00000003000b7213 */ /* 0x000fc40000000000 */
[C---:B------:R-:W-:Y:S01]  /*ef70*/  ISETP.GT.U32.AND P3, PT, R105.reuse, R186, PT ;  /* 0x000000ba6900720c */ /* 0x040fe20003f64070 */
[----:B------:R-:W-:Y:S02]  /*ef80*/  IMAD.MOV R4, RZ, RZ, -R4 ;  /* 0x000000ffff047224 */ /* 0x000fe400078e0a04 */
[C---:B------:R-:W-:Y:S01]  /*ef90*/  IMAD R8, R105.reuse, R9, R8 ;  /* 0x0000000969087224 */ /* 0x040fe200078e0208 */
[----:B------:R-:W-:Y:S01]  /*efa0*/  IABS R9, R5 ;  /* 0x0000000500097213 */ /* 0x000fe20000000000 */
[C---:B------:R-:W-:Y:S02]  /*efb0*/  IMAD R10, R105.reuse, R6, R10 ;  /* 0x00000006690a7224 */ /* 0x040fe400078e020a */
[----:B------:R-:W-:Y:S02]  /*efc0*/  IMAD R7, R105, R4, R7 ;  /* 0x0000000469077224 */ /* 0x000fe400078e0207 */
[--C-:B------:R-:W-:Y:S01]  /*efd0*/  @!P6 IMAD.IADD R185, R185, 0x1, -R105.reuse ;  /* 0x00000001b9b9e824 */ /* 0x100fe200078e0a69 */
[C---:B------:R-:W-:Y:S01]  /*efe0*/  ISETP.GT.U32.AND P6, PT, R105.reuse, R8, PT ;  /* 0x000000086900720c */ /* 0x040fe20003fc4070 */
[----:B------:R-:W-:Y:S01]  /*eff0*/  @!P4 IMAD.MOV R184, RZ, RZ, -R184 ;  /* 0x000000ffffb8c224 */ /* 0x000fe200078e0ab8 */
[C---:B------:R-:W-:Y:S01]  /*f000*/  ISETP.GT.U32.AND P4, PT, R105.reuse, R10, PT ;  /* 0x0000000a6900720c */ /* 0x040fe20003f84070 */
[----:B------:R-:W-:Y:S01]  /*f010*/  @!P3 IMAD.IADD R186, R186, 0x1, -R105 ;  /* 0x00000001babab824 */ /* 0x000fe200078e0a69 */
[----:B------:R-:W-:Y:S01]  /*f020*/  ISETP.GT.U32.AND P3, PT, R105, R7, PT ;  /* 0x000000076900720c */ /* 0x000fe20003f64070 */
[----:B------:R-:W-:-:S02]  /*f030*/  VIADD R4, R22, 0x123 ;  /* 0x0000012316047836 */ /* 0x000fc40000000000 */
[----:B------:R-:W-:-:S03]  /*f040*/  IMAD.HI.U32 R13, R106, R11, RZ ;  /* 0x0000000b6a0d7227 */ /* 0x000fc600078e00ff */
[----:B------:R-:W-:Y:S01]  /*f050*/  IABS R6, R4 ;  /* 0x0000000400067213 */ /* 0x000fe20000000000 */
[----:B------:R-:W-:Y:S02]  /*f060*/  @!P5 IMAD.MOV R185, RZ, RZ, -R185 ;  /* 0x000000ffffb9d224 */ /* 0x000fe400078e0ab9 */
[--C-:B------:R-:W-:Y:S02]  /*f070*/  @!P6 IMAD.IADD R8, R8, 0x1, -R105.reuse ;  /* 0x000000010808e824 */ /* 0x100fe400078e0a69 */
[----:B------:R-:W-:Y:S01]  /*f080*/  @!P4 IMAD.IADD R10, R10, 0x1, -R105 ;  /* 0x000000010a0ac824 */ /* 0x000fe200078e0a69 */
[----:B------:R-:W-:Y:S01]  /*f090*/  ISETP.GE.AND P4, PT, R0, RZ, PT ;  /* 0x000000ff0000720c */ /* 0x000fe20003f86270 */
[----:B------:R-:W-:Y:S01]  /*f0a0*/  IMAD.MOV R13, RZ, RZ, -R13 ;  /* 0x000000ffff0d7224 */ /* 0x000fe200078e0a0d */
[----:B------:R-:W-:Y:S01]  /*f0b0*/  @!P3 IADD3 R7, PT, PT, R7, -R105, RZ ;  /* 0x800000690707b210 */ /* 0x000fe20007ffe0ff */
[----:B------:R-:W-:Y:S01]  /*f0c0*/  @!P1 IMAD.MOV R186, RZ, RZ, -R186 ;  /* 0x000000ffffba9224 */ /* 0x000fe200078e0aba */
[----:B------:R-:W-:Y:S01]  /*f0d0*/  MOV R0, R6 ;  /* 0x0000000600007202 */ /* 0x000fe20000000f00 */
[----:B------:R-:W-:Y:S01]  /*f0e0*/  IMAD.HI.U32 R6, R106, R187, RZ ;  /* 0x000000bb6a067227 */ /* 0x000fe200078e00ff */
[----:B------:R-:W-:-:S02]  /*f0f0*/  ISETP.GT.U32.AND P3, PT, R105, R8, PT ;  /* 0x000000086900720c */ /* 0x000fc40003f64070 */
[C---:B------:R-:W-:Y:S01]  /*f100*/  ISETP.GT.U32.AND P6, PT, R105.reuse, R10, PT ;  /* 0x0000000a6900720c */ /* 0x040fe20003fc4070 */
[----:B------:R-:W-:Y:S01]  /*f110*/  IMAD.MOV R6, RZ, RZ, -R6 ;  /* 0x000000ffff067224 */ /* 0x000fe200078e0a06 */
[----:B------:R-:W-:Y:S02]  /*f120*/  ISETP.GT.U32.AND P5, PT, R105, R7, PT ;  /* 0x000000076900720c */ /* 0x000fe40003fa4070 */
[----:B------:R-:W-:Y:S01]  /*f130*/  ISETP.GE.AND P1, PT, R3, RZ, PT ;  /* 0x000000ff0300720c */ /* 0x000fe20003f26270 */
[C---:B------:R-:W-:Y:S01]  /*f140*/  IMAD R187, R105.reuse, R6, R187 ;  /* 0x0000000669bb7224 */ /* 0x040fe200078e02bb */
[----:B------:R-:W-:Y:S01]  /*f150*/  IADD3 R6, PT, PT, R22, 0x125, RZ ;  /* 0x0000012516067810 */ /* 0x000fe20007ffe0ff */
[----:B------:R-:W-:Y:S02]  /*f160*/  IMAD R3, R105, R13, R11 ;  /* 0x0000000d69037224 */ /* 0x000fe400078e020b */
[----:B------:R-:W-:-:S04]  /*f170*/  IMAD.HI.U32 R13, R106, R0, RZ ;  /* 0x000000006a0d7227 */ /* 0x000fc800078e00ff */
[--C-:B------:R-:W-:Y:S01]  /*f180*/  @!P3 IMAD.IADD R8, R8, 0x1, -R105.reuse ;  /* 0x000000010808b824 */ /* 0x100fe200078e0a69 */
[C---:B------:R-:W-:Y:S01]  /*f190*/  ISETP.GT.U32.AND P3, PT, R105.reuse, R187, PT ;  /* 0x000000bb6900720c */ /* 0x040fe20003f64070 */
[----:B------:R-:W-:Y:S01]  /*f1a0*/  @!P6 IMAD.IADD R10, R10, 0x1, -R105 ;  /* 0x000000010a0ae824 */ /* 0x000fe200078e0a69 */
[----:B------:R-:W-:Y:S01]  /*f1b0*/  ISETP.GT.U32.AND P6, PT, R105, R3, PT ;  /* 0x000000036900720c */ /* 0x000fe20003fc4070 */
[----:B------:R-:W-:Y:S01]  /*f1c0*/  IMAD.HI.U32 R11, R106, R9, RZ ;  /* 0x000000096a0b7227 */ /* 0x000fe200078e00ff */
[----:B------:R-:W-:Y:S02]  /*f1d0*/  @!P5 IADD3 R7, PT, PT, R7, -R105, RZ ;  /* 0x800000690707d210 */ /* 0x000fe40007ffe0ff */
[----:B------:R-:W-:Y:S01]  /*f1e0*/  ISETP.GE.AND P5, PT, R12, RZ, PT ;  /* 0x000000ff0c00720c */ /* 0x000fe20003fa6270 */
[----:B------:R-:W-:Y:S01]  /*f1f0*/  IMAD.MOV R13, RZ, RZ, -R13 ;  /* 0x000000ffff0d7224 */ /* 0x000fe200078e0a0d */
[----:B------:R-:W-:Y:S01]  /*f200*/  IABS R12, R6 ;  /* 0x00000006000c7213 */ /* 0x000fe20000000000 */
[----:B------:R-:W-:Y:S01]  /*f210*/  IMAD.MOV R11, RZ, RZ, -R11 ;  /* 0x000000ffff0b7224 */ /* 0x000fe200078e0a0b */
[----:B------:R-:W-:Y:S01]  /*f220*/  @!P2 IADD3 R8, PT, PT, -R8, RZ, RZ ;  /* 0x000000ff0808a210 */ /* 0x000fe20007ffe1ff */
[----:B------:R-:W-:-:S02]  /*f230*/  IMAD R0, R105, R13, R0 ;  /* 0x0000000d69007224 */ /* 0x000fc400078e0200 */
[----:B------:R-:W-:Y:S01]  /*f240*/  @!P3 IADD3 R187, PT, PT, R187, -R105, RZ ;  /* 0x80000069bbbbb210 */ /* 0x000fe20007ffe0ff */
[----:B------:R-:W-:-:S03]  /*f250*/  IMAD.HI.U32 R13, R106, R12, RZ ;  /* 0x0000000c6a0d7227 */ /* 0x000fc600078e00ff */
[C---:B------:R-:W-:Y:S01]  /*f260*/  ISETP.GT.U32.AND P3, PT, R105.reuse, R187, PT ;  /* 0x000000bb6900720c */ /* 0x040fe20003f64070 */
[----:B------:R-:W-:Y:S02]  /*f270*/  IMAD R9, R105, R11, R9 ;  /* 0x0000000b69097224 */ /* 0x000fe400078e0209 */
[----:B------:R-:W-:Y:S01]  /*f280*/  @!P6 IMAD.IADD R3, R3, 0x1, -R105 ;  /* 0x000000010303e824 */ /* 0x000fe200078e0a69 */
[C---:B------:R-:W-:Y:S01]  /*f290*/  ISETP.GT.U32.AND P6, PT, R105.reuse, R0, PT ;  /* 0x000000006900720c */ /* 0x040fe20003fc4070 */
[----:B-1----:R-:W-:Y:S01]  /*f2a0*/  IMAD.MOV.U32 R2, RZ, RZ, R10 ;  /* 0x000000ffff027224 */ /* 0x002fe200078e000a */
[C---:B------:R-:W-:Y:S01]  /*f2b0*/  ISETP.GT.U32.AND P2, PT, R105.reuse, R9, PT ;  /* 0x000000096900720c */ /* 0x040fe20003f44070 */
[----:B------:R-:W-:Y:S02]  /*f2c0*/  IMAD.MOV R13, RZ, RZ, -R13 ;  /* 0x000000ffff0d7224 */ /* 0x000fe400078e0a0d */
[----:B------:R-:W-:Y:S01]  /*f2d0*/  @!P0 IMAD.MOV R2, RZ, RZ, -R2 ;  /* 0x000000ffff028224 */ /* 0x000fe200078e0a02 */
[C---:B------:R-:W-:Y:S01]  /*f2e0*/  ISETP.GT.U32.AND P0, PT, R105.reuse, R3, PT ;  /* 0x000000036900720c */ /* 0x040fe20003f04070 */
[----:B------:R-:W-:-:S02]  /*f2f0*/  IMAD R12, R105, R13, R12 ;  /* 0x0000000d690c7224 */ /* 0x000fc400078e020c */
[----:B------:R-:W-:Y:S01]  /*f300*/  @!P3 IADD3 R187, PT, PT, R187, -R105, RZ ;  /* 0x80000069bbbbb210 */ /* 0x000fe20007ffe0ff */
[----:B------:R1:W-:Y:S01]  /*f310*/  STL [R1+0x684], R2 ;  /* 0x0006840201007387 */ /* 0x0003e20000100800 */
[----:B------:R-:W-:Y:S01]  /*f320*/  VIADD R11, R22, 0x126 ;  /* 0x00000126160b7836 */ /* 0x000fe20000000000 */
[----:B------:R-:W-:Y:S01]  /*f330*/  ISETP.GT.U32.AND P3, PT, R105, R12, PT ;  /* 0x0000000c6900720c */ /* 0x000fe20003f64070 */
[--C-:B------:R-:W-:Y:S01]  /*f340*/  @!P6 IMAD.IADD R0, R0, 0x1, -R105.reuse ;  /* 0x000000010000e824 */ /* 0x100fe200078e0a69 */
[----:B------:R-:W-:Y:S01]  /*f350*/  STL [R1+0x688], R8 ;  /* 0x0006880801007387 */ /* 0x000fe20000100800 */
[----:B------:R-:W-:Y:S01]  /*f360*/  @!P2 IMAD.IADD R9, R9, 0x1, -R105 ;  /* 0x000000010909a824 */ /* 0x000fe200078e0a69 */
[----:B------:R-:W-:Y:S01]  /*f370*/  IABS R10, R11 ;  /* 0x0000000b000a7213 */ /* 0x000fe20000000000 */
[----:B------:R-:W-:Y:S01]  /*f380*/  @!P5 IMAD.MOV R187, RZ, RZ, -R187 ;  /* 0x000000ffffbbd224 */ /* 0x000fe200078e0abb */
[----:B------:R-:W-:Y:S01]  /*f390*/  ISETP.GT.U32.AND P6, PT, R105, R0, PT ;  /* 0x000000006900720c */ /* 0x000fe20003fc4070 */
[----:B------:R-:W-:Y:S01]  /*f3a0*/  @!P0 IMAD.IADD R3, R3, 0x1, -R105 ;  /* 0x0000000103038824 */ /* 0x000fe200078e0a69 */
[----:B------:R-:W-:Y:S01]  /*f3b0*/  ISETP.GT.U32.AND P2, PT, R105, R9, PT ;  /* 0x000000096900720c */ /* 0x000fe20003f44070 */
[----:B-1----:R-:W-:Y:S01]  /*f3c0*/  IMAD.MOV.U32 R2, RZ, RZ, R7 ;  /* 0x000000ffff027224 */ /* 0x002fe200078e0007 */
[----:B------:R-:W-:Y:S01]  /*f3d0*/  ISETP.GE.AND P0, PT, R5, RZ, PT ;  /* 0x000000ff0500720c */ /* 0x000fe20003f06270 */
[C---:B------:R-:W-:Y:S01]  /*f3e0*/  VIADD R5, R22.reuse, 0x12a ;  /* 0x0000012a16057836 */ /* 0x040fe20000000000 */
[----:B------:R-:W-:Y:S01]  /*f3f0*/  IADD3 R7, PT, PT, R22, 0x12c, RZ ;  /* 0x0000012c16077810 */ /* 0x000fe20007ffe0ff */
[----:B------:R-:W-:Y:S01]  /*f400*/  @!P4 IMAD.MOV R2, RZ, RZ, -R2 ;  /* 0x000000ffff02c224 */ /* 0x000fe200078e0a02 */
[----:B------:R-:W-:Y:S01]  /*f410*/  ISETP.GE.AND P4, PT, R4, RZ, PT ;  /* 0x000000ff0400720c */ /* 0x000fe20003f86270 */
[----:B------:R-:W-:-:S03]  /*f420*/  IMAD.HI.U32 R4, R106, R10, RZ ;  /* 0x0000000a6a047227 */ /* 0x000fc600078e00ff */
[----:B------:R1:W-:Y:S01]  /*f430*/  STL [R1+0xec], R2 ;  /* 0x0000ec0201007387 */ /* 0x0003e20000100800 */
[--C-:B------:R-:W-:Y:S02]  /*f440*/  @!P3 IMAD.IADD R12, R12, 0x1, -R105.reuse ;  /* 0x000000010c0cb824 */ /* 0x100fe400078e0a69 */
[----:B------:R-:W-:Y:S01]  /*f450*/  IMAD.MOV R4, RZ, RZ, -R4 ;  /* 0x000000ffff047224 */ /* 0x000fe200078e0a04 */
[----:B------:R-:W-:Y:S01]  /*f460*/  @!P2 IADD3 R9, PT, PT, R9, -R105, RZ ;  /* 0x800000690909a210 */ /* 0x000fe20007ffe0ff */
[----:B------:R-:W-:Y:S01]  /*f470*/  @!P6 IMAD.IADD R0, R0, 0x1, -R105 ;  /* 0x000000010000e824 */ /* 0x000fe200078e0a69 */
[----:B------:R-:W-:Y:S01]  /*f480*/  ISETP.GT.U32.AND P3, PT, R105, R12, PT ;  /* 0x0000000c6900720c */ /* 0x000fe20003f64070 */
[----:B------:R-:W-:Y:S01]  /*f490*/  VIADD R13, R22, 0x12b ;  /* 0x0000012b160d7836 */ /* 0x000fe20000000000 */
[----:B------:R-:W-:Y:S01]  /*f4a0*/  ISETP.GE.AND P6, PT, R11, RZ, PT ;  /* 0x000000ff0b00720c */ /* 0x000fe20003fc6270 */
[----:B------:R-:W-:Y:S02]  /*f4b0*/  IMAD.MOV.U32 R188, RZ, RZ, R9 ;  /* 0x000000ffffbc7224 */ /* 0x000fe400078e0009 */
[----:B-1----:R-:W-:Y:S01]  /*f4c0*/  IMAD.MOV.U32 R2, RZ, RZ, R3 ;  /* 0x000000ffff027224 */ /* 0x002fe200078e0003 */
[----:B------:R-:W-:Y:S01]  /*f4d0*/  IABS R191, R13 ;  /* 0x0000000d00bf7213 */ /* 0x000fe20000000000 */
[----:B------:R-:W-:Y:S01]  /*f4e0*/  IMAD R3, R105, R4, R10 ;  /* 0x0000000469037224 */ /* 0x000fe200078e020a */
[----:B------:R-:W-:Y:S01]  /*f4f0*/  @!P0 IADD3 R188, PT, PT, -R188, RZ, RZ ;  /* 0x000000ffbcbc8210 */ /* 0x000fe20007ffe1ff */
[----:B------:R-:W-:Y:S01]  /*f500*/  VIADD R4, R22, 0x128 ;  /* 0x0000012816047836 */ /* 0x000fe20000000000 */
[----:B------:R-:W-:Y:S01]  /*f510*/  @!P1 IADD3 R2, PT, PT, -R2, RZ, RZ ;  /* 0x000000ff02029210 */ /* 0x000fe20007ffe1ff */
[----:B------:R-:W-:Y:S01]  /*f520*/  IMAD.HI.U32 R9, R106, R191, RZ ;  /* 0x000000bf6a097227 */ /* 0x000fe200078e00ff */
[----:B------:R-:W-:-:S02]  /*f530*/  ISETP.GE.AND P1, PT, R6, RZ, PT ;  /* 0x000000ff0600720c */ /* 0x000fc40003f26270 */
[C---:B------:R-:W-:Y:S01]  /*f540*/  ISETP.GT.U32.AND P2, PT, R105.reuse, R3, PT ;  /* 0x000000036900720c */ /* 0x040fe20003f44070 */
[----:B------:R-:W-:Y:S01]  /*f550*/  VIADD R6, R22, 0x127 ;  /* 0x0000012716067836 */ /* 0x000fe20000000000 */
[----:B------:R1:W-:Y:S01]  /*f560*/  STL [R1+0x680], R2 ;  /* 0x0006800201007387 */ /* 0x0003e20000100800 */
[----:B------:R-:W-:Y:S01]  /*f570*/  @!P3 IMAD.IADD R12, R12, 0x1, -R105 ;  /* 0x000000010c0cb824 */ /* 0x000fe200078e0a69 */
[----:B------:R-:W-:Y:S01]  /*f580*/  IABS R8, R4 ;  /* 0x0000000400087213 */ /* 0x000fe20000000000 */
[----:B------:R-:W-:Y:S01]  /*f590*/  IMAD.MOV R9, RZ, RZ, -R9 ;  /* 0x000000ffff097224 */ /* 0x000fe200078e0a09 */
[----:B------:R-:W-:Y:S01]  /*f5a0*/  IABS R11, R6 ;  /* 0x00000006000b7213 */ /* 0x000fe20000000000 */
[----:B------:R-:W-:Y:S01]  /*f5b0*/  STL [R1+0x8814], R187 ;  /* 0x008814bb01007387 */ /* 0x000fe20000100800 */
[----:B------:R-:W-:Y:S01]  /*f5c0*/  MOV R189, R12 ;  /* 0x0000000c00bd7202 */ /* 0x000fe20000000f00 */
[----:B------:R-:W-:Y:S01]  /*f5d0*/  IMAD R191, R105, R9, R191 ;  /* 0x0000000969bf7224 */ /* 0x000fe200078e02bf */
[----:B------:R-:W-:Y:S01]  /*f5e0*/  ISETP.GE.AND P5, PT, R6, RZ, PT ;  /* 0x000000ff0600720c */ /* 0x000fe20003fa6270 */
[----:B------:R-:W-:Y:S01]  /*f5f0*/  IMAD.HI.U32 R6, R106, R8, RZ ;  /* 0x000000086a067227 */ /* 0x000fe200078e00ff */
[----:B------:R-:W-:-:S02]  /*f600*/  ISETP.GE.AND P3, PT, R5, RZ, PT ;  /* 0x000000ff0500720c */ /* 0x000fc40003f66270 */
[----:B------:R-:W-:Y:S01]  /*f610*/  IABS R5, R5 ;  /* 0x0000000500057213 */ /* 0x000fe20000000000 */
[----:B-1----:R-:W-:Y:S01]  /*f620*/  IMAD.MOV.U32 R2, RZ, RZ, R0 ;  /* 0x000000ffff027224 */ /* 0x002fe200078e0000 */
[----:B------:R-:W-:Y:S01]  /*f630*/  ISETP.GE.AND P0, PT, R190, RZ, PT ;  /* 0x000000ffbe00720c */ /* 0x000fe20003f06270 */
[----:B------:R-:W-:Y:S01]  /*f640*/  IMAD.HI.U32 R0, R106, R11, RZ ;  /* 0x0000000b6a007227 */ /* 0x000fe200078e00ff */
[----:B------:R-:W-:Y:S02]  /*f650*/  IABS R190, R190 ;  /* 0x000000be00be7213 */ /* 0x000fe40000000000 */
[----:B------:R-:W-:Y:S01]  /*f660*/  IABS R12, R7 ;  /* 0x00000007000c7213 */ /* 0x000fe20000000000 */
[----:B------:R-:W-:Y:S02]  /*f670*/  IMAD.MOV R0, RZ, RZ, -R0 ;  /* 0x000000ffff007224 */ /* 0x000fe400078e0a00 */
[----:B------:R-:W-:Y:S02]  /*f680*/  @!P2 IMAD.IADD R3, R3, 0x1, -R105 ;  /* 0x000000010303a824 */ /* 0x000fe400078e0a69 */
[----:B------:R-:W-:-:S02]  /*f690*/  IMAD R11, R105, R0, R11 ;  /* 0x00000000690b7224 */ /* 0x000fc400078e020b */
[----:B------:R-:W-:Y:S01]  /*f6a0*/  @!P1 IMAD.MOV R189, RZ, RZ, -R189 ;  /* 0x000000ffffbd9224 */ /* 0x000fe200078e0abd */
[C---:B------:R-:W-:Y:S01]  /*f6b0*/  ISETP.GT.U32.AND P2, PT, R105.reuse, R3, PT ;  /* 0x000000036900720c */ /* 0x040fe20003f44070 */
[----:B------:R-:W-:Y:S01]  /*f6c0*/  IMAD.MOV R6, RZ, RZ, -R6 ;  /* 0x000000ffff067224 */ /* 0x000fe200078e0a06 */
[----:B------:R-:W-:Y:S01]  /*f6d0*/  ISETP.GT.U32.AND P1, PT, R105, R11, PT ;  /* 0x0000000b6900720c */ /* 0x000fe20003f24070 */
[----:B------:R-:W-:-:S04]  /*f6e0*/  IMAD.HI.U32 R0, R106, R5, RZ ;  /* 0x000000056a007227 */ /* 0x000fc800078e00ff */
[----:B------:R-:W-:Y:S01]  /*f6f0*/  IMAD R8, R105, R6, R8 ;  /* 0x0000000669087224 */ /* 0x000fe200078e0208 */
[----:B------:R-:W-:Y:S01]  /*f700*/  IADD3 R0, PT, PT, -R0, RZ, RZ ;  /* 0x000000ff00007210 */ /* 0x000fe20007ffe1ff */
[----:B------:R-:W-:Y:S01]  /*f710*/  @!P4 IMAD.MOV R2, RZ, RZ, -R2 ;  /* 0x000000ffff02c224 */ /* 0x000fe200078e0a02 */
[----:B------:R-:W-:Y:S01]  /*f720*/  ISETP.GE.AND P4, PT, R4, RZ, PT ;  /* 0x000000ff0400720c */ /* 0x000fe20003f86270 */
[----:B------:R-:W-:-:S03]  /*f730*/  IMAD.HI.U32 R4, R106, R190, RZ ;  /* 0x000000be6a047227 */ /* 0x000fc600078e00ff */
[----:B------:R1:W-:Y:S01]  /*f740*/  STL [R1+0x67c], R2 ;  /* 0x00067c0201007387 */ /* 0x0003e20000100800 */
[--C-:B------:R-:W-:Y:S02]  /*f750*/  @!P1 IMAD.IADD R11, R11, 0x1, -R105.reuse ;  /* 0x000000010b0b9824 */ /* 0x100fe400078e0a69 */
[----:B------:R-:W-:Y:S01]  /*f760*/  @!P2 IMAD.IADD R3, R3, 0x1, -R105 ;  /* 0x000000010303a824 */ /* 0x000fe200078e0a69 */
[C---:B------:R-:W-:Y:S01]  /*f770*/  ISETP.GT.U32.AND P2, PT, R105.reuse, R8, PT ;  /* 0x000000086900720c */ /* 0x040fe20003f44070 */
[----:B------:R-:W-:Y:S01]  /*f780*/  IMAD.MOV R4, RZ, RZ, -R4 ;  /* 0x000000ffff047224 */ /* 0x000fe200078e0a04 */
[C---:B------:R-:W-:Y:S01]  /*f790*/  ISETP.GT.U32.AND P1, PT, R105.reuse, R11, PT ;  /* 0x0000000b6900720c */ /* 0x040fe20003f24070 */
[C---:B------:R-:W-:Y:S02]  /*f7a0*/  IMAD R5, R105.reuse, R0, R5 ;  /* 0x0000000069057224 */ /* 0x040fe400078e0205 */
[----:B------:R-:W-:Y:S02]  /*f7b0*/  IMAD R190, R105, R4, R190 ;  /* 0x0000000469be7224 */ /* 0x000fe400078e02be */
[----:B-1----:R-:W-:Y:S01]  /*f7c0*/  IMAD.MOV.U32 R2, RZ, RZ, R3 ;  /* 0x000000ffff027224 */ /* 0x002fe200078e0003 */
[----:B------:R-:W-:Y:S01]  /*f7d0*/  IADD3 R3, PT, PT, R22, 0x12e, RZ ;  /* 0x0000012e16037810 */ /* 0x000fe20007ffe0ff */
[----:B------:R-:W-:-:S03]  /*f7e0*/  IMAD.HI.U32 R0, R106, R12, RZ ;  /* 0x0000000c6a007227 */ /* 0x000fc600078e00ff */
[----:B------:R-:W-:Y:S01]  /*f7f0*/  IABS R6, R3 ;  /* 0x0000000300067213 */ /* 0x000fe20000000000 */
[--C-:B------:R-:W-:Y:S01]  /*f800*/  @!P2 IMAD.IADD R8, R8, 0x1, -R105.reuse ;  /* 0x000000010808a824 */ /* 0x100fe200078e0a69 */
[----:B------:R-:W-:Y:S01]  /*f810*/  IADD3 R0, PT, PT, -R0, RZ, RZ ;  /* 0x000000ff00007210 */ /* 0x000fe20007ffe1ff */
[----:B------:R-:W-:Y:S01]  /*f820*/  @!P1 IMAD.IADD R11, R11, 0x1, -R105 ;  /* 0x000000010b0b9824 */ /* 0x000fe200078e0a69 */
[C---:B------:R-:W-:Y:S01]  /*f830*/  ISETP.GT.U32.AND P1, PT, R105.reuse, R5, PT ;  /* 0x000000056900720c */ /* 0x040fe20003f24070 */
[----:B------:R-:W-:Y:S01]  /*f840*/  @!P6 IMAD.MOV R2, RZ, RZ, -R2 ;  /* 0x000000ffff02e224 */ /* 0x000fe200078e0a02 */
[C---:B------:R-:W-:Y:S01]  /*f850*/  ISETP.GT.U32.AND P2, PT, R105.reuse, R8, PT ;  /* 0x000000086900720c */ /* 0x040fe20003f44070 */
[C---:B------:R-:W-:Y:S01]  /*f860*/  VIADD R4, R22.reuse, 0x12d ;  /* 0x0000012d16047836 */ /* 0x040fe20000000000 */
[C---:B------:R-:W-:Y:S01]  /*f870*/  ISETP.GT.U32.AND P6, PT, R105.reuse, R190, PT ;  /* 0x000000be6900720c */ /* 0x040fe20003fc4070 */
[----:B------:R-:W-:Y:S01]  /*f880*/  IMAD R12, R105, R0, R12 ;  /* 0x00000000690c7224 */ /* 0x000fe200078e020c */
[----:B------:R1:W-:Y:S01]  /*f890*/  STL [R1+0x674], R2 ;  /* 0x0006740201007387 */ /* 0x0003e20000100800 */
[----:B------:R-:W-:Y:S01]  /*f8a0*/  VIADD R0, R22, 0x12f ;  /* 0x0000012f16007836 */ /* 0x000fe20000000000 */
[----:B------:R-:W-:Y:S01]  /*f8b0*/  IABS R192, R4 ;  /* 0x0000000400c07213 */ /* 0x000fe20000000000 */
[----:B------:R-:W-:-:S04]  /*f8c0*/  IMAD.HI.U32 R9, R106, R6, RZ ;  /* 0x000000066a097227 */ /* 0x000fc800078e00ff */
[--C-:B------:R-:W-:Y:S02]  /*f8d0*/  @!P1 IMAD.IADD R5, R5, 0x1, -R105.reuse ;  /* 0x0000000105059824 */ /* 0x100fe400078e0a69 */
[--C-:B------:R-:W-:Y:S01]  /*f8e0*/  @!P2 IMAD.IADD R8, R8, 0x1, -R105.reuse ;  /* 0x000000010808a824 */ /* 0x100fe200078e0a69 */
[----:B-1----:R-:W-:Y:S01]  /*f8f0*/  MOV R2, R11 ;  /* 0x0000000b00027202 */ /* 0x002fe20000000f00 */
[----:B------:R-:W-:Y:S01]  /*f900*/  @!P6 IMAD.IADD R190, R190, 0x1, -R105 ;  /* 0x00000001bebee824 */ /* 0x000fe200078e0a69 */
[C---:B------:R-:W-:Y:S01]  /*f910*/  ISETP.GT.U32.AND P2, PT, R105.reuse, R191, PT ;  /* 0x000000bf6900720c */ /* 0x040fe20003f44070 */
[----:B------:R-:W-:Y:S01]  /*f920*/  IMAD.HI.U32 R10, R106, R192, RZ ;  /* 0x000000c06a0a7227 */ /* 0x000fe200078e00ff */
[C---:B------:R-:W-:Y:S02]  /*f930*/  ISETP.GT.U32.AND P1, PT, R105.reuse, R5, PT ;  /* 0x000000056900720c */ /* 0x040fe40003f24070 */
[----:B------:R-:W-:Y:S01]  /*f940*/  ISETP.GT.U32.AND P6, PT, R105, R190, PT ;  /* 0x000000be6900720c */ /* 0x000fe20003fc4070 */
[----:B------:R-:W-:Y:S01]  /*f950*/  @!P5 IMAD.MOV R2, RZ, RZ, -R2 ;  /* 0x000000ffff02d224 */ /* 0x000fe200078e0a02 */
[----:B------:R-:W-:Y:S01]  /*f960*/  IABS R11, R0 ;  /* 0x00000000000b7213 */ /* 0x000fe20000000000 */
[----:B------:R-:W-:Y:S01]  /*f970*/  IMAD.MOV R9, RZ, RZ, -R9 ;  /* 0x000000ffff097224 */ /* 0x000fe200078e0a09 */
[----:B------:R-:W-:-:S02]  /*f980*/  IADD3 R10, PT, PT, -R10, RZ, RZ ;  /* 0x000000ff0a0a7210 */ /* 0x000fc40007ffe1ff */
[----:B------:R1:W-:Y:S01]  /*f990*/  STL [R1+0x670], R2 ;  /* 0x0006700201007387 */ /* 0x0003e20000100800 */
[----:B------:R-:W-:Y:S01]  /*f9a0*/  IMAD R6, R105, R9, R6 ;  /* 0x0000000969067224 */ /* 0x000fe200078e0206 */
[----:B------:R-:W-:Y:S01]  /*f9b0*/  ISETP.GE.AND P5, PT, R13, RZ, PT ;  /* 0x000000ff0d00720c */ /* 0x000fe20003fa6270 */
[----:B------:R-:W-:Y:S01]  /*f9c0*/  @!P2 IMAD.IADD R191, R191, 0x1, -R105 ;  /* 0x00000001bfbfa824 */ /* 0x000fe200078e0a69 */
[----:B------:R-:W-:Y:S01]  /*f9d0*/  ISETP.GE.AND P2, PT, R7, RZ, PT ;  /* 0x000000ff0700720c */ /* 0x000fe20003f46270 */
[----:B------:R-:W-:Y:S02]  /*f9e0*/  IMAD.MOV.U32 R7, RZ, RZ, R11 ;  /* 0x000000ffff077224 */ /* 0x000fe400078e000b */
[--C-:B------:R-:W-:Y:S02]  /*f9f0*/  @!P1 IMAD.IADD R5, R5, 0x1, -R105.reuse ;  /* 0x0000000105059824 */ /* 0x100fe400078e0a69 */
[C---:B------:R-:W-:Y:S01]  /*fa00*/  IMAD R192, R105.reuse, R10, R192 ;  /* 0x0000000a69c07224 */ /* 0x040fe200078e02c0 */
[----:B-1----:R-:W-:Y:S01]  /*fa10*/  MOV R2, R8 ;  /* 0x0000000800027202 */ /* 0x002fe20000000f00 */
[----:B------:R-:W-:Y:S01]  /*fa20*/  @!P6 IMAD.IADD R190, R190, 0x1, -R105 ;  /* 0x00000001bebee824 */ /* 0x000fe200078e0a69 */
[C---:B------:R-:W-:Y:S01]  /*fa30*/  ISETP.GT.U32.AND P6, PT, R105.reuse, R12, PT ;  /* 0x0000000c6900720c */ /* 0x040fe20003fc4070 */
[----:B------:R-:W-:Y:S01]  /*fa40*/  IMAD.HI.U32 R8, R106, R7, RZ ;  /* 0x000000076a087227 */ /* 0x000fe200078e00ff */
[----:B------:R-:W-:-:S03]  /*fa50*/  ISETP.GT.U32.AND P1, PT, R105, R192, PT ;  /* 0x000000c06900720c */ /* 0x000fc60003f24070 */
[----:B------:R-:W-:Y:S01]  /*fa60*/  @!P4 IMAD.MOV R2, RZ, RZ, -R2 ;  /* 0x000000ffff02c224 */ /* 0x000fe200078e0a02 */
[----:B------:R-:W-:Y:S01]  /*fa70*/  IADD3 R8, PT, PT, -R8, RZ, RZ ;  /* 0x000000ff08087210 */ /* 0x000fe20007ffe1ff */
[----:B------:R-:W-:Y:S01]  /*fa80*/  @!P0 IMAD.MOV R190, RZ, RZ, -R190 ;  /* 0x000000ffffbe8224 */ /* 0x000fe200078e0abe */
[----:B------:R-:W-:Y:S01]  /*fa90*/  ISETP.GE.AND P0, PT, R4, RZ, PT ;  /* 0x000000ff0400720c */ /* 0x000fe20003f06270 */
[C---:B------:R-:W-:Y:S01]  /*faa0*/  VIADD R9, R22.reuse, 0x132 ;  /* 0x0000013216097836 */ /* 0x040fe20000000000 */
[----:B------:R1:W-:Y:S01]  /*fab0*/  STL [R1+0x66c], R2 ;  /* 0x00066c0201007387 */ /* 0x0003e20000100800 */
[C---:B------:R-:W-:Y:S02]  /*fac0*/  IMAD R7, R105.reuse, R8, R7 ;  /* 0x0000000869077224 */ /* 0x040fe400078e0207 */
[----:B------:R-:W-:Y:S01]  /*fad0*/  VIADD R8, R22, 0x130 ;  /* 0x0000013016087836 */ /* 0x000fe20000000000 */
[----:B------:R-:W-:Y:S01]  /*fae0*/  IABS R193, R9 ;  /* 0x0000000900c17213 */ /* 0x000fe20000000000 */
[----:B------:R-:W-:Y:S01]  /*faf0*/  @!P6 IMAD.IADD R12, R12, 0x1, -R105 ;  /* 0x000000010c0ce824 */ /* 0x000fe200078e0a69 */
[----:B------:R-:W-:Y:S01]  /*fb00*/  @!P1 IADD3 R192, PT, PT, R192, -R105, RZ ;  /* 0x80000069c0c09210 */ /* 0x000fe20007ffe0ff */
[----:B------:R-:W-:Y:S01]  /*fb10*/  STL [R1+0x87d4], R190 ;  /* 0x0087d4be01007387 */ /* 0x000fe20000100800 */
[----:B------:R-:W-:Y:S01]  /*fb20*/  IABS R4, R8 ;  /* 0x0000000800047213 */ /* 0x000fe20000000000 */
[----:B------:R-:W-:Y:S01]  /*fb30*/  IMAD.HI.U32 R13, R106, R193, RZ ;  /* 0x000000c16a0d7227 */ /* 0x000fe200078e00ff */
[----:B------:R-:W-:-:S02]  /*fb40*/  ISETP.GT.U32.AND P4, PT, R105, R12, PT ;  /* 0x0000000c6900720c */ /* 0x000fc40003f84070 */
[----:B------:R-:W-:Y:S01]  /*fb50*/  ISETP.GT.U32.AND P6, PT, R105, R191, PT ;  /* 0x000000bf6900720c */ /* 0x000fe20003fc4070 */
[----:B-1----:R-:W-:Y:S01]  /*fb60*/  IMAD.MOV.U32 R2, RZ, RZ, R5 ;  /* 0x000000ffff027224 */ /* 0x002fe200078e0005 */
[----:B------:R-:W-:Y:S01]  /*fb70*/  ISETP.GE.AND P1, PT, R0, RZ, PT ;  /* 0x000000ff0000720c */ /* 0x000fe20003f26270 */
[----:B------:R-:W-:Y:S01]  /*fb80*/  IMAD.HI.U32 R10, R106, R4, RZ ;  /* 0x000000046a0a7227 */ /* 0x000fe200078e00ff */
[----:B------:R-:W-:Y:S02]  /*fb90*/  IADD3 R13, PT, PT, -R13, RZ, RZ ;  /* 0x000000ff0d0d7210 */ /* 0x000fe40007ffe1ff */
[----:B------:R-:W-:Y:S01]  /*fba0*/  @!P3 IADD3 R2, PT, PT, -R2, RZ, RZ ;  /* 0x000000ff0202b210 */ /* 0x000fe20007ffe1ff */
[----:B------:R-:W-:Y:S01]  /*fbb0*/  IMAD.MOV R10, RZ, RZ, -R10 ;  /* 0x000000ffff0a7224 */ /* 0x000fe200078e0a0a */
[C---:B------:R-:W-:Y:S01]  /*fbc0*/  ISETP.GT.U32.AND P3, PT, R105.reuse, R6, PT ;  /* 0x000000066900720c */ /* 0x040fe20003f64070 */
[----:B------:R-:W-:Y:S02]  /*fbd0*/  VIADD R5, R22, 0x133 ;  /* 0x0000013316057836 */ /* 0x000fe40000000000 */
[C---:B------:R-:W-:Y:S01]  /*fbe0*/  IMAD R4, R105.reuse, R10, R4 ;  /* 0x0000000a69047224 */ /* 0x040fe200078e0204 */
[----:B------:R1:W-:Y:S01]  /*fbf0*/  STL [R1+0x664], R2 ;  /* 0x0006640201007387 */ /* 0x0003e20000100800 */
[--C-:B------:R-:W-:Y:S01]  /*fc00*/  @!P4 IMAD.IADD R12, R12, 0x1, -R105.reuse ;  /* 0x000000010c0cc824 */ /* 0x100fe200078e0a69 */
[----:B------:R-:W-:Y:S01]  /*fc10*/  ISETP.GT.U32.AND P4, PT, R105, R7, PT ;  /* 0x000000076900720c */ /* 0x000fe20003f84070 */
[----:B------:R-:W-:Y:S01]  /*fc20*/  @!P6 IMAD.IADD R191, R191, 0x1, -R105 ;  /* 0x00000001bfbfe824 */ /* 0x000fe200078e0a69 */
[----:B------:R-:W-:Y:S01]  /*fc30*/  ISETP.GE.AND P6, PT, R3, RZ, PT ;  /* 0x000000ff0300720c */ /* 0x000fe20003fc6270 */
[----:B------:R-:W-:Y:S01]  /*fc40*/  VIADD R3, R22, 0x131 ;  /* 0x0000013116037836 */ /* 0x000fe20000000000 */
[----:B------:R-:W-:Y:S01]  /*fc50*/  IABS R10, R5 ;  /* 0x00000005000a7213 */ /* 0x000fe20000000000 */
[----:B------:R-:W-:-:S02]  /*fc60*/  @!P5 IMAD.MOV R191, RZ, RZ, -R191 ;  /* 0x000000ffffbfd224 */ /* 0x000fc400078e0abf */
[----:B------:R-:W-:Y:S01]  /*fc70*/  @!P3 IMAD.IADD R6, R6, 0x1, -R105 ;  /* 0x000000010606b824 */ /* 0x000fe200078e0a69 */
[C---:B------:R-:W-:Y:S01]  /*fc80*/  ISETP.GT.U32.AND P3, PT, R105.reuse, R192, PT ;  /* 0x000000c06900720c */ /* 0x040fe20003f64070 */
[C---:B------:R-:W-:Y:S01]  /*fc90*/  IMAD R193, R105.reuse, R13, R193 ;  /* 0x0000000d69c17224 */ /* 0x040fe200078e02c1 */
[----:B------:R-:W-:Y:S02]  /*fca0*/  IABS R0, R3 ;  /* 0x0000000300007213 */ /* 0x000fe40000000000 */
[----:B------:R-:W-:Y:S02]  /*fcb0*/  ISETP.GT.U32.AND P5, PT, R105, R6, PT ;  /* 0x000000066900720c */ /* 0x000fe40003fa4070 */
[----:B------:R-:W-:Y:S01]  /*fcc0*/  @!P4 IADD3 R7, PT, PT, R7, -R105, RZ ;  /* 0x800000690707c210 */ /* 0x000fe20007ffe0ff */
[----:B------:R-:W-:Y:S01]  /*fcd0*/  IMAD.HI.U32 R11, R106, R0, RZ ;  /* 0x000000006a0b7227 */ /* 0x000fe200078e00ff */
[----:B-1----:R-:W-:Y:S02]  /*fce0*/  MOV R2, R12 ;  /* 0x0000000c00027202 */ /* 0x002fe40000000f00 */
[----:B------:R-:W-:Y:S01]  /*fcf0*/  ISETP.GT.U32.AND P4, PT, R105, R7, PT ;  /* 0x000000076900720c */ /* 0x000fe20003f84070 */
[----:B------:R-:W-:-:S02]  /*fd00*/  IMAD.MOV R11, RZ, RZ, -R11 ;  /* 0x000000ffff0b7224 */ /* 0x000fc400078e0a0b */
[----:B------:R-:W-:Y:S01]  /*fd10*/  @!P3 IADD3 R192, PT, PT, R192, -R105, RZ ;  /* 0x80000069c0c0b210 */ /* 0x000fe20007ffe0ff */
[----:B------:R-:W-:Y:S01]  /*fd20*/  @!P2 IMAD.MOV R2, RZ, RZ, -R2 ;  /* 0x000000ffff02a224 */ /* 0x000fe200078e0a02 */
[C---:B------:R-:W-:Y:S01]  /*fd30*/  ISETP.GT.U32.AND P3, PT, R105.reuse, R4, PT ;  /* 0x000000046900720c */ /* 0x040fe20003f64070 */
[----:B------:R-:W-:Y:S02]  /*fd40*/  IMAD R0, R105, R11, R0 ;  /* 0x0000000b69007224 */ /* 0x000fe400078e0200 */
[----:B------:R-:W-:Y:S01]  /*fd50*/  @!P5 IMAD.IADD R6, R6, 0x1, -R105 ;  /* 0x000000010606d824 */ /* 0x000fe200078e0a69 */
[----:B------:R-:W-:Y:S01]  /*fd60*/  ISETP.GE.AND P5, PT, R8, RZ, PT ;  /* 0x000000ff0800720c */ /* 0x000fe20003fa6270 */
[----:B------:R-:W-:Y:S01]  /*fd70*/  VIADD R8, R22, 0x134 ;  /* 0x0000013416087836 */ /* 0x000fe20000000000 */
[----:B------:R-:W-:Y:S01]  /*fd80*/  STL [R1+0x654], R2 ;  /* 0x0006540201007387 */ /* 0x000fe20000100800 */
[----:B------:R-:W-:Y:S01]  /*fd90*/  IMAD.HI.U32 R11, R106, R10, RZ ;  /* 0x0000000a6a0b7227 */ /* 0x000fe200078e00ff */
[----:B------:R-:W-:-:S02]  /*fda0*/  MOV R14, R6 ;  /* 0x00000006000e7202 */ /* 0x000fc40000000f00 */
[----:B------:R-:W-:Y:S01]  /*fdb0*/  IABS R13, R8 ;  /* 0x00000008000d7213 */ /* 0x000fe20000000000 */
[--C-:B------:R-:W-:Y:S01]  /*fdc0*/  @!P4 IMAD.IADD R7, R7, 0x1, -R105.reuse ;  /* 0x000000010707c824 */ /* 0x100fe200078e0a69 */
[----:B------:R-:W-:Y:S01]  /*fdd0*/  ISETP.GT.U32.AND P4, PT, R105, R0, PT ;  /* 0x000000006900720c */ /* 0x000fe20003f84070 */
[----:B------:R-:W-:Y:S01]  /*fde0*/  @!P3 IMAD.IADD R4, R4, 0x1, -R105 ;  /* 0x000000010404b824 */ /* 0x000fe200078e0a69 */
[----:B------:R-:W-:Y:S01]  /*fdf0*/  ISETP.GE.AND P3, PT, R3, RZ, PT ;  /* 0x000000ff0300720c */ /* 0x000fe20003f66270 */
[----:B------:R-:W-:-:S03]  /*fe00*/  IMAD.HI.U32 R12, R106, R13, RZ ;  /* 0x0000000d6a0c7227 */ /* 0x000fc600078e00ff */
[C---:B------:R-:W-:Y:S01]  /*fe10*/  ISETP.GT.U32.AND P2, PT, R105.reuse, R4, PT ;  /* 0x000000046900720c */ /* 0x040fe20003f44070 */
[----:B------:R-:W-:Y:S02]  /*fe20*/  @!P6 IMAD.MOV R14, RZ, RZ, -R14 ;  /* 0x000000ffff0ee224 */ /* 0x000fe400078e0a0e */
[----:B------:R-:W-:Y:S02]  /*fe30*/  IMAD.MOV R11, RZ, RZ, -R11 ;  /* 0x000000ffff0b7224 */ /* 0x000fe400078e0a0b */
[----:B------:R-:W-:Y:S01]  /*fe40*/  VIADD R3, R22, 0x135 ;  /* 0x0000013516037836 */ /* 0x000fe20000000000 */
[----:B------:R1:W-:Y:S01]  /*fe50*/  STL [R1+0x64c], R14 ;  /* 0x00064c0e01007387 */ /* 0x0003e20000100800 */
[----:B------:R-:W-:Y:S02]  /*fe60*/  IMAD.MOV R12, RZ, RZ, -R12 ;  /* 0x000000ffff0c7224 */ /* 0x000fe400078e0a0c */
[C---:B------:R-:W-:Y:S01]  /*fe70*/  IMAD R10, R105.reuse, R11, R10 ;  /* 0x0000000b690a7224 */ /* 0x040fe200078e020a */
[----:B------:R-:W-:Y:S01]  /*fe80*/  IABS R11, R3 ;  /* 0x00000003000b7213 */ /* 0x000fe20000000000 */
[----:B------:R-:W-:-:S02]  /*fe90*/  IMAD R194, R105, R12, R13 ;  /* 0x0000000c69c27224 */ /* 0x000fc400078e020d */
[----:B------:R-:W-:Y:S01]  /*fea0*/  @!P2 IADD3 R4, PT, PT, R4, -R105, RZ ;  /* 0x800000690404a210 */ /* 0x000fe20007ffe0ff */
[----:B------:R-:W-:Y:S01]  /*feb0*/  @!P4 IMAD.IADD R0, R0, 0x1, -R105 ;  /* 0x000000010000c824 */ /* 0x000fe200078e0a69 */
[C---:B------:R-:W-:Y:S01]  /*fec0*/  ISETP.GT.U32.AND P4, PT, R105.reuse, R193, PT ;  /* 0x000000c16900720c */ /* 0x040fe20003f84070 */
[----:B------:R-:W-:Y:S01]  /*fed0*/  IMAD.HI.U32 R6, R106, R11, RZ ;  /* 0x0000000b6a067227 */ /* 0x000fe200078e00ff */
[----:B-1----:R-:W-:Y:S02]  /*fee0*/  MOV R14, R4 ;  /* 0x00000004000e7202 */ /* 0x002fe40000000f00 */
[----:B------:R-:W-:Y:S01]  /*fef0*/  ISETP.GT.U32.AND P6, PT, R105, R10, PT ;  /* 0x0000000a6900720c */ /* 0x000fe20003fc4070 */
[----:B------:R-:W-:Y:S01]  /*ff00*/  IMAD.MOV R6, RZ, RZ, -R6 ;  /* 0x000000ffff067224 */ /* 0x000fe200078e0a06 */
[----:B------:R-:W-:Y:S01]  /*ff10*/  ISETP.GE.AND P2, PT, R5, RZ, PT ;  /* 0x000000ff0500720c */ /* 0x000fe20003f46270 */
[----:B------:R-:W-:Y:S01]  /*ff20*/  @!P5 IMAD.MOV R14, RZ, RZ, -R14 ;  /* 0x000000ffff0ed224 */ /* 0x000fe200078e0a0e */
[C---:B------:R-:W-:Y:S01]  /*ff30*/  ISETP.GT.U32.AND P5, PT, R105.reuse, R194, PT ;  /* 0x000000c26900720c */ /* 0x040fe20003fa4070 */
[----:B------:R-:W-:Y:S01]  /*ff40*/  @!P0 IMAD.MOV R192, RZ, RZ, -R192 ;  /* 0x000000ffffc08224 */ /* 0x000fe200078e0ac0 */
[C---:B------:R-:W-:Y:S01]  /*ff50*/  ISETP.GT.U32.AND P0, PT, R105.reuse, R0, PT ;  /* 0x000000006900720c */ /* 0x040fe20003f04070 */
[----:B------:R-:W-:-:S02]  /*ff60*/  IMAD R195, R105, R6, R11 ;  /* 0x0000000669c37224 */ /* 0x000fc400078e020b */
[----:B------:R-:W-:Y:S01]  /*ff70*/  VIADD R6, R22, 0x136 ;  /* 0x0000013616067836 */ /* 0x000fe20000000000 */
[----:B------:R-:W-:Y:S01]  /*ff80*/  @!P4 IADD3 R193, PT, PT, R193, -R105, RZ ;  /* 0x80000069c1c1c210 */ /* 0x000fe20007ffe0ff */
[----:B------:R-:W-:Y:S02]  /*ff90*/  IMAD.MOV.U32 R2, RZ, RZ, R7 ;  /* 0x000000ffff027224 */ /* 0x000fe400078e0007 */
[--C-:B------:R-:W-:Y:S01]  /*ffa0*/  @!P6 IMAD.IADD R10, R10, 0x1, -R105.reuse ;  /* 0x000000010a0ae824 */ /* 0x100fe200078e0a69 */
[----:B------:R-:W-:Y:S01]  /*ffb0*/  IABS R7, R6 ;  /* 0x0000000600077213 */ /* 0x000fe20000000000 */
[----:B------:R-:W-:Y:S01]  /*ffc0*/  @!P1 IMAD.MOV R2, RZ, RZ, -R2 ;  /* 0x000000ffff029224 */ /* 0x000fe200078e0a02 */
[----:B------:R-:W-:Y:S01]  /*ffd0*/  ISETP.GT.U32.AND P4, PT, R105, R193, PT ;  /* 0x000000c16900720c */ /* 0x000fe20003f84070 */
[----:B------:R-:W-:Y:S01]  /*ffe0*/  VIADD R5, R22, 0x137 ;  /* 0x0000013716057836 */ /* 0x000fe20000000000 */
[----:B------:R-:W-:Y:S01]  /*fff0*/  @!P5 IADD3 R194, PT, PT, R194, -R105, RZ ;  /* 0x80000069c2c2d210 */ /* 0x000fe20007ffe0ff */
[----:B------:R-:W-:Y:S01]  /*10000*/  IMAD.HI.U32 R4, R106, R7, RZ ;  /* 0x000000076a047227 */ /* 0x000fe200078e00ff */
[----:B------:R-:W-:Y:S01]  /*10010*/  ISETP.GE.AND P1, PT, R9, RZ, PT ;  /* 0x000000ff0900720c */ /* 0x000fe20003f26270 */
[----:B------:R1:W-:Y:S01]  /*10020*/  STL [R1+0x650], R2 ;  /* 0x0006500201007387 */ /* 0x0003e20000100800 */
[C---:B------:R-:W-:Y:S01]  /*10030*/  ISETP.GT.U32.AND P5, PT, R105.reuse, R194, PT ;  /* 0x000000c26900720c */ /* 0x040fe20003fa4070 */
[----:B------:R-:W-:Y:S01]  /*10040*/  @!P0 IMAD.IADD R0, R0, 0x1, -R105 ;  /* 0x0000000100008824 */ /* 0x000fe200078e0a69 */
[C---:B------:R-:W-:Y:S01]  /*10050*/  ISETP.GT.U32.AND P6, PT, R105.reuse, R10, PT ;  /* 0x0000000a6900720c */ /* 0x040fe20003fc4070 */
[----:B------:R-:W-:Y:S01]  /*10060*/  IMAD.MOV R4, RZ, RZ, -R4 ;  /* 0x000000ffff047224 */ /* 0x000fe200078e0a04 */
[----:B------:R-:W-:Y:S01]  /*10070*/  ISETP.GE.AND P0, PT, R8, RZ, PT ;  /* 0x000000ff0800720c */ /* 0x000fe20003f06270 */
[C---:B------:R-:W-:Y:S01]  /*10080*/  VIADD R8, R22.reuse, 0x138 ;  /* 0x0000013816087836 */ /* 0x040fe20000000000 */
[----:B------:R-:W-:Y:S01]  /*10090*/  STL [R1+0xe8], R14 ;  /* 0x0000e80e01007387 */ /* 0x000fe20000100800 */
[----:B------:R-:W-:Y:S01]  /*100a0*/  IMAD R7, R105, R4, R7 ;  /* 0x0000000469077224 */ /* 0x000fe200078e0207 */
[----:B------:R-:W-:Y:S01]  /*100b0*/  @!P4 IADD3 R193, PT, PT, R193, -R105, RZ ;  /* 0x80000069c1c1c210 */ /* 0x000fe20007ffe0ff */
[----:B-1----:R-:W-:Y:S01]  /*100c0*/  IMAD.MOV.U32 R2, RZ, RZ, R0 ;  /* 0x000000ffff027224 */ /* 0x002fe200078e0000 */
[----:B------:R-:W-:Y:S01]  /*100d0*/  IABS R12, R8 ;  /* 0x00000008000c7213 */ /* 0x000fe20000000000 */
[----:B------:R-:W-:Y:S01]  /*100e0*/  VIADD R4, R22, 0x139 ;  /* 0x0000013916047836 */ /* 0x000fe20000000000 */
[----:B------:R-:W-:Y:S01]  /*100f0*/  IABS R0, R5 ;  /* 0x0000000500007213 */ /* 0x000fe20000000000 */
[----:B------:R-:W-:Y:S01]  /*10100*/  @!P3 IMAD.MOV R2, RZ, RZ, -R2 ;  /* 0x000000ffff02b224 */ /* 0x000fe200078e0a02 */
[----:B------:R-:W-:Y:S01]  /*10110*/  ISETP.GT.U32.AND P3, PT, R105, R195, PT ;  /* 0x000000c36900720c */ /* 0x000fe20003f64070 */
[----:B------:R-:W-:Y:S01]  /*10120*/  @!P6 IMAD.IADD R10, R10, 0x1, -R105 ;  /* 0x000000010a0ae824 */ /* 0x000fe200078e0a69 */
[----:B------:R-:W-:-:S02]  /*10130*/  @!P5 IADD3 R194, PT, PT, R194, -R105, RZ ;  /* 0x80000069c2c2d210 */ /* 0x000fc40007ffe0ff */
[----:B------:R-:W-:Y:S01]  /*10140*/  ISETP.GT.U32.AND P5, PT, R105, R7, PT ;  /* 0x000000076900720c */ /* 0x000fe20003fa4070 */
[----:B------:R1:W-:Y:S01]  /*10150*/  STL [R1+0x648], R2 ;  /* 0x0006480201007387 */ /* 0x0003e20000100800 */
[----:B------:R-:W-:Y:S01]  /*10160*/  @!P1 IADD3 R193, PT, PT, -R193, RZ, RZ ;  /* 0x000000ffc1c19210 */ /* 0x000fe20007ffe1ff */
[----:B------:R-:W-:Y:S01]  /*10170*/  @!P0 IMAD.MOV R194, RZ, RZ, -R194 ;  /* 0x000000ffffc28224 */ /* 0x000fe200078e0ac2 */
[----:B------:R-:W-:Y:S01]  /*10180*/  ISETP.GE.AND P1, PT, R5, RZ, PT ;  /* 0x000000ff0500720c */ /* 0x000fe20003f26270 */
[----:B------:R-:W-:Y:S01]  /*10190*/  IMAD.HI.U32 R5, R106, R12, RZ ;  /* 0x0000000c6a057227 */ /* 0x000fe200078e00ff */
[----:B------:R-:W-:Y:S01]  /*101a0*/  ISETP.GE.AND P4, PT, R3, RZ, PT ;  /* 0x000000ff0300720c */ /* 0x000fe20003f86270 */
[----:B------:R-:W-:Y:S01]  /*101b0*/  STL [R1+0x8818], R193 ;  /* 0x008818c101007387 */ /* 0x000fe20000100800 */
[----:B------:R-:W-:Y:S01]  /*101c0*/  ISETP.GE.AND P6, PT, R6, RZ, PT ;  /* 0x000000ff0600720c */ /* 0x000fe20003fc6270 */
[----:B------:R-:W-:Y:S01]  /*101d0*/  IMAD.MOV.U32 R3, RZ, RZ, R0 ;  /* 0x000000ffff037224 */ /* 0x000fe200078e0000 */
[----:B------:R-:W-:Y:S01]  /*101e0*/  IABS R196, R4 ;  /* 0x0000000400c47213 */ /* 0x000fe20000000000 */
[----:B------:R-:W-:-:S02]  /*101f0*/  IMAD.MOV R5, RZ, RZ, -R5 ;  /* 0x000000ffff057224 */ /* 0x000fc400078e0a05 */
[----:B------:R-:W-:Y:S01]  /*10200*/  @!P3 IMAD.IADD R195, R195, 0x1, -R105 ;  /* 0x00000001c3c3b824 */ /* 0x000fe200078e0a69 */
[----:B------:R-:W-:Y:S01]  /*10210*/  @!P5 IADD3 R7, PT, PT, R7, -R105, RZ ;  /* 0x800000690707d210 */ /* 0x000fe20007ffe0ff */
[----:B-1----:R-:W-:Y:S02]  /*10220*/  IMAD.MOV.U32 R2, RZ, RZ, R10 ;  /* 0x000000ffff027224 */ /* 0x002fe400078e000a */
[----:B------:R-:W-:Y:S01]  /*10230*/  IMAD.HI.U32 R0, R106, R3, RZ ;  /* 0x000000036a007227 */ /* 0x000fe200078e00ff */
[----:B------:R-:W-:-:S03]  /*10240*/  ISETP.GT.U32.AND P3, PT, R105, R195, PT ;  /* 0x000000c36900720c */ /* 0x000fc60003f64070 */
[----:B------:R-:W-:Y:S02]  /*10250*/  VIADD R6, R22, 0x13a ;  /* 0x0000013a16067836 */ /* 0x000fe40000000000 */
[C---:B------:R-:W-:Y:S02]  /*10260*/  IMAD R12, R105.reuse, R5, R12 ;  /* 0x00000005690c7224 */ /* 0x040fe400078e020c */
[----:B------:R-:W-:Y:S01]  /*10270*/  @!P2 IMAD.MOV R2, RZ, RZ, -R2 ;  /* 0x000000ffff02a224 */ /* 0x000fe200078e0a02 */
[C---:B------:R-:W-:Y:S01]  /*10280*/  ISETP.GT.U32.AND P2, PT, R105.reuse, R7, PT ;  /* 0x000000076900720c */ /* 0x040fe20003f44070 */
[----:B------:R-:W-:Y:S01]  /*10290*/  IMAD.MOV R0, RZ, RZ, -R0 ;  /* 0x000000ffff007224 */ /* 0x000fe200078e0a00 */
[----:B------:R-:W-:Y:S01]  /*102a0*/  IABS R11, R6 ;  /* 0x00000006000b7213 */ /* 0x000fe20000000000 */
[----:B------:R-:W-:Y:S01]  /*102b0*/  IMAD.HI.U32 R13, R106, R196, RZ ;  /* 0x000000c46a0d7227 */ /* 0x000fe200078e00ff */
[C---:B------:R-:W-:Y:S01]  /*102c0*/  ISETP.GT.U32.AND P5, PT, R105.reuse, R12, PT ;  /* 0x0000000c6900720c */ /* 0x040fe20003fa4070 */
[----:B------:R1:W-:Y:S02]  /*102d0*/  STL [R1+0x644], R2 ;  /* 0x0006440201007387 */ /* 0x0003e40000100800 */
[----:B------:R-:W-:-:S02]  /*102e0*/  IMAD R3, R105, R0, R3 ;  /* 0x0000000069037224 */ /* 0x000fc400078e0203 */
[----:B------:R-:W-:Y:S02]  /*102f0*/  VIADD R0, R22, 0x13b ;  /* 0x0000013b16007836 */ /* 0x000fe40000000000 */
[----:B------:R-:W-:Y:S02]  /*10300*/  IMAD.MOV R13, RZ, RZ, -R13 ;  /* 0x000000ffff0d7224 */ /* 0x000fe400078e0a0d */
[----:B------:R-:W-:Y:S01]  /*10310*/  IMAD.HI.U32 R9, R106, R11, RZ ;  /* 0x0000000b6a097227 */ /* 0x000fe200078e00ff */
[----:B------:R-:W-:Y:S02]  /*10320*/  IABS R197, R0 ;  /* 0x0000000000c57213 */ /* 0x000fe40000000000 */
[----:B------:R-:W-:Y:S01]  /*10330*/  @!P2 IADD3 R7, PT, PT, R7, -R105, RZ ;  /* 0x800000690707a210 */ /* 0x000fe20007ffe0ff */
[----:B------:R-:W-:Y:S02]  /*10340*/  IMAD R196, R105, R13, R196 ;  /* 0x0000000d69c47224 */ /* 0x000fe400078e02c4 */
[----:B------:R-:W-:-:S02]  /*10350*/  IMAD.MOV R9, RZ, RZ, -R9 ;  /* 0x000000ffff097224 */ /* 0x000fc400078e0a09 */
[----:B------:R-:W-:Y:S01]  /*10360*/  @!P3 IMAD.IADD R195, R195, 0x1, -R105 ;  /* 0x00000001c3c3b824 */ /* 0x000fe200078e0a69 */
[C---:B------:R-:W-:Y:S01]  /*10370*/  ISETP.GT.U32.AND P3, PT, R105.reuse, R3, PT ;  /* 0x000000036900720c */ /* 0x040fe20003f64070 */
[C---:B------:R-:W-:Y:S01]  /*10380*/  IMAD R11, R105.reuse, R9, R11 ;  /* 0x00000009690b7224 */ /* 0x040fe200078e020b */
[----:B------:R-:W-:Y:S01]  /*10390*/  ISETP.GT.U32.AND P2, PT, R105, R196, PT ;  /* 0x000000c46900720c */ /* 0x000fe20003f44070 */
[----:B------:R-:W-:-:S04]  /*103a0*/  IMAD.HI.U32 R9, R106, R197, RZ ;  /* 0x000000c56a097227 */ /* 0x000fc800078e00ff */
[----:B------:R-:W-:Y:S02]  /*103b0*/  @!P5 IMAD.IADD R12, R12, 0x1, -R105 ;  /* 0x000000010c0cd824 */ /* 0x000fe400078e0a69 */
[----:B------:R-:W-:Y:S02]  /*103c0*/  IMAD.MOV R9, RZ, RZ, -R9 ;  /* 0x000000ffff097224 */ /* 0x000fe400078e0a09 */
[----:B-1----:R-:W-:Y:S01]  /*103d0*/  IMAD.MOV.U32 R2, RZ, RZ, R7 ;  /* 0x000000ffff027224 */ /* 0x002fe200078e0007 */
[C---:B------:R-:W-:Y:S01]  /*103e0*/  ISETP.GT.U32.AND P5, PT, R105.reuse, R12, PT ;  /* 0x0000000c6900720c */ /* 0x040fe20003fa4070 */
[----:B------:R-:W-:Y:S01]  /*103f0*/  IMAD R197, R105, R9, R197 ;  /* 0x0000000969c57224 */ /* 0x000fe200078e02c5 */
[-C--:B------:R-:W-:Y:S01]  /*10400*/  @!P3 IADD3 R3, PT, PT, R3, -R105.reuse, RZ ;  /* 0x800000690303b210 */ /* 0x080fe20007ffe0ff */
[----:B------:R-:W-:Y:S01]  /*10410*/  @!P6 IMAD.MOV R2, RZ, RZ, -R2 ;  /* 0x000000ffff02e224 */ /* 0x000fe200078e0a02 */
[----:B------:R-:W-:Y:S01]  /*10420*/  @!P2 IADD3 R196, PT, PT, R196, -R105, RZ ;  /* 0x80000069c4c4a210 */ /* 0x000fe20007ffe0ff */
[----:B------:R-:W-:Y:S01]  /*10430*/  VIADD R5, R22, 0x13c ;  /* 0x0000013c16057836 */ /* 0x000fe20000000000 */
[C---:B------:R-:W-:Y:S01]  /*10440*/  ISETP.GT.U32.AND P6, PT, R105.reuse, R11, PT ;  /* 0x0000000b6900720c */ /* 0x040fe20003fc4070 */
[----:B------:R-:W-:Y:S01]  /*10450*/  @!P4 IMAD.MOV R195, RZ, RZ, -R195 ;  /* 0x000000ffffc3c224 */ /* 0x000fe200078e0ac3 */
[C---:B------:R-:W-:Y:S01]  /*10460*/  ISETP.GT.U32.AND P2, PT, R105.reuse, R197, PT ;  /* 0x000000c56900720c */ /* 0x040fe20003f44070 */
[----:B------:R1:W-:Y:S01]  /*10470*/  STL [R1+0x63c], R2 ;  /* 0x00063c0201007387 */ /* 0x0003e20000100800 */
[----:B------:R-:W-:-:S02]  /*10480*/  ISETP.GT.U32.AND P0, PT, R105, R3, PT ;  /* 0x000000036900720c */ /* 0x000fc40003f04070 */
[----:B------:R-:W-:Y:S01]  /*10490*/  ISETP.GE.AND P3, PT, R8, RZ, PT ;  /* 0x000000ff0800720c */ /* 0x000fe20003f66270 */
[--C-:B------:R-:W-:Y:S01]  /*104a0*/  @!P5 IMAD.IADD R12, R12, 0x1, -R105.reuse ;  /* 0x000000010c0cd824 */ /* 0x100fe200078e0a69 */
[----:B------:R-:W-:Y:S01]  /*104b0*/  ISETP.GE.AND P5, PT, R0, RZ, PT ;  /* 0x000000ff0000720c */ /* 0x000fe20003fa6270 */
[C---:B------:R-:W-:Y:S01]  /*104c0*/  VIADD R0, R22.reuse, 0x13d ;  /* 0x0000013d16007836 */ /* 0x040fe20000000000 */
[----:B------:R-:W-:Y:S02]  /*104d0*/  IABS R8, R5 ;  /* 0x0000000500087213 */ /* 0x000fe40000000000 */
[----:B------:R-:W-:Y:S01]  /*104e0*/  IADD3 R9, PT, PT, R22, 0x13f, RZ ;  /* 0x0000013f16097810 */ /* 0x000fe20007ffe0ff */
[----:B------:R-:W-:Y:S01]  /*104f0*/  @!P6 IMAD.IADD R11, R11, 0x1, -R105 ;  /* 0x000000010b0be824 */ /* 0x000fe200078e0a69 */
[----:B------:R-:W-:Y:S01]  /*10500*/  IABS R198, R0 ;  /* 0x0000000000c67213 */ /* 0x000fe20000000000 */
[----:B------:R-:W-:Y:S01]  /*10510*/  IMAD.HI.U32 R10, R106, R8, RZ ;  /* 0x000000086a0a7227 */ /* 0x000fe200078e00ff */
[----:B------:R-:W-:-:S02]  /*10520*/  @!P2 IADD3 R197, PT, PT, R197, -R105, RZ ;  /* 0x80000069c5c5a210 */ /* 0x000fc40007ffe0ff */
[----:B------:R-:W-:Y:S01]  /*10530*/  ISETP.GT.U32.AND P6, PT, R105, R196, PT ;  /* 0x000000c46900720c */ /* 0x000fe20003fc4070 */
[----:B------:R-:W-:Y:S01]  /*10540*/  @!P0 IMAD.IADD R3, R3, 0x1, -R105 ;  /* 0x0000000103038824 */ /* 0x000fe200078e0a69 */
[----:B------:R-:W-:Y:S01]  /*10550*/  ISETP.GE.AND P0, PT, R6, RZ, PT ;  /* 0x000000ff0600720c */ /* 0x000fe20003f06270 */
[----:B------:R-:W-:Y:S01]  /*10560*/  IMAD.HI.U32 R6, R106, R198, RZ ;  /* 0x000000c66a067227 */ /* 0x000fe200078e00ff */
[C---:B------:R-:W-:Y:S02]  /*10570*/  ISETP.GT.U32.AND P2, PT, R105.reuse, R197, PT ;  /* 0x000000c56900720c */ /* 0x040fe40003f44070 */
[----:B------:R-:W-:Y:S01]  /*10580*/  IADD3 R10, PT, PT, -R10, RZ, RZ ;  /* 0x000000ff0a0a7210 */ /* 0x000fe20007ffe1ff */
[----:B-1----:R-:W-:Y:S01]  /*10590*/  IMAD.MOV.U32 R2, RZ, RZ, R3 ;  /* 0x000000ffff027224 */ /* 0x002fe200078e0003 */
[----:B------:R-:W-:Y:S01]  /*105a0*/  IABS R3, R9 ;  /* 0x0000000900037213 */ /* 0x000fe20000000000 */
[----:B------:R-:W-:Y:S01]  /*105b0*/  IMAD.MOV R6, RZ, RZ, -R6 ;  /* 0x000000ffff067224 */ /* 0x000fe200078e0a06 */
[----:B------:R-:W-:Y:S01]  /*105c0*/  ISETP.GE.AND P4, PT, R4, RZ, PT ;  /* 0x000000ff0400720c */ /* 0x000fe20003f86270 */
[----:B------:R-:W-:-:S02]  /*105d0*/  IMAD R7, R105, R10, R8 ;  /* 0x0000000a69077224 */ /* 0x000fc400078e0208 */
[----:B------:R-:W-:Y:S01]  /*105e0*/  @!P1 IMAD.MOV R2, RZ, RZ, -R2 ;  /* 0x000000ffff029224 */ /* 0x000fe200078e0a02 */
[C---:B------:R-:W-:Y:S01]  /*105f0*/  ISETP.GT.U32.AND P1, PT, R105.reuse, R11, PT ;  /* 0x0000000b6900720c */ /* 0x040fe20003f24070 */
[C---:B------:R-:W-:Y:S02]  /*10600*/  IMAD R198, R105.reuse, R6, R198 ;  /* 0x0000000669c67224 */ /* 0x040fe400078e02c6 */
[----:B------:R-:W-:Y:S01]  /*10610*/  @!P6 IMAD.IADD R196, R196, 0x1, -R105 ;  /* 0x00000001c4c4e824 */ /* 0x000fe200078e0a69 */
[----:B------:R-:W-:Y:S01]  /*10620*/  ISETP.GT.U32.AND P6, PT, R105, R7, PT ;  /* 0x000000076900720c */ /* 0x000fe20003fc4070 */
[C---:B------:R-:W-:Y:S01]  /*10630*/  VIADD R10, R22.reuse, 0x140 ;  /* 0x00000140160a7836 */ /* 0x040fe20000000000 */
[----:B------:R-:W-:Y:S01]  /*10640*/  @!P2 IADD3 R197, PT, PT, R197, -R105, RZ ;  /* 0x80000069c5c5a210 */ /* 0x000fe20007ffe0ff */
[----:B------:R1:W-:Y:S01]  /*10650*/  STL [R1+0x638], R2 ;  /* 0x0006380201007387 */ /* 0x0003e20000100800 */
[----:B------:R-:W-:Y:S01]  /*10660*/  ISETP.GT.U32.AND P2, PT, R105, R198, PT ;  /* 0x000000c66900720c */ /* 0x000fe20003f44070 */
[----:B------:R-:W-:Y:S01]  /*10670*/  VIADD R8, R22, 0x13e ;  /* 0x0000013e16087836 */ /* 0x000fe20000000000 */
[----:B------:R-:W-:Y:S01]  /*10680*/  IABS R4, R10 ;  /* 0x0000000a00047213 */ /* 0x000fe20000000000 */
[----:B------:R-:W-:-:S02]  /*10690*/  @!P4 IMAD.MOV R196, RZ, RZ, -R196 ;  /* 0x000000ffffc4c224 */ /* 0x000fc400078e0ac4 */
[----:B------:R-:W-:Y:S01]  /*106a0*/  @!P1 IMAD.IADD R11, R11, 0x1, -R105 ;  /* 0x000000010b0b9824 */ /* 0x000fe200078e0a69 */
[----:B------:R-:W-:Y:S01]  /*106b0*/  ISETP.GE.AND P1, PT, R5, RZ, PT ;  /* 0x000000ff0500720c */ /* 0x000fe20003f26270 */
[----:B------:R-:W-:Y:S01]  /*106c0*/  IMAD.HI.U32 R5, R106, R3, RZ ;  /* 0x000000036a057227 */ /* 0x000fe200078e00ff */
[----:B------:R-:W-:Y:S02]  /*106d0*/  IABS R13, R8 ;  /* 0x00000008000d7213 */ /* 0x000fe40000000000 */
[-C--:B------:R-:W-:Y:S01]  /*106e0*/  @!P6 IADD3 R7, PT, PT, R7, -R105.reuse, RZ ;  /* 0x800000690707e210 */ /* 0x080fe20007ffe0ff */
[----:B-1----:R-:W-:Y:S01]  /*106f0*/  IMAD.MOV.U32 R2, RZ, RZ, R12 ;  /* 0x000000ffff027224 */ /* 0x002fe200078e000c */
[----:B------:R-:W-:Y:S01]  /*10700*/  ISETP.GE.AND P6, PT, R0, RZ, PT ;  /* 0x000000ff0000720c */ /* 0x000fe20003fc6270 */
[----:B------:R-:W-:Y:S01]  /*10710*/  IMAD.HI.U32 R6, R106, R4, RZ ;  /* 0x000000046a067227 */ /* 0x000fe200078e00ff */
[----:B------:R-:W-:Y:S02]  /*10720*/  @!P2 IADD3 R198, PT, PT, R198, -R105, RZ ;  /* 0x80000069c6c6a210 */ /* 0x000fe40007ffe0ff */
[C---:B------:R-:W-:Y:S01]  /*10730*/  ISETP.GT.U32.AND P2, PT, R105.reuse, R7, PT ;  /* 0x000000076900720c */ /* 0x040fe20003f44070 */
[----:B------:R-:W-:Y:S01]  /*10740*/  @!P3 IMAD.MOV R2, RZ, RZ, -R2 ;  /* 0x000000ffff02b224 */ /* 0x000fe200078e0a02 */
[----:B------:R-:W-:Y:S01]  /*10750*/  ISETP.GT.U32.AND P4, PT, R105, R198, PT ;  /* 0x000000c66900720c */ /* 0x000fe20003f84070 */
[----:B------:R-:W-:-:S02]  /*10760*/  IMAD.MOV R5, RZ, RZ, -R5 ;  /* 0x000000ffff057224 */ /* 0x000fc400078e0a05 */
[----:B------:R-:W-:Y:S01]  /*10770*/  IMAD.MOV R6, RZ, RZ, -R6 ;  /* 0x000000ffff067224 */ /* 0x000fe200078e0a06 */
[----:B------:R1:W-:Y:S01]  /*10780*/  STL [R1+0x628], R2 ;  /* 0x0006280201007387 */ /* 0x0003e20000100800 */
[C---:B------:R-:W-:Y:S02]  /*10790*/  IMAD R3, R105.reuse, R5, R3 ;  /* 0x0000000569037224 */ /* 0x040fe400078e0203 */
[----:B------:R-:W-:Y:S01]  /*107a0*/  IMAD.HI.U32 R14, R106, R13, RZ ;  /* 0x0000000d6a0e7227 */ /* 0x000fe200078e00ff */
[----:B------:R-:W-:Y:S03]  /*107b0*/  STL [R1+0x87d8], R196 ;  /* 0x0087d8c401007387 */ /* 0x000fe60000100800 */
[----:B------:R-:W-:Y:S02]  /*107c0*/  IMAD R4, R105, R6, R4 ;  /* 0x0000000669047224 */ /* 0x000fe400078e0204 */
[----:B------:R-:W-:Y:S01]  /*107d0*/  IMAD.MOV R14, RZ, RZ, -R14 ;  /* 0x000000ffff0e7224 */ /* 0x000fe200078e0a0e */
[----:B------:R-:W-:Y:S01]  /*107e0*/  @!P4 IADD3 R198, PT, PT, R198, -R105, RZ ;  /* 0x80000069c6c6c210 */ /* 0x000fe20007ffe0ff */
[----:B-1----:R-:W-:Y:S01]  /*107f0*/  IMAD.MOV.U32 R2, RZ, RZ, R11 ;  /* 0x000000ffff027224 */ /* 0x002fe200078e000b */
[----:B------:R-:W-:Y:S01]  /*10800*/  ISETP.GE.AND P4, PT, R9, RZ, PT ;  /* 0x000000ff0900720c */ /* 0x000fe20003f86270 */
[----:B------:R-:W-:Y:S01]  /*10810*/  @!P2 IMAD.IADD R7, R7, 0x1, -R105 ;  /* 0x000000010707a824 */ /* 0x000fe200078e0a69 */
[C---:B------:R-:W-:Y:S01]  /*10820*/  ISETP.GT.U32.AND P2, PT, R105.reuse, R4, PT ;  /* 0x000000046900720c */ /* 0x040fe20003f44070 */
[C---:B------:R-:W-:Y:S01]  /*10830*/  IMAD R0, R105.reuse, R14, R13 ;  /* 0x0000000e69007224 */ /* 0x040fe200078e020d */
[----:B------:R-:W-:Y:S01]  /*10840*/  @!P0 IADD3 R2, PT, PT, -R2, RZ, RZ ;  /* 0x000000ff02028210 */ /* 0x000fe20007ffe1ff */
[C---:B------:R-:W-:Y:S01]  /*10850*/  VIADD R5, R22.reuse, 0x141 ;  /* 0x0000014116057836 */ /* 0x040fe20000000000 */
[C---:B------:R-:W-:Y:S01]  /*10860*/  ISETP.GT.U32.AND P0, PT, R105.reuse, R3, PT ;  /* 0x000000036900720c */ /* 0x040fe20003f04070 */
[----:B------:R-:W-:Y:S01]  /*10870*/  VIADD R6, R22, 0x142 ;  /* 0x0000014216067836 */ /* 0x000fe20000000000 */
[----:B------:R-:W-:Y:S01]  /*10880*/  ISETP.GT.U32.AND P3, PT, R105, R0, PT ;  /* 0x000000006900720c */ /* 0x000fe20003f64070 */
[----:B------:R-:W-:Y:S01]  /*10890*/  @!P5 IMAD.MOV R197, RZ, RZ, -R197 ;  /* 0x000000ffffc5d224 */ /* 0x000fe200078e0ac5 */
[----:B------:R-:W-:Y:S01]  /*108a0*/  IABS R13, R5 ;  /* 0x00000005000d7213 */ /* 0x000fe20000000000 */
[----:B------:R-:W-:Y:S01]  /*108b0*/  @!P6 IMAD.MOV R198, RZ, RZ, -R198 ;  /* 0x000000ffffc6e224 */ /* 0x000fe200078e0ac6 */
[----:B------:R-:W-:Y:S01]  /*108c0*/  IABS R12, R6 ;  /* 0x00000006000c7213 */ /* 0x000fe20000000000 */
[----:B------:R1:W-:Y:S01]  /*108d0*/  STL [R1+0x62c], R2 ;  /* 0x00062c0201007387 */ /* 0x0003e20000100800 */
[----:B------:R-:W-:Y:S01]  /*108e0*/  ISETP.GE.AND P5, PT, R8, RZ, PT ;  /* 0x000000ff0800720c */ /* 0x000fe20003fa6270 */
[----:B------:R-:W-:-:S04]  /*108f0*/  IMAD.HI.U32 R11, R106, R13, RZ ;  /* 0x0000000d6a0b7227 */ /* 0x000fc800078e00ff */
[----:B------:R-:W-:Y:S02]  /*10900*/  @!P0 IMAD.IADD R3, R3, 0x1, -R105 ;  /* 0x0000000103038824 */ /* 0x000fe400078e0a69 */
[----:B------:R-:W-:-:S04]  /*10910*/  IMAD.HI.U32 R9, R106, R12, RZ ;  /* 0x0000000c6a097227 */ /* 0x000fc800078e00ff */
[----:B------:R-:W-:Y:S01]  /*10920*/  @!P2 IMAD.IADD R4, R4, 0x1, -R105 ;  /* 0x000000010404a824 */ /* 0x000fe200078e0a69 */
[----:B------:R-:W-:Y:S01]  /*10930*/  ISETP.GT.U32.AND P2, PT, R105, R3, PT ;  /* 0x000000036900720c */ /* 0x000fe20003f44070 */
[----:B------:R-:W-:Y:S01]  /*10940*/  IMAD.MOV R11, RZ, RZ, -R11 ;  /* 0x000000ffff0b7224 */ /* 0x000fe200078e0a0b */
[----:B------:R-:W-:Y:S01]  /*10950*/  IADD3 R199, PT, PT, -R9, RZ, RZ ;  /* 0x000000ff09c77210 */ /* 0x000fe20007ffe1ff */
[----:B------:R-:W-:Y:S01]  /*10960*/  @!P3 IMAD.IADD R0, R0, 0x1, -R105 ;  /* 0x000000010000b824 */ /* 0x000fe200078e0a69 */
[----:B------:R-:W-:Y:S01]  /*10970*/  ISETP.GE.AND P3, PT, R10, RZ, PT ;  /* 0x000000ff0a00720c */ /* 0x000fe20003f66270 */
[C---:B------:R-:W-:Y:S02]  /*10980*/  IMAD R8, R105.reuse, R11, R13 ;  /* 0x0000000b69087224 */ /* 0x040fe400078e020d */
[C---:B------:R-:W-:Y:S01]  /*10990*/  IMAD R199, R105.reuse, R199, R12 ;  /* 0x000000c769c77224 */ /* 0x040fe200078e020c */
[C---:B------:R-:W-:Y:S01]  /*109a0*/  ISETP.GT.U32.AND P0, PT, R105.reuse, R0, PT ;  /* 0x000000006900720c */ /* 0x040fe20003f04070 */
[----:B-1----:R-:W-:Y:S01]  /*109b0*/  IMAD.MOV.U32 R2, RZ, RZ, R7 ;  /* 0x000000ffff027224 */ /* 0x002fe200078e0007 */
[----:B------:R-:W-:Y:S01]  /*109c0*/  ISETP.GT.U32.AND P6, PT, R105, R8, PT ;  /* 0x000000086900720c */ /* 0x000fe20003fc4070 */
[C---:B------:R-:W-:Y:S01]  /*109d0*/  VIADD R9, R22.reuse, 0x143 ;  /* 0x0000014316097836 */ /* 0x040fe20000000000 */
[C---:B------:R-:W-:Y:S01]  /*109e0*/  IADD3 R7, PT, PT, R22.reuse, 0x144, RZ ;  /* 0x0000014416077810 */ /* 0x040fe20007ffe0ff */
[----:B------:R-:W-:Y:S01]  /*109f0*/  @!P2 IMAD.IADD R3, R3, 0x1, -R105 ;  /* 0x000000010303a824 */ /* 0x000fe200078e0a69 */
[C---:B------:R-:W-:Y:S01]  /*10a00*/  ISETP.GT.U32.AND P2, PT, R105.reuse, R199, PT ;  /* 0x000000c76900720c */ /* 0x040fe20003f44070 */
[----:B------:R-:W-:Y:S01]  /*10a10*/  @!P1 IMAD.MOV R2, RZ, RZ, -R2 ;  /* 0x000000ffff029224 */ /* 0x000fe200078e0a02 */
[----:B------:R-:W-:Y:S01]  /*10a20*/  ISETP.GT.U32.AND P1, PT, R105, R4, PT ;  /* 0x000000046900720c */ /* 0x000fe20003f24070 */
[----:B------:R-:W-:Y:S01]  /*10a30*/  VIADD R13, R22, 0x14b ;  /* 0x0000014b160d7836 */ /* 0x000fe20000000000 */
[----:B------:R-:W-:-:S02]  /*10a40*/  IABS R10, R9 ;  /* 0x00000009000a7213 */ /* 0x000fc40000000000 */
[----:B------:R1:W-:Y:S01]  /*10a50*/  STL [R1+0x624], R2 ;  /* 0x0006240201007387 */ /* 0x0003e20000100800 */
[--C-:B------:R-:W-:Y:S01]  /*10a60*/  @!P0 IMAD.IADD R0, R0, 0x1, -R105.reuse ;  /* 0x0000000100008824 */ /* 0x100fe200078e0a69 */
[----:B------:R-:W-:Y:S01]  /*10a70*/  ISETP.GE.AND P0, PT, R5, RZ, PT ;  /* 0x000000ff0500720c */ /* 0x000fe20003f06270 */
[--C-:B------:R-:W-:Y:S01]  /*10a80*/  @!P6 IMAD.IADD R8, R8, 0x1, -R105.reuse ;  /* 0x000000010808e824 */ /* 0x100fe200078e0a69 */
[----:B------:R-:W-:Y:S01]  /*10a90*/  ISETP.GE.AND P6, PT, R9, RZ, PT ;  /* 0x000000ff0900720c */ /* 0x000fe20003fc6270 */
[----:B------:R-:W-:Y:S01]  /*10aa0*/  VIADD R5, R22, 0x145 ;  /* 0x0000014516057836 */ /* 0x000fe20000000000 */
[----:B------:R-:W-:Y:S01]  /*10ab0*/  MOV R9, R3 ;  /* 0x0000000300097202 */ /* 0x000fe20000000f00 */
[----:B------:R-:W-:Y:S01]  /*10ac0*/  @!P2 IMAD.IADD R199, R199, 0x1, -R105 ;  /* 0x00000001c7c7a824 */ /* 0x000fe200078e0a69 */
[----:B------:R-:W-:Y:S01]  /*10ad0*/  ISETP.GT.U32.AND P2, PT, R105, R8, PT ;  /* 0x000000086900720c */ /* 0x000fe20003f44070 */
[----:B------:R-:W-:Y:S01]  /*10ae0*/  IMAD.HI.U32 R11, R106, R10, RZ ;  /* 0x0000000a6a0b7227 */ /* 0x000fe200078e00ff */
[----:B------:R-:W-:-:S02]  /*10af0*/  @!P1 IADD3 R4, PT, PT, R4, -R105, RZ ;  /* 0x8000006904049210 */ /* 0x000fc40007ffe0ff */
[----:B------:R-:W-:Y:S01]  /*10b00*/  IABS R201, R5 ;  /* 0x0000000500c97213 */ /* 0x000fe20000000000 */
[----:B-1----:R-:W-:Y:S01]  /*10b10*/  IMAD.MOV.U32 R2, RZ, RZ, R0 ;  /* 0x000000ffff027224 */ /* 0x002fe200078e0000 */
[----:B------:R-:W-:Y:S01]  /*10b20*/  IADD3 R11, PT, PT, -R11, RZ, RZ ;  /* 0x000000ff0b0b7210 */ /* 0x000fe20007ffe1ff */
[----:B------:R-:W-:Y:S01]  /*10b30*/  @!P4 IMAD.MOV R9, RZ, RZ, -R9 ;  /* 0x000000ffff09c224 */ /* 0x000fe200078e0a09 */
[----:B------:R-:W-:Y:S01]  /*10b40*/  IABS R200, R7 ;  /* 0x0000000700c87213 */ /* 0x000fe20000000000 */
[----:B------:R-:W-:Y:S01]  /*10b50*/  @!P5 IMAD.MOV R2, RZ, RZ, -R2 ;  /* 0x000000ffff02d224 */ /* 0x000fe200078e0a02 */
[----:B------:R-:W-:Y:S01]  /*10b60*/  ISETP.GE.AND P1, PT, R6, RZ, PT ;  /* 0x000000ff0600720c */ /* 0x000fe20003f26270 */
[----:B------:R-:W-:Y:S01]  /*10b70*/  IMAD.HI.U32 R3, R106, R201, RZ ;  /* 0x000000c96a037227 */ /* 0x000fe200078e00ff */
[----:B------:R-:W-:Y:S02]  /*10b80*/  ISETP.GT.U32.AND P5, PT, R105, R199, PT ;  /* 0x000000c76900720c */ /* 0x000fe40003fa4070 */
[----:B------:R1:W-:Y:S01]  /*10b90*/  STL [R1+0x620], R2 ;  /* 0x0006200201007387 */ /* 0x0003e20000100800 */
[----:B------:R-:W-:Y:S01]  /*10ba0*/  @!P2 IMAD.IADD R8, R8, 0x1, -R105 ;  /* 0x000000010808a824 */ /* 0x000fe200078e0a69 */
[----:B------:R-:W-:Y:S01]  /*10bb0*/  IADD3 R3, PT, PT, -R3, RZ, RZ ;  /* 0x000000ff03037210 */ /* 0x000fe20007ffe1ff */
[----:B------:R-:W-:Y:S01]  /*10bc0*/  IMAD R0, R105, R11, R10 ;  /* 0x0000000b69007224 */ /* 0x000fe200078e020a */
[----:B------:R-:W-:Y:S01]  /*10bd0*/  STL [R1+0x61c], R9 ;  /* 0x00061c0901007387 */ /* 0x000fe20000100800 */
[----:B------:R-:W-:Y:S01]  /*10be0*/  IMAD.HI.U32 R6, R106, R200, RZ ;  /* 0x000000c86a067227 */ /* 0x000fe200078e00ff */
[----:B------:R-:W-:-:S02]  /*10bf0*/  IABS R203, R13 ;  /* 0x0000000d00cb7213 */ /* 0x000fc40000000000 */
[C---:B------:R-:W-:Y:S01]  /*10c00*/  ISETP.GT.U32.AND P4, PT, R105.reuse, R0, PT ;  /* 0x000000006900720c */ /* 0x040fe20003f84070 */
[C---:B------:R-:W-:Y:S02]  /*10c10*/  IMAD R201, R105.reuse, R3, R201 ;  /* 0x0000000369c97224 */ /* 0x040fe400078e02c9 */
[----:B-1----:R-:W-:Y:S01]  /*10c20*/  IMAD.MOV.U32 R2, RZ, RZ, R4 ;  /* 0x000000ffff027224 */ /* 0x002fe200078e0004 */
[C---:B------:R-:W-:Y:S01]  /*10c30*/  IADD3 R4, PT, PT, R22.reuse, 0x147, RZ ;  /* 0x0000014716047810 */ /* 0x040fe20007ffe0ff */
[----:B------:R-:W-:Y:S02]  /*10c40*/  IMAD.MOV R6, RZ, RZ, -R6 ;  /* 0x000000ffff067224 */ /* 0x000fe400078e0a06 */
[----:B------:R-:W-:Y:S01]  /*10c50*/  @!P3 IMAD.MOV R2, RZ, RZ, -R2 ;  /* 0x000000ffff02b224 */ /* 0x000fe200078e0a02 */
[----:B------:R-:W-:Y:S01]  /*10c60*/  IABS R15, R4 ;  /* 0x00000004000f7213 */ /* 0x000fe20000000000 */
[----:B------:R-:W-:Y:S01]  /*10c70*/  IMAD R200, R105, R6, R200 ;  /* 0x0000000669c87224 */ /* 0x000fe200078e02c8 */
[----:B------:R-:W-:Y:S01]  /*10c80*/  ISETP.GE.AND P3, PT, R7, RZ, PT ;  /* 0x000000ff0700720c */ /* 0x000fe20003f66270 */
[--C-:B------:R-:W-:Y:S01]  /*10c90*/  @!P5 IMAD.IADD R199, R199, 0x1, -R105.reuse ;  /* 0x00000001c7c7d824 */ /* 0x100fe200078e0a69 */
[----:B------:R1:W-:Y:S01]  /*10ca0*/  STL [R1+0xe4], R2 ;  /* 0x0000e40201007387 */ /* 0x0003e20000100800 */
[----:B------:R-:W-:Y:S01]  /*10cb0*/  ISETP.GE.AND P5, PT, R5, RZ, PT ;  /* 0x000000ff0500720c */ /* 0x000fe20003fa6270 */
[----:B------:R-:W-:Y:S01]  /*10cc0*/  VIADD R5, R22, 0x146 ;  /* 0x0000014616057836 */ /* 0x000fe20000000000 */
[----:B------:R-:W-:Y:S01]  /*10cd0*/  ISETP.GT.U32.AND P2, PT, R105, R200, PT ;  /* 0x000000c86900720c */ /* 0x000fe20003f44070 */
[----:B------:R-:W-:-:S02]  /*10ce0*/  @!P4 IMAD.IADD R0, R0, 0x1, -R105 ;  /* 0x000000010000c824 */ /* 0x000fc400078e0a69 */
[----:B------:R-:W-:Y:S01]  /*10cf0*/  @!P1 IMAD.MOV R199, RZ, RZ, -R199 ;  /* 0x000000ffffc79224 */ /* 0x000fe200078e0ac7 */
[----:B------:R-:W-:Y:S01]  /*10d00*/  IABS R16, R5 ;  /* 0x0000000500107213 */ /* 0x000fe20000000000 */
[C---:B------:R-:W-:Y:S01]  /*10d10*/  VIADD R3, R22.reuse, 0x148 ;  /* 0x0000014816037836 */ /* 0x040fe20000000000 */
[----:B------:R-:W-:Y:S01]  /*10d20*/  ISETP.GT.U32.AND P4, PT, R105, R0, PT ;  /* 0x000000006900720c */ /* 0x000fe20003f84070 */
[----:B------:R-:W-:Y:S01]  /*10d30*/  VIADD R11, R22, 0x14c ;  /* 0x0000014c160b7836 */ /* 0x000fe20000000000 */
[----:B-1----:R-:W-:Y:S01]  /*10d40*/  MOV R2, R8 ;  /* 0x0000000800027202 */ /* 0x002fe20000000f00 */
[C---:B------:R-:W-:Y:S01]  /*10d50*/  IMAD.HI.U32 R7, R106.reuse, R16, RZ ;  /* 0x000000106a077227 */ /* 0x040fe200078e00ff */
[----:B------:R-:W-:Y:S01]  /*10d60*/  ISETP.GE.AND P1, PT, R5, RZ, PT ;  /* 0x000000ff0500720c */ /* 0x000fe20003f26270 */
[----:B------:R-:W-:Y:S01]  /*10d70*/  STL [R1+0x881c], R199 ;  /* 0x00881cc701007387 */ /* 0x000fe20000100800 */
[----:B------:R-:W-:Y:S01]  /*10d80*/  IABS R10, R3 ;  /* 0x00000003000a7213 */ /* 0x000fe20000000000 */
[----:B------:R-:W-:Y:S01]  /*10d90*/  @!P0 IMAD.MOV R2, RZ, RZ, -R2 ;  /* 0x000000ffff028224 */ /* 0x000fe200078e0a02 */
[----:B------:R-:W-:Y:S01]  /*10da0*/  ISETP.GT.U32.AND P0, PT, R105, R201, PT ;  /* 0x000000c96900720c */ /* 0x000fe20003f04070 */
[----:B------:R-:W-:Y:S01]  /*10db0*/  IMAD.HI.U32 R5, R106, R15, RZ ;  /* 0x0000000f6a057227 */ /* 0x000fe200078e00ff */
[----:B------:R-:W-:-:S02]  /*10dc0*/  IADD3 R7, PT, PT, -R7, RZ, RZ ;  /* 0x000000ff07077210 */ /* 0x000fc40007ffe1ff */
[----:B------:R1:W-:Y:S01]  /*10dd0*/  STL [R1+0x618], R2 ;  /* 0x0006180201007387 */ /* 0x0003e20000100800 */
[----:B------:R-:W-:Y:S02]  /*10de0*/  @!P2 IMAD.IADD R200, R200, 0x1, -R105 ;  /* 0x00000001c8c8a824 */ /* 0x000fe400078e0a69 */
[----:B------:R-:W-:Y:S02]  /*10df0*/  IMAD.MOV R5, RZ, RZ, -R5 ;  /* 0x000000ffff057224 */ /* 0x000fe400078e0a05 */
[----:B------:R-:W-:Y:S01]  /*10e00*/  @!P4 IMAD.IADD R0, R0, 0x1, -R105 ;  /* 0x000000010000c824 */ /* 0x000fe200078e0a69 */
[C---:B------:R-:W-:Y:S01]  /*10e10*/  ISETP.GT.U32.AND P2, PT, R105.reuse, R200, PT ;  /* 0x000000c86900720c */ /* 0x040fe20003f44070 */
[C---:B------:R-:W-:Y:S01]  /*10e20*/  IMAD R15, R105.reuse, R5, R15 ;  /* 0x00000005690f7224 */ /* 0x040fe200078e020f */
[----:B------:R-:W-:Y:S01]  /*10e30*/  ISETP.GE.AND P4, PT, R4, RZ, PT ;  /* 0x000000ff0400720c */ /* 0x000fe20003f86270 */
[----:B------:R-:W-:Y:S01]  /*10e40*/  IMAD R16, R105, R7, R16 ;  /* 0x0000000769107224 */ /* 0x000fe200078e0210 */
[----:B------:R-:W-:Y:S01]  /*10e50*/  @!P0 IADD3 R201, PT, PT, R201, -R105, RZ ;  /* 0x80000069c9c98210 */ /* 0x000fe20007ffe0ff */
[----:B-1----:R-:W-:-:S02]  /*10e60*/  IMAD.MOV.U32 R2, RZ, RZ, R0 ;  /* 0x000000ffff027224 */ /* 0x002fc400078e0000 */
[----:B------:R-:W-:Y:S01]  /*10e70*/  IMAD.HI.U32 R6, R106, R10, RZ ;  /* 0x0000000a6a067227 */ /* 0x000fe200078e00ff */
[C---:B------:R-:W-:Y:S02]  /*10e80*/  ISETP.GT.U32.AND P0, PT, R105.reuse, R201, PT ;  /* 0x000000c96900720c */ /* 0x040fe40003f04070 */
[----:B------:R-:W-:Y:S01]  /*10e90*/  @!P6 IADD3 R2, PT, PT, -R2, RZ, RZ ;  /* 0x000000ff0202e210 */ /* 0x000fe20007ffe1ff */
[----:B------:R-:W-:Y:S01]  /*10ea0*/  VIADD R7, R22, 0x14a ;  /* 0x0000014a16077836 */ /* 0x000fe20000000000 */
[----:B------:R-:W-:Y:S01]  /*10eb0*/  ISETP.GT.U32.AND P6, PT, R105, R16, PT ;  /* 0x000000106900720c */ /* 0x000fe20003fc4070 */
[----:B------:R-:W-:Y:S01]  /*10ec0*/  @!P2 IMAD.IADD R200, R200, 0x1, -R105 ;  /* 0x00000001c8c8a824 */ /* 0x000fe200078e0a69 */
[----:B------:R-:W-:Y:S01]  /*10ed0*/  ISETP.GE.AND P2, PT, R3, RZ, PT ;  /* 0x000000ff0300720c */ /* 0x000fe20003f46270 */
[----:B------:R-:W-:Y:S01]  /*10ee0*/  IMAD.MOV R4, RZ, RZ, -R6 ;  /* 0x000000ffff047224 */ /* 0x000fe200078e0a06 */
[----:B------:R-:W-:Y:S01]  /*10ef0*/  IABS R5, R7 ;  /* 0x0000000700057213 */ /* 0x000fe20000000000 */
[----:B------:R-:W-:Y:S01]  /*10f00*/  @!P3 IMAD.MOV R200, RZ, RZ, -R200 ;  /* 0x000000ffffc8b224 */ /* 0x000fe200078e0ac8 */
[----:B------:R-:W-:Y:S01]  /*10f10*/  ISETP.GE.AND P3, PT, R202, RZ, PT ;  /* 0x000000ffca00720c */ /* 0x000fe20003f66270 */
[----:B------:R-:W-:Y:S01]  /*10f20*/  IMAD R10, R105, R4, R10 ;  /* 0x00000004690a7224 */ /* 0x000fe200078e020a */
[----:B------:R-:W-:Y:S01]  /*10f30*/  IABS R202, R202 ;  /* 0x000000ca00ca7213 */ /* 0x000fe20000000000 */
[C---:B------:R-:W-:Y:S01]  /*10f40*/  IMAD.HI.U32 R6, R106.reuse, R5, RZ ;  /* 0x000000056a067227 */ /* 0x040fe200078e00ff */
[----:B------:R-:W-:Y:S01]  /*10f50*/  @!P0 IADD3 R201, PT, PT, R201, -R105, RZ ;  /* 0x80000069c9c98210 */ /* 0x000fe20007ffe0ff */
[----:B------:R1:W-:Y:S01]  /*10f60*/  STL [R1+0x614], R2 ;  /* 0x0006140201007387 */ /* 0x0003e20000100800 */
[----:B------:R-:W-:Y:S01]  /*10f70*/  ISETP.GT.U32.AND P0, PT, R105, R15, PT ;  /* 0x0000000f6900720c */ /* 0x000fe20003f04070 */
[----:B------:R-:W-:Y:S01]  /*10f80*/  IMAD.HI.U32 R8, R106, R202, RZ ;  /* 0x000000ca6a087227 */ /* 0x000fe200078e00ff */
[----:B------:R-:W-:-:S02]  /*10f90*/  IADD3 R6, PT, PT, -R6, RZ, RZ ;  /* 0x000000ff06067210 */ /* 0x000fc40007ffe1ff */
[----:B------:R-:W-:Y:S01]  /*10fa0*/  IABS R4, R11 ;  /* 0x0000000b00047213 */ /* 0x000fe20000000000 */
[----:B------:R-:W-:Y:S01]  /*10fb0*/  @!P5 IMAD.MOV R201, RZ, RZ, -R201 ;  /* 0x000000ffffc9d224 */ /* 0x000fe200078e0ac9 */
[C---:B------:R-:W-:Y:S01]  /*10fc0*/  ISETP.GT.U32.AND P5, PT, R105.reuse, R10, PT ;  /* 0x0000000a6900720c */ /* 0x040fe20003fa4070 */
[----:B------:R-:W-:Y:S02]  /*10fd0*/  @!P6 IMAD.IADD R16, R16, 0x1, -R105 ;  /* 0x000000011010e824 */ /* 0x000fe400078e0a69 */
[----:B------:R-:W-:Y:S02]  /*10fe0*/  IMAD.MOV R8, RZ, RZ, -R8 ;  /* 0x000000ffff087224 */ /* 0x000fe400078e0a08 */
[C---:B------:R-:W-:Y:S01]  /*10ff0*/  IMAD R5, R105.reuse, R6, R5 ;  /* 0x0000000669057224 */ /* 0x040fe200078e0205 */
[----:B------:R-:W-:Y:S01]  /*11000*/  ISETP.GT.U32.AND P6, PT, R105, R16, PT ;  /* 0x000000106900720c */ /* 0x000fe20003fc4070 */
[----:B------:R-:W-:Y:S01]  /*11010*/  @!P0 IMAD.IADD R15, R15, 0x1, -R105 ;  /* 0x000000010f0f8824 */ /* 0x000fe200078e0a69 */
[----:B------:R-:W-:Y:S01]  /*11020*/  IADD3 R6, PT, PT, R22, 0x14f, RZ ;  /* 0x0000014f16067810 */ /* 0x000fe20007ffe0ff */
[----:B------:R-:W-:-:S02]  /*11030*/  IMAD R202, R105, R8, R202 ;  /* 0x0000000869ca7224 */ /* 0x000fc400078e02ca */
[----:B------:R-:W-:Y:S01]  /*11040*/  IMAD.HI.U32 R0, R106, R4, RZ ;  /* 0x000000046a007227 */ /* 0x000fe200078e00ff */
[C---:B------:R-:W-:Y:S02]  /*11050*/  ISETP.GT.U32.AND P0, PT, R105.reuse, R15, PT ;  /* 0x0000000f6900720c */ /* 0x040fe40003f04070 */
[----:B------:R-:W-:Y:S01]  /*11060*/  IABS R14, R6 ;  /* 0x00000006000e7213 */ /* 0x000fe20000000000 */
[--C-:B------:R-:W-:Y:S01]  /*11070*/  @!P5 IMAD.IADD R10, R10, 0x1, -R105.reuse ;  /* 0x000000010a0ad824 */ /* 0x100fe200078e0a69 */
[----:B------:R-:W-:Y:S01]  /*11080*/  ISETP.GT.U32.AND P5, PT, R105, R5, PT ;  /* 0x000000056900720c */ /* 0x000fe20003fa4070 */
[----:B------:R-:W-:Y:S02]  /*11090*/  IMAD.HI.U32 R3, R106, R203, RZ ;  /* 0x000000cb6a037227 */ /* 0x000fe400078e00ff */
[----:B------:R-:W-:Y:S02]  /*110a0*/  @!P6 IADD3 R16, PT, PT, R16, -R105, RZ ;  /* 0x800000691010e210 */ /* 0x000fe40007ffe0ff */
[----:B------:R-:W-:Y:S01]  /*110b0*/  IMAD.MOV R0, RZ, RZ, -R0 ;  /* 0x000000ffff007224 */ /* 0x000fe200078e0a00 */
[----:B------:R-:W-:Y:S01]  /*110c0*/  ISETP.GE.AND P6, PT, R7, RZ, PT ;  /* 0x000000ff0700720c */ /* 0x000fe20003fc6270 */
[----:B------:R-:W-:Y:S01]  /*110d0*/  VIADD R9, R22, 0x14e ;  /* 0x0000014e16097836 */ /* 0x000fe20000000000 */
[----:B-1----:R-:W-:Y:S01]  /*110e0*/  MOV R2, R16 ;  /* 0x0000001000027202 */ /* 0x002fe20000000f00 */
[----:B------:R-:W-:Y:S01]  /*110f0*/  @!P0 IMAD.IADD R15, R15, 0x1, -R105 ;  /* 0x000000010f0f8824 */ /* 0x000fe200078e0a69 */
[----:B------:R-:W-:Y:S01]  /*11100*/  ISETP.GT.U32.AND P0, PT, R105, R202, PT ;  /* 0x000000ca6900720c */ /* 0x000fe20003f04070 */
[----:B------:R-:W-:-:S02]  /*11110*/  IMAD.MOV R3, RZ, RZ, -R3 ;  /* 0x000000ffff037224 */ /* 0x000fc400078e0a03 */
[----:B------:R-:W-:Y:S02]  /*11120*/  VIADD R7, R22, 0x14d ;  /* 0x0000014d16077836 */ /* 0x000fe40000000000 */
[----:B------:R-:W-:Y:S01]  /*11130*/  IMAD R4, R105, R0, R4 ;  /* 0x0000000069047224 */ /* 0x000fe200078e0204 */
[----:B------:R-:W-:Y:S01]  /*11140*/  IABS R0, R9 ;  /* 0x0000000900007213 */ /* 0x000fe20000000000 */
[----:B------:R-:W-:Y:S02]  /*11150*/  @!P5 IMAD.IADD R5, R5, 0x1, -R105 ;  /* 0x000000010505d824 */ /* 0x000fe400078e0a69 */
[C---:B------:R-:W-:Y:S01]  /*11160*/  IMAD R203, R105.reuse, R3, R203 ;  /* 0x0000000369cb7224 */ /* 0x040fe200078e02cb */
[----:B------:R-:W-:Y:S01]  /*11170*/  IABS R3, R7 ;  /* 0x0000000700037213 */ /* 0x000fe20000000000 */
[----:B------:R-:W-:Y:S01]  /*11180*/  @!P1 IMAD.MOV R2, RZ, RZ, -R2 ;  /* 0x000000ffff029224 */ /* 0x000fe200078e0a02 */
[C---:B------:R-:W-:Y:S01]  /*11190*/  ISETP.GT.U32.AND P1, PT, R105.reuse, R5, PT ;  /* 0x000000056900720c */ /* 0x040fe20003f24070 */
[----:B------:R-:W-:Y:S01]  /*111a0*/  @!P0 IMAD.IADD R202, R202, 0x1, -R105 ;  /* 0x00000001caca8824 */ /* 0x000fe200078e0a69 */
[C---:B------:R-:W-:Y:S01]  /*111b0*/  ISETP.GT.U32.AND P0, PT, R105.reuse, R10, PT ;  /* 0x0000000a6900720c */ /* 0x040fe20003f04070 */
[C---:B------:R-:W-:Y:S01]  /*111c0*/  IMAD.HI.U32 R17, R106.reuse, R0, RZ ;  /* 0x000000006a117227 */ /* 0x040fe200078e00ff */
[----:B------:R1:W-:Y:S02]  /*111d0*/  STL [R1+0x5fc], R2 ;  /* 0x0005fc0201007387 */ /* 0x0003e40000100800 */
[----:B------:R-:W-:Y:S01]  /*111e0*/  ISETP.GT.U32.AND P5, PT, R105, R202, PT ;  /* 0x000000ca6900720c */ /* 0x000fe20003fa4070 */
[----:B------:R-:W-:-:S04]  /*111f0*/  IMAD.HI.U32 R16, R106, R3, RZ ;  /* 0x000000036a107227 */ /* 0x000fc800078e00ff */
[----:B------:R-:W-:Y:S01]  /*11200*/  IMAD.MOV R17, RZ, RZ, -R17 ;  /* 0x000000ffff117224 */ /* 0x000fe200078e0a11 */
[----:B------:R-:W-:Y:S01]  /*11210*/  IADD3 R16, PT, PT, -R16, RZ, RZ ;  /* 0x000000ff10107210 */ /* 0x000fe20007ffe1ff */
[--C-:B------:R-:W-:Y:S02]  /*11220*/  @!P1 IMAD.IADD R5, R5, 0x1, -R105.reuse ;  /* 0x0000000105059824 */ /* 0x100fe400078e0a69 */
[----:B------:R-:W-:Y:S01]  /*11230*/  @!P0 IMAD.IADD R10, R10, 0x1, -R105 ;  /* 0x000000010a0a8824 */ /* 0x000fe200078e0a69 */
[C---:B------:R-:W-:Y:S01]  /*11240*/  ISETP.GT.U32.AND P0, PT, R105.reuse, R4, PT ;  /* 0x000000046900720c */ /* 0x040fe20003f04070 */
[C---:B------:R-:W-:Y:S02]  /*11250*/  IMAD R0, R105.reuse, R17, R0 ;  /* 0x0000001169007224 */ /* 0x040fe400078e0200 */
[----:B-1----:R-:W-:Y:S01]  /*11260*/  IMAD.MOV.U32 R2, RZ, RZ, R15 ;  /* 0x000000ffff027224 */ /* 0x002fe200078e000f */
[----:B------:R-:W-:Y:S01]  /*11270*/  @!P5 IADD3 R202, PT, PT, R202, -R105, RZ ;  /* 0x80000069cacad210 */ /* 0x000fe20007ffe0ff */
[C---:B------:R-:W-:Y:S01]  /*11280*/  IMAD R3, R105.reuse, R16, R3 ;  /* 0x0000001069037224 */ /* 0x040fe200078e0203 */
[C---:B------:R-:W-:Y:S01]  /*11290*/  ISETP.GT.U32.AND P1, PT, R105.reuse, R0, PT ;  /* 0x000000006900720c */ /* 0x040fe20003f24070 */
[----:B------:R-:W-:Y:S01]  /*112a0*/  @!P4 IMAD.MOV R2, RZ, RZ, -R2 ;  /* 0x000000ffff02c224 */ /* 0x000fe200078e0a02 */
[C---:B------:R-:W-:Y:S01]  /*112b0*/  ISETP.GT.U32.AND P4, PT, R105.reuse, R203, PT ;  /* 0x000000cb6900720c */ /* 0x040fe20003f84070 */
[----:B------:R-:W-:Y:S01]  /*112c0*/  VIADD R8, R22, 0x150 ;  /* 0x0000015016087836 */ /* 0x000fe20000000000 */
[----:B------:R-:W-:Y:S01]  /*112d0*/  ISETP.GT.U32.AND P5, PT, R105, R3, PT ;  /* 0x000000036900720c */ /* 0x000fe20003fa4070 */
[----:B------:R-:W-:Y:S01]  /*112e0*/  IMAD.HI.U32 R15, R106, R14, RZ ;  /* 0x0000000e6a0f7227 */ /* 0x000fe200078e00ff */
[----:B------:R1:W-:Y:S01]  /*112f0*/  STL [R1+0x604], R2 ;  /* 0x0006040201007387 */ /* 0x0003e20000100800 */
[----:B------:R-:W-:-:S02]  /*11300*/  @!P3 IADD3 R202, PT, PT, -R202, RZ, RZ ;  /* 0x000000ffcacab210 */ /* 0x000fc40007ffe1ff */
[----:B------:R-:W-:Y:S01]  /*11310*/  @!P0 IMAD.IADD R4, R4, 0x1, -R105 ;  /* 0x0000000104048824 */ /* 0x000fe200078e0a69 */
[----:B------:R-:W-:Y:S01]  /*11320*/  IABS R12, R8 ;  /* 0x00000008000c7213 */ /* 0x000fe20000000000 */
[----:B------:R-:W-:Y:S01]  /*11330*/  IMAD.MOV R15, RZ, RZ, -R15 ;  /* 0x000000ffff0f7224 */ /* 0x000fe200078e0a0f */
[----:B------:R-:W-:Y:S01]  /*11340*/  ISETP.GE.AND P0, PT, R11, RZ, PT ;  /* 0x000000ff0b00720c */ /* 0x000fe20003f06270 */
[--C-:B------:R-:W-:Y:S01]  /*11350*/  @!P1 IMAD.IADD R0, R0, 0x1, -R105.reuse ;  /* 0x0000000100009824 */ /* 0x100fe200078e0a69 */
[----:B------:R-:W-:Y:S01]  /*11360*/  ISETP.GT.U32.AND P1, PT, R105, R4, PT ;  /* 0x000000046900720c */ /* 0x000fe20003f24070 */
[----:B------:R-:W-:Y:S01]  /*11370*/  IMAD.HI.U32 R16, R106, R12, RZ ;  /* 0x0000000c6a107227 */ /* 0x000fe200078e00ff */
[-C--:B------:R-:W-:Y:S01]  /*11380*/  @!P4 IADD3 R203, PT, PT, R203, -R105.reuse, RZ ;  /* 0x80000069cbcbc210 */ /* 0x080fe20007ffe0ff */
[----:B------:R-:W-:Y:S01]  /*11390*/  STL [R1+0x87dc], R202 ;  /* 0x0087dcca01007387 */ /* 0x000fe20000100800 */
[----:B------:R-:W-:Y:S01]  /*113a0*/  @!P5 IADD3 R3, PT, PT, R3, -R105, RZ ;  /* 0x800000690303d210 */ /* 0x000fe20007ffe0ff */
[----:B-1----:R-:W-:Y:S01]  /*113b0*/  IMAD.MOV.U32 R2, RZ, RZ, R10 ;  /* 0x000000ffff027224 */ /* 0x002fe200078e000a */
[C---:B------:R-:W-:Y:S01]  /*113c0*/  ISETP.GT.U32.AND P5, PT, R105.reuse, R203, PT ;  /* 0x000000cb6900720c */ /* 0x040fe20003fa4070 */
[----:B------:R-:W-:Y:S01]  /*113d0*/  IMAD.MOV R16, RZ, RZ, -R16 ;  /* 0x000000ffff107224 */ /* 0x000fe200078e0a10 */
[C---:B------:R-:W-:Y:S01]  /*113e0*/  ISETP.GT.U32.AND P3, PT, R105.reuse, R3, PT ;  /* 0x000000036900720c */ /* 0x040fe20003f64070 */
[----:B------:R-:W-:Y:S01]  /*113f0*/  @!P2 IMAD.MOV R2, RZ, RZ, -R2 ;  /* 0x000000ffff02a224 */ /* 0x000fe200078e0a02 */
[C---:B------:R-:W-:Y:S01]  /*11400*/  ISETP.GT.U32.AND P2, PT, R105.reuse, R0, PT ;  /* 0x000000006900720c */ /* 0x040fe20003f44070 */
[----:B------:R-:W-:Y:S01]  /*11410*/  IMAD R12, R105, R16, R12 ;  /* 0x00000010690c7224 */ /* 0x000fe200078e020c */
[----:B------:R-:W-:Y:S01]  /*11420*/  ISETP.GE.AND P4, PT, R13, RZ, PT ;  /* 0x000000ff0d00720c */ /* 0x000fe20003f86270 */
[----:B------:R-:W-:Y:S01]  /*11430*/  VIADD R11, R22, 0x151 ;  /* 0x00000151160b7836 */ /* 0x000fe20000000000 */
[----:B------:R1:W-:Y:S01]  /*11440*/  STL [R1+0x5f4], R2 ;  /* 0x0005f40201007387 */ /* 0x0003e20000100800 */
[C---:B------:R-:W-:Y:S01]  /*11450*/  IMAD R14, R105.reuse, R15, R14 ;  /* 0x0000000f690e7224 */ /* 0x040fe200078e020e */
[----:B------:R-:W-:Y:S01]  /*11460*/  @!P1 IADD3 R4, PT, PT, R4, -R105, RZ ;  /* 0x8000006904049210 */ /* 0x000fe20007ffe0ff */
[----:B------:R-:W-:Y:S01]  /*11470*/  VIADD R13, R22, 0x152 ;  /* 0x00000152160d7836 */ /* 0x000fe20000000000 */
[----:B------:R-:W-:Y:S01]  /*11480*/  ISETP.GT.U32.AND P1, PT, R105, R12, PT ;  /* 0x0000000c6900720c */ /* 0x000fe20003f24070 */
[--C-:B------:R-:W-:Y:S01]  /*11490*/  @!P5 IMAD.IADD R203, R203, 0x1, -R105.reuse ;  /* 0x00000001cbcbd824 */ /* 0x100fe200078e0a69 */
[----:B------:R-:W-:Y:S01]  /*114a0*/  ISETP.GE.AND P5, PT, R7, RZ, PT ;  /* 0x000000ff0700720c */ /* 0x000fe20003fa6270 */
[--C-:B------:R-:W-:Y:S01]  /*114b0*/  @!P3 IMAD.IADD R3, R3, 0x1, -R105.reuse ;  /* 0x000000010303b824 */ /* 0x100fe200078e0a69 */
[----:B------:R-:W-:Y:S01]  /*114c0*/  IABS R10, R13 ;  /* 0x0000000d000a7213 */ /* 0x000fe20000000000 */
[----:B------:R-:W-:Y:S01]  /*114d0*/  @!P2 IMAD.IADD R0, R0, 0x1, -R105 ;  /* 0x000000010000a824 */ /* 0x000fe200078e0a69 */
[----:B------:R-:W-:Y:S01]  /*114e0*/  ISETP.GE.AND P3, PT, R9, RZ, PT ;  /* 0x000000ff0900720c */ /* 0x000fe20003f66270 */
[----:B-1----:R-:W-:Y:S01]  /*114f0*/  IMAD.MOV.U32 R2, RZ, RZ, R5 ;  /* 0x000000ffff027224 */ /* 0x002fe200078e0005 */
[----:B------:R-:W-:-:S02]  /*11500*/  IABS R5, R11 ;  /* 0x0000000b00057213 */ /* 0x000fc40000000000 */
[----:B------:R-:W-:Y:S01]  /*11510*/  ISETP.GE.AND P2, PT, R6, RZ, PT ;  /* 0x000000ff0600720c */ /* 0x000fe20003f46270 */
[----:B------:R-:W-:Y:S01]  /*11520*/  @!P6 IMAD.MOV R2, RZ, RZ, -R2 ;  /* 0x000000ffff02e224 */ /* 0x000fe200078e0a02 */
[----:B------:R-:W-:Y:S01]  /*11530*/  ISETP.GT.U32.AND P6, PT, R105, R14, PT ;  /* 0x0000000e6900720c */ /* 0x000fe20003fc4070 */
[C---:B------:R-:W-:Y:S01]  /*11540*/  IMAD.HI.U32 R7, R106.reuse, R5, RZ ;  /* 0x000000056a077227 */ /* 0x040fe200078e00ff */
[----:B------:R-:W-:Y:S02]  /*11550*/  @!P4 IADD3 R203, PT, PT, -R203, RZ, RZ ;  /* 0x000000ffcbcbc210 */ /* 0x000fe40007ffe1ff */
[----:B------:R1:W-:Y:S01]  /*11560*/  STL [R1+0x5f0], R2 ;  /* 0x0005f00201007387 */ /* 0x0003e20000100800 */
[----:B------:R-:W-:Y:S01]  /*11570*/  IMAD.HI.U32 R6, R106, R10, RZ ;  /* 0x0000000a6a067227 */ /* 0x000fe200078e00ff */
[----:B------:R-:W-:Y:S02]  /*11580*/  IADD3 R7, PT, PT, -R7, RZ, RZ ;  /* 0x000000ff07077210 */ /* 0x000fe40007ffe1ff */
[----:B------:R-:W-:Y:S01]  /*11590*/  ISETP.GE.AND P4, PT, R11, RZ, PT ;  /* 0x000000ff0b00720c */ /* 0x000fe20003f86270 */
[----:B------:R-:W-:-:S02]  /*115a0*/  @!P1 IMAD.IADD R12, R12, 0x1, -R105 ;  /* 0x000000010c0c9824 */ /* 0x000fc400078e0a69 */
[----:B------:R-:W-:Y:S02]  /*115b0*/  IMAD.MOV R6, RZ, RZ, -R6 ;  /* 0x000000ffff067224 */ /* 0x000fe400078e0a06 */
[----:B------:R-:W-:Y:S01]  /*115c0*/  @!P6 IMAD.IADD R14, R14, 0x1, -R105 ;  /* 0x000000010e0ee824 */ /* 0x000fe200078e0a69 */
[----:B------:R-:W-:Y:S01]  /*115d0*/  ISETP.GE.AND P6, PT, R8, RZ, PT ;  /* 0x000000ff0800720c */ /* 0x000fe20003fc6270 */
[----:B-1----:R-:W-:Y:S02]  /*115e0*/  IMAD.MOV.U32 R2, RZ, RZ, R4 ;  /* 0x000000ffff027224 */ /* 0x002fe400078e0004 */
[C---:B------:R-:W-:Y:S01]  /*115f0*/  IMAD R5, R105.reuse, R7, R5 ;  /* 0x0000000769057224 */ /* 0x040fe200078e0205 */
[C---:B------:R-:W-:Y:S01]  /*11600*/  ISETP.GT.U32.AND P1, PT, R105.reuse, R14, PT ;  /* 0x0000000e6900720c */ /* 0x040fe20003f24070 */
[----:B------:R-:W-:Y:S01]  /*11610*/  @!P0 IMAD.MOV R2, RZ, RZ, -R2 ;  /* 0x000000ffff028224 */ /* 0x000fe200078e0a02 */
[C---:B------:R-:W-:Y:S01]  /*11620*/  ISETP.GT.U32.AND P0, PT, R105.reuse, R12, PT ;  /* 0x0000000c6900720c */ /* 0x040fe20003f04070 */
[----:B------:R-:W-:Y:S01]  /*11630*/  @!P5 IMAD.MOV R3, RZ, RZ, -R3 ;  /* 0x000000ffff03d224 */ /* 0x000fe200078e0a03 */
[C---:B------:R-:W-:Y:S01]  /*11640*/  ISETP.GT.U32.AND P5, PT, R105.reuse, R5, PT ;  /* 0x000000056900720c */ /* 0x040fe20003fa4070 */
[----:B------:R-:W-:Y:S01]  /*11650*/  IMAD R10, R105, R6, R10 ;  /* 0x00000006690a7224 */ /* 0x000fe200078e020a */
[----:B------:R1:W-:Y:S01]  /*11660*/  STL [R1+0x5e0], R2 ;  /* 0x0005e00201007387 */ /* 0x0003e20000100800 */
[----:B------:R-:W-:-:S02]  /*11670*/  VIADD R6, R22, 0x156 ;  /* 0x0000015616067836 */ /* 0x000fc40000000000 */
[----:B------:R-:W-:Y:S01]  /*11680*/  VIADD R8, R22, 0x157 ;  /* 0x0000015716087836 */ /* 0x000fe20000000000 */
[----:B------:R2:W-:Y:S03]  /*11690*/  STL [R1+0x5ec], R3 ;  /* 0x0005ec0301007387 */ /* 0x0005e60000100800 */
[--C-:B------:R-:W-:Y:S01]  /*116a0*/  @!P1 IMAD.IADD R14, R14, 0x1, -R105.reuse ;  /* 0x000000010e0e9824 */ /* 0x100fe200078e0a69 */
[----:B------:R-:W-:Y:S01]  /*116b0*/  ISETP.GE.AND P1, PT, R13, RZ, PT ;  /* 0x000000ff0d00720c */ /* 0x000fe20003f26270 */
[----:B------:R-:W-:Y:S01]  /*116c0*/  VIADD R13, R22, 0x159 ;  /* 0x00000159160d7836 */ /* 0x000fe20000000000 */
[----:B------:R-:W-:Y:S01]  /*116d0*/  @!P0 IADD3 R12, PT, PT, R12, -R105, RZ ;  /* 0x800000690c0c8210 */ /* 0x000fe20007ffe0ff */
[----:B-1----:R-:W-:Y:S02]  /*116e0*/  IMAD.MOV.U32 R2, RZ, RZ, R0 ;  /* 0x000000ffff027224 */ /* 0x002fe400078e0000 */
[----:B------:R-:W-:Y:S01]  /*116f0*/  @!P5 IMAD.IADD R5, R5, 0x1, -R105 ;  /* 0x000000010505d824 */ /* 0x000fe200078e0a69 */
[C---:B--2---:R-:W-:Y:S01]  /*11700*/  IADD3 R3, PT, PT, R22.reuse, 0x153, RZ ;  /* 0x0000015316037810 */ /* 0x044fe20007ffe0ff */
[----:B------:R-:W-:Y:S01]  /*11710*/  @!P3 IMAD.MOV R2, RZ, RZ, -R2 ;  /* 0x000000ffff02b224 */ /* 0x000fe200078e0a02 */
[----:B------:R-:W-:Y:S01]  /*11720*/  ISETP.GT.U32.AND P3, PT, R105, R10, PT ;  /* 0x0000000a6900720c */ /* 0x000fe20003f64070 */
[----:B------:R-:W-:Y:S01]  /*11730*/  VIADD R0, R22, 0x154 ;  /* 0x0000015416007836 */ /* 0x000fe20000000000 */
[----:B------:R-:W-:-:S02]  /*11740*/  IABS R4, R3 ;  /* 0x0000000300047213 */ /* 0x000fc40000000000 */
[----:B------:R-:W-:Y:S01]  /*11750*/  ISETP.GE.AND P0, PT, R3, RZ, PT ;  /* 0x000000ff0300720c */ /* 0x000fe20003f06270 */
[----:B------:R1:W-:Y:S01]  /*11760*/  STL [R1+0x5e8], R2 ;  /* 0x0005e80201007387 */ /* 0x0003e20000100800 */
[----:B------:R-:W-:Y:S01]  /*11770*/  IABS R205, R0 ;  /* 0x0000000000cd7213 */ /* 0x000fe20000000000 */
[----:B------:R-:W-:Y:S01]  /*11780*/  IMAD.MOV.U32 R3, RZ, RZ, R4 ;  /* 0x000000ffff037224 */ /* 0x000fe200078e0004 */
[----:B------:R-:W-:Y:S02]  /*11790*/  ISETP.GE.AND P5, PT, R0, RZ, PT ;  /* 0x000000ff0000720c */ /* 0x000fe40003fa6270 */
[----:B------:R-:W-:Y:S01]  /*117a0*/  IABS R207, R13 ;  /* 0x0000000d00cf7213 */ /* 0x000fe20000000000 */
[----:B------:R-:W-:Y:S02]  /*117b0*/  IMAD.HI.U32 R4, R106, R3, RZ ;  /* 0x000000036a047227 */ /* 0x000fe400078e00ff */
[----:B------:R-:W-:Y:S02]  /*117c0*/  @!P3 IADD3 R10, PT, PT, R10, -R105, RZ ;  /* 0x800000690a0ab210 */ /* 0x000fe40007ffe0ff */
[----:B-1----:R-:W-:Y:S01]  /*117d0*/  IMAD.MOV.U32 R2, RZ, RZ, R14 ;  /* 0x000000ffff027224 */ /* 0x002fe200078e000e */
[----:B------:R-:W-:Y:S01]  /*117e0*/  ISETP.GT.U32.AND P3, PT, R105, R5, PT ;  /* 0x000000056900720c */ /* 0x000fe20003f64070 */
[----:B------:R-:W-:Y:S01]  /*117f0*/  IMAD.HI.U32 R0, R106, R205, RZ ;  /* 0x000000cd6a007227 */ /* 0x000fe200078e00ff */
[----:B------:R-:W-:-:S03]  /*11800*/  IADD3 R4, PT, PT, -R4, RZ, RZ ;  /* 0x000000ff04047210 */ /* 0x000fc60007ffe1ff */
[----:B------:R-:W-:Y:S01]  /*11810*/  @!P2 IMAD.MOV R2, RZ, RZ, -R2 ;  /* 0x000000ffff02a224 */ /* 0x000fe200078e0a02 */
[C---:B------:R-:W-:Y:S01]  /*11820*/  ISETP.GT.U32.AND P2, PT, R105.reuse, R10, PT ;  /* 0x0000000a6900720c */ /* 0x040fe20003f44070 */
[----:B------:R-:W-:Y:S02]  /*11830*/  IMAD R3, R105, R4, R3 ;  /* 0x0000000469037224 */ /* 0x000fe400078e0203 */
[----:B------:R-:W-:Y:S01]  /*11840*/  IMAD.MOV R0, RZ, RZ, -R0 ;  /* 0x000000ffff007224 */ /* 0x000fe200078e0a00 */
[----:B------:R1:W-:Y:S03]  /*11850*/  STL [R1+0x5e4], R2 ;  /* 0x0005e40201007387 */ /* 0x0003e60000100800 */
[----:B------:R-:W-:Y:S01]  /*11860*/  @!P3 IADD3 R5, PT, PT, R5, -R105, RZ ;  /* 0x800000690505b210 */ /* 0x000fe20007ffe0ff */
[C---:B------:R-:W-:Y:S01]  /*11870*/  IMAD R205, R105.reuse, R0, R205 ;  /* 0x0000000069cd7224 */ /* 0x040fe200078e02cd */
[----:B------:R-:W-:Y:S01]  /*11880*/  ISETP.GT.U32.AND P3, PT, R105, R3, PT ;  /* 0x000000036900720c */ /* 0x000fe20003f64070 */
[----:B------:R-:W-:-:S03]  /*11890*/  VIADD R0, R22, 0x158 ;  /* 0x0000015816007836 */ /* 0x000fc60000000000 */
[----:B------:R-:W-:Y:S01]  /*118a0*/  @!P2 IMAD.IADD R10, R10, 0x1, -R105 ;  /* 0x000000010a0aa824 */ /* 0x000fe200078e0a69 */
[----:B------:R-:W-:Y:S01]  /*118b0*/  ISETP.GE.AND P2, PT, R6, RZ, PT ;  /* 0x000000ff0600720c */ /* 0x000fe20003f46270 */
[----:B-1----:R-:W-:Y:S01]  /*118c0*/  IMAD.MOV.U32 R2, RZ, RZ, R12 ;  /* 0x000000ffff027224 */ /* 0x002fe200078e000c */
[----:B------:R-:W-:Y:S01]  /*118d0*/  IABS R6, R6 ;  /* 0x0000000600067213 */ /* 0x000fe20000000000 */
[----:B------:R-:W-:Y:S01]  /*118e0*/  IMAD.MOV.U32 R204, RZ, RZ, R10 ;  /* 0x000000ffffcc7224 */ /* 0x000fe200078e000a */
[----:B------:R-:W-:Y:S01]  /*118f0*/  IABS R7, R0 ;  /* 0x0000000000077213 */ /* 0x000fe20000000000 */
[----:B------:R-:W-:Y:S01]  /*11900*/  @!P6 IMAD.MOV R2, RZ, RZ, -R2 ;  /* 0x000000ffff02e224 */ /* 0x000fe200078e0a02 */
[----:B------:R-:W-:Y:S01]  /*11910*/  ISETP.GE.AND P6, PT, R206, RZ, PT ;  /* 0x000000ffce00720c */ /* 0x000fe20003fc6270 */
[----:B------:R-:W-:Y:S01]  /*11920*/  @!P1 IMAD.MOV R204, RZ, RZ, -R204 ;  /* 0x000000ffffcc9224 */ /* 0x000fe200078e0acc */
[----:B------:R-:W-:Y:S02]  /*11930*/  IABS R206, R206 ;  /* 0x000000ce00ce7213 */ /* 0x000fe40000000000 */
[----:B------:R1:W-:Y:S01]  /*11940*/  STL [R1+0xdc], R2 ;  /* 0x0000dc0201007387 */ /* 0x0003e20000100800 */
[----:B------:R-:W-:-:S02]  /*11950*/  @!P3 IADD3 R3, PT, PT, R3, -R105, RZ ;  /* 0x800000690303b210 */ /* 0x000fc40007ffe0ff */
[----:B------:R-:W-:Y:S01]  /*11960*/  IMAD.HI.U32 R4, R106, R206, RZ ;  /* 0x000000ce6a047227 */ /* 0x000fe200078e00ff */
[----:B------:R-:W-:Y:S02]  /*11970*/  ISETP.GE.AND P1, PT, R8, RZ, PT ;  /* 0x000000ff0800720c */ /* 0x000fe40003f26270 */
[----:B------:R-:W-:Y:S02]  /*11980*/  ISETP.GT.U32.AND P3, PT, R105, R3, PT ;  /* 0x000000036900720c */ /* 0x000fe40003f64070 */
[----:B------:R-:W-:Y:S02]  /*11990*/  IABS R8, R8 ;  /* 0x0000000800087213 */ /* 0x000fe40000000000 */
[----:B-1----:R-:W-:Y:S01]  /*119a0*/  MOV R2, R5 ;  /* 0x0000000500027202 */ /* 0x002fe20000000f00 */
[----:B------:R-:W-:Y:S01]  /*119b0*/  IMAD.MOV R5, RZ, RZ, -R4 ;  /* 0x000000ffff057224 */ /* 0x000fe200078e0a04 */
[----:B------:R-:W-:Y:S01]  /*119c0*/  IADD3 R10, PT, PT, R22, 0x15a, RZ ;  /* 0x0000015a160a7810 */ /* 0x000fe20007ffe0ff */
[----:B------:R-:W-:-:S03]  /*119d0*/  IMAD.HI.U32 R4, R106, R6, RZ ;  /* 0x000000066a047227 */ /* 0x000fc600078e00ff */
[----:B------:R-:W-:Y:S01]  /*119e0*/  IABS R12, R10 ;  /* 0x0000000a000c7213 */ /* 0x000fe20000000000 */
[----:B------:R-:W-:Y:S01]  /*119f0*/  @!P4 IMAD.MOV R2, RZ, RZ, -R2 ;  /* 0x000000ffff02c224 */ /* 0x000fe200078e0a02 */
[C---:B------:R-:W-:Y:S01]  /*11a00*/  ISETP.GT.U32.AND P4, PT, R105.reuse, R205, PT ;  /* 0x000000cd6900720c */ /* 0x040fe20003f84070 */
[----:B------:R-:W-:Y:S02]  /*11a10*/  IMAD.MOV R4, RZ, RZ, -R4 ;  /* 0x000000ffff047224 */ /* 0x000fe400078e0a04 */
[----:B------:R-:W-:Y:S01]  /*11a20*/  IMAD R206, R105, R5, R206 ;  /* 0x0000000569ce7224 */ /* 0x000fe200078e02ce */
[----:B------:R1:W-:Y:S01]  /*11a30*/  STL [R1+0x5d8], R2 ;  /* 0x0005d80201007387 */ /* 0x0003e20000100800 */
[----:B------:R-:W-:-:S03]  /*11a40*/  IMAD.HI.U32 R5, R106, R8, RZ ;  /* 0x000000086a057227 */ /* 0x000fc600078e00ff */
[----:B------:R-:W-:Y:S01]  /*11a50*/  STL [R1+0x8820], R204 ;  /* 0x008820cc01007387 */ /* 0x000fe20000100800 */
[----:B------:R-:W-:Y:S02]  /*11a60*/  IMAD R6, R105, R4, R6 ;  /* 0x0000000469067224 */ /* 0x000fe400078e0206 */
[----:B------:R-:W-:Y:S02]  /*11a70*/  IMAD.HI.U32 R4, R106, R7, RZ ;  /* 0x000000076a047227 */ /* 0x000fe400078e00ff */
[----:B------:R-:W-:Y:S02]  /*11a80*/  @!P4 IADD3 R205, PT, PT, R205, -R105, RZ ;  /* 0x80000069cdcdc210 */ /* 0x000fe40007ffe0ff */
[----:B------:R-:W-:Y:S01]  /*11a90*/  @!P3 IMAD.IADD R3, R3, 0x1, -R105 ;  /* 0x000000010303b824 */ /* 0x000fe200078e0a69 */
[C---:B------:R-:W-:Y:S01]  /*11aa0*/  ISETP.GT.U32.AND P3, PT, R105.reuse, R206, PT ;  /* 0x000000ce6900720c */ /* 0x040fe20003f64070 */
[----:B------:R-:W-:Y:S01]  /*11ab0*/  IMAD.MOV R5, RZ, RZ, -R5 ;  /* 0x000000ffff057224 */ /* 0x000fe200078e0a05 */
[C---:B------:R-:W-:Y:S01]  /*11ac0*/  ISETP.GT.U32.AND P4, PT, R105.reuse, R205, PT ;  /* 0x000000cd6900720c */ /* 0x040fe20003f84070 */
[----:B-1----:R-:W-:Y:S01]  /*11ad0*/  IMAD.MOV.U32 R2, RZ, RZ, R3 ;  /* 0x000000ffff027224 */ /* 0x002fe200078e0003 */
[----:B------:R-:W-:Y:S01]  /*11ae0*/  IADD3 R4, PT, PT, -R4, RZ, RZ ;  /* 0x000000ff04047210 */ /* 0x000fe20007ffe1ff */
[----:B------:R-:W-:-:S02]  /*11af0*/  IMAD R8, R105, R5, R8 ;  /* 0x0000000569087224 */ /* 0x000fc400078e0208 */
[----:B------:R-:W-:Y:S01]  /*11b00*/  @!P0 IMAD.MOV R2, RZ, RZ, -R2 ;  /* 0x000000ffff028224 */ /* 0x000fe200078e0a02 */
[C---:B------:R-:W-:Y:S01]  /*11b10*/  ISETP.GT.U32.AND P0, PT, R105.reuse, R6, PT ;  /* 0x000000066900720c */ /* 0x040fe20003f04070 */
[----:B------:R-:W-:Y:S02]  /*11b20*/  IMAD R7, R105, R4, R7 ;  /* 0x0000000469077224 */ /* 0x000fe400078e0207 */
[----:B------:R-:W-:Y:S01]  /*11b30*/  IMAD.HI.U32 R3, R106, R207, RZ ;  /* 0x000000cf6a037227 */ /* 0x000fe200078e00ff */
[----:B------:R1:W-:Y:S03]  /*11b40*/  STL [R1+0x5d4], R2 ;  /* 0x0005d40201007387 */ /* 0x0003e60000100800 */
[--C-:B------:R-:W-:Y:S01]  /*11b50*/  @!P4 IMAD.IADD R205, R205, 0x1, -R105.reuse ;  /* 0x00000001cdcdc824 */ /* 0x100fe200078e0a69 */
[C---:B------:R-:W-:Y:S01]  /*11b60*/  ISETP.GT.U32.AND P4, PT, R105.reuse, R8, PT ;  /* 0x000000086900720c */ /* 0x040fe20003f84070 */
[----:B------:R-:W-:Y:S01]  /*11b70*/  @!P3 IMAD.IADD R206, R206, 0x1, -R105 ;  /* 0x00000001ceceb824 */ /* 0x000fe200078e0a69 */
[----:B------:R-:W-:Y:S01]  /*11b80*/  ISETP.GT.U32.AND P3, PT, R105, R7, PT ;  /* 0x000000076900720c */ /* 0x000fe20003f64070 */
[----:B------:R-:W-:-:S02]  /*11b90*/  IMAD.MOV R3, RZ, RZ, -R3 ;  /* 0x000000ffff037224 */ /* 0x000fc400078e0a03 */
[----:B------:R-:W-:Y:S01]  /*11ba0*/  @!P0 IADD3 R6, PT, PT, R6, -R105, RZ ;  /* 0x8000006906068210 */ /* 0x000fe20007ffe0ff */
[----:B------:R-:W-:Y:S01]  /*11bb0*/  VIADD R5, R22, 0x15b ;  /* 0x0000015b16057836 */ /* 0x000fe20000000000 */
[C---:B------:R-:W-:Y:S01]  /*11bc0*/  ISETP.GT.U32.AND P0, PT, R105.reuse, R206, PT ;  /* 0x000000ce6900720c */ /* 0x040fe20003f04070 */
[----:B------:R-:W-:Y:S02]  /*11bd0*/  IMAD R207, R105, R3, R207 ;  /* 0x0000000369cf7224 */ /* 0x000fe400078e02cf */
[----:B------:R-:W-:Y:S01]  /*11be0*/  IMAD.HI.U32 R3, R106, R12, RZ ;  /* 0x0000000c6a037227 */ /* 0x000fe200078e00ff */
[----:B------:R-:W-:-:S03]  /*11bf0*/  IABS R208, R5 ;  /* 0x0000000500d07213 */ /* 0x000fc60000000000 */
[--C-:B------:R-:W-:Y:S01]  /*11c00*/  @!P4 IMAD.IADD R8, R8, 0x1, -R105.reuse ;  /* 0x000000010808c824 */ /* 0x100fe200078e0a69 */
[----:B------:R-:W-:Y:S01]  /*11c10*/  IADD3 R3, PT, PT, -R3, RZ, RZ ;  /* 0x000000ff03037210 */ /* 0x000fe20007ffe1ff */
[----:B------:R-:W-:Y:S01]  /*11c20*/  @!P3 IMAD.IADD R7, R7, 0x1, -R105 ;  /* 0x000000010707b824 */ /* 0x000fe200078e0a69 */
[C---:B------:R-:W-:Y:S01]  /*11c30*/  ISETP.GT.U32.AND P4, PT, R105.reuse, R6, PT ;  /* 0x000000066900720c */ /* 0x040fe20003f84070 */
[----:B------:R-:W-:Y:S01]  /*11c40*/  @!P5 IMAD.MOV R205, RZ, RZ, -R205 ;  /* 0x000000ffffcdd224 */ /* 0x000fe200078e0acd */
[C---:B------:R-:W-:Y:S01]  /*11c50*/  ISETP.GT.U32.AND P3, PT, R105.reuse, R8, PT ;  /* 0x000000086900720c */ /* 0x040fe20003f64070 */
[C---:B------:R-:W-:Y:S01]  /*11c60*/  IMAD R12, R105.reuse, R3, R12 ;  /* 0x00000003690c7224 */ /* 0x040fe200078e020c */
[C---:B------:R-:W-:Y:S01]  /*11c70*/  ISETP.GT.U32.AND P5, PT, R105.reuse, R7, PT ;  /* 0x000000076900720c */ /* 0x040fe20003fa4070 */
[----:B------:R-:W-:Y:S02]  /*11c80*/  VIADD R4, R22, 0x15c ;  /* 0x0000015c16047836 */ /* 0x000fe40000000000 */
[----:B------:R-:W-:Y:S01]  /*11c90*/  @!P0 IMAD.IADD R206, R206, 0x1, -R105 ;  /* 0x00000001cece8824 */ /* 0x000fe200078e0a69 */
[----:B------:R-:W-:Y:S01]  /*11ca0*/  ISETP.GT.U32.AND P0, PT, R105, R207, PT ;  /* 0x000000cf6900720c */ /* 0x000fe20003f04070 */
[----:B------:R-:W-:Y:S01]  /*11cb0*/  IMAD.HI.U32 R9, R106, R208, RZ ;  /* 0x000000d06a097227 */ /* 0x000fe200078e00ff */
[----:B------:R-:W-:-:S02]  /*11cc0*/  IABS R11, R4 ;  /* 0x00000004000b7213 */ /* 0x000fc40000000000 */
[----:B------:R-:W-:Y:S01]  /*11cd0*/  @!P6 IADD3 R206, PT, PT, -R206, RZ, RZ ;  /* 0x000000ffcecee210 */ /* 0x000fe20007ffe1ff */
[----:B------:R-:W-:Y:S01]  /*11ce0*/  @!P4 IMAD.IADD R6, R6, 0x1, -R105 ;  /* 0x000000010606c824 */ /* 0x000fe200078e0a69 */
[----:B------:R-:W-:Y:S01]  /*11cf0*/  ISETP.GE.AND P4, PT, R0, RZ, PT ;  /* 0x000000ff0000720c */ /* 0x000fe20003f86270 */
[----:B------:R-:W-:Y:S01]  /*11d00*/  VIADD R0, R22, 0x15d ;  /* 0x0000015d16007836 */ /* 0x000fe20000000000 */
[----:B------:R-:W-:Y:S01]  /*11d10*/  @!P3 IADD3 R8, PT, PT, R8, -R105, RZ ;  /* 0x800000690808b210 */ /* 0x000fe20007ffe0ff */
[----:B-1----:R-:W-:Y:S01]  /*11d20*/  IMAD.MOV.U32 R2, RZ, RZ, R6 ;  /* 0x000000ffff027224 */ /* 0x002fe200078e0006 */
[----:B------:R-:W-:Y:S01]  /*11d30*/  ISETP.GT.U32.AND P3, PT, R105, R12, PT ;  /* 0x0000000c6900720c */ /* 0x000fe20003f64070 */
[----:B------:R-:W-:Y:S01]  /*11d40*/  IMAD.HI.U32 R3, R106, R11, RZ ;  /* 0x0000000b6a037227 */ /* 0x000fe200078e00ff */
[----:B------:R-:W-:Y:S02]  /*11d50*/  IABS R209, R0 ;  /* 0x0000000000d17213 */ /* 0x000fe40000000000 */
[----:B------:R-:W-:Y:S01]  /*11d60*/  @!P0 IADD3 R207, PT, PT, R207, -R105, RZ ;  /* 0x80000069cfcf8210 */ /* 0x000fe20007ffe0ff */
[----:B------:R-:W-:Y:S01]  /*11d70*/  IMAD.MOV R9, RZ, RZ, -R9 ;  /* 0x000000ffff097224 */ /* 0x000fe200078e0a09 */
[----:B------:R-:W-:Y:S01]  /*11d80*/  ISETP.GE.AND P0, PT, R10, RZ, PT ;  /* 0x000000ff0a00720c */ /* 0x000fe20003f06270 */
[----:B------:R-:W-:-:S02]  /*11d90*/  @!P2 IMAD.MOV R2, RZ, RZ, -R2 ;  /* 0x000000ffff02a224 */ /* 0x000fc400078e0a02 */
[----:B------:R-:W-:Y:S01]  /*11da0*/  @!P5 IMAD.IADD R7, R7, 0x1, -R105 ;  /* 0x000000010707d824 */ /* 0x000fe200078e0a69 */
[----:B------:R-:W-:Y:S01]  /*11db0*/  ISETP.GE.AND P5, PT, R13, RZ, PT ;  /* 0x000000ff0d00720c */ /* 0x000fe20003fa6270 */
[----:B------:R-:W-:Y:S01]  /*11dc0*/  IMAD.MOV R3, RZ, RZ, -R3 ;  /* 0x000000ffff037224 */ /* 0x000fe200078e0a03 */
[----:B------:R1:W-:Y:S01]  /*11dd0*/  STL [R1+0x5c8], R2 ;  /* 0x0005c80201007387 */ /* 0x0003e20000100800 */
[----:B------:R-:W-:Y:S01]  /*11de0*/  @!P3 IMAD.IADD R12, R12, 0x1, -R105 ;  /* 0x000000010c0cb824 */ /* 0x000fe200078e0a69 */
[C---:B------:R-:W-:Y:S01]  /*11df0*/  ISETP.GT.U32.AND P3, PT, R105.reuse, R207, PT ;  /* 0x000000cf6900720c */ /* 0x040fe20003f64070 */
[C---:B------:R-:W-:Y:S02]  /*11e00*/  IMAD R208, R105.reuse, R9, R208 ;  /* 0x0000000969d07224 */ /* 0x040fe400078e02d0 */
[----:B------:R-:W-:Y:S01]  /*11e10*/  IMAD.HI.U32 R9, R106, R209, RZ ;  /* 0x000000d16a097227 */ /* 0x000fe200078e00ff */
[C---:B------:R-:W-:Y:S02]  /*11e20*/  ISETP.GT.U32.AND P6, PT, R105.reuse, R12, PT ;  /* 0x0000000c6900720c */ /* 0x040fe40003fc4070 */
[C---:B------:R-:W-:Y:S01]  /*11e30*/  ISETP.GT.U32.AND P2, PT, R105.reuse, R208, PT ;  /* 0x000000d06900720c */ /* 0x040fe20003f44070 */
[----:B------:R-:W-:Y:S01]  /*11e40*/  IMAD R11, R105, R3, R11 ;  /* 0x00000003690b7224 */ /* 0x000fe200078e020b */
[----:B-1----:R-:W-:Y:S01]  /*11e50*/  MOV R2, R7 ;  /* 0x0000000700027202 */ /* 0x002fe20000000f00 */
[----:B------:R-:W-:-:S02]  /*11e60*/  IMAD.MOV R9, RZ, RZ, -R9 ;  /* 0x000000ffff097224 */ /* 0x000fc400078e0a09 */
[----:B------:R-:W-:Y:S02]  /*11e70*/  IMAD.MOV.U32 R14, RZ, RZ, R8 ;  /* 0x000000ffff0e7224 */ /* 0x000fe400078e0008 */
[----:B------:R-:W-:Y:S01]  /*11e80*/  @!P4 IMAD.MOV R2, RZ, RZ, -R2 ;  /* 0x000000ffff02c224 */ /* 0x000fe200078e0a02 */
[C---:B------:R-:W-:Y:S01]  /*11e90*/  ISETP.GT.U32.AND P4, PT, R105.reuse, R11, PT ;  /* 0x0000000b6900720c */ /* 0x040fe20003f84070 */
[----:B------:R-:W-:Y:S02]  /*11ea0*/  IMAD R209, R105, R9, R209 ;  /* 0x0000000969d17224 */ /* 0x000fe400078e02d1 */
[--C-:B------:R-:W-:Y:S02]  /*11eb0*/  @!P6 IMAD.IADD R12, R12, 0x1, -R105.reuse ;  /* 0x000000010c0ce824 */ /* 0x100fe400078e0a69 */
[--C-:B------:R-:W-:Y:S01]  /*11ec0*/  @!P3 IMAD.IADD R207, R207, 0x1, -R105.reuse ;  /* 0x00000001cfcfb824 */ /* 0x100fe200078e0a69 */
[----:B------:R-:W-:Y:S01]  /*11ed0*/  ISETP.GT.U32.AND P6, PT, R105, R209, PT ;  /* 0x000000d16900720c */ /* 0x000fe20003fc4070 */
[----:B------:R-:W-:Y:S01]  /*11ee0*/  VIADD R3, R22, 0x15e ;  /* 0x0000015e16037836 */ /* 0x000fe20000000000 */
[----:B------:R-:W-:Y:S01]  /*11ef0*/  ISETP.GE.AND P3, PT, R4, RZ, PT ;  /* 0x000000ff0400720c */ /* 0x000fe20003f66270 */
[----:B------:R-:W-:Y:S01]  /*11f00*/  @!P1 IMAD.MOV R14, RZ, RZ, -R14 ;  /* 0x000000ffff0e9224 */ /* 0x000fe200078e0a0e */
[----:B------:R-:W-:Y:S01]  /*11f10*/  IADD3 R4, PT, PT, R22, 0x15f, RZ ;  /* 0x0000015f16047810 */ /* 0x000fe20007ffe0ff */
[----:B------:R-:W-:Y:S01]  /*11f20*/  @!P2 IMAD.IADD R208, R208, 0x1, -R105 ;  /* 0x00000001d0d0a824 */ /* 0x000fe200078e0a69 */
[----:B------:R-:W-:Y:S01]  /*11f30*/  ISETP.GE.AND P1, PT, R5, RZ, PT ;  /* 0x000000ff0500720c */ /* 0x000fe20003f26270 */
[----:B------:R-:W-:Y:S01]  /*11f40*/  @!P5 IMAD.MOV R207, RZ, RZ, -R207 ;  /* 0x000000ffffcfd224 */ /* 0x000fe200078e0acf */
[----:B------:R-:W-:Y:S01]  /*11f50*/  @!P4 IADD3 R11, PT, PT, R11, -R105, RZ ;  /* 0x800000690b0bc210 */ /* 0x000fe20007ffe0ff */
[----:B------:R-:W-:Y:S01]  /*11f60*/  STL [R1+0x5c4], R14 ;  /* 0x0005c40e01007387 */ /* 0x000fe20000100800 */
[----:B------:R-:W-:Y:S01]  /*11f70*/  IABS R8, R4 ;  /* 0x0000000400087213 */ /* 0x000fe20000000000 */
[----:B------:R-:W-:Y:S01]  /*11f80*/  VIADD R6, R22, 0x160 ;  /* 0x0000016016067836 */ /* 0x000fe20000000000 */
[----:B------:R-:W-:Y:S01]  /*11f90*/  ISETP.GT.U32.AND P4, PT, R105, R11, PT ;  /* 0x0000000b6900720c */ /* 0x000fe20003f84070 */
[----:B------:R1:W-:Y:S01]  /*11fa0*/  STL [R1+0x5cc], R2 ;  /* 0x0005cc0201007387 */ /* 0x0003e20000100800 */
[----:B------:R-:W-:Y:S01]  /*11fb0*/  @!P6 IADD3 R209, PT, PT, R209, -R105, RZ ;  /* 0x80000069d1d1e210 */ /* 0x000fe20007ffe0ff */
[----:B------:R-:W-:Y:S01]  /*11fc0*/  IMAD.HI.U32 R9, R106, R8, RZ ;  /* 0x000000086a097227 */ /* 0x000fe200078e00ff */
[----:B------:R-:W-:Y:S01]  /*11fd0*/  IABS R5, R3 ;  /* 0x0000000300057213 */ /* 0x000fe20000000000 */
[----:B------:R-:W-:Y:S01]  /*11fe0*/  STL [R1+0x87e0], R207 ;  /* 0x0087e0cf01007387 */ /* 0x000fe20000100800 */
[C---:B------:R-:W-:Y:S01]  /*11ff0*/  ISETP.GT.U32.AND P6, PT, R105.reuse, R209, PT ;  /* 0x000000d16900720c */ /* 0x040fe20003fc4070 */
[----:B------:R-:W-:Y:S01]  /*12000*/  IMAD.MOV R9, RZ, RZ, -R9 ;  /* 0x000000ffff097224 */ /* 0x000fe200078e0a09 */
[----:B------:R-:W-:Y:S01]  /*12010*/  ISETP.GE.AND P2, PT, R0, RZ, PT ;  /* 0x000000ff0000720c */ /* 0x000fe20003f46270 */
[----:B------:R-:W-:Y:S01]  /*12020*/  IMAD.HI.U32 R0, R106, R5, RZ ;  /* 0x000000056a007227 */ /* 0x000fe200078e00ff */
[----:B------:R-:W-:-:S02]  /*12030*/  ISETP.GT.U32.AND P5, PT, R105, R208, PT ;  /* 0x000000d06900720c */ /* 0x000fc40003fa4070 */
[----:B------:R-:W-:Y:S01]  /*12040*/  IABS R210, R6 ;  /* 0x0000000600d27213 */ /* 0x000fe20000000000 */
[----:B------:R-:W-:Y:S02]  /*12050*/  IMAD.MOV R0, RZ, RZ, -R0 ;  /* 0x000000ffff007224 */ /* 0x000fe400078e0a00 */
[----:B------:R-:W-:Y:S01]  /*12060*/  @!P4 IMAD.IADD R11, R11, 0x1, -R105 ;  /* 0x000000010b0bc824 */ /* 0x000fe200078e0a69 */
[----:B------:R-:W-:Y:S01]  /*12070*/  ISETP.GE.AND P4, PT, R3, RZ, PT ;  /* 0x000000ff0300720c */ /* 0x000fe20003f86270 */
[C---:B------:R-:W-:Y:S01]  /*12080*/  IMAD R3, R105.reuse, R9, R8 ;  /* 0x0000000969037224 */ /* 0x040fe200078e0208 */
[----:B------:R-:W-:Y:S01]  /*12090*/  IADD3 R8, PT, PT, R22, 0x162, RZ ;  /* 0x0000016216087810 */ /* 0x000fe20007ffe0ff */
[----:B------:R-:W-:Y:S02]  /*120a0*/  IMAD R5, R105, R0, R5 ;  /* 0x0000000069057224 */ /* 0x000fe400078e0205 */
[--C-:B------:R-:W-:Y:S01]  /*120b0*/  @!P6 IMAD.IADD R209, R209, 0x1, -R105.reuse ;  /* 0x00000001d1d1e824 */ /* 0x100fe200078e0a69 */
[C---:B------:R-:W-:Y:S01]  /*120c0*/  ISETP.GT.U32.AND P6, PT, R105.reuse, R3, PT ;  /* 0x000000036900720c */ /* 0x040fe20003fc4070 */
[----:B------:R-:W-:Y:S01]  /*120d0*/  @!P5 IMAD.IADD R208, R208, 0x1, -R105 ;  /* 0x00000001d0d0d824 */ /* 0x000fe200078e0a69 */
[----:B------:R-:W-:Y:S01]  /*120e0*/  ISETP.GT.U32.AND P5, PT, R105, R5, PT ;  /* 0x000000056900720c */ /* 0x000fe20003fa4070 */
[----:B-1----:R-:W-:Y:S01]  /*120f0*/  IMAD.MOV.U32 R2, RZ, RZ, R12 ;  /* 0x000000ffff027224 */ /* 0x002fe200078e000c */
[----:B------:R-:W-:Y:S01]  /*12100*/  IABS R9, R8 ;  /* 0x0000000800097213 */ /* 0x000fe20000000000 */
[----:B------:R-:W-:-:S02]  /*12110*/  VIADD R7, R22, 0x161 ;  /* 0x0000016116077836 */ /* 0x000fc40000000000 */
[----:B------:R-:W-:Y:S01]  /*12120*/  @!P1 IMAD.MOV R208, RZ, RZ, -R208 ;  /* 0x000000ffffd09224 */ /* 0x000fe200078e0ad0 */
[----:B------:R-:W-:Y:S01]  /*12130*/  @!P0 IADD3 R2, PT, PT, -R2, RZ, RZ ;  /* 0x000000ff02028210 */ /* 0x000fe20007ffe1ff */
[----:B------:R-:W-:Y:S01]  /*12140*/  IMAD.HI.U32 R12, R106, R9, RZ ;  /* 0x000000096a0c7227 */ /* 0x000fe200078e00ff */
[----:B------:R-:W-:-:S03]  /*12150*/  IABS R0, R7 ;  /* 0x0000000700007213 */ /* 0x000fc60000000000 */
[----:B------:R-:W-:Y:S01]  /*12160*/  @!P6 IMAD.IADD R3, R3, 0x1, -R105 ;  /* 0x000000010303e824 */ /* 0x000fe200078e0a69 */
[----:B------:R1:W-:Y:S01]  /*12170*/  STL [R1+0x5c0], R2 ;  /* 0x0005c00201007387 */ /* 0x0003e20000100800 */
[----:B------:R-:W-:Y:S01]  /*12180*/  @!P5 IADD3 R5, PT, PT, R5, -R105, RZ ;  /* 0x800000690505d210 */ /* 0x000fe20007ffe0ff */
[----:B------:R-:W-:Y:S01]  /*12190*/  IMAD.HI.U32 R13, R106, R210, RZ ;  /* 0x000000d26a0d7227 */ /* 0x000fe200078e00ff */
[----:B------:R-:W-:Y:S02]  /*121a0*/  ISETP.GE.AND P5, PT, R4, RZ, PT ;  /* 0x000000ff0400720c */ /* 0x000fe40003fa6270 */
[C---:B------:R-:W-:Y:S01]  /*121b0*/  ISETP.GT.U32.AND P0, PT, R105.reuse, R5, PT ;  /* 0x000000056900720c */ /* 0x040fe20003f04070 */
[----:B------:R-:W-:Y:S01]  /*121c0*/  IMAD.MOV R12, RZ, RZ, -R12 ;  /* 0x000000ffff0c7224 */ /* 0x000fe200078e0a0c */
[----:B------:R-:W-:Y:S01]  /*121d0*/  ISETP.GT.U32.AND P1, PT, R105, R3, PT ;  /* 0x000000036900720c */ /* 0x000fe20003f24070 */
[----:B------:R-:W-:-:S04]  /*121e0*/  IMAD.HI.U32 R10, R106, R0, RZ ;  /* 0x000000006a0a7227 */ /* 0x000fc800078e00ff */
[----:B------:R-:W-:Y:S02]  /*121f0*/  IMAD.MOV R13, RZ, RZ, -R13 ;  /* 0x000000ffff0d7224 */ /* 0x000fe400078e0a0d */
[----:B-1----:R-:W-:Y:S02]  /*12200*/  IMAD.MOV.U32 R2, RZ, RZ, R11 ;  /* 0x000000ffff027224 */ /* 0x002fe400078e000b */
[C---:B------:R-:W-:Y:S02]  /*12210*/  IMAD R9, R105.reuse, R12, R9 ;  /* 0x0000000c69097224 */ /* 0x040fe400078e0209 */
[----:B------:R-:W-:Y:S01]  /*12220*/  IMAD.MOV R10, RZ, RZ, -R10 ;  /* 0x000000ffff0a7224 */ /* 0x000fe200078e0a0a */
[----:B------:R-:W-:Y:S01]  /*12230*/  @!P3 IADD3 R2, PT, PT, -R2, RZ, RZ ;  /* 0x000000ff0202b210 */ /* 0x000fe20007ffe1ff */
[----:B------:R-:W-:Y:S01]  /*12240*/  VIADD R4, R22, 0x163 ;  /* 0x0000016316047836 */ /* 0x000fe20000000000 */
[----:B------:R-:W-:Y:S01]  /*12250*/  ISETP.GE.AND P3, PT, R6, RZ, PT ;  /* 0x000000ff0600720c */ /* 0x000fe20003f66270 */
[----:B------:R-:W-:-:S02]  /*12260*/  IMAD R210, R105, R13, R210 ;  /* 0x0000000d69d27224 */ /* 0x000fc400078e02d2 */
[--C-:B------:R-:W-:Y:S01]  /*12270*/  @!P0 IMAD.IADD R5, R5, 0x1, -R105.reuse ;  /* 0x0000000105058824 */ /* 0x100fe200078e0a69 */
[----:B------:R1:W-:Y:S01]  /*12280*/  STL [R1+0x5bc], R2 ;  /* 0x0005bc0201007387 */ /* 0x0003e20000100800 */
[----:B------:R-:W-:Y:S01]  /*12290*/  @!P1 IMAD.IADD R3, R3, 0x1, -R105 ;  /* 0x0000000103039824 */ /* 0x000fe200078e0a69 */
[C---:B------:R-:W-:Y:S01]  /*122a0*/  ISETP.GT.U32.AND P1, PT, R105.reuse, R9, PT ;  /* 0x000000096900720c */ /* 0x040fe20003f24070 */
[C---:B------:R-:W-:Y:S01]  /*122b0*/  IMAD R0, R105.reuse, R10, R0 ;  /* 0x0000000a69007224 */ /* 0x040fe200078e0200 */
[----:B------:R-:W-:Y:S01]  /*122c0*/  IABS R10, R4 ;  /* 0x00000004000a7213 */ /* 0x000fe20000000000 */
[----:B------:R-:W-:Y:S01]  /*122d0*/  @!P2 IMAD.MOV R209, RZ, RZ, -R209 ;  /* 0x000000ffffd1a224 */ /* 0x000fe200078e0ad1 */
[C---:B------:R-:W-:Y:S01]  /*122e0*/  ISETP.GT.U32.AND P6, PT, R105.reuse, R210, PT ;  /* 0x000000d26900720c */ /* 0x040fe20003fc4070 */
[----:B------:R-:W-:Y:S01]  /*122f0*/  VIADD R6, R22, 0x165 ;  /* 0x0000016516067836 */ /* 0x000fe20000000000 */
[----:B------:R-:W-:Y:S01]  /*12300*/  ISETP.GT.U32.AND P2, PT, R105, R0, PT ;  /* 0x000000006900720c */ /* 0x000fe20003f44070 */
[----:B------:R-:W-:Y:S01]  /*12310*/  IMAD.MOV.U32 R11, RZ, RZ, R10 ;  /* 0x000000ffff0b7224 */ /* 0x000fe200078e000a */
[----:B-1----:R-:W-:-:S02]  /*12320*/  MOV R2, R5 ;  /* 0x0000000500027202 */ /* 0x002fc40000000f00 */
[----:B------:R-:W-:Y:S02]  /*12330*/  IADD3 R10, PT, PT, R22, 0x164, RZ ;  /* 0x00000164160a7810 */ /* 0x000fe40007ffe0ff */
[----:B------:R-:W-:Y:S01]  /*12340*/  ISETP.GE.AND P0, PT, R7, RZ, PT ;  /* 0x000000ff0700720c */ /* 0x000fe20003f06270 */
[----:B------:R-:W-:Y:S01]  /*12350*/  @!P4 IMAD.MOV R2, RZ, RZ, -R2 ;  /* 0x000000ffff02c224 */ /* 0x000fe200078e0a02 */
[----:B------:R-:W-:Y:S01]  /*12360*/  IABS R212, R10 ;  /* 0x0000000a00d47213 */ /* 0x000fe20000000000 */
[----:B------:R-:W-:Y:S01]  /*12370*/  IMAD.HI.U32 R7, R106, R11, RZ ;  /* 0x0000000b6a077227 */ /* 0x000fe200078e00ff */
[----:B------:R-:W-:Y:S02]  /*12380*/  @!P1 IADD3 R9, PT, PT, R9, -R105, RZ ;  /* 0x8000006909099210 */ /* 0x000fe40007ffe0ff */
[----:B------:R1:W-:Y:S01]  /*12390*/  STL [R1+0x5b0], R2 ;  /* 0x0005b00201007387 */ /* 0x0003e20000100800 */
[--C-:B------:R-:W-:Y:S01]  /*123a0*/  @!P6 IMAD.IADD R210, R210, 0x1, -R105.reuse ;  /* 0x00000001d2d2e824 */ /* 0x100fe200078e0a69 */
[C---:B------:R-:W-:Y:S01]  /*123b0*/  ISETP.GT.U32.AND P1, PT, R105.reuse, R9, PT ;  /* 0x000000096900720c */ /* 0x040fe20003f24070 */
[----:B------:R-:W-:Y:S01]  /*123c0*/  @!P2 IMAD.IADD R0, R0, 0x1, -R105 ;  /* 0x000000010000a824 */ /* 0x000fe200078e0a69 */
[----:B------:R-:W-:Y:S01]  /*123d0*/  IABS R5, R6 ;  /* 0x0000000600057213 */ /* 0x000fe20000000000 */
[----:B------:R-:W-:Y:S01]  /*123e0*/  IMAD.MOV R7, RZ, RZ, -R7 ;  /* 0x000000ffff077224 */ /* 0x000fe200078e0a07 */
[----:B------:R-:W-:-:S02]  /*123f0*/  ISETP.GT.U32.AND P2, PT, R105, R210, PT ;  /* 0x000000d26900720c */ /* 0x000fc40003f44070 */
[C---:B------:R-:W-:Y:S01]  /*12400*/  ISETP.GT.U32.AND P4, PT, R105.reuse, R0, PT ;  /* 0x000000006900720c */ /* 0x040fe20003f84070 */
[----:B------:R-:W-:Y:S01]  /*12410*/  IMAD R7, R105, R7, R11 ;  /* 0x0000000769077224 */ /* 0x000fe200078e020b */
[----:B------:R-:W-:Y:S01]  /*12420*/  ISETP.GE.AND P6, PT, R8, RZ, PT ;  /* 0x000000ff0800720c */ /* 0x000fe20003fc6270 */
[----:B-1----:R-:W-:Y:S02]  /*12430*/  IMAD.MOV.U32 R2, RZ, RZ, R3 ;  /* 0x000000ffff027224 */ /* 0x002fe400078e0003 */
[----:B------:R-:W-:-:S04]  /*12440*/  IMAD.HI.U32 R3, R106, R212, RZ ;  /* 0x000000d46a037227 */ /* 0x000fc800078e00ff */
[--C-:B------:R-:W-:Y:S01]  /*12450*/  @!P1 IMAD.IADD R9, R9, 0x1, -R105.reuse ;  /* 0x0000000109099824 */ /* 0x100fe200078e0a69 */
[----:B------:R-:W-:Y:S01]  /*12460*/  IADD3 R3, PT, PT, -R3, RZ, RZ ;  /* 0x000000ff03037210 */ /* 0x000fe20007ffe1ff */
[----:B------:R-:W-:Y:S01]  /*12470*/  @!P2 IMAD.IADD R210, R210, 0x1, -R105 ;  /* 0x00000001d2d2a824 */ /* 0x000fe200078e0a69 */
[C---:B------:R-:W-:Y:S01]  /*12480*/  ISETP.GT.U32.AND P2, PT, R105.reuse, R7, PT ;  /* 0x000000076900720c */ /* 0x040fe20003f44070 */
[----:B------:R-:W-:Y:S01]  /*12490*/  @!P5 IMAD.MOV R2, RZ, RZ, -R2 ;  /* 0x000000ffff02d224 */ /* 0x000fe200078e0a02 */
[----:B------:R-:W-:Y:S01]  /*124a0*/  ISETP.GE.AND P5, PT, R4, RZ, PT ;  /* 0x000000ff0400720c */ /* 0x000fe20003fa6270 */
[C---:B------:R-:W-:Y:S01]  /*124b0*/  IMAD R212, R105.reuse, R3, R212 ;  /* 0x0000000369d47224 */ /* 0x040fe200078e02d4 */
[----:B------:R-:W-:Y:S01]  /*124c0*/  @!P3 IADD3 R210, PT, PT, -R210, RZ, RZ ;  /* 0x000000ffd2d2b210 */ /* 0x000fe20007ffe1ff */
[----:B------:R-:W-:Y:S01]  /*124d0*/  IMAD.MOV.U32 R4, RZ, RZ, R5 ;  /* 0x000000ffff047224 */ /* 0x000fe200078e0005 */
[----:B------:R1:W-:Y:S01]  /*124e0*/  STL [R1+0x5ac], R2 ;  /* 0x0005ac0201007387 */ /* 0x0003e20000100800 */
[----:B------:R-:W-:Y:S01]  /*124f0*/  VIADD R3, R22, 0x166 ;  /* 0x0000016616037836 */ /* 0x000fe20000000000 */
[----:B------:R-:W-:Y:S01]  /*12500*/  ISETP.GT.U32.AND P1, PT, R105, R212, PT ;  /* 0x000000d46900720c */ /* 0x000fe20003f24070 */
[----:B------:R-:W-:Y:S01]  /*12510*/  IMAD.HI.U32 R11, R106, R4, RZ ;  /* 0x000000046a0b7227 */ /* 0x000fe200078e00ff */
[----:B------:R-:W-:Y:S01]  /*12520*/  IADD3 R5, PT, PT, R22, 0x167, RZ ;  /* 0x0000016716057810 */ /* 0x000fe20007ffe0ff */
[----:B------:R-:W-:Y:S01]  /*12530*/  STL [R1+0x8784], R210 ;  /* 0x008784d201007387 */ /* 0x000fe20000100800 */
[----:B------:R-:W-:Y:S01]  /*12540*/  IABS R8, R3 ;  /* 0x0000000300087213 */ /* 0x000fe20000000000 */
[----:B------:R-:W-:Y:S01]  /*12550*/  @!P4 IMAD.IADD R0, R0, 0x1, -R105 ;  /* 0x000000010000c824 */ /* 0x000fe200078e0a69 */
[----:B------:R-:W-:Y:S01]  /*12560*/  ISETP.GE.AND P4, PT, R10, RZ, PT ;  /* 0x000000ff0a00720c */ /* 0x000fe20003f86270 */
[----:B------:R-:W-:Y:S01]  /*12570*/  IMAD.MOV R11, RZ, RZ, -R11 ;  /* 0x000000ffff0b7224 */ /* 0x000fe200078e0a0b */
[----:B------:R-:W-:Y:S01]  /*12580*/  IABS R10, R5 ;  /* 0x00000005000a7213 */ /* 0x000fe20000000000 */
[----:B------:R-:W-:Y:S01]  /*12590*/  @!P2 IMAD.IADD R7, R7, 0x1, -R105 ;  /* 0x000000010707a824 */ /* 0x000fe200078e0a69 */
[----:B------:R-:W-:Y:S01]  /*125a0*/  ISETP.GE.AND P2, PT, R6, RZ, PT ;  /* 0x000000ff0600720c */ /* 0x000fe20003f46270 */
[----:B-1----:R-:W-:-:S02]  /*125b0*/  IMAD.MOV.U32 R2, RZ, RZ, R0 ;  /* 0x000000ffff027224 */ /* 0x002fc400078e0000 */
[----:B------:R-:W-:Y:S01]  /*125c0*/  @!P1 IMAD.IADD R212, R212, 0x1, -R105 ;  /* 0x00000001d4d49824 */ /* 0x000fe200078e0a69 */
[C---:B------:R-:W-:Y:S01]  /*125d0*/  ISETP.GT.U32.AND P3, PT, R105.reuse, R7, PT ;  /* 0x000000076900720c */ /* 0x040fe20003f64070 */
[C---:B------:R-:W-:Y:S01]  /*125e0*/  IMAD R4, R105.reuse, R11, R4 ;  /* 0x0000000b69047224 */ /* 0x040fe200078e0204 */
[----:B------:R-:W-:Y:S01]  /*125f0*/  @!P0 IADD3 R2, PT, PT, -R2, RZ, RZ ;  /* 0x000000ff02028210 */ /* 0x000fe20007ffe1ff */
[----:B------:R-:W-:Y:S01]  /*12600*/  IMAD.HI.U32 R6, R106, R8, RZ ;  /* 0x000000086a067227 */ /* 0x000fe200078e00ff */
[C---:B------:R-:W-:Y:S02]  /*12610*/  ISETP.GT.U32.AND P1, PT, R105.reuse, R212, PT ;  /* 0x000000d46900720c */ /* 0x040fe40003f24070 */
[----:B------:R-:W-:Y:S01]  /*12620*/  ISETP.GT.U32.AND P0, PT, R105, R4, PT ;  /* 0x000000046900720c */ /* 0x000fe20003f04070 */
[----:B------:R-:W-:Y:S02]  /*12630*/  IMAD.MOV.U32 R211, RZ, RZ, R9 ;  /* 0x000000ffffd37224 */ /* 0x000fe400078e0009 */
[----:B------:R-:W-:-:S02]  /*12640*/  IMAD.MOV R6, RZ, RZ, -R6 ;  /* 0x000000ffff067224 */ /* 0x000fc400078e0a06 */
[----:B------:R-:W-:Y:S01]  /*12650*/  @!P6 IMAD.MOV R211, RZ, RZ, -R211 ;  /* 0x000000ffffd3e224 */ /* 0x000fe200078e0ad3 */
[----:B------:R-:W-:Y:S01]  /*12660*/  ISETP.GE.AND P6, PT, R3, RZ, PT ;  /* 0x000000ff0300720c */ /* 0x000fe20003fc6270 */
[----:B------:R-:W-:Y:S01]  /*12670*/  IMAD R3, R105, R6, R8 ;  /* 0x0000000669037224 */ /* 0x000fe200078e0208 */
[----:B------:R-:W-:Y:S01]  /*12680*/  @!P3 IADD3 R7, PT, PT, R7, -R105, RZ ;  /* 0x800000690707b210 */ /* 0x000fe20007ffe0ff */
[----:B------:R-:W-:Y:S01]  /*12690*/  IMAD.HI.U32 R0, R106, R10, RZ ;  /* 0x0000000a6a007227 */ /* 0x000fe200078e00ff */
[----:B------:R-:W-:Y:S01]  /*126a0*/  STL [R1+0x8824], R211 ;  /* 0x008824d301007387 */ /* 0x000fe20000100800 */
[----:B------:R-:W-:Y:S02]  /*126b0*/  ISETP.GE.AND P3, PT, R5, RZ, PT ;  /* 0x000000ff0500720c */ /* 0x000fe40003f66270 */
[----:B------:R-:W-:Y:S01]  /*126c0*/  @!P1 IMAD.IADD R212, R212, 0x1, -R105 ;  /* 0x00000001d4d49824 */ /* 0x000fe200078e0a69 */
[C---:B------:R-:W-:Y:S01]  /*126d0*/  ISETP.GT.U32.AND P1, PT, R105.reuse, R3, PT ;  /* 0x000000036900720c */ /* 0x040fe20003f24070 */
[----:B------:R-:W-:Y:S01]  /*126e0*/  IMAD.MOV R0, RZ, RZ, -R0 ;  /* 0x000000ffff007224 */ /* 0x000fe200078e0a00 */
[----:B------:R-:W-:Y:S01]  /*126f0*/  @!P0 IADD3 R4, PT, PT, R4, -R105, RZ ;  /* 0x8000006904048210 */ /* 0x000fe20007ffe0ff */
[----:B------:R1:W-:Y:S01]  /*12700*/  STL [R1+0x5a0], R2 ;  /* 0x0005a00201007387 */ /* 0x0003e20000100800 */
[----:B------:R-:W-:Y:S01]  /*12710*/  VIADD R9, R22, 0x168 ;  /* 0x0000016816097836 */ /* 0x000fe20000000000 */
[----:B------:R-:W-:Y:S01]  /*12720*/  @!P4 IADD3 R212, PT, PT, -R212, RZ, RZ ;  /* 0x000000ffd4d4c210 */ /* 0x000fe20007ffe1ff */
[C---:B------:R-:W-:Y:S01]  /*12730*/  IMAD R5, R105.reuse, R0, R10 ;  /* 0x0000000069057224 */ /* 0x040fe200078e020a */
[----:B------:R-:W-:Y:S01]  /*12740*/  ISETP.GT.U32.AND P0, PT, R105, R4, PT ;  /* 0x000000046900720c */ /* 0x000fe20003f04070 */
[C---:B------:R-:W-:Y:S01]  /*12750*/  VIADD R6, R22.reuse, 0x16a ;  /* 0x0000016a16067836 */ /* 0x040fe20000000000 */
[----:B------:R-:W-:Y:S01]  /*12760*/  IABS R0, R9 ;  /* 0x0000000900007213 */ /* 0x000fe20000000000 */
[----:B------:R-:W-:Y:S01]  /*12770*/  VIADD R8, R22, 0x169 ;  /* 0x0000016916087836 */ /* 0x000fe20000000000 */
[----:B------:R-:W-:Y:S01]  /*12780*/  ISETP.GE.AND P4, PT, R9, RZ, PT ;  /* 0x000000ff0900720c */ /* 0x000fe20003f86270 */
[----:B-1----:R-:W-:Y:S01]  /*12790*/  IMAD.MOV.U32 R2, RZ, RZ, R7 ;  /* 0x000000ffff027224 */ /* 0x002fe200078e0007 */
[----:B------:R-:W-:Y:S01]  /*127a0*/  IABS R7, R6 ;  /* 0x0000000600077213 */ /* 0x000fe20000000000 */
[----:B------:R-:W-:Y:S01]  /*127b0*/  @!P1 IMAD.IADD R3, R3, 0x1, -R105 ;  /* 0x0000000103039824 */ /* 0x000fe200078e0a69 */
[----:B------:R-:W-:Y:S01]  /*127c0*/  IABS R213, R8 ;  /* 0x0000000800d57213 */ /* 0x000fe20000000000 */
[----:B------:R-:W-:Y:S01]  /*127d0*/  @!P5 IMAD.MOV R2, RZ, RZ, -R2 ;  /* 0x000000ffff02d224 */ /* 0x000fe200078e0a02 */
[C---:B------:R-:W-:Y:S01]  /*127e0*/  ISETP.GT.U32.AND P5, PT, R105.reuse, R5, PT ;  /* 0x000000056900720c */ /* 0x040fe20003fa4070 */
[----:B------:R-:W-:Y:S01]  /*127f0*/  IMAD.HI.U32 R10, R106, R0, RZ ;  /* 0x000000006a0a7227 */ /* 0x000fe200078e00ff */
[----:B------:R-:W-:-:S02]  /*12800*/  ISETP.GT.U32.AND P1, PT, R105, R3, PT ;  /* 0x000000036900720c */ /* 0x000fc40003f24070 */
[----:B------:R1:W-:Y:S01]  /*12810*/  STL [R1+0x598], R2 ;  /* 0x0005980201007387 */ /* 0x0003e20000100800 */
[----:B------:R-:W-:Y:S01]  /*12820*/  @!P0 IMAD.IADD R4, R4, 0x1, -R105 ;  /* 0x0000000104048824 */ /* 0x000fe200078e0a69 */
[----:B------:R-:W-:Y:S01]  /*12830*/  ISETP.GE.AND P0, PT, R8, RZ, PT ;  /* 0x000000ff0800720c */ /* 0x000fe20003f06270 */
[----:B------:R-:W-:Y:S02]  /*12840*/  IMAD.MOV R10, RZ, RZ, -R10 ;  /* 0x000000ffff0a7224 */ /* 0x000fe400078e0a0a */
[----:B------:R-:W-:-:S04]  /*12850*/  IMAD.HI.U32 R9, R106, R7, RZ ;  /* 0x000000076a097227 */ /* 0x000fc800078e00ff */
[----:B------:R-:W-:Y:S01]  /*12860*/  @!P5 IADD3 R5, PT, PT, R5, -R105, RZ ;  /* 0x800000690505d210 */ /* 0x000fe20007ffe0ff */
[----:B-1----:R-:W-:Y:S02]  /*12870*/  IMAD.MOV.U32 R2, RZ, RZ, R4 ;  /* 0x000000ffff027224 */ /* 0x002fe400078e0004 */
[C---:B------:R-:W-:Y:S01]  /*12880*/  IMAD R0, R105.reuse, R10, R0 ;  /* 0x0000000a69007224 */ /* 0x040fe200078e0200 */
[----:B------:R-:W-:Y:S01]  /*12890*/  ISETP.GT.U32.AND P5, PT, R105, R5, PT ;  /* 0x000000056900720c */ /* 0x000fe20003fa4070 */
[----:B------:R-:W-:Y:S01]  /*128a0*/  @!P1 IMAD.IADD R3, R3, 0x1, -R105 ;  /* 0x0000000103039824 */ /* 0x000fe200078e0a69 */
[----:B------:R-:W-:Y:S01]  /*128b0*/  @!P2 IADD3 R2, PT, PT, -R2, RZ, RZ ;  /* 0x000000ff0202a210 */ /* 0x000fe20007ffe1ff */
[----:B------:R-:W-:Y:S01]  /*128c0*/  IMAD.MOV R9, RZ, RZ, -R9 ;  /* 0x000000ffff097224 */ /* 0x000fe200078e0a09 */
[C---:B------:R-:W-:Y:S01]  /*128d0*/  ISETP.GT.U32.AND P1, PT, R105.reuse, R0, PT ;  /* 0x000000006900720c */ /* 0x040fe20003f24070 */
[----:B------:R-:W-:Y:S01]  /*128e0*/  IMAD.HI.U32 R8, R106, R213, RZ ;  /* 0x000000d56a087227 */ /* 0x000fe200078e00ff */
[----:B------:R-:W-:Y:S01]  /*128f0*/  ISETP.GE.AND P2, PT, R6, RZ, PT ;  /* 0x000000ff0600720c */ /* 0x000fe20003f46270 */
[----:B------:R1:W-:Y:S02]  /*12900*/  STL [R1+0x594], R2 ;  /* 0x0005940201007387 */ /* 0x0003e40000100800 */
[----:B------:R-:W-:-:S02]  /*12910*/  IMAD R7, R105, R9, R7 ;  /* 0x0000000969077224 */ /* 0x000fc400078e0207 */
[----:B------:R-:W-:Y:S02]  /*12920*/  IMAD.MOV R8, RZ, RZ, -R8 ;  /* 0x000000ffff087224 */ /* 0x000fe400078e0a08 */
[----:B------:R-:W-:Y:S01]  /*12930*/  @!P5 IMAD.IADD R5, R5, 0x1, -R105 ;  /* 0x000000010505d824 */ /* 0x000fe200078e0a69 */
[----:B------:R-:W-:Y:S01]  /*12940*/  ISETP.GE.AND P5, PT, R214, RZ, PT ;  /* 0x000000ffd600720c */ /* 0x000fe20003fa6270 */
[C---:B------:R-:W-:Y:S01]  /*12950*/  IMAD R213, R105.reuse, R8, R213 ;  /* 0x0000000869d57224 */ /* 0x040fe200078e02d5 */
[----:B------:R-:W-:Y:S01]  /*12960*/  IABS R214, R214 ;  /* 0x000000d600d67213 */ /* 0x000fe20000000000 */
[----:B-1----:R-:W-:Y:S01]  /*12970*/  IMAD.MOV.U32 R2, RZ, RZ, R3 ;  /* 0x000000ffff027224 */ /* 0x002fe200078e0003 */
[----:B------:R-:W-:Y:S01]  /*12980*/  @!P1 IADD3 R0, PT, PT, R0, -R105, RZ ;  /* 0x8000006900009210 */ /* 0x000fe20007ffe0ff */
[C---:B------:R-:W-:Y:S01]  /*12990*/  VIADD R9, R22.reuse, 0x16d ;  /* 0x0000016d16097836 */ /* 0x040fe20000000000 */
[C---:B------:R-:W-:Y:S01]  /*129a0*/  IADD3 R3, PT, PT, R22.reuse, 0x16c, RZ ;  /* 0x0000016c16037810 */ /* 0x040fe20007ffe0ff */
[----:B------:R-:W-:Y:S01]  /*129b0*/  @!P6 IMAD.MOV R2, RZ, RZ, -R2 ;  /* 0x000000ffff02e224 */ /* 0x000fe200078e0a02 */
[C---:B------:R-:W-:Y:S01]  /*129c0*/  ISETP.GT.U32.AND P1, PT, R105.reuse, R0, PT ;  /* 0x000000006900720c */ /* 0x040fe20003f24070 */
[----:B------:R-:W-:Y:S01]  /*129d0*/  VIADD R8, R22, 0x16e ;  /* 0x0000016e16087836 */ /* 0x000fe20000000000 */
[----:B------:R-:W-:Y:S01]  /*129e0*/  IABS R4, R3 ;  /* 0x0000000300047213 */ /* 0x000fe20000000000 */
[----:B------:R-:W-:Y:S01]  /*129f0*/  IMAD.HI.U32 R10, R106, R214, RZ ;  /* 0x000000d66a0a7227 */ /* 0x000fe200078e00ff */
[----:B------:R1:W-:Y:S01]  /*12a00*/  STL [R1+0x590], R2 ;  /* 0x0005900201007387 */ /* 0x0003e20000100800 */
[----:B------:R-:W-:-:S02]  /*12a10*/  ISETP.GT.U32.AND P6, PT, R105, R213, PT ;  /* 0x000000d56900720c */ /* 0x000fc40003fc4070 */
[----:B------:R-:W-:Y:S01]  /*12a20*/  IMAD.HI.U32 R6, R106, R4, RZ ;  /* 0x000000046a067227 */ /* 0x000fe200078e00ff */
[----:B------:R-:W-:-:S03]  /*12a30*/  IABS R215, R9 ;  /* 0x0000000900d77213 */ /* 0x000fc60000000000 */
[----:B------:R-:W-:Y:S02]  /*12a40*/  IMAD.MOV R6, RZ, RZ, -R6 ;  /* 0x000000ffff067224 */ /* 0x000fe400078e0a06 */
[----:B------:R-:W-:Y:S01]  /*12a50*/  @!P1 IADD3 R0, PT, PT, R0, -R105, RZ ;  /* 0x8000006900009210 */ /* 0x000fe20007ffe0ff */
[----:B-1----:R-:W-:Y:S01]  /*12a60*/  IMAD.MOV.U32 R2, RZ, RZ, R5 ;  /* 0x000000ffff027224 */ /* 0x002fe200078e0005 */
[----:B------:R-:W-:Y:S01]  /*12a70*/  ISETP.GE.AND P1, PT, R3, RZ, PT ;  /* 0x000000ff0300720c */ /* 0x000fe20003f26270 */
[----:B------:R-:W-:Y:S01]  /*12a80*/  IMAD R4, R105, R6, R4 ;  /* 0x0000000669047224 */ /* 0x000fe200078e0204 */
[----:B------:R-:W-:Y:S01]  /*12a90*/  IABS R3, R8 ;  /* 0x0000000800037213 */ /* 0x000fe20000000000 */
[----:B------:R-:W-:Y:S01]  /*12aa0*/  @!P6 IMAD.IADD R213, R213, 0x1, -R105 ;  /* 0x00000001d5d5e824 */ /* 0x000fe200078e0a69 */
[----:B------:R-:W-:Y:S01]  /*12ab0*/  @!P3 IADD3 R2, PT, PT, -R2, RZ, RZ ;  /* 0x000000ff0202b210 */ /* 0x000fe20007ffe1ff */
[----:B------:R-:W-:Y:S01]  /*12ac0*/  IMAD.HI.U32 R5, R106, R215, RZ ;  /* 0x000000d76a057227 */ /* 0x000fe200078e00ff */
[----:B------:R-:W-:-:S02]  /*12ad0*/  ISETP.GT.U32.AND P3, PT, R105, R7, PT ;  /* 0x000000076900720c */ /* 0x000fc40003f64070 */
[C---:B------:R-:W-:Y:S01]  /*12ae0*/  ISETP.GT.U32.AND P6, PT, R105.reuse, R213, PT ;  /* 0x000000d56900720c */ /* 0x040fe20003fc4070 */
[----:B------:R1:W-:Y:S01]  /*12af0*/  STL [R1+0x58c], R2 ;  /* 0x00058c0201007387 */ /* 0x0003e20000100800 */
[----:B------:R-:W-:Y:S02]  /*12b00*/  IMAD.MOV R5, RZ, RZ, -R5 ;  /* 0x000000ffff057224 */ /* 0x000fe400078e0a05 */
[----:B------:R-:W-:Y:S02]  /*12b10*/  IMAD.MOV R10, RZ, RZ, -R10 ;  /* 0x000000ffff0a7224 */ /* 0x000fe400078e0a0a */
[C---:B------:R-:W-:Y:S02]  /*12b20*/  IMAD R215, R105.reuse, R5, R215 ;  /* 0x0000000569d77224 */ /* 0x040fe400078e02d7 */
[----:B------:R-:W-:Y:S02]  /*12b30*/  VIADD R5, R22, 0x16f ;  /* 0x0000016f16057836 */ /* 0x000fe40000000000 */
[----:B------:R-:W-:Y:S01]  /*12b40*/  IMAD R214, R105, R10, R214 ;  /* 0x0000000a69d67224 */ /* 0x000fe200078e02d6 */
[----:B-1----:R-:W-:Y:S01]  /*12b50*/  MOV R2, R0 ;  /* 0x0000000000027202 */ /* 0x002fe20000000f00 */
[----:B------:R-:W-:-:S02]  /*12b60*/  @!P3 IMAD.IADD R7, R7, 0x1, -R105 ;  /* 0x000000010707b824 */ /* 0x000fc400078e0a69 */
[--C-:B------:R-:W-:Y:S01]  /*12b70*/  @!P6 IMAD.IADD R213, R213, 0x1, -R105.reuse ;  /* 0x00000001d5d5e824 */ /* 0x100fe200078e0a69 */
[C---:B------:R-:W-:Y:S01]  /*12b80*/  ISETP.GT.U32.AND P6, PT, R105.reuse, R214, PT ;  /* 0x000000d66900720c */ /* 0x040fe20003fc4070 */
[----:B------:R-:W-:Y:S01]  /*12b90*/  @!P4 IMAD.MOV R2, RZ, RZ, -R2 ;  /* 0x000000ffff02c224 */ /* 0x000fe200078e0a02 */
[C---:B------:R-:W-:Y:S01]  /*12ba0*/  ISETP.GT.U32.AND P3, PT, R105.reuse, R7, PT ;  /* 0x000000076900720c */ /* 0x040fe20003f64070 */
[----:B------:R-:W-:Y:S01]  /*12bb0*/  IMAD.HI.U32 R0, R106, R3, RZ ;  /* 0x000000036a007227 */ /* 0x000fe200078e00ff */
[----:B------:R-:W-:Y:S02]  /*12bc0*/  ISETP.GT.U32.AND P4, PT, R105, R4, PT ;  /* 0x000000046900720c */ /* 0x000fe40003f84070 */
[----:B------:R1:W-:Y:S01]  /*12bd0*/  STL [R1+0x584], R2 ;  /* 0x0005840201007387 */ /* 0x0003e20000100800 */
[----:B------:R-:W-:Y:S01]  /*12be0*/  @!P0 IADD3 R213, PT, PT, -R213, RZ, RZ ;  /* 0x000000ffd5d58210 */ /* 0x000fe20007ffe1ff */
[----:B------:R-:W-:Y:S01]  /*12bf0*/  IMAD.MOV R10, RZ, RZ, -R0 ;  /* 0x000000ffff0a7224 */ /* 0x000fe200078e0a00 */
[----:B------:R-:W-:Y:S01]  /*12c00*/  IABS R0, R5 ;  /* 0x0000000500007213 */ /* 0x000fe20000000000 */
[----:B------:R-:W-:Y:S01]  /*12c10*/  VIADD R6, R22, 0x170 ;  /* 0x0000017016067836 */ /* 0x000fe20000000000 */
[----:B------:R-:W-:Y:S01]  /*12c20*/  ISETP.GT.U32.AND P0, PT, R105, R215, PT ;  /* 0x000000d76900720c */ /* 0x000fe20003f04070 */
[----:B------:R2:W-:Y:S01]  /*12c30*/  STL [R1+0x8828], R213 ;  /* 0x008828d501007387 */ /* 0x0005e20000100800 */
[----:B------:R-:W-:-:S02]  /*12c40*/  @!P6 IMAD.IADD R214, R214, 0x1, -R105 ;  /* 0x00000001d6d6e824 */ /* 0x000fc400078e0a69 */
[--C-:B------:R-:W-:Y:S02]  /*12c50*/  @!P3 IMAD.IADD R7, R7, 0x1, -R105.reuse ;  /* 0x000000010707b824 */ /* 0x100fe400078e0a69 */
[----:B------:R-:W-:Y:S01]  /*12c60*/  @!P4 IMAD.IADD R4, R4, 0x1, -R105 ;  /* 0x000000010404c824 */ /* 0x000fe200078e0a69 */
[C---:B------:R-:W-:Y:S01]  /*12c70*/  ISETP.GT.U32.AND P6, PT, R105.reuse, R214, PT ;  /* 0x000000d66900720c */ /* 0x040fe20003fc4070 */
[----:B------:R-:W-:Y:S01]  /*12c80*/  IMAD R3, R105, R10, R3 ;  /* 0x0000000a69037224 */ /* 0x000fe200078e0203 */
[----:B-1----:R-:W-:Y:S01]  /*12c90*/  MOV R2, R7 ;  /* 0x0000000700027202 */ /* 0x002fe20000000f00 */
[----:B------:R-:W-:Y:S01]  /*12ca0*/  IMAD.HI.U32 R7, R106, R0, RZ ;  /* 0x000000006a077227 */ /* 0x000fe200078e00ff */
[----:B------:R-:W-:Y:S02]  /*12cb0*/  ISETP.GE.AND P4, PT, R9, RZ, PT ;  /* 0x000000ff0900720c */ /* 0x000fe40003f86270 */
[C---:B------:R-:W-:Y:S01]  /*12cc0*/  ISETP.GT.U32.AND P3, PT, R105.reuse, R3, PT ;  /* 0x000000036900720c */ /* 0x040fe20003f64070 */
[----:B------:R-:W-:Y:S01]  /*12cd0*/  @!P2 IMAD.MOV R2, RZ, RZ, -R2 ;  /* 0x000000ffff02a224 */ /* 0x000fe200078e0a02 */
[----:B------:R-:W-:Y:S01]  /*12ce0*/  ISETP.GT.U32.AND P2, PT, R105, R4, PT ;  /* 0x000000046900720c */ /* 0x000fe20003f44070 */
[----:B------:R-:W-:Y:S01]  /*12cf0*/  @!P0 IMAD.IADD R215, R215, 0x1, -R105 ;  /* 0x00000001d7d78824 */ /* 0x000fe200078e0a69 */
[----:B------:R-:W-:-:S02]  /*12d00*/  IADD3 R7, PT, PT, -R7, RZ, RZ ;  /* 0x000000ff07077210 */ /* 0x000fc40007ffe1ff */
[----:B------:R1:W-:Y:S01]  /*12d10*/  STL [R1+0x580], R2 ;  /* 0x0005800201007387 */ /* 0x0003e20000100800 */
[----:B------:R-:W-:Y:S01]  /*12d20*/  IABS R10, R6 ;  /* 0x00000006000a7213 */ /* 0x000fe20000000000 */
[--C-:B------:R-:W-:Y:S01]  /*12d30*/  @!P6 IMAD.IADD R214, R214, 0x1, -R105.reuse ;  /* 0x00000001d6d6e824 */ /* 0x100fe200078e0a69 */
[C---:B------:R-:W-:Y:S01]  /*12d40*/  ISETP.GT.U32.AND P0, PT, R105.reuse, R215, PT ;  /* 0x000000d76900720c */ /* 0x040fe20003f04070 */
[----:B------:R-:W-:Y:S01]  /*12d50*/  IMAD R0, R105, R7, R0 ;  /* 0x0000000769007224 */ /* 0x000fe200078e0200 */
[----:B------:R-:W-:Y:S01]  /*12d60*/  ISETP.GE.AND P6, PT, R8, RZ, PT ;  /* 0x000000ff0800720c */ /* 0x000fe20003fc6270 */
[----:B------:R-:W-:Y:S01]  /*12d70*/  IMAD.HI.U32 R8, R106, R10, RZ ;  /* 0x0000000a6a087227 */ /* 0x000fe200078e00ff */
[----:B--2---:R-:W-:Y:S02]  /*12d80*/  IADD3 R213, PT, PT, R22, 0x173, RZ ;  /* 0x0000017316d57810 */ /* 0x004fe40007ffe0ff */
[----:B------:R-:W-:Y:S01]  /*12d90*/  @!P2 IADD3 R4, PT, PT, R4, -R105, RZ ;  /* 0x800000690404a210 */ /* 0x000fe20007ffe0ff */
[--C-:B------:R-:W-:Y:S01]  /*12da0*/  @!P3 IMAD.IADD R3, R3, 0x1, -R105.reuse ;  /* 0x000000010303b824 */ /* 0x100fe200078e0a69 */
[C---:B------:R-:W-:Y:S01]  /*12db0*/  ISETP.GT.U32.AND P2, PT, R105.reuse, R0, PT ;  /* 0x000000006900720c */ /* 0x040fe20003f44070 */
[----:B------:R-:W-:Y:S01]  /*12dc0*/  IMAD.MOV R8, RZ, RZ, -R8 ;  /* 0x000000ffff087224 */ /* 0x000fe200078e0a08 */
[----:B-1----:R-:W-:Y:S01]  /*12dd0*/  MOV R2, R4 ;  /* 0x0000000400027202 */ /* 0x002fe20000000f00 */
[----:B------:R-:W-:Y:S01]  /*12de0*/  @!P5 IMAD.MOV R214, RZ, RZ, -R214 ;  /* 0x000000ffffd6d224 */ /* 0x000fe200078e0ad6 */
[----:B------:R-:W-:Y:S01]  /*12df0*/  ISETP.GT.U32.AND P3, PT, R105, R3, PT ;  /* 0x000000036900720c */ /* 0x000fe20003f64070 */
[----:B------:R-:W-:Y:S01]  /*12e00*/  @!P0 IMAD.IADD R215, R215, 0x1, -R105 ;  /* 0x00000001d7d78824 */ /* 0x000fe200078e0a69 */
[----:B------:R-:W-:Y:S01]  /*12e10*/  ISETP.GE.AND P5, PT, R5, RZ, PT ;  /* 0x000000ff0500720c */ /* 0x000fe20003fa6270 */
[----:B------:R-:W-:Y:S01]  /*12e20*/  @!P1 IMAD.MOV R2, RZ, RZ, -R2 ;  /* 0x000000ffff029224 */ /* 0x000fe200078e0a02 */
[----:B------:R-:W-:Y:S01]  /*12e30*/  ISETP.GE.AND P0, PT, R6, RZ, PT ;  /* 0x000000ff0600720c */ /* 0x000fe20003f06270 */
[----:B------:R-:W-:-:S03]  /*12e40*/  IMAD R216, R105, R8, R10 ;  /* 0x0000000869d87224 */ /* 0x000fc600078e020a */
[----:B------:R1:W-:Y:S01]  /*12e50*/  STL [R1+0x8778], R2 ;  /* 0x0087780201007387 */ /* 0x0003e20000100800 */
[----:B------:R-:W-:-:S04]  /*12e60*/  @!P2 IMAD.IADD R0, R0, 0x1, -R105 ;  /* 0x000000010000a824 */ /* 0x000fc800078e0a69 */
[----:B------:R-:W-:Y:S01]  /*12e70*/  @!P3 IMAD.IADD R3, R3, 0x1, -R105 ;  /* 0x000000010303b824 */ /* 0x000fe200078e0a69 */
[----:B------:R-:W-:Y:S01]  /*12e80*/  ISETP.GE.AND P3, PT, R102, RZ, PT ;  /* 0x000000ff6600720c */ /* 0x000fe20003f66270 */
[----:B------:R-:W-:Y:S01]  /*12e90*/  @!P4 IMAD.MOV R215, RZ, RZ, -R215 ;  /* 0x000000ffffd7c224 */ /* 0x000fe200078e0ad7 */
[----:B-1----:R-:W2:Y:S01]  /*12ea0*/  LDL R2, [R1+0x1ad0] ;  /* 0x001ad00001027983 */ /* 0x002ea20000100800 */
[----:B------:R-:W-:Y:S02]  /*12eb0*/  ISETP.GT.U32.AND P4, PT, R105, R0, PT ;  /* 0x000000006900720c */ /* 0x000fe40003f84070 */
[----:B------:R-:W-:-:S11]  /*12ec0*/  IABS R102, R102 ;  /* 0x0000006600667213 */ /* 0x000fd60000000000 */
[----:B------:R-:W-:Y:S01]  /*12ed0*/  @!P4 IMAD.IADD R0, R0, 0x1, -R105 ;  /* 0x000000010000c824 */ /* 0x000fe200078e0a69 */
[----:B------:R-:W-:Y:S02]  /*12ee0*/  ISETP.GT.U32.AND P4, PT, R105, R216, PT ;  /* 0x000000d86900720c */ /* 0x000fe40003f84070 */
[----:B------:R-:W-:Y:S02]  /*12ef0*/  ISETP.GE.AND P1, PT, R217, RZ, PT ;  /* 0x000000ffd900720c */ /* 0x000fe40003f26270 */
[----:B------:R-:W-:Y:S01]  /*12f00*/  IABS R217, R217 ;  /* 0x000000d900d97213 */ /* 0x000fe20000000000 */
[----:B------:R-:W-:-:S04]  /*12f10*/  IMAD.HI.U32 R7, R106, R102, RZ ;  /* 0x000000666a077227 */ /* 0x000fc800078e00ff */
[----:B------:R-:W-:-:S04]  /*12f20*/  IMAD.HI.U32 R6, R106, R217, RZ ;  /* 0x000000d96a067227 */ /* 0x000fc800078e00ff */
[----:B------:R-:W-:Y:S01]  /*12f30*/  @!P4 IADD3 R216, PT, PT, R216, -R105, RZ ;  /* 0x80000069d8d8c210 */ /* 0x000fe20007ffe0ff */
[----:B------:R-:W-:-:S03]  /*12f40*/  IMAD.MOV R7, RZ, RZ, -R7 ;  /* 0x000000ffff077224 */ /* 0x000fc600078e0a07 */
[C---:B------:R-:W-:Y:S02]  /*12f50*/  ISETP.GT.U32.AND P4, PT, R105.reuse, R216, PT ;  /* 0x000000d86900720c */ /* 0x040fe40003f84070 */
[----:B------:R-:W-:Y:S01]  /*12f60*/  IADD3 R6, PT, PT, -R6, RZ, RZ ;  /* 0x000000ff06067210 */ /* 0x000fe20007ffe1ff */
[C---:B------:R-:W-:Y:S02]  /*12f70*/  IMAD R102, R105.reuse, R7, R102 ;  /* 0x0000000769667224 */ /* 0x040fe400078e0266 */
[----:B------:R-:W-:Y:S02]  /*12f80*/  IMAD.MOV.U32 R104, RZ, RZ, R0 ;  /* 0x000000ffff687224 */ /* 0x000fe400078e0000 */
[C---:B------:R-:W-:Y:S02]  /*12f90*/  IMAD R217, R105.reuse, R6, R217 ;  /* 0x0000000669d97224 */ /* 0x040fe400078e02d9 */
[----:B------:R-:W-:Y:S01]  /*12fa0*/  @!P5 IMAD.MOV R104, RZ, RZ, -R104 ;  /* 0x000000ffff68d224 */ /* 0x000fe200078e0a68 */
[----:B------:R-:W-:-:S03]  /*12fb0*/  ISETP.GT.U32.AND P5, PT, R105, R102, PT ;  /* 0x000000666900720c */ /* 0x000fc60003fa4070 */
[----:B------:R-:W-:Y:S02]  /*12fc0*/  @!P4 IADD3 R216, PT, PT, R216, -R105, RZ ;  /* 0x80000069d8d8c210 */ /* 0x000fe40007ffe0ff */
[----:B------:R-:W-:Y:S02]  /*12fd0*/  ISETP.GT.U32.AND P4, PT, R105, R217, PT ;  /* 0x000000d96900720c */ /* 0x000fe40003f84070 */
[----:B------:R-:W-:Y:S02]  /*12fe0*/  IABS R101, R213 ;  /* 0x000000d500657213 */ /* 0x000fe40000000000 */
[----:B------:R-:W-:Y:S02]  /*12ff0*/  MOV R103, R3 ;  /* 0x0000000300677202 */ /* 0x000fe40000000f00 */
[----:B------:R-:W-:Y:S01]  /*13000*/  ISETP.GE.AND P2, PT, R218, RZ, PT ;  /* 0x000000ffda00720c */ /* 0x000fe20003f46270 */
[----:B------:R-:W-:Y:S01]  /*13010*/  IMAD.HI.U32 R5, R106, R101, RZ ;  /* 0x000000656a057227 */ /* 0x000fe200078e00ff */
[----:B------:R-:W-:-:S03]  /*13020*/  IABS R218, R218 ;  /* 0x000000da00da7213 */ /* 0x000fc60000000000 */
[----:B------:R-:W-:Y:S02]  /*13030*/  @!P5 IMAD.IADD R102, R102, 0x1, -R105 ;  /* 0x000000016666d824 */ /* 0x000fe400078e0a69 */
[----:B------:R-:W-:Y:S01]  /*13040*/  @!P6 IMAD.MOV R103, RZ, RZ, -R103 ;  /* 0x000000ffff67e224 */ /* 0x000fe200078e0a67 */
[----:B------:R-:W-:Y:S01]  /*13050*/  ISETP.GE.AND P6, PT, R219, RZ, PT ;  /* 0x000000ffdb00720c */ /* 0x000fe20003fc6270 */
[----:B------:R-:W-:Y:S01]  /*13060*/  @!P4 IMAD.IADD R217, R217, 0x1, -R105 ;  /* 0x00000001d9d9c824 */ /* 0x000fe200078e0a69 */
[----:B------:R-:W-:Y:S01]  /*13070*/  IABS R219, R219 ;  /* 0x000000db00db7213 */ /* 0x000fe20000000000 */
[----:B------:R-:W-:Y:S01]  /*13080*/  IMAD.MOV R5, RZ, RZ, -R5 ;  /* 0x000000ffff057224 */ /* 0x000fe200078e0a05 */
[C---:B------:R-:W-:Y:S01]  /*13090*/  ISETP.GT.U32.AND P5, PT, R105.reuse, R102, PT ;  /* 0x000000666900720c */ /* 0x040fe20003fa4070 */
[----:B------:R-:W-:Y:S01]  /*130a0*/  IMAD.HI.U32 R4, R106, R218, RZ ;  /* 0x000000da6a047227 */ /* 0x000fe200078e00ff */
[----:B------:R-:W-:-:S03]  /*130b0*/  ISETP.GT.U32.AND P4, PT, R105, R217, PT ;  /* 0x000000d96900720c */ /* 0x000fc60003f84070 */
[----:B------:R-:W-:-:S04]  /*130c0*/  IMAD.HI.U32 R3, R106, R219, RZ ;  /* 0x000000db6a037227 */ /* 0x000fc800078e00ff */
[C---:B------:R-:W-:Y:S02]  /*130d0*/  IMAD R101, R105.reuse, R5, R101 ;  /* 0x0000000569657224 */ /* 0x040fe400078e0265 */
[----:B------:R-:W-:Y:S02]  /*130e0*/  IMAD.MOV R4, RZ, RZ, -R4 ;  /* 0x000000ffff047224 */ /* 0x000fe400078e0a04 */
[----:B------:R-:W-:Y:S02]  /*130f0*/  IMAD.MOV R3, RZ, RZ, -R3 ;  /* 0x000000ffff037224 */ /* 0x000fe400078e0a03 */
[----:B------:R-:W-:Y:S01]  /*13100*/  @!P0 IMAD.MOV R216, RZ, RZ, -R216 ;  /* 0x000000ffffd88224 */ /* 0x000fe200078e0ad8 */
[C---:B------:R-:W-:Y:S01]  /*13110*/  ISETP.GT.U32.AND P0, PT, R105.reuse, R101, PT ;  /* 0x000000656900720c */ /* 0x040fe20003f04070 */
[C---:B------:R-:W-:Y:S02]  /*13120*/  IMAD R218, R105.reuse, R4, R218 ;  /* 0x0000000469da7224 */ /* 0x040fe400078e02da */
[----:B------:R-:W-:-:S02]  /*13130*/  IMAD R219, R105, R3, R219 ;  /* 0x0000000369db7224 */ /* 0x000fc400078e02db */
[--C-:B------:R-:W-:Y:S01]  /*13140*/  @!P5 IMAD.IADD R102, R102, 0x1, -R105.reuse ;  /* 0x000000016666d824 */ /* 0x100fe200078e0a69 */
[----:B------:R-:W-:Y:S01]  /*13150*/  ISETP.GT.U32.AND P5, PT, R105, R218, PT ;  /* 0x000000da6900720c */ /* 0x000fe20003fa4070 */
[----:B------:R-:W-:Y:S01]  /*13160*/  @!P4 IMAD.IADD R217, R217, 0x1, -R105 ;  /* 0x00000001d9d9c824 */ /* 0x000fe200078e0a69 */
[----:B------:R-:W-:-:S05]  /*13170*/  ISETP.GT.U32.AND P4, PT, R105, R219, PT ;  /* 0x000000db6900720c */ /* 0x000fca0003f84070 */
[----:B------:R-:W-:-:S05]  /*13180*/  @!P0 IMAD.IADD R101, R101, 0x1, -R105 ;  /* 0x0000000165658824 */ /* 0x000fca00078e0a69 */
[----:B------:R-:W-:Y:S01]  /*13190*/  ISETP.GT.U32.AND P0, PT, R105, R101, PT ;  /* 0x000000656900720c */ /* 0x000fe20003f04070 */
[--C-:B------:R-:W-:Y:S02]  /*131a0*/  @!P5 IMAD.IADD R218, R218, 0x1, -R105.reuse ;  /* 0x00000001dadad824 */ /* 0x100fe400078e0a69 */
[----:B------:R-:W-:-:S03]  /*131b0*/  @!P4 IMAD.IADD R219, R219, 0x1, -R105 ;  /* 0x00000001dbdbc824 */ /* 0x000fc600078e0a69 */
[C---:B------:R-:W-:Y:S02]  /*131c0*/  ISETP.GT.U32.AND P5, PT, R105.reuse, R218, PT ;  /* 0x000000da6900720c */ /* 0x040fe40003fa4070 */
[----:B------:R-:W-:-:S05]  /*131d0*/  ISETP.GT.U32.AND P4, PT, R105, R219, PT ;  /* 0x000000db6900720c */ /* 0x000fca0003f84070 */
[----:B------:R-:W-:-:S06]  /*131e0*/  @!P0 IMAD.IADD R101, R101, 0x1, -R105 ;  /* 0x0000000165658824 */ /* 0x000fcc00078e0a69 */
[----:B------:R-:W-:Y:S02]  /*131f0*/  @!P5 IADD3 R218, PT, PT, R218, -R105, RZ ;  /* 0x80000069dadad210 */ /* 0x000fe40007ffe0ff */
[----:B------:R-:W-:Y:S01]  /*13200*/  @!P4 IMAD.IADD R219, R219, 0x1, -R105 ;  /* 0x00000001dbdbc824 */ /* 0x000fe200078e0a69 */
[----:B------:R-:W-:Y:S02]  /*13210*/  @!P1 IADD3 R217, PT, PT, -R217, RZ, RZ ;  /* 0x000000ffd9d99210 */ /* 0x000fe40007ffe1ff */
[----:B------:R-:W-:Y:S02]  /*13220*/  @!P2 IMAD.MOV R218, RZ, RZ, -R218 ;  /* 0x000000ffffdaa224 */ /* 0x000fe400078e0ada */
[----:B------:R-:W-:Y:S02]  /*13230*/  @!P6 IMAD.MOV R219, RZ, RZ, -R219 ;  /* 0x000000ffffdbe224 */ /* 0x000fe400078e0adb */
[C---:B--2---:R-:W-:Y:S02]  /*13240*/  VIADD R211, R2.reuse, 0x176 ;  /* 0x0000017602d37836 */ /* 0x044fe40000000000 */
[----:B------:R-:W-:-:S03]  /*13250*/  VIADD R171, R2, 0x177 ;  /* 0x0000017702ab7836 */ /* 0x000fc60000000000 */
[----:B------:R-:W-:Y:S02]  /*13260*/  IABS R100, R211 ;  /* 0x000000d300647213 */ /* 0x000fe40000000000 */
[----:B------:R-:W-:Y:S02]  /*13270*/  IABS R99, R171 ;  /* 0x000000ab00637213 */ /* 0x000fe40000000000 */
[----:B------:R-:W-:Y:S01]  /*13280*/  IADD3 R164, PT, PT, R2, 0x178, RZ ;  /* 0x0000017802a47810 */ /* 0x000fe20007ffe0ff */
[----:B------:R-:W-:-:S03]  /*13290*/  IMAD.HI.U32 R4, R106, R100, RZ ;  /* 0x000000646a047227 */ /* 0x000fc600078e00ff */
[----:B------:R-:W-:Y:S01]  /*132a0*/  IABS R98, R164 ;  /* 0x000000a400627213 */ /* 0x000fe20000000000 */
[----:B------:R-:W-:-:S04]  /*132b0*/  IMAD.HI.U32 R3, R106, R99, RZ ;  /* 0x000000636a037227 */ /* 0x000fc800078e00ff */
[----:B------:R-:W-:Y:S01]  /*132c0*/  IMAD.MOV R4, RZ, RZ, -R4 ;  /* 0x000000ffff047224 */ /* 0x000fe200078e0a04 */
[----:B------:R-:W-:Y:S01]  /*132d0*/  IADD3 R3, PT, PT, -R3, RZ, RZ ;  /* 0x000000ff03037210 */ /* 0x000fe20007ffe1ff */
[----:B------:R-:W-:-:S04]  /*132e0*/  IMAD.HI.U32 R0, R106, R98, RZ ;  /* 0x000000626a007227 */ /* 0x000fc800078e00ff */
[C---:B------:R-:W-:Y:S02]  /*132f0*/  IMAD R100, R105.reuse, R4, R100 ;  /* 0x0000000469647224 */ /* 0x040fe400078e0264 */
[----:B------:R-:W-:Y:S02]  /*13300*/  VIADD R159, R2, 0x179 ;  /* 0x00000179029f7836 */ /* 0x000fe40000000000 */
[----:B------:R-:W-:Y:S01]  /*13310*/  IMAD.MOV R4, RZ, RZ, -R0 ;  /* 0x000000ffff047224 */ /* 0x000fe200078e0a00 */
[C---:B------:R-:W-:Y:S01]  /*13320*/  ISETP.GT.U32.AND P0, PT, R105.reuse, R100, PT ;  /* 0x000000646900720c */ /* 0x040fe20003f04070 */
[C---:B------:R-:W-:Y:S01]  /*13330*/  IMAD R99, R105.reuse, R3, R99 ;  /* 0x0000000369637224 */ /* 0x040fe200078e0263 */
[----:B------:R-:W-:Y:S01]  /*13340*/  IABS R97, R159 ;  /* 0x0000009f00617213 */ /* 0x000fe20000000000 */
[----:B------:R-:W-:-:S03]  /*13350*/  IMAD R98, R105, R4, R98 ;  /* 0x0000000469627224 */ /* 0x000fc600078e0262 */
[C---:B------:R-:W-:Y:S01]  /*13360*/  ISETP.GT.U32.AND P5, PT, R105.reuse, R99, PT ;  /* 0x000000636900720c */ /* 0x040fe20003fa4070 */
[----:B------:R-:W-:Y:S01]  /*13370*/  IMAD.HI.U32 R0, R106, R97, RZ ;  /* 0x000000616a007227 */ /* 0x000fe200078e00ff */
[----:B------:R-:W-:-:S04]  /*13380*/  ISETP.GT.U32.AND P4, PT, R105, R98, PT ;  /* 0x000000626900720c */ /* 0x000fc80003f84070 */
[----:B------:R-:W-:Y:S01]  /*13390*/  IADD3 R0, PT, PT, -R0, RZ, RZ ;  /* 0x000000ff00007210 */ /* 0x000fe20007ffe1ff */
[----:B------:R-:W-:Y:S02]  /*133a0*/  @!P0 IMAD.IADD R100, R100, 0x1, -R105 ;  /* 0x0000000164648824 */ /* 0x000fe400078e0a69 */
[C---:B------:R-:W-:Y:S02]  /*133b0*/  VIADD R152, R2.reuse, 0x17a ;  /* 0x0000017a02987836 */ /* 0x040fe40000000000 */
[----:B------:R-:W-:Y:S01]  /*133c0*/  IMAD R97, R105, R0, R97 ;  /* 0x0000000069617224 */ /* 0x000fe200078e0261 */
[----:B------:R-:W-:Y:S01]  /*133d0*/  IADD3 R0, PT, PT, R2, 0x17b, RZ ;  /* 0x0000017b02007810 */ /* 0x000fe20007ffe0ff */
[--C-:B------:R-:W-:Y:S01]  /*133e0*/  @!P5 IMAD.IADD R99, R99, 0x1, -R105.reuse ;  /* 0x000000016363d824 */ /* 0x100fe200078e0a69 */
[----:B------:R-:W-:Y:S02]  /*133f0*/  ISETP.GT.U32.AND P0, PT, R105, R100, PT ;  /* 0x000000646900720c */ /* 0x000fe40003f04070 */
[----:B------:R-:W-:Y:S01]  /*13400*/  IABS R96, R152 ;  /* 0x0000009800607213 */ /* 0x000fe20000000000 */
[----:B------:R-:W-:Y:S01]  /*13410*/  @!P4 IMAD.IADD R98, R98, 0x1, -R105 ;  /* 0x000000016262c824 */ /* 0x000fe200078e0a69 */
[----:B------:R-:W-:-:S02]  /*13420*/  IABS R220, R0 ;  /* 0x0000000000dc7213 */ /* 0x000fc40000000000 */
[C---:B------:R-:W-:Y:S01]  /*13430*/  ISETP.GT.U32.AND P5, PT, R105.reuse, R99, PT ;  /* 0x000000636900720c */ /* 0x040fe20003fa4070 */
[----:B------:R-:W-:Y:S01]  /*13440*/  IMAD.HI.U32 R3, R106, R96, RZ ;  /* 0x000000606a037227 */ /* 0x000fe200078e00ff */
[----:B------:R-:W-:-:S03]  /*13450*/  ISETP.GT.U32.AND P4, PT, R105, R98, PT ;  /* 0x000000626900720c */ /* 0x000fc60003f84070 */
[----:B------:R-:W-:-:S04]  /*13460*/  IMAD.HI.U32 R5, R106, R220, RZ ;  /* 0x000000dc6a057227 */ /* 0x000fc800078e00ff */
[----:B------:R-:W-:Y:S02]  /*13470*/  IMAD.MOV R3, RZ, RZ, -R3 ;  /* 0x000000ffff037224 */ /* 0x000fe400078e0a03 */
[----:B------:R-:W-:Y:S02]  /*13480*/  IMAD.MOV R5, RZ, RZ, -R5 ;  /* 0x000000ffff057224 */ /* 0x000fe400078e0a05 */
[--C-:B------:R-:W-:Y:S01]  /*13490*/  @!P0 IMAD.IADD R100, R100, 0x1, -R105.reuse ;  /* 0x0000000164648824 */ /* 0x100fe200078e0a69 */
[C---:B------:R-:W-:Y:S01]  /*134a0*/  ISETP.GT.U32.AND P0, PT, R105.reuse, R97, PT ;  /* 0x000000616900720c */ /* 0x040fe20003f04070 */
[C---:B------:R-:W-:Y:S02]  /*134b0*/  IMAD R96, R105.reuse, R3, R96 ;  /* 0x0000000369607224 */ /* 0x040fe400078e0260 */
[----:B------:R-:W-:Y:S02]  /*134c0*/  IMAD R220, R105, R5, R220 ;  /* 0x0000000569dc7224 */ /* 0x000fe400078e02dc */
[----:B------:R-:W-:Y:S01]  /*134d0*/  @!P5 IMAD.IADD R99, R99, 0x1, -R105 ;  /* 0x000000016363d824 */ /* 0x000fe200078e0a69 */
[----:B------:R-:W-:Y:S01]  /*134e0*/  ISETP.GT.U32.AND P5, PT, R105, R96, PT ;  /* 0x000000606900720c */ /* 0x000fe20003fa4070 */
[----:B------:R-:W-:-:S02]  /*134f0*/  VIADD R144, R2, 0x17c ;  /* 0x0000017c02907836 */ /* 0x000fc40000000000 */
[--C-:B------:R-:W-:Y:S01]  /*13500*/  @!P4 IMAD.IADD R98, R98, 0x1, -R105.reuse ;  /* 0x000000016262c824 */ /* 0x100fe200078e0a69 */
[----:B------:R-:W-:Y:S02]  /*13510*/  ISETP.GT.U32.AND P4, PT, R105, R220, PT ;  /* 0x000000dc6900720c */ /* 0x000fe40003f84070 */
[----:B------:R-:W-:Y:S01]  /*13520*/  IABS R95, R144 ;  /* 0x00000090005f7213 */ /* 0x000fe20000000000 */
[C---:B------:R-:W-:Y:S01]  /*13530*/  VIADD R138, R2.reuse, 0x17d ;  /* 0x0000017d028a7836 */ /* 0x040fe20000000000 */
[----:B------:R-:W-:Y:S01]  /*13540*/  @!P0 IADD3 R97, PT, PT, R97, -R105, RZ ;  /* 0x8000006961618210 */ /* 0x000fe20007ffe0ff */
[----:B------:R-:W-:Y:S02]  /*13550*/  VIADD R132, R2, 0x17e ;  /* 0x0000017e02847836 */ /* 0x000fe40000000000 */
[----:B------:R-:W-:Y:S01]  /*13560*/  IMAD.HI.U32 R4, R106, R95, RZ ;  /* 0x0000005f6a047227 */ /* 0x000fe200078e00ff */
[----:B------:R-:W-:Y:S02]  /*13570*/  ISETP.GT.U32.AND P0, PT, R105, R97, PT ;  /* 0x000000616900720c */ /* 0x000fe40003f04070 */
[----:B------:R-:W-:Y:S01]  /*13580*/  IABS R94, R138 ;  /* 0x0000008a005e7213 */ /* 0x000fe20000000000 */
[--C-:B------:R-:W-:Y:S01]  /*13590*/  @!P5 IMAD.IADD R96, R96, 0x1, -R105.reuse ;  /* 0x000000016060d824 */ /* 0x100fe200078e0a69 */
[----:B------:R-:W-:Y:S01]  /*135a0*/  IADD3 R4, PT, PT, -R4, RZ, RZ ;  /* 0x000000ff04047210 */ /* 0x000fe20007ffe1ff */
[----:B------:R-:W-:Y:S01]  /*135b0*/  @!P4 IMAD.IADD R220, R220, 0x1, -R105 ;  /* 0x00000001dcdcc824 */ /* 0x000fe200078e0a69 */
[----:B------:R-:W-:-:S02]  /*135c0*/  IABS R93, R132 ;  /* 0x00000084005d7213 */ /* 0x000fc40000000000 */
[----:B------:R-:W-:Y:S01]  /*135d0*/  ISETP.GE.AND P1, PT, R0, RZ, PT ;  /* 0x000000ff0000720c */ /* 0x000fe20003f26270 */
[C---:B------:R-:W-:Y:S01]  /*135e0*/  IMAD.HI.U32 R0, R106.reuse, R94, RZ ;  /* 0x0000005e6a007227 */ /* 0x040fe200078e00ff */
[C---:B------:R-:W-:Y:S02]  /*135f0*/  ISETP.GT.U32.AND P5, PT, R105.reuse, R96, PT ;  /* 0x000000606900720c */ /* 0x040fe40003fa4070 */
[C---:B------:R-:W-:Y:S01]  /*13600*/  ISETP.GT.U32.AND P4, PT, R105.reuse, R220, PT ;  /* 0x000000dc6900720c */ /* 0x040fe20003f84070 */
[----:B------:R-:W-:Y:S02]  /*13610*/  IMAD R95, R105, R4, R95 ;  /* 0x00000004695f7224 */ /* 0x000fe400078e025f */
[----:B------:R-:W-:-:S04]  /*13620*/  IMAD.HI.U32 R3, R106, R93, RZ ;  /* 0x0000005d6a037227 */ /* 0x000fc800078e00ff */
[----:B------:R-:W-:Y:S02]  /*13630*/  IMAD.MOV R0, RZ, RZ, -R0 ;  /* 0x000000ffff007224 */ /* 0x000fe400078e0a00 */
[----:B------:R-:W-:Y:S01]  /*13640*/  @!P0 IMAD.IADD R97, R97, 0x1, -R105 ;  /* 0x0000000161618824 */ /* 0x000fe200078e0a69 */
[C---:B------:R-:W-:Y:S01]  /*13650*/  ISETP.GT.U32.AND P0, PT, R105.reuse, R95, PT ;  /* 0x0000005f6900720c */ /* 0x040fe20003f04070 */
[----:B------:R-:W-:Y:S02]  /*13660*/  IMAD.MOV R3, RZ, RZ, -R3 ;  /* 0x000000ffff037224 */ /* 0x000fe400078e0a03 */
[C---:B------:R-:W-:Y:S02]  /*13670*/  IMAD R94, R105.reuse, R0, R94 ;  /* 0x00000000695e7224 */ /* 0x040fe400078e025e */
[C---:B------:R-:W-:Y:S02]  /*13680*/  IMAD R93, R105.reuse, R3, R93 ;  /* 0x00000003695d7224 */ /* 0x040fe400078e025d */
[--C-:B------:R-:W-:Y:S01]  /*13690*/  @!P5 IMAD.IADD R96, R96, 0x1, -R105.reuse ;  /* 0x000000016060d824 */ /* 0x100fe200078e0a69 */
[C---:B------:R-:W-:Y:S01]  /*136a0*/  ISETP.GT.U32.AND P5, PT, R105.reuse, R94, PT ;  /* 0x0000005e6900720c */ /* 0x040fe20003fa4070 */
[----:B------:R-:W-:Y:S01]  /*136b0*/  @!P4 IMAD.IADD R220, R220, 0x1, -R105 ;  /* 0x00000001dcdcc824 */ /* 0x000fe200078e0a69 */
[----:B------:R-:W-:-:S02]  /*136c0*/  ISETP.GT.U32.AND P4, PT, R105, R93, PT ;  /* 0x0000005d6900720c */ /* 0x000fc40003f84070 */
[C---:B------:R-:W-:Y:S01]  /*136d0*/  IADD3 R129, PT, PT, R2.reuse, 0x17f, RZ ;  /* 0x0000017f02817810 */ /* 0x040fe20007ffe0ff */
[----:B------:R-:W-:Y:S02]  /*136e0*/  VIADD R118, R2, 0x180 ;  /* 0x0000018002767836 */ /* 0x000fe40000000000 */
[----:B------:R-:W-:Y:S01]  /*136f0*/  @!P0 IMAD.IADD R95, R95, 0x1, -R105 ;  /* 0x000000015f5f8824 */ /* 0x000fe200078e0a69 */
[----:B------:R-:W-:Y:S02]  /*13700*/  IABS R92, R129 ;  /* 0x00000081005c7213 */ /* 0x000fe40000000000 */
[----:B------:R-:W-:Y:S02]  /*13710*/  IABS R91, R118 ;  /* 0x00000076005b7213 */ /* 0x000fe40000000000 */
[----:B------:R-:W-:Y:S01]  /*13720*/  ISETP.GT.U32.AND P2, PT, R105, R95, PT ;  /* 0x0000005f6900720c */ /* 0x000fe20003f44070 */
[----:B------:R-:W-:Y:S01]  /*13730*/  IMAD.HI.U32 R5, R106, R92, RZ ;  /* 0x0000005c6a057227 */ /* 0x000fe200078e00ff */
[----:B------:R-:W-:-:S02]  /*13740*/  IADD3 R172, PT, PT, R2, 0x181, RZ ;  /* 0x0000018102ac7810 */ /* 0x000fc40007ffe0ff */
[----:B------:R-:W-:Y:S01]  /*13750*/  @!P5 IADD3 R94, PT, PT, R94, -R105, RZ ;  /* 0x800000695e5ed210 */ /* 0x000fe20007ffe0ff */
[----:B------:R-:W-:Y:S01]  /*13760*/  IMAD.HI.U32 R4, R106, R91, RZ ;  /* 0x0000005b6a047227 */ /* 0x000fe200078e00ff */
[----:B------:R-:W-:Y:S02]  /*13770*/  IABS R90, R172 ;  /* 0x000000ac005a7213 */ /* 0x000fe40000000000 */
[----:B------:R-:W-:Y:S01]  /*13780*/  ISETP.GT.U32.AND P6, PT, R105, R94, PT ;  /* 0x0000005e6900720c */ /* 0x000fe20003fc4070 */
[----:B------:R-:W-:Y:S02]  /*13790*/  @!P4 IMAD.IADD R93, R93, 0x1, -R105 ;  /* 0x000000015d5dc824 */ /* 0x000fe400078e0a69 */
[----:B------:R-:W-:Y:S01]  /*137a0*/  IMAD.MOV R5, RZ, RZ, -R5 ;  /* 0x000000ffff057224 */ /* 0x000fe200078e0a05 */
[----:B------:R-:W-:Y:S01]  /*137b0*/  IADD3 R4, PT, PT, -R4, RZ, RZ ;  /* 0x000000ff04047210 */ /* 0x000fe20007ffe1ff */
[----:B------:R-:W-:Y:S01]  /*137c0*/  IMAD.HI.U32 R3, R106, R90, RZ ;  /* 0x0000005a6a037227 */ /* 0x000fe200078e00ff */
[----:B------:R-:W-:-:S03]  /*137d0*/  ISETP.GT.U32.AND P4, PT, R105, R93, PT ;  /* 0x0000005d6900720c */ /* 0x000fc60003f84070 */
[----:B------:R-:W-:Y:S02]  /*137e0*/  IMAD R92, R105, R5, R92 ;  /* 0x00000005695c7224 */ /* 0x000fe400078e025c */
[----:B------:R-:W-:Y:S02]  /*137f0*/  @!P2 IMAD.IADD R95, R95, 0x1, -R105 ;  /* 0x000000015f5fa824 */ /* 0x000fe400078e0a69 */
[----:B------:R-:W-:Y:S01]  /*13800*/  IMAD.MOV R3, RZ, RZ, -R3 ;  /* 0x000000ffff037224 */ /* 0x000fe200078e0a03 */
[C---:B------:R-:W-:Y:S01]  /*13810*/  ISETP.GT.U32.AND P2, PT, R105.reuse, R92, PT ;  /* 0x0000005c6900720c */ /* 0x040fe20003f44070 */
[C---:B------:R-:W-:Y:S01]  /*13820*/  IMAD R91, R105.reuse, R4, R91 ;  /* 0x00000004695b7224 */ /* 0x040fe200078e025b */
[----:B------:R-:W-:Y:S01]  /*13830*/  @!P6 IADD3 R94, PT, PT, R94, -R105, RZ ;  /* 0x800000695e5ee210 */ /* 0x000fe20007ffe0ff */
[----:B------:R-:W-:-:S03]  /*13840*/  IMAD R90, R105, R3, R90 ;  /* 0x00000003695a7224 */ /* 0x000fc600078e025a */
[----:B------:R-:W-:Y:S01]  /*13850*/  ISETP.GT.U32.AND P6, PT, R105, R91, PT ;  /* 0x0000005b6900720c */ /* 0x000fe20003fc4070 */
[----:B------:R-:W-:Y:S01]  /*13860*/  VIADD R175, R2, 0x182 ;  /* 0x0000018202af7836 */ /* 0x000fe20000000000 */
[----:B------:R-:W-:Y:S02]  /*13870*/  @!P4 IADD3 R93, PT, PT, R93, -R105, RZ ;  /* 0x800000695d5dc210 */ /* 0x000fe40007ffe0ff */
[C---:B------:R-:W-:Y:S02]  /*13880*/  ISETP.GT.U32.AND P4, PT, R105.reuse, R90, PT ;  /* 0x0000005a6900720c */ /* 0x040fe40003f84070 */
[----:B------:R-:W-:Y:S01]  /*13890*/  IABS R89, R175 ;  /* 0x000000af00597213 */ /* 0x000fe20000000000 */
[----:B------:R-:W-:Y:S01]  /*138a0*/  @!P2 IMAD.IADD R92, R92, 0x1, -R105 ;  /* 0x000000015c5ca824 */ /* 0x000fe200078e0a69 */
[C---:B------:R-:W-:Y:S01]  /*138b0*/  IADD3 R167, PT, PT, R2.reuse, 0x183, RZ ;  /* 0x0000018302a77810 */ /* 0x040fe20007ffe0ff */
[----:B------:R-:W-:Y:S02]  /*138c0*/  VIADD R221, R2, 0x184 ;  /* 0x0000018402dd7836 */ /* 0x000fe40000000000 */
[----:B------:R-:W-:Y:S01]  /*138d0*/  IMAD.HI.U32 R0, R106, R89, RZ ;  /* 0x000000596a007227 */ /* 0x000fe200078e00ff */
[----:B------:R-:W-:-:S02]  /*138e0*/  ISETP.GT.U32.AND P2, PT, R105, R92, PT ;  /* 0x0000005c6900720c */ /* 0x000fc40003f44070 */
[----:B------:R-:W-:Y:S01]  /*138f0*/  IABS R88, R167 ;  /* 0x000000a700587213 */ /* 0x000fe20000000000 */
[--C-:B------:R-:W-:Y:S01]  /*13900*/  @!P6 IMAD.IADD R91, R91, 0x1, -R105.reuse ;  /* 0x000000015b5be824 */ /* 0x100fe200078e0a69 */
[----:B------:R-:W-:Y:S01]  /*13910*/  ISETP.GE.AND P0, PT, R221, RZ, PT ;  /* 0x000000ffdd00720c */ /* 0x000fe20003f06270 */
[----:B------:R-:W-:Y:S01]  /*13920*/  VIADD R222, R2, 0x185 ;  /* 0x0000018502de7836 */ /* 0x000fe20000000000 */
[----:B------:R-:W-:Y:S01]  /*13930*/  IABS R221, R221 ;  /* 0x000000dd00dd7213 */ /* 0x000fe20000000000 */
[----:B------:R-:W-:Y:S01]  /*13940*/  @!P4 IMAD.IADD R90, R90, 0x1, -R105 ;  /* 0x000000015a5ac824 */ /* 0x000fe200078e0a69 */
[----:B------:R-:W-:Y:S01]  /*13950*/  ISETP.GT.U32.AND P6, PT, R105, R91, PT ;  /* 0x0000005b6900720c */ /* 0x000fe20003fc4070 */
[----:B------:R-:W-:Y:S02]  /*13960*/  IMAD.MOV R0, RZ, RZ, -R0 ;  /* 0x000000ffff007224 */ /* 0x000fe400078e0a00 */
[----:B------:R-:W-:Y:S01]  /*13970*/  IMAD.HI.U32 R5, R106, R88, RZ ;  /* 0x000000586a057227 */ /* 0x000fe200078e00ff */
[----:B------:R-:W-:-:S02]  /*13980*/  ISETP.GE.AND P5, PT, R222, RZ, PT ;  /* 0x000000ffde00720c */ /* 0x000fc40003fa6270 */
[C---:B------:R-:W-:Y:S01]  /*13990*/  ISETP.GT.U32.AND P4, PT, R105.reuse, R90, PT ;  /* 0x0000005a6900720c */ /* 0x040fe20003f84070 */
[----:B------:R-:W-:Y:S01]  /*139a0*/  IMAD R89, R105, R0, R89 ;  /* 0x0000000069597224 */ /* 0x000fe200078e0259 */
[----:B------:R-:W-:Y:S01]  /*139b0*/  IABS R222, R222 ;  /* 0x000000de00de7213 */ /* 0x000fe20000000000 */
[----:B------:R-:W-:Y:S01]  /*139c0*/  IMAD.HI.U32 R4, R106, R221, RZ ;  /* 0x000000dd6a047227 */ /* 0x000fe200078e00ff */
[----:B------:R-:W-:-:S03]  /*139d0*/  @!P2 IADD3 R92, PT, PT, R92, -R105, RZ ;  /* 0x800000695c5ca210 */ /* 0x000fc60007ffe0ff */
[----:B------:R-:W-:Y:S01]  /*139e0*/  IMAD.MOV R5, RZ, RZ, -R5 ;  /* 0x000000ffff057224 */ /* 0x000fe200078e0a05 */
[C---:B------:R-:W-:Y:S01]  /*139f0*/  ISETP.GT.U32.AND P2, PT, R105.reuse, R89, PT ;  /* 0x000000596900720c */ /* 0x040fe20003f44070 */
[----:B------:R-:W-:Y:S02]  /*13a00*/  IMAD.MOV R4, RZ, RZ, -R4 ;  /* 0x000000ffff047224 */ /* 0x000fe400078e0a04 */
[----:B------:R-:W-:Y:S02]  /*13a10*/  IMAD R88, R105, R5, R88 ;  /* 0x0000000569587224 */ /* 0x000fe400078e0258 */
[----:B------:R-:W-:-:S04]  /*13a20*/  IMAD.HI.U32 R3, R106, R222, RZ ;  /* 0x000000de6a037227 */ /* 0x000fc800078e00ff */
[----:B------:R-:W-:Y:S02]  /*13a30*/  IMAD R221, R105, R4, R221 ;  /* 0x0000000469dd7224 */ /* 0x000fe400078e02dd */
[----:B------:R-:W-:Y:S01]  /*13a40*/  @!P6 IMAD.IADD R91, R91, 0x1, -R105 ;  /* 0x000000015b5be824 */ /* 0x000fe200078e0a69 */
[C---:B------:R-:W-:Y:S01]  /*13a50*/  ISETP.GT.U32.AND P6, PT, R105.reuse, R88, PT ;  /* 0x000000586900720c */ /* 0x040fe20003fc4070 */
[----:B------:R-:W-:Y:S01]  /*13a60*/  IMAD.MOV R3, RZ, RZ, -R3 ;  /* 0x000000ffff037224 */ /* 0x000fe200078e0a03 */
[----:B------:R-:W-:Y:S02]  /*13a70*/  @!P4 IADD3 R90, PT, PT, R90, -R105, RZ ;  /* 0x800000695a5ac210 */ /* 0x000fe40007ffe0ff */
[C---:B------:R-:W-:Y:S01]  /*13a80*/  ISETP.GT.U32.AND P4, PT, R105.reuse, R221, PT ;  /* 0x000000dd6900720c */ /* 0x040fe20003f84070 */
[----:B------:R-:W-:Y:S02]  /*13a90*/  IMAD R222, R105, R3, R222 ;  /* 0x0000000369de7224 */ /* 0x000fe400078e02de */
[----:B------:R-:W-:Y:S01]  /*13aa0*/  @!P2 IMAD.IADD R89, R89, 0x1, -R105 ;  /* 0x000000015959a824 */ /* 0x000fe200078e0a69 */
[----:B------:R-:W-:-:S02]  /*13ab0*/  IADD3 R162, PT, PT, R2, 0x186, RZ ;  /* 0x0000018602a27810 */ /* 0x000fc40007ffe0ff */
[----:B------:R-:W-:Y:S02]  /*13ac0*/  ISETP.GT.U32.AND P2, PT, R105, R222, PT ;  /* 0x000000de6900720c */ /* 0x000fe40003f44070 */
[----:B------:R-:W-:Y:S01]  /*13ad0*/  IADD3 R155, PT, PT, R2, 0x187, RZ ;  /* 0x00000187029b7810 */ /* 0x000fe20007ffe0ff */
[--C-:B------:R-:W-:Y:S01]  /*13ae0*/  @!P6 IMAD.IADD R88, R88, 0x1, -R105.reuse ;  /* 0x000000015858e824 */ /* 0x100fe200078e0a69 */
[----:B------:R-:W-:Y:S02]  /*13af0*/  IABS R87, R162 ;  /* 0x000000a200577213 */ /* 0x000fe40000000000 */
[----:B------:R-:W-:Y:S01]  /*13b00*/  IABS R86, R155 ;  /* 0x0000009b00567213 */ /* 0x000fe20000000000 */
[----:B------:R-:W-:Y:S01]  /*13b10*/  @!P4 IMAD.IADD R221, R221, 0x1, -R105 ;  /* 0x00000001ddddc824 */ /* 0x000fe200078e0a69 */
[----:B------:R-:W-:Y:S01]  /*13b20*/  ISETP.GT.U32.AND P4, PT, R105, R88, PT ;  /* 0x000000586900720c */ /* 0x000fe20003f84070 */
[----:B------:R-:W-:Y:S02]  /*13b30*/  VIADD R148, R2, 0x188 ;  /* 0x0000018802947836 */ /* 0x000fe40000000000 */
[----:B------:R-:W-:-:S04]  /*13b40*/  IMAD.HI.U32 R0, R106, R87, RZ ;  /* 0x000000576a007227 */ /* 0x000fc800078e00ff */
[----:B------:R-:W-:Y:S01]  /*13b50*/  IMAD.HI.U32 R3, R106, R86, RZ ;  /* 0x000000566a037227 */ /* 0x000fe200078e00ff */
[----:B------:R-:W-:-:S03]  /*13b60*/  IABS R85, R148 ;  /* 0x0000009400557213 */ /* 0x000fc60000000000 */
[----:B------:R-:W-:Y:S02]  /*13b70*/  @!P2 IMAD.IADD R222, R222, 0x1, -R105 ;  /* 0x00000001dedea824 */ /* 0x000fe400078e0a69 */
[----:B------:R-:W-:Y:S02]  /*13b80*/  IMAD.MOV R0, RZ, RZ, -R0 ;  /* 0x000000ffff007224 */ /* 0x000fe400078e0a00 */
[----:B------:R-:W-:Y:S01]  /*13b90*/  IMAD.MOV R3, RZ, RZ, -R3 ;  /* 0x000000ffff037224 */ /* 0x000fe200078e0a03 */
[C---:B------:R-:W-:Y:S01]  /*13ba0*/  ISETP.GT.U32.AND P6, PT, R105.reuse, R89, PT ;  /* 0x000000596900720c */ /* 0x040fe20003fc4070 */
[C---:B------:R-:W-:Y:S01]  /*13bb0*/  IMAD R87, R105.reuse, R0, R87 ;  /* 0x0000000069577224 */ /* 0x040fe200078e0257 */
[C---:B------:R-:W-:Y:S01]  /*13bc0*/  ISETP.GT.U32.AND P2, PT, R105.reuse, R222, PT ;  /* 0x000000de6900720c */ /* 0x040fe20003f44070 */
[----:B------:R-:W-:Y:S02]  /*13bd0*/  IMAD R86, R105, R3, R86 ;  /* 0x0000000369567224 */ /* 0x000fe400078e0256 */
[----:B------:R-:W-:-:S04]  /*13be0*/  IMAD.HI.U32 R0, R106, R85, RZ ;  /* 0x000000556a007227 */ /* 0x000fc800078e00ff */
[--C-:B------:R-:W-:Y:S01]  /*13bf0*/  @!P4 IMAD.IADD R88, R88, 0x1, -R105.reuse ;  /* 0x000000015858c824 */ /* 0x100fe200078e0a69 */
[----:B------:R-:W-:Y:S01]  /*13c00*/  ISETP.GT.U32.AND P4, PT, R105, R86, PT ;  /* 0x000000566900720c */ /* 0x000fe20003f84070 */
[----:B------:R-:W-:Y:S02]  /*13c10*/  IMAD.MOV R0, RZ, RZ, -R0 ;  /* 0x000000ffff007224 */ /* 0x000fe400078e0a00 */
[----:B------:R-:W-:Y:S02]  /*13c20*/  @!P6 IMAD.IADD R89, R89, 0x1, -R105 ;  /* 0x000000015959e824 */ /* 0x000fe400078e0a69 */
[C---:B------:R-:W-:Y:S01]  /*13c30*/  IMAD R85, R105.reuse, R0, R85 ;  /* 0x0000000069557224 */ /* 0x040fe200078e0255 */
[C---:B------:R-:W-:Y:S01]  /*13c40*/  ISETP.GT.U32.AND P6, PT, R105.reuse, R87, PT ;  /* 0x000000576900720c */ /* 0x040fe20003fc4070 */
[----:B------:R-:W-:Y:S01]  /*13c50*/  VIADD R141, R2, 0x18a ;  /* 0x0000018a028d7836 */ /* 0x000fe20000000000 */
[----:B------:R-:W-:Y:S01]  /*13c60*/  @!P2 IADD3 R222, PT, PT, R222, -R105, RZ ;  /* 0x80000069dedea210 */ /* 0x000fe20007ffe0ff */
[----:B------:R-:W-:Y:S01]  /*13c70*/  @!P1 IMAD.MOV R220, RZ, RZ, -R220 ;  /* 0x000000ffffdc9224 */ /* 0x000fe200078e0adc */
[----:B------:R-:W-:-:S02]  /*13c80*/  ISETP.GT.U32.AND P1, PT, R105, R221, PT ;  /* 0x000000dd6900720c */ /* 0x000fc40003f24070 */
[C---:B------:R-:W-:Y:S01]  /*13c90*/  ISETP.GT.U32.AND P2, PT, R105.reuse, R85, PT ;  /* 0x000000556900720c */ /* 0x040fe20003f44070 */
[----:B------:R-:W-:Y:S01]  /*13ca0*/  @!P4 IMAD.IADD R86, R86, 0x1, -R105 ;  /* 0x000000015656c824 */ /* 0x000fe200078e0a69 */
[----:B------:R-:W-:Y:S01]  /*13cb0*/  IABS R83, R141 ;  /* 0x0000008d00537213 */ /* 0x000fe20000000000 */
[C---:B------:R-:W-:Y:S02]  /*13cc0*/  VIADD R178, R2.reuse, 0x189 ;  /* 0x0000018902b27836 */ /* 0x040fe40000000000 */
[----:B------:R-:W-:Y:S01]  /*13cd0*/  VIADD R223, R2, 0x18b ;  /* 0x0000018b02df7836 */ /* 0x000fe20000000000 */
[----:B------:R-:W-:Y:S01]  /*13ce0*/  ISETP.GT.U32.AND P4, PT, R105, R86, PT ;  /* 0x000000566900720c */ /* 0x000fe20003f84070 */
[----:B------:R-:W-:Y:S01]  /*13cf0*/  IMAD.HI.U32 R0, R106, R83, RZ ;  /* 0x000000536a007227 */ /* 0x000fe200078e00ff */
[----:B------:R-:W-:-:S03]  /*13d00*/  IABS R84, R178 ;  /* 0x000000b200547213 */ /* 0x000fc60000000000 */
[--C-:B------:R-:W-:Y:S01]  /*13d10*/  @!P6 IMAD.IADD R87, R87, 0x1, -R105.reuse ;  /* 0x000000015757e824 */ /* 0x100fe200078e0a69 */
[----:B------:R-:W-:Y:S01]  /*13d20*/  IADD3 R0, PT, PT, -R0, RZ, RZ ;  /* 0x000000ff00007210 */ /* 0x000fe20007ffe1ff */
[--C-:B------:R-:W-:Y:S01]  /*13d30*/  @!P1 IMAD.IADD R221, R221, 0x1, -R105.reuse ;  /* 0x00000001dddd9824 */ /* 0x100fe200078e0a69 */
[----:B------:R-:W-:Y:S01]  /*13d40*/  ISETP.GE.AND P1, PT, R223, RZ, PT ;  /* 0x000000ffdf00720c */ /* 0x000fe20003f26270 */
[----:B------:R-:W-:Y:S01]  /*13d50*/  @!P2 IMAD.IADD R85, R85, 0x1, -R105 ;  /* 0x000000015555a824 */ /* 0x000fe200078e0a69 */
[----:B------:R-:W-:Y:S01]  /*13d60*/  IABS R223, R223 ;  /* 0x000000df00df7213 */ /* 0x000fe20000000000 */
[C---:B------:R-:W-:Y:S01]  /*13d70*/  IMAD.HI.U32 R3, R106.reuse, R84, RZ ;  /* 0x000000546a037227 */ /* 0x040fe200078e00ff */
[C---:B------:R-:W-:Y:S02]  /*13d80*/  ISETP.GT.U32.AND P6, PT, R105.reuse, R87, PT ;  /* 0x000000576900720c */ /* 0x040fe40003fc4070 */
[C---:B------:R-:W-:Y:S01]  /*13d90*/  ISETP.GT.U32.AND P2, PT, R105.reuse, R85, PT ;  /* 0x000000556900720c */ /* 0x040fe20003f44070 */
[----:B------:R-:W-:Y:S01]  /*13da0*/  IMAD R83, R105, R0, R83 ;  /* 0x0000000069537224 */ /* 0x000fe200078e0253 */
[----:B------:R-:W-:Y:S01]  /*13db0*/  IADD3 R3, PT, PT, -R3, RZ, RZ ;  /* 0x000000ff03037210 */ /* 0x000fe20007ffe1ff */
[----:B------:R-:W-:-:S04]  /*13dc0*/  IMAD.HI.U32 R6, R106, R223, RZ ;  /* 0x000000df6a067227 */ /* 0x000fc800078e00ff */
[----:B------:R-:W-:Y:S01]  /*13dd0*/  @!P4 IMAD.IADD R86, R86, 0x1, -R105 ;  /* 0x000000015656c824 */ /* 0x000fe200078e0a69 */
[C---:B------:R-:W-:Y:S01]  /*13de0*/  ISETP.GT.U32.AND P4, PT, R105.reuse, R83, PT ;  /* 0x000000536900720c */ /* 0x040fe20003f84070 */
[----:B------:R-:W-:Y:S02]  /*13df0*/  IMAD.MOV R6, RZ, RZ, -R6 ;  /* 0x000000ffff067224 */ /* 0x000fe400078e0a06 */
[C---:B------:R-:W-:Y:S02]  /*13e00*/  IMAD R84, R105.reuse, R3, R84 ;  /* 0x0000000369547224 */ /* 0x040fe400078e0254 */
[----:B------:R-:W-:Y:S01]  /*13e10*/  IMAD R223, R105, R6, R223 ;  /* 0x0000000669df7224 */ /* 0x000fe200078e02df */
[----:B------:R-:W-:Y:S01]  /*13e20*/  @!P6 IADD3 R87, PT, PT, R87, -R105, RZ ;  /* 0x800000695757e210 */ /* 0x000fe20007ffe0ff */
[----:B------:R-:W-:Y:S01]  /*13e30*/  @!P2 IMAD.IADD R85, R85, 0x1, -R105 ;  /* 0x000000015555a824 */ /* 0x000fe200078e0a69 */
[----:B------:R-:W-:Y:S02]  /*13e40*/  ISETP.GT.U32.AND P6, PT, R105, R84, PT ;  /* 0x000000546900720c */ /* 0x000fe40003fc4070 */
[----:B------:R-:W-:-:S02]  /*13e50*/  IADD3 R5, PT, PT, R2, 0x18d, RZ ;  /* 0x0000018d02057810 */ /* 0x000fc40007ffe0ff */
[----:B------:R-:W-:Y:S02]  /*13e60*/  ISETP.GT.U32.AND P2, PT, R105, R223, PT ;  /* 0x000000df6900720c */ /* 0x000fe40003f44070 */
[----:B------:R-:W-:Y:S02]  /*13e70*/  IABS R224, R5 ;  /* 0x0000000500e07213 */ /* 0x000fe40000000000 */
[----:B------:R-:W-:Y:S01]  /*13e80*/  @!P4 IADD3 R83, PT, PT, R83, -R105, RZ ;  /* 0x800000695353c210 */ /* 0x000fe20007ffe0ff */
[C---:B------:R-:W-:Y:S02]  /*13e90*/  VIADD R136, R2.reuse, 0x18c ;  /* 0x0000018c02887836 */ /* 0x040fe40000000000 */
[----:B------:R-:W-:Y:S01]  /*13ea0*/  VIADD R128, R2, 0x18e ;  /* 0x0000018e02807836 */ /* 0x000fe20000000000 */
[----:B------:R-:W-:Y:S01]  /*13eb0*/  ISETP.GT.U32.AND P4, PT, R105, R83, PT ;  /* 0x000000536900720c */ /* 0x000fe20003f84070 */
[----:B------:R-:W-:Y:S01]  /*13ec0*/  IMAD.HI.U32 R3, R106, R224, RZ ;  /* 0x000000e06a037227 */ /* 0x000fe200078e00ff */
[----:B------:R-:W-:-:S02]  /*13ed0*/  IABS R82, R136 ;  /* 0x0000008800527213 */ /* 0x000fc40000000000 */
[----:B------:R-:W-:Y:S01]  /*13ee0*/  IABS R81, R128 ;  /* 0x0000008000517213 */ /* 0x000fe20000000000 */
[----:B------:R-:W-:Y:S01]  /*13ef0*/  @!P6 IMAD.IADD R84, R84, 0x1, -R105 ;  /* 0x000000015454e824 */ /* 0x000fe200078e0a69 */
[----:B------:R-:W-:Y:S01]  /*13f00*/  IADD3 R115, PT, PT, R2, 0x18f, RZ ;  /* 0x0000018f02737810 */ /* 0x000fe20007ffe0ff */
[----:B------:R-:W-:Y:S02]  /*13f10*/  IMAD.MOV R3, RZ, RZ, -R3 ;  /* 0x000000ffff037224 */ /* 0x000fe400078e0a03 */
[----:B------:R-:W-:Y:S01]  /*13f20*/  @!P2 IMAD.IADD R223, R223, 0x1, -R105 ;  /* 0x00000001dfdfa824 */ /* 0x000fe200078e0a69 */
[C---:B------:R-:W-:Y:S01]  /*13f30*/  ISETP.GT.U32.AND P6, PT, R105.reuse, R84, PT ;  /* 0x000000546900720c */ /* 0x040fe20003fc4070 */
[C---:B------:R-:W-:Y:S01]  /*13f40*/  IMAD.HI.U32 R4, R106.reuse, R82, RZ ;  /* 0x000000526a047227 */ /* 0x040fe200078e00ff */
[----:B------:R-:W-:Y:S02]  /*13f50*/  IABS R80, R115 ;  /* 0x0000007300507213 */ /* 0x000fe40000000000 */
[----:B------:R-:W-:Y:S01]  /*13f60*/  ISETP.GT.U32.AND P2, PT, R105, R223, PT ;  /* 0x000000df6900720c */ /* 0x000fe20003f44070 */
[----:B------:R-:W-:-:S04]  /*13f70*/  IMAD.HI.U32 R0, R106, R81, RZ ;  /* 0x000000516a007227 */ /* 0x000fc800078e00ff */
[----:B------:R-:W-:Y:S01]  /*13f80*/  IMAD R224, R105, R3, R224 ;  /* 0x0000000369e07224 */ /* 0x000fe200078e02e0 */
[----:B------:R-:W-:Y:S01]  /*13f90*/  IADD3 R0, PT, PT, -R0, RZ, RZ ;  /* 0x000000ff00007210 */ /* 0x000fe20007ffe1ff */
[----:B------:R-:W-:Y:S02]  /*13fa0*/  IMAD.MOV R4, RZ, RZ, -R4 ;  /* 0x000000ffff047224 */ /* 0x000fe400078e0a04 */
[----:B------:R-:W-:-:S04]  /*13fb0*/  IMAD.HI.U32 R6, R106, R80, RZ ;  /* 0x000000506a067227 */ /* 0x000fc800078e00ff */
[----:B------:R-:W-:Y:S01]  /*13fc0*/  @!P4 IMAD.IADD R83, R83, 0x1, -R105 ;  /* 0x000000015353c824 */ /* 0x000fe200078e0a69 */
[C---:B------:R-:W-:Y:S01]  /*13fd0*/  ISETP.GT.U32.AND P4, PT, R105.reuse, R224, PT ;  /* 0x000000e06900720c */ /* 0x040fe20003f84070 */
[C---:B------:R-:W-:Y:S01]  /*13fe0*/  IMAD R82, R105.reuse, R4, R82 ;  /* 0x0000000469527224 */ /* 0x040fe200078e0252 */
[----:B------:R-:W-:Y:S01]  /*13ff0*/  IADD3 R6, PT, PT, -R6, RZ, RZ ;  /* 0x000000ff06067210 */ /* 0x000fe20007ffe1ff */
[C---:B------:R-:W-:Y:S02]  /*14000*/  IMAD R81, R105.reuse, R0, R81 ;  /* 0x0000000069517224 */ /* 0x040fe400078e0251 */
[--C-:B------:R-:W-:Y:S01]  /*14010*/  @!P6 IMAD.IADD R84, R84, 0x1, -R105.reuse ;  /* 0x000000015454e824 */ /* 0x100fe200078e0a69 */
[----:B------:R-:W-:Y:S01]  /*14020*/  ISETP.GT.U32.AND P6, PT, R105, R82, PT ;  /* 0x000000526900720c */ /* 0x000fe20003fc4070 */
[----:B------:R-:W-:Y:S01]  /*14030*/  @!P2 IMAD.IADD R223, R223, 0x1, -R105 ;  /* 0x00000001dfdfa824 */ /* 0x000fe200078e0a69 */
[C---:B------:R-:W-:Y:S01]  /*14040*/  ISETP.GT.U32.AND P2, PT, R105.reuse, R81, PT ;  /* 0x000000516900720c */ /* 0x040fe20003f44070 */
[----:B------:R-:W-:-:S04]  /*14050*/  IMAD R80, R105, R6, R80 ;  /* 0x0000000669507224 */ /* 0x000fc800078e0250 */
[--C-:B------:R-:W-:Y:S01]  /*14060*/  @!P4 IMAD.IADD R224, R224, 0x1, -R105.reuse ;  /* 0x00000001e0e0c824 */ /* 0x100fe200078e0a69 */
[----:B------:R-:W-:Y:S01]  /*14070*/  ISETP.GT.U32.AND P4, PT, R105, R80, PT ;  /* 0x000000506900720c */ /* 0x000fe20003f84070 */
[C---:B------:R-:W-:Y:S02]  /*14080*/  VIADD R108, R2.reuse, 0x190 ;  /* 0x00000190026c7836 */ /* 0x040fe40000000000 */
[----:B------:R-:W-:Y:S02]  /*14090*/  VIADD R8, R2, 0x191 ;  /* 0x0000019102087836 */ /* 0x000fe40000000000 */
[----:B------:R-:W-:Y:S02]  /*140a0*/  @!P6 IADD3 R82, PT, PT, R82, -R105, RZ ;  /* 0x800000695252e210 */ /* 0x000fe40007ffe0ff */
[----:B------:R-:W-:Y:S01]  /*140b0*/  IABS R79, R108 ;  /* 0x0000006c004f7213 */ /* 0x000fe20000000000 */
[----:B------:R-:W-:Y:S01]  /*140c0*/  @!P2 IMAD.IADD R81, R81, 0x1, -R105 ;  /* 0x000000015151a824 */ /* 0x000fe200078e0a69 */
[----:B------:R-:W-:Y:S01]  /*140d0*/  IABS R78, R8 ;  /* 0x00000008004e7213 */ /* 0x000fe20000000000 */
[----:B------:R-:W-:-:S02]  /*140e0*/  VIADD R248, R2, 0x192 ;  /* 0x0000019202f87836 */ /* 0x000fc40000000000 */
[----:B------:R-:W-:Y:S01]  /*140f0*/  @!P0 IMAD.MOV R221, RZ, RZ, -R221 ;  /* 0x000000ffffdd8224 */ /* 0x000fe200078e0add */
[----:B------:R-:W-:Y:S01]  /*14100*/  ISETP.GT.U32.AND P0, PT, R105, R82, PT ;  /* 0x000000526900720c */ /* 0x000fe20003f04070 */
[----:B------:R-:W-:Y:S01]  /*14110*/  IMAD.HI.U32 R4, R106, R79, RZ ;  /* 0x0000004f6a047227 */ /* 0x000fe200078e00ff */
[----:B------:R-:W-:-:S03]  /*14120*/  IABS R77, R248 ;  /* 0x000000f8004d7213 */ /* 0x000fc60000000000 */
[----:B------:R-:W-:Y:S01]  /*14130*/  @!P4 IMAD.IADD R80, R80, 0x1, -R105 ;  /* 0x000000015050c824 */ /* 0x000fe200078e0a69 */
[----:B------:R-:W-:Y:S01]  /*14140*/  ISETP.GT.U32.AND P4, PT, R105, R81, PT ;  /* 0x000000516900720c */ /* 0x000fe20003f84070 */
[----:B------:R-:W-:-:S04]  /*14150*/  IMAD.HI.U32 R0, R106, R78, RZ ;  /* 0x0000004e6a007227 */ /* 0x000fc800078e00ff */
[----:B------:R-:W-:Y:S02]  /*14160*/  IMAD.MOV R4, RZ, RZ, -R4 ;  /* 0x000000ffff047224 */ /* 0x000fe400078e0a04 */
[----:B------:R-:W-:Y:S01]  /*14170*/  @!P1 IMAD.MOV R223, RZ, RZ, -R223 ;  /* 0x000000ffffdf9224 */ /* 0x000fe200078e0adf */
[----:B------:R-:W-:Y:S01]  /*14180*/  ISETP.GT.U32.AND P1, PT, R105, R80, PT ;  /* 0x000000506900720c */ /* 0x000fe20003f24070 */
[----:B------:R-:W-:Y:S02]  /*14190*/  IMAD.MOV R0, RZ, RZ, -R0 ;  /* 0x000000ffff007224 */ /* 0x000fe400078e0a00 */
[----:B------:R-:W-:-:S04]  /*141a0*/  IMAD.HI.U32 R3, R106, R77, RZ ;  /* 0x0000004d6a037227 */ /* 0x000fc800078e00ff */
[C---:B------:R-:W-:Y:S01]  /*141b0*/  IMAD R79, R105.reuse, R4, R79 ;  /* 0x00000004694f7224 */ /* 0x040fe200078e024f */
[----:B------:R-:W-:Y:S01]  /*141c0*/  @!P0 IADD3 R82, PT, PT, R82, -R105, RZ ;  /* 0x8000006952528210 */ /* 0x000fe20007ffe0ff */
[C---:B------:R-:W-:Y:S02]  /*141d0*/  IMAD R78, R105.reuse, R0, R78 ;  /* 0x00000000694e7224 */ /* 0x040fe400078e024e */
[----:B------:R-:W-:Y:S01]  /*141e0*/  IMAD.MOV R3, RZ, RZ, -R3 ;  /* 0x000000ffff037224 */ /* 0x000fe200078e0a03 */
[----:B------:R-:W-:Y:S01]  /*141f0*/  ISETP.GT.U32.AND P0, PT, R105, R79, PT ;  /* 0x0000004f6900720c */ /* 0x000fe20003f04070 */
[----:B------:R-:W-:Y:S01]  /*14200*/  STL [R1+0x877c], R103 ;  /* 0x00877c6701007387 */ /* 0x000fe20000100800 */
[----:B------:R-:W-:Y:S01]  /*14210*/  @!P4 IMAD.IADD R81, R81, 0x1, -R105 ;  /* 0x000000015151c824 */ /* 0x000fe200078e0a69 */
[C---:B------:R-:W-:Y:S01]  /*14220*/  ISETP.GT.U32.AND P4, PT, R105.reuse, R78, PT ;  /* 0x0000004e6900720c */ /* 0x040fe20003f84070 */
[C---:B------:R-:W-:Y:S01]  /*14230*/  IMAD R77, R105.reuse, R3, R77 ;  /* 0x00000003694d7224 */ /* 0x040fe200078e024d */
[----:B------:R-:W-:Y:S01]  /*14240*/  STL [R1+0x8780], R104 ;  /* 0x0087806801007387 */ /* 0x000fe20000100800 */
[----:B------:R-:W-:-:S03]  /*14250*/  ISETP.GT.U32.AND P2, PT, R105, R224, PT ;  /* 0x000000e06900720c */ /* 0x000fc60003f44070 */
[----:B------:R-:W-:Y:S01]  /*14260*/  STL [R1+0x882c], R171 ;  /* 0x00882cab01007387 */ /* 0x000fe20000100800 */
[----:B------:R-:W-:-:S03]  /*14270*/  @!P1 IMAD.IADD R80, R80, 0x1, -R105 ;  /* 0x0000000150509824 */ /* 0x000fc600078e0a69 */
[----:B------:R-:W-:Y:S01]  /*14280*/  STL [R1+0x8830], R164 ;  /* 0x008830a401007387 */ /* 0x000fe20000100800 */
[----:B------:R-:W-:-:S03]  /*14290*/  ISETP.GT.U32.AND P1, PT, R105, R77, PT ;  /* 0x0000004d6900720c */ /* 0x000fc60003f24070 */
[----:B------:R-:W-:Y:S04]  /*142a0*/  STL [R1+0x8834], R159 ;  /* 0x0088349f01007387 */ /* 0x000fe80000100800 */
[----:B------:R-:W-:Y:S04]  /*142b0*/  STL [R1+0x8838], R152 ;  /* 0x0088389801007387 */ /* 0x000fe80000100800 */
[----:B------:R1:W-:Y:S01]  /*142c0*/  STL [R1+0x8788], R216 ;  /* 0x008788d801007387 */ /* 0x0003e20000100800 */
[C---:B------:R-:W-:Y:S01]  /*142d0*/  IADD3 R225, PT, PT, R2.reuse, 0x194, RZ ;  /* 0x0000019402e17810 */ /* 0x040fe20007ffe0ff */
[C---:B------:R-:W-:Y:S01]  /*142e0*/  VIADD R226, R2.reuse, 0x195 ;  /* 0x0000019502e27836 */ /* 0x040fe20000000000 */
[----:B------:R-:W-:Y:S01]  /*142f0*/  @!P0 IADD3 R79, PT, PT, R79, -R105, RZ ;  /* 0x800000694f4f8210 */ /* 0x000fe20007ffe0ff */
[----:B-1----:R-:W-:-:S02]  /*14300*/  VIADD R216, R2, 0x193 ;  /* 0x0000019302d87836 */ /* 0x002fc40000000000 */
[----:B------:R-:W-:-:S03]  /*14310*/  @!P5 IMAD.MOV R222, RZ, RZ, -R222 ;  /* 0x000000ffffded224 */ /* 0x000fc600078e0ade */
[----:B------:R-:W-:Y:S01]  /*14320*/  IABS R76, R216 ;  /* 0x000000d8004c7213 */ /* 0x000fe20000000000 */
[--C-:B------:R-:W-:Y:S01]  /*14330*/  @!P4 IMAD.IADD R78, R78, 0x1, -R105.reuse ;  /* 0x000000014e4ec824 */ /* 0x100fe200078e0a69 */
[----:B------:R-:W-:Y:S01]  /*14340*/  ISETP.GE.AND P5, PT, R225, RZ, PT ;  /* 0x000000ffe100720c */ /* 0x000fe20003fa6270 */
[--C-:B------:R-:W-:Y:S01]  /*14350*/  @!P2 IMAD.IADD R224, R224, 0x1, -R105.reuse ;  /* 0x00000001e0e0a824 */ /* 0x100fe200078e0a69 */
[----:B------:R-:W-:Y:S01]  /*14360*/  ISETP.GE.AND P6, PT, R5, RZ, PT ;  /* 0x000000ff0500720c */ /* 0x000fe20003fc6270 */
[----:B------:R-:W-:Y:S01]  /*14370*/  IMAD.HI.U32 R5, R106, R76, RZ ;  /* 0x0000004c6a057227 */ /* 0x000fe200078e00ff */
[----:B------:R-:W-:Y:S02]  /*14380*/  IABS R225, R225 ;  /* 0x000000e100e17213 */ /* 0x000fe40000000000 */
[----:B------:R-:W-:Y:S02]  /*14390*/  ISETP.GT.U32.AND P0, PT, R105, R79, PT ;  /* 0x0000004f6900720c */ /* 0x000fe40003f04070 */
[----:B------:R-:W-:Y:S01]  /*143a0*/  ISETP.GE.AND P2, PT, R226, RZ, PT ;  /* 0x000000ffe200720c */ /* 0x000fe20003f46270 */
[----:B------:R-:W-:Y:S01]  /*143b0*/  @!P1 IMAD.IADD R77, R77, 0x1, -R105 ;  /* 0x000000014d4d9824 */ /* 0x000fe200078e0a69 */
[----:B------:R-:W-:Y:S01]  /*143c0*/  IABS R226, R226 ;  /* 0x000000e200e27213 */ /* 0x000fe20000000000 */
[----:B------:R-:W-:Y:S01]  /*143d0*/  IMAD.HI.U32 R4, R106, R225, RZ ;  /* 0x000000e16a047227 */ /* 0x000fe200078e00ff */
[----:B------:R-:W-:-:S03]  /*143e0*/  ISETP.GT.U32.AND P4, PT, R105, R78, PT ;  /* 0x0000004e6900720c */ /* 0x000fc60003f84070 */
[----:B------:R-:W-:Y:S01]  /*143f0*/  IMAD.MOV R5, RZ, RZ, -R5 ;  /* 0x000000ffff057224 */ /* 0x000fe200078e0a05 */
[----:B------:R-:W-:Y:S01]  /*14400*/  ISETP.GT.U32.AND P1, PT, R105, R77, PT ;  /* 0x0000004d6900720c */ /* 0x000fe20003f24070 */
[----:B------:R-:W-:-:S04]  /*14410*/  IMAD.HI.U32 R3, R106, R226, RZ ;  /* 0x000000e26a037227 */ /* 0x000fc800078e00ff */
[----:B------:R-:W-:Y:S02]  /*14420*/  IMAD.MOV R4, RZ, RZ, -R4 ;  /* 0x000000ffff047224 */ /* 0x000fe400078e0a04 */
[----:B------:R-:W-:Y:S01]  /*14430*/  IMAD R76, R105, R5, R76 ;  /* 0x00000005694c7224 */ /* 0x000fe200078e024c */
[----:B------:R-:W-:Y:S01]  /*14440*/  IADD3 R3, PT, PT, -R3, RZ, RZ ;  /* 0x000000ff03037210 */ /* 0x000fe20007ffe1ff */
[----:B------:R-:W-:Y:S02]  /*14450*/  IMAD R225, R105, R4, R225 ;  /* 0x0000000469e17224 */ /* 0x000fe400078e02e1 */
[--C-:B------:R-:W-:Y:S01]  /*14460*/  @!P0 IMAD.IADD R79, R79, 0x1, -R105.reuse ;  /* 0x000000014f4f8824 */ /* 0x100fe200078e0a69 */
[C---:B------:R-:W-:Y:S01]  /*14470*/  ISETP.GT.U32.AND P0, PT, R105.reuse, R76, PT ;  /* 0x0000004c6900720c */ /* 0x040fe20003f04070 */
[C---:B------:R-:W-:Y:S01]  /*14480*/  IMAD R226, R105.reuse, R3, R226 ;  /* 0x0000000369e27224 */ /* 0x040fe200078e02e2 */
[----:B------:R-:W-:Y:S02]  /*14490*/  @!P4 IADD3 R78, PT, PT, R78, -R105, RZ ;  /* 0x800000694e4ec210 */ /* 0x000fe40007ffe0ff */
[----:B------:R-:W-:Y:S01]  /*144a0*/  ISETP.GT.U32.AND P4, PT, R105, R225, PT ;  /* 0x000000e16900720c */ /* 0x000fe20003f84070 */
[----:B------:R-:W-:Y:S01]  /*144b0*/  @!P1 IMAD.IADD R77, R77, 0x1, -R105 ;  /* 0x000000014d4d9824 */ /* 0x000fe200078e0a69 */
[----:B------:R-:W-:-:S02]  /*144c0*/  ISETP.GT.U32.AND P1, PT, R105, R226, PT ;  /* 0x000000e26900720c */ /* 0x000fc40003f24070 */
[C---:B------:R-:W-:Y:S02]  /*144d0*/  IADD3 R210, PT, PT, R2.reuse, 0x196, RZ ;  /* 0x0000019602d27810 */ /* 0x040fe40007ffe0ff */
[----:B------:R-:W-:Y:S02]  /*144e0*/  IADD3 R9, PT, PT, R2, 0x197, RZ ;  /* 0x0000019702097810 */ /* 0x000fe40007ffe0ff */
[----:B------:R-:W-:Y:S01]  /*144f0*/  IABS R75, R210 ;  /* 0x000000d2004b7213 */ /* 0x000fe20000000000 */
[--C-:B------:R-:W-:Y:S01]  /*14500*/  @!P0 IMAD.IADD R76, R76, 0x1, -R105.reuse ;  /* 0x000000014c4c8824 */ /* 0x100fe200078e0a69 */
[----:B------:R-:W-:Y:S01]  /*14510*/  IABS R74, R9 ;  /* 0x00000009004a7213 */ /* 0x000fe20000000000 */
[----:B------:R-:W-:Y:S02]  /*14520*/  VIADD R8, R2, 0x198 ;  /* 0x0000019802087836 */ /* 0x000fe40000000000 */
[----:B------:R-:W-:Y:S01]  /*14530*/  @!P4 IMAD.IADD R225, R225, 0x1, -R105 ;  /* 0x00000001e1e1c824 */ /* 0x000fe200078e0a69 */
[----:B------:R-:W-:Y:S01]  /*14540*/  ISETP.GT.U32.AND P0, PT, R105, R76, PT ;  /* 0x0000004c6900720c */ /* 0x000fe20003f04070 */
[----:B------:R-:W-:Y:S01]  /*14550*/  IMAD.HI.U32 R0, R106, R75, RZ ;  /* 0x0000004b6a007227 */ /* 0x000fe200078e00ff */
[----:B------:R-:W-:-:S02]  /*14560*/  IABS R73, R8 ;  /* 0x0000000800497213 */ /* 0x000fc40000000000 */
[----:B------:R-:W-:Y:S01]  /*14570*/  ISETP.GT.U32.AND P4, PT, R105, R225, PT ;  /* 0x000000e16900720c */ /* 0x000fe20003f84070 */
[----:B------:R-:W-:Y:S01]  /*14580*/  IMAD.MOV R0, RZ, RZ, -R0 ;  /* 0x000000ffff007224 */ /* 0x000fe200078e0a00 */
[----:B------:R-:W-:Y:S01]  /*14590*/  @!P1 IADD3 R226, PT, PT, R226, -R105, RZ ;  /* 0x80000069e2e29210 */ /* 0x000fe20007ffe0ff */
[----:B------:R-:W-:-:S03]  /*145a0*/  IMAD.HI.U32 R5, R106, R74, RZ ;  /* 0x0000004a6a057227 */ /* 0x000fc600078e00ff */
[C---:B------:R-:W-:Y:S01]  /*145b0*/  ISETP.GT.U32.AND P1, PT, R105.reuse, R226, PT ;  /* 0x000000e26900720c */ /* 0x040fe20003f24070 */
[----:B------:R-:W-:Y:S02]  /*145c0*/  IMAD R75, R105, R0, R75 ;  /* 0x00000000694b7224 */ /* 0x000fe400078e024b */
[----:B------:R-:W-:-:S04]  /*145d0*/  IMAD.HI.U32 R4, R106, R73, RZ ;  /* 0x000000496a047227 */ /* 0x000fc800078e00ff */
[----:B------:R-:W-:Y:S01]  /*145e0*/  IMAD.MOV R5, RZ, RZ, -R5 ;  /* 0x000000ffff057224 */ /* 0x000fe200078e0a05 */
[----:B------:R-:W-:Y:S01]  /*145f0*/  @!P0 IADD3 R76, PT, PT, R76, -R105, RZ ;  /* 0x800000694c4c8210 */ /* 0x000fe20007ffe0ff */
[----:B------:R-:W-:Y:S01]  /*14600*/  IMAD.MOV R4, RZ, RZ, -R4 ;  /* 0x000000ffff047224 */ /* 0x000fe200078e0a04 */
[C---:B------:R-:W-:Y:S01]  /*14610*/  ISETP.GT.U32.AND P0, PT, R105.reuse, R75, PT ;  /* 0x0000004b6900720c */ /* 0x040fe20003f04070 */
[C---:B------:R-:W-:Y:S02]  /*14620*/  IMAD R74, R105.reuse, R5, R74 ;  /* 0x00000005694a7224 */ /* 0x040fe400078e024a */
[----:B------:R-:W-:Y:S02]  /*14630*/  IMAD R73, R105, R4, R73 ;  /* 0x0000000469497224 */ /* 0x000fe400078e0249 */
[--C-:B------:R-:W-:Y:S01]  /*14640*/  @!P4 IMAD.IADD R225, R225, 0x1, -R105.reuse ;  /* 0x00000001e1e1c824 */ /* 0x100fe200078e0a69 */
[C---:B------:R-:W-:Y:S01]  /*14650*/  ISETP.GT.U32.AND P4, PT, R105.reuse, R74, PT ;  /* 0x0000004a6900720c */ /* 0x040fe20003f84070 */
[----:B------:R-:W-:Y:S01]  /*14660*/  @!P1 IMAD.IADD R226, R226, 0x1, -R105 ;  /* 0x00000001e2e29824 */ /* 0x000fe200078e0a69 */
[----:B------:R-:W-:Y:S01]  /*14670*/  ISETP.GT.U32.AND P1, PT, R105, R73, PT ;  /* 0x000000496900720c */ /* 0x000fe20003f24070 */
[----:B------:R-:W-:-:S02]  /*14680*/  VIADD R7, R2, 0x19a ;  /* 0x0000019a02077836 */ /* 0x000fc40000000000 */
[C---:B------:R-:W-:Y:S02]  /*14690*/  VIADD R109, R2.reuse, 0x199 ;  /* 0x00000199026d7836 */ /* 0x040fe40000000000 */
[--C-:B------:R-:W-:Y:S01]  /*146a0*/  @!P0 IMAD.IADD R75, R75, 0x1, -R105.reuse ;  /* 0x000000014b4b8824 */ /* 0x100fe200078e0a69 */
[----:B------:R-:W-:Y:S02]  /*146b0*/  IABS R71, R7 ;  /* 0x0000000700477213 */ /* 0x000fe40000000000 */
[----:B------:R-:W-:Y:S01]  /*146c0*/  IABS R72, R109 ;  /* 0x0000006d00487213 */ /* 0x000fe20000000000 */
[----:B------:R-:W-:Y:S01]  /*146d0*/  VIADD R5, R2, 0x19b ;  /* 0x0000019b02057836 */ /* 0x000fe20000000000 */
[----:B------:R-:W-:Y:S01]  /*146e0*/  ISETP.GT.U32.AND P0, PT, R105, R75, PT ;  /* 0x0000004b6900720c */ /* 0x000fe20003f04070 */
[----:B------:R-:W-:Y:S02]  /*146f0*/  @!P4 IMAD.IADD R74, R74, 0x1, -R105 ;  /* 0x000000014a4ac824 */ /* 0x000fe400078e0a69 */
[----:B------:R-:W-:Y:S01]  /*14700*/  IMAD.HI.U32 R0, R106, R71, RZ ;  /* 0x000000476a007227 */ /* 0x000fe200078e00ff */
[----:B------:R-:W-:-:S03]  /*14710*/  IABS R227, R5 ;  /* 0x0000000500e37213 */ /* 0x000fc60000000000 */
[----:B------:R-:W-:Y:S01]  /*14720*/  IMAD.HI.U32 R3, R106, R72, RZ ;  /* 0x000000486a037227 */ /* 0x000fe200078e00ff */
[----:B------:R-:W-:-:S03]  /*14730*/  ISETP.GT.U32.AND P4, PT, R105, R74, PT ;  /* 0x0000004a6900720c */ /* 0x000fc60003f84070 */
[----:B------:R-:W-:Y:S02]  /*14740*/  @!P1 IMAD.IADD R73, R73, 0x1, -R105 ;  /* 0x0000000149499824 */ /* 0x000fe400078e0a69 */
[----:B------:R-:W-:Y:S02]  /*14750*/  IMAD.MOV R0, RZ, RZ, -R0 ;  /* 0x000000ffff007224 */ /* 0x000fe400078e0a00 */
[----:B------:R-:W-:Y:S01]  /*14760*/  IMAD.MOV R3, RZ, RZ, -R3 ;  /* 0x000000ffff037224 */ /* 0x000fe200078e0a03 */
[C---:B------:R-:W-:Y:S01]  /*14770*/  ISETP.GT.U32.AND P1, PT, R105.reuse, R73, PT ;  /* 0x000000496900720c */ /* 0x040fe20003f24070 */
[C---:B------:R-:W-:Y:S02]  /*14780*/  IMAD R71, R105.reuse, R0, R71 ;  /* 0x0000000069477224 */ /* 0x040fe400078e0247 */
[----:B------:R-:W-:Y:S02]  /*14790*/  IMAD R72, R105, R3, R72 ;  /* 0x0000000369487224 */ /* 0x000fe400078e0248 */
[----:B------:R-:W-:Y:S01]  /*147a0*/  IMAD.HI.U32 R0, R106, R227, RZ ;  /* 0x000000e36a007227 */ /* 0x000fe200078e00ff */
[----:B------:R-:W-:-:S02]  /*147b0*/  @!P0 IADD3 R75, PT, PT, R75, -R105, RZ ;  /* 0x800000694b4b8210 */ /* 0x000fc40007ffe0ff */
[C---:B------:R-:W-:Y:S01]  /*147c0*/  ISETP.GT.U32.AND P0, PT, R105.reuse, R72, PT ;  /* 0x000000486900720c */ /* 0x040fe20003f04070 */
[----:B------:R-:W-:Y:S02]  /*147d0*/  IMAD.MOV R0, RZ, RZ, -R0 ;  /* 0x000000ffff007224 */ /* 0x000fe400078e0a00 */
[----:B------:R-:W-:Y:S01]  /*147e0*/  @!P4 IMAD.IADD R74, R74, 0x1, -R105 ;  /* 0x000000014a4ac824 */ /* 0x000fe200078e0a69 */
[C---:B------:R-:W-:Y:S01]  /*147f0*/  ISETP.GT.U32.AND P4, PT, R105.reuse, R71, PT ;  /* 0x000000476900720c */ /* 0x040fe20003f84070 */
[----:B------:R-:W-:Y:S02]  /*14800*/  IMAD R227, R105, R0, R227 ;  /* 0x0000000069e37224 */ /* 0x000fe400078e02e3 */
[--C-:B------:R-:W-:Y:S01]  /*14810*/  @!P1 IMAD.IADD R73, R73, 0x1, -R105.reuse ;  /* 0x0000000149499824 */ /* 0x100fe200078e0a69 */
[C---:B------:R-:W-:Y:S02]  /*14820*/  IADD3 R7, PT, PT, R2.reuse, 0x19c, RZ ;  /* 0x0000019c02077810 */ /* 0x040fe40007ffe0ff */
[----:B------:R-:W-:Y:S01]  /*14830*/  ISETP.GT.U32.AND P1, PT, R105, R227, PT ;  /* 0x000000e36900720c */ /* 0x000fe20003f24070 */
[C---:B------:R-:W-:Y:S01]  /*14840*/  VIADD R3, R2.reuse, 0x19d ;  /* 0x0000019d02037836 */ /* 0x040fe20000000000 */
[----:B------:R-:W-:Y:S01]  /*14850*/  IADD3 R6, PT, PT, R2, 0x19e, RZ ;  /* 0x0000019e02067810 */ /* 0x000fe20007ffe0ff */
[----:B------:R-:W-:Y:S01]  /*14860*/  @!P0 IMAD.IADD R72, R72, 0x1, -R105 ;  /* 0x0000000148488824 */ /* 0x000fe200078e0a69 */
[----:B------:R-:W-:-:S02]  /*14870*/  IABS R70, R7 ;  /* 0x0000000700467213 */ /* 0x000fc40000000000 */
[----:B------:R-:W-:Y:S01]  /*14880*/  IABS R228, R3 ;  /* 0x0000000300e47213 */ /* 0x000fe20000000000 */
[----:B------:R-:W-:Y:S01]  /*14890*/  @!P4 IMAD.IADD R71, R71, 0x1, -R105 ;  /* 0x000000014747c824 */ /* 0x000fe200078e0a69 */
[----:B------:R-:W-:Y:S01]  /*148a0*/  IABS R69, R6 ;  /* 0x0000000600457213 */ /* 0x000fe20000000000 */
[C---:B------:R-:W-:Y:S01]  /*148b0*/  IMAD.HI.U32 R6, R106.reuse, R70, RZ ;  /* 0x000000466a067227 */ /* 0x040fe200078e00ff */
[C---:B------:R-:W-:Y:S01]  /*148c0*/  ISETP.GT.U32.AND P0, PT, R105.reuse, R72, PT ;  /* 0x000000486900720c */ /* 0x040fe20003f04070 */
[----:B------:R-:W-:Y:S01]  /*148d0*/  STL [R1+0x883c], R102 ;  /* 0x00883c6601007387 */ /* 0x000fe20000100800 */
[----:B------:R-:W-:Y:S02]  /*148e0*/  ISETP.GT.U32.AND P4, PT, R105, R71, PT ;  /* 0x000000476900720c */ /* 0x000fe40003f84070 */
[----:B------:R-:W-:Y:S01]  /*148f0*/  @!P1 IADD3 R227, PT, PT, R227, -R105, RZ ;  /* 0x80000069e3e39210 */ /* 0x000fe20007ffe0ff */
[----:B------:R-:W-:Y:S01]  /*14900*/  STL [R1+0x8840], R217 ;  /* 0x008840d901007387 */ /* 0x000fe20000100800 */
[----:B------:R-:W-:-:S03]  /*14910*/  IMAD.HI.U32 R4, R106, R228, RZ ;  /* 0x000000e46a047227 */ /* 0x000fc600078e00ff */
[----:B------:R-:W-:Y:S01]  /*14920*/  STL [R1+0x8844], R144 ;  /* 0x0088449001007387 */ /* 0x000fe20000100800 */
[----:B------:R-:W-:Y:S01]  /*14930*/  IMAD.MOV R6, RZ, RZ, -R6 ;  /* 0x000000ffff067224 */ /* 0x000fe200078e0a06 */
[C---:B------:R-:W-:Y:S01]  /*14940*/  ISETP.GT.U32.AND P1, PT, R105.reuse, R227, PT ;  /* 0x000000e36900720c */ /* 0x040fe20003f24070 */
[----:B------:R-:W-:Y:S01]  /*14950*/  IMAD.HI.U32 R0, R106, R69, RZ ;  /* 0x000000456a007227 */ /* 0x000fe200078e00ff */
[----:B------:R-:W-:Y:S04]  /*14960*/  STL [R1+0x8848], R101 ;  /* 0x0088486501007387 */ /* 0x000fe80000100800 */
[----:B------:R-:W-:Y:S01]  /*14970*/  STL [R1+0x884c], R138 ;  /* 0x00884c8a01007387 */ /* 0x000fe20000100800 */
[----:B------:R-:W-:Y:S02]  /*14980*/  IMAD.MOV R4, RZ, RZ, -R4 ;  /* 0x000000ffff047224 */ /* 0x000fe400078e0a04 */
[----:B------:R-:W-:Y:S01]  /*14990*/  IMAD R70, R105, R6, R70 ;  /* 0x0000000669467224 */ /* 0x000fe200078e0246 */
[----:B------:R-:W-:Y:S01]  /*149a0*/  STL [R1+0x8850], R132 ;  /* 0x0088508401007387 */ /* 0x000fe20000100800 */
[----:B------:R-:W-:-:S03]  /*149b0*/  IADD3 R0, PT, PT, -R0, RZ, RZ ;  /* 0x000000ff00007210 */ /* 0x000fc60007ffe1ff */
[----:B------:R-:W-:Y:S01]  /*149c0*/  STL [R1+0x8854], R129 ;  /* 0x0088548101007387 */ /* 0x000fe20000100800 */
[----:B------:R-:W-:-:S03]  /*149d0*/  IMAD R228, R105, R4, R228 ;  /* 0x0000000469e47224 */ /* 0x000fc600078e02e4 */
[----:B------:R-:W-:Y:S01]  /*149e0*/  STL [R1+0x8858], R100 ;  /* 0x0088586401007387 */ /* 0x000fe20000100800 */
[----:B------:R-:W-:-:S03]  /*149f0*/  @!P0 IMAD.IADD R72, R72, 0x1, -R105 ;  /* 0x0000000148488824 */ /* 0x000fc600078e0a69 */
[----:B------:R-:W-:Y:S01]  /*14a00*/  STL [R1+0x885c], R99 ;  /* 0x00885c6301007387 */ /* 0x000fe20000100800 */
[----:B------:R-:W-:-:S03]  /*14a10*/  ISETP.GT.U32.AND P0, PT, R105, R70, PT ;  /* 0x000000466900720c */ /* 0x000fc60003f04070 */
[----:B------:R-:W-:Y:S01]  /*14a20*/  STL [R1+0x8860], R118 ;  /* 0x0088607601007387 */ /* 0x000fe20000100800 */
[----:B------:R-:W-:-:S03]  /*14a30*/  IMAD R69, R105, R0, R69 ;  /* 0x0000000069457224 */ /* 0x000fc600078e0245 */
[----:B------:R-:W-:Y:S01]  /*14a40*/  STL [R1+0x8864], R172 ;  /* 0x008864ac01007387 */ /* 0x000fe20000100800 */
[----:B------:R-:W-:-:S03]  /*14a50*/  @!P4 IMAD.IADD R71, R71, 0x1, -R105 ;  /* 0x000000014747c824 */ /* 0x000fc600078e0a69 */
[----:B------:R-:W-:Y:S01]  /*14a60*/  STL [R1+0x8868], R175 ;  /* 0x008868af01007387 */ /* 0x000fe20000100800 */
[----:B------:R-:W-:-:S03]  /*14a70*/  ISETP.GT.U32.AND P4, PT, R105, R228, PT ;  /* 0x000000e46900720c */ /* 0x000fc60003f84070 */
[----:B------:R-:W-:Y:S04]  /*14a80*/  STL [R1+0x886c], R98 ;  /* 0x00886c6201007387 */ /* 0x000fe80000100800 */
[----:B------:R-:W-:Y:S01]  /*14a90*/  STL [R1+0x8870], R97 ;  /* 0x0088706101007387 */ /* 0x000fe20000100800 */
[----:B------:R-:W-:-:S03]  /*14aa0*/  @!P1 IMAD.IADD R227, R227, 0x1, -R105 ;  /* 0x00000001e3e39824 */ /* 0x000fc600078e0a69 */
[----:B------:R-:W-:Y:S01]  /*14ab0*/  STL [R1+0x8874], R96 ;  /* 0x0088746001007387 */ /* 0x000fe20000100800 */
[----:B------:R-:W-:-:S03]  /*14ac0*/  ISETP.GT.U32.AND P1, PT, R105, R69, PT ;  /* 0x000000456900720c */ /* 0x000fc60003f24070 */
[----:B------:R-:W-:Y:S04]  /*14ad0*/  STL [R1+0x8878], R167 ;  /* 0x008878a701007387 */ /* 0x000fe80000100800 */
[----:B------:R-:W-:Y:S01]  /*14ae0*/  STL [R1+0x887c], R162 ;  /* 0x00887ca201007387 */ /* 0x000fe20000100800 */
[----:B------:R-:W-:-:S03]  /*14af0*/  VIADD R8, R2, 0x19f ;  /* 0x0000019f02087836 */ /* 0x000fc60000000000 */
[----:B------:R-:W-:Y:S04]  /*14b00*/  STL [R1+0x8880], R95 ;  /* 0x0088805f01007387 */ /* 0x000fe80000100800 */
[----:B------:R-:W-:Y:S04]  /*14b10*/  STL [R1+0x8884], R94 ;  /* 0x0088845e01007387 */ /* 0x000fe80000100800 */
[----:B------:R-:W-:Y:S04]  /*14b20*/  STL [R1+0x8888], R93 ;  /* 0x0088885d01007387 */ /* 0x000fe80000100800 */
[----:B------:R-:W-:Y:S01]  /*14b30*/  STL [R1+0x888c], R155 ;  /* 0x00888c9b01007387 */ /* 0x000fe20000100800 */
[----:B------:R-:W-:-:S03]  /*14b40*/  @!P0 IMAD.IADD R70, R70, 0x1, -R105 ;  /* 0x0000000146468824 */ /* 0x000fc600078e0a69 */
[----:B------:R1:W-:Y:S01]  /*14b50*/  STL [R1+0x878c], R216 ;  /* 0x00878cd801007387 */ /* 0x0003e20000100800 */
[----:B------:R-:W-:Y:S01]  /*14b60*/  IABS R68, R8 ;  /* 0x0000000800447213 */ /* 0x000fe20000000000 */
[----:B------:R-:W-:Y:S01]  /*14b70*/  VIADD R7, R2, 0x1a1 ;  /* 0x000001a102077836 */ /* 0x000fe20000000000 */
[----:B------:R-:W-:Y:S02]  /*14b80*/  @!P4 IADD3 R228, PT, PT, R228, -R105, RZ ;  /* 0x80000069e4e4c210 */ /* 0x000fe40007ffe0ff */
[----:B-1----:R-:W-:-:S04]  /*14b90*/  IADD3 R216, PT, PT, R2, 0x1a0, RZ ;  /* 0x000001a002d87810 */ /* 0x002fc80007ffe0ff */
[----:B------:R-:W-:Y:S01]  /*14ba0*/  IABS R67, R216 ;  /* 0x000000d800437213 */ /* 0x000fe20000000000 */
[C---:B------:R-:W-:Y:S01]  /*14bb0*/  IMAD.HI.U32 R6, R106.reuse, R68, RZ ;  /* 0x000000446a067227 */ /* 0x040fe200078e00ff */
[----:B------:R-:W-:Y:S02]  /*14bc0*/  ISETP.GT.U32.AND P4, PT, R105, R70, PT ;  /* 0x000000466900720c */ /* 0x000fe40003f84070 */
[----:B------:R-:W-:Y:S01]  /*14bd0*/  IABS R66, R7 ;  /* 0x0000000700427213 */ /* 0x000fe20000000000 */
[----:B------:R-:W-:-:S04]  /*14be0*/  IMAD.HI.U32 R4, R106, R67, RZ ;  /* 0x000000436a047227 */ /* 0x000fc800078e00ff */
[----:B------:R-:W-:Y:S02]  /*14bf0*/  @!P1 IMAD.IADD R69, R69, 0x1, -R105 ;  /* 0x0000000145459824 */ /* 0x000fe400078e0a69 */
[----:B------:R-:W-:Y:S01]  /*14c00*/  @!P6 IMAD.MOV R224, RZ, RZ, -R224 ;  /* 0x000000ffffe0e224 */ /* 0x000fe200078e0ae0 */
[C---:B------:R-:W-:Y:S01]  /*14c10*/  ISETP.GT.U32.AND P6, PT, R105.reuse, R228, PT ;  /* 0x000000e46900720c */ /* 0x040fe20003fc4070 */
[----:B------:R-:W-:Y:S01]  /*14c20*/  IMAD.MOV R6, RZ, RZ, -R6 ;  /* 0x000000ffff067224 */ /* 0x000fe200078e0a06 */
[----:B------:R-:W-:Y:S01]  /*14c30*/  IADD3 R4, PT, PT, -R4, RZ, RZ ;  /* 0x000000ff04047210 */ /* 0x000fe20007ffe1ff */
[----:B------:R-:W-:Y:S01]  /*14c40*/  IMAD.HI.U32 R0, R106, R66, RZ ;  /* 0x000000426a007227 */ /* 0x000fe200078e00ff */
[----:B------:R-:W-:-:S03]  /*14c50*/  ISETP.GT.U32.AND P1, PT, R105, R69, PT ;  /* 0x000000456900720c */ /* 0x000fc60003f24070 */
[C---:B------:R-:W-:Y:S02]  /*14c60*/  IMAD R68, R105.reuse, R6, R68 ;  /* 0x0000000669447224 */ /* 0x040fe400078e0244 */
[C---:B------:R-:W-:Y:S02]  /*14c70*/  IMAD R67, R105.reuse, R4, R67 ;  /* 0x0000000469437224 */ /* 0x040fe400078e0243 */
[----:B------:R-:W-:Y:S02]  /*14c80*/  IMAD.MOV R0, RZ, RZ, -R0 ;  /* 0x000000ffff007224 */ /* 0x000fe400078e0a00 */
[--C-:B------:R-:W-:Y:S01]  /*14c90*/  @!P4 IMAD.IADD R70, R70, 0x1, -R105.reuse ;  /* 0x000000014646c824 */ /* 0x100fe200078e0a69 */
[C---:B------:R-:W-:Y:S01]  /*14ca0*/  ISETP.GT.U32.AND P4, PT, R105.reuse, R68, PT ;  /* 0x000000446900720c */ /* 0x040fe20003f84070 */
[C---:B------:R-:W-:Y:S01]  /*14cb0*/  IMAD R66, R105.reuse, R0, R66 ;  /* 0x0000000069427224 */ /* 0x040fe200078e0242 */
[----:B------:R-:W-:Y:S02]  /*14cc0*/  @!P6 IADD3 R228, PT, PT, R228, -R105, RZ ;  /* 0x80000069e4e4e210 */ /* 0x000fe40007ffe0ff */
[----:B------:R-:W-:Y:S01]  /*14cd0*/  ISETP.GT.U32.AND P6, PT, R105, R67, PT ;  /* 0x000000436900720c */ /* 0x000fe20003fc4070 */
[----:B------:R-:W-:Y:S01]  /*14ce0*/  @!P1 IMAD.IADD R69, R69, 0x1, -R105 ;  /* 0x0000000145459824 */ /* 0x000fe200078e0a69 */
[----:B------:R-:W-:Y:S01]  /*14cf0*/  ISETP.GT.U32.AND P1, PT, R105, R66, PT ;  /* 0x000000426900720c */ /* 0x000fe20003f24070 */
[C---:B------:R-:W-:Y:S01]  /*14d00*/  VIADD R0, R2.reuse, 0x1a4 ;  /* 0x000001a402007836 */ /* 0x040fe20000000000 */
[----:B------:R-:W-:-:S04]  /*14d10*/  IADD3 R8, PT, PT, R2, 0x1a3, RZ ;  /* 0x000001a302087810 */ /* 0x000fc80007ffe0ff */
[----:B------:R-:W-:Y:S01]  /*14d20*/  IABS R64, R8 ;  /* 0x0000000800407213 */ /* 0x000fe20000000000 */
[----:B------:R-:W-:Y:S01]  /*14d30*/  @!P4 IMAD.IADD R68, R68, 0x1, -R105 ;  /* 0x000000014444c824 */ /* 0x000fe200078e0a69 */
[----:B------:R-:W-:-:S03]  /*14d40*/  IABS R229, R0 ;  /* 0x0000000000e57213 */ /* 0x000fc60000000000 */
[----:B------:R-:W-:Y:S01]  /*14d50*/  @!P6 IMAD.IADD R67, R67, 0x1, -R105 ;  /* 0x000000014343e824 */ /* 0x000fe200078e0a69 */
[----:B------:R-:W-:Y:S01]  /*14d60*/  ISETP.GT.U32.AND P6, PT, R105, R68, PT ;  /* 0x000000446900720c */ /* 0x000fe20003fc4070 */
[----:B------:R-:W-:Y:S01]  /*14d70*/  VIADD R181, R2, 0x1a2 ;  /* 0x000001a202b57836 */ /* 0x000fe20000000000 */
[----:B------:R-:W-:Y:S01]  /*14d80*/  ISETP.GE.AND P0, PT, R5, RZ, PT ;  /* 0x000000ff0500720c */ /* 0x000fe20003f06270 */
[----:B------:R-:W-:-:S04]  /*14d90*/  IMAD.HI.U32 R6, R106, R64, RZ ;  /* 0x000000406a067227 */ /* 0x000fc800078e00ff */
[----:B------:R-:W-:-:S04]  /*14da0*/  IMAD.HI.U32 R5, R106, R229, RZ ;  /* 0x000000e56a057227 */ /* 0x000fc800078e00ff */
[----:B------:R-:W-:Y:S01]  /*14db0*/  @!P1 IMAD.IADD R66, R66, 0x1, -R105 ;  /* 0x0000000142429824 */ /* 0x000fe200078e0a69 */
[----:B------:R-:W-:Y:S01]  /*14dc0*/  ISETP.GT.U32.AND P1, PT, R105, R67, PT ;  /* 0x000000436900720c */ /* 0x000fe20003f24070 */
[----:B------:R-:W-:Y:S01]  /*14dd0*/  IMAD.MOV R6, RZ, RZ, -R6 ;  /* 0x000000ffff067224 */ /* 0x000fe200078e0a06 */
[----:B------:R-:W-:Y:S02]  /*14de0*/  IABS R65, R181 ;  /* 0x000000b500417213 */ /* 0x000fe40000000000 */
[----:B------:R-:W-:Y:S01]  /*14df0*/  IADD3 R5, PT, PT, -R5, RZ, RZ ;  /* 0x000000ff05057210 */ /* 0x000fe20007ffe1ff */
[----:B------:R-:W-:Y:S02]  /*14e00*/  IMAD R64, R105, R6, R64 ;  /* 0x0000000669407224 */ /* 0x000fe400078e0240 */
[----:B------:R-:W-:-:S04]  /*14e10*/  IMAD.HI.U32 R4, R106, R65, RZ ;  /* 0x000000416a047227 */ /* 0x000fc800078e00ff */
[C---:B------:R-:W-:Y:S02]  /*14e20*/  IMAD R229, R105.reuse, R5, R229 ;  /* 0x0000000569e57224 */ /* 0x040fe400078e02e5 */
[--C-:B------:R-:W-:Y:S01]  /*14e30*/  @!P6 IMAD.IADD R68, R68, 0x1, -R105.reuse ;  /* 0x000000014444e824 */ /* 0x100fe200078e0a69 */
[----:B------:R-:W-:Y:S01]  /*14e40*/  ISETP.GT.U32.AND P6, PT, R105, R64, PT ;  /* 0x000000406900720c */ /* 0x000fe20003fc4070 */
[----:B------:R-:W-:Y:S02]  /*14e50*/  IMAD.MOV R4, RZ, RZ, -R4 ;  /* 0x000000ffff047224 */ /* 0x000fe400078e0a04 */
[C---:B------:R-:W-:Y:S02]  /*14e60*/  VIADD R7, R2.reuse, 0x1a5 ;  /* 0x000001a502077836 */ /* 0x040fe40000000000 */
[----:B------:R-:W-:Y:S01]  /*14e70*/  @!P1 IMAD.IADD R67, R67, 0x1, -R105 ;  /* 0x0000000143439824 */ /* 0x000fe200078e0a69 */
[C---:B------:R-:W-:Y:S01]  /*14e80*/  ISETP.GT.U32.AND P1, PT, R105.reuse, R229, PT ;  /* 0x000000e56900720c */ /* 0x040fe20003f24070 */
[----:B------:R-:W-:Y:S01]  /*14e90*/  IMAD R65, R105, R4, R65 ;  /* 0x0000000469417224 */ /* 0x000fe200078e0241 */
[----:B------:R-:W-:Y:S01]  /*14ea0*/  IABS R63, R7 ;  /* 0x00000007003f7213 */ /* 0x000fe20000000000 */
[C---:B------:R-:W-:Y:S01]  /*14eb0*/  VIADD R8, R2.reuse, 0x1a7 ;  /* 0x000001a702087836 */ /* 0x040fe20000000000 */
[----:B------:R-:W-:-:S02]  /*14ec0*/  IADD3 R9, PT, PT, R2, 0x1a6, RZ ;  /* 0x000001a602097810 */ /* 0x000fc40007ffe0ff */
[----:B------:R-:W-:Y:S01]  /*14ed0*/  ISETP.GT.U32.AND P4, PT, R105, R65, PT ;  /* 0x000000416900720c */ /* 0x000fe20003f84070 */
[----:B------:R-:W-:Y:S01]  /*14ee0*/  IMAD.HI.U32 R4, R106, R63, RZ ;  /* 0x0000003f6a047227 */ /* 0x000fe200078e00ff */
[----:B------:R-:W-:-:S03]  /*14ef0*/  IABS R62, R9 ;  /* 0x00000009003e7213 */ /* 0x000fc60000000000 */
[--C-:B------:R-:W-:Y:S01]  /*14f00*/  @!P6 IMAD.IADD R64, R64, 0x1, -R105.reuse ;  /* 0x000000014040e824 */ /* 0x100fe200078e0a69 */
[----:B------:R-:W-:Y:S01]  /*14f10*/  IABS R61, R8 ;  /* 0x00000008003d7213 */ /* 0x000fe20000000000 */
[----:B------:R-:W-:Y:S02]  /*14f20*/  IMAD.MOV R4, RZ, RZ, -R4 ;  /* 0x000000ffff047224 */ /* 0x000fe400078e0a04 */
[----:B------:R-:W-:Y:S01]  /*14f30*/  @!P1 IMAD.IADD R229, R229, 0x1, -R105 ;  /* 0x00000001e5e59824 */ /* 0x000fe200078e0a69 */
[C---:B------:R-:W-:Y:S01]  /*14f40*/  ISETP.GT.U32.AND P6, PT, R105.reuse, R64, PT ;  /* 0x000000406900720c */ /* 0x040fe20003fc4070 */
[C---:B------:R-:W-:Y:S02]  /*14f50*/  IMAD R63, R105.reuse, R4, R63 ;  /* 0x00000004693f7224 */ /* 0x040fe400078e023f */
[----:B------:R-:W-:Y:S01]  /*14f60*/  IMAD.HI.U32 R5, R106, R62, RZ ;  /* 0x0000003e6a057227 */ /* 0x000fe200078e00ff */
[----:B------:R-:W-:-:S03]  /*14f70*/  ISETP.GT.U32.AND P1, PT, R105, R229, PT ;  /* 0x000000e56900720c */ /* 0x000fc60003f24070 */
[----:B------:R-:W-:-:S04]  /*14f80*/  IMAD.HI.U32 R4, R106, R61, RZ ;  /* 0x0000003d6a047227 */ /* 0x000fc800078e00ff */
[----:B------:R-:W-:Y:S02]  /*14f90*/  @!P4 IMAD.IADD R65, R65, 0x1, -R105 ;  /* 0x000000014141c824 */ /* 0x000fe400078e0a69 */
[----:B------:R-:W-:Y:S01]  /*14fa0*/  IMAD.MOV R5, RZ, RZ, -R5 ;  /* 0x000000ffff057224 */ /* 0x000fe200078e0a05 */
[----:B------:R-:W-:Y:S01]  /*14fb0*/  IADD3 R4, PT, PT, -R4, RZ, RZ ;  /* 0x000000ff04047210 */ /* 0x000fe20007ffe1ff */
[----:B------:R-:W-:Y:S01]  /*14fc0*/  @!P5 IMAD.MOV R225, RZ, RZ, -R225 ;  /* 0x000000ffffe1d224 */ /* 0x000fe200078e0ae1 */
[C---:B------:R-:W-:Y:S01]  /*14fd0*/  ISETP.GT.U32.AND P4, PT, R105.reuse, R65, PT ;  /* 0x000000416900720c */ /* 0x040fe20003f84070 */
[C---:B------:R-:W-:Y:S01]  /*14fe0*/  IMAD R62, R105.reuse, R5, R62 ;  /* 0x00000005693e7224 */ /* 0x040fe200078e023e */
[C---:B------:R-:W-:Y:S01]  /*14ff0*/  ISETP.GT.U32.AND P5, PT, R105.reuse, R66, PT ;  /* 0x000000426900720c */ /* 0x040fe20003fa4070 */
[C---:B------:R-:W-:Y:S02]  /*15000*/  IMAD R61, R105.reuse, R4, R61 ;  /* 0x00000004693d7224 */ /* 0x040fe400078e023d */
[--C-:B------:R-:W-:Y:S01]  /*15010*/  @!P6 IMAD.IADD R64, R64, 0x1, -R105.reuse ;  /* 0x000000014040e824 */ /* 0x100fe200078e0a69 */
[----:B------:R-:W-:Y:S01]  /*15020*/  ISETP.GT.U32.AND P6, PT, R105, R62, PT ;  /* 0x0000003e6900720c */ /* 0x000fe20003fc4070 */
[----:B------:R-:W-:Y:S01]  /*15030*/  @!P1 IMAD.IADD R229, R229, 0x1, -R105 ;  /* 0x00000001e5e59824 */ /* 0x000fe200078e0a69 */
[----:B------:R-:W-:-:S02]  /*15040*/  IADD3 R7, PT, PT, R2, 0x1a8, RZ ;  /* 0x000001a802077810 */ /* 0x000fc40007ffe0ff */
[----:B------:R-:W-:Y:S02]  /*15050*/  ISETP.GT.U32.AND P1, PT, R105, R61, PT ;  /* 0x0000003d6900720c */ /* 0x000fe40003f24070 */
[----:B------:R-:W-:Y:S01]  /*15060*/  IABS R60, R7 ;  /* 0x00000007003c7213 */ /* 0x000fe20000000000 */
[----:B------:R-:W-:Y:S01]  /*15070*/  VIADD R183, R2, 0x1a9 ;  /* 0x000001a902b77836 */ /* 0x000fe20000000000 */
[----:B------:R-:W-:Y:S01]  /*15080*/  @!P4 IADD3 R65, PT, PT, R65, -R105, RZ ;  /* 0x800000694141c210 */ /* 0x000fe20007ffe0ff */
[--C-:B------:R-:W-:Y:S01]  /*15090*/  @!P5 IMAD.IADD R66, R66, 0x1, -R105.reuse ;  /* 0x000000014242d824 */ /* 0x100fe200078e0a69 */
[----:B------:R-:W-:Y:S01]  /*150a0*/  ISETP.GE.AND P4, PT, R3, RZ, PT ;  /* 0x000000ff0300720c */ /* 0x000fe20003f86270 */
[----:B------:R-:W-:Y:S01]  /*150b0*/  IMAD.HI.U32 R3, R106, R60, RZ ;  /* 0x0000003c6a037227 */ /* 0x000fe200078e00ff */
[----:B------:R-:W-:Y:S02]  /*150c0*/  IADD3 R6, PT, PT, R2, 0x1aa, RZ ;  /* 0x000001aa02067810 */ /* 0x000fe40007ffe0ff */
[----:B------:R-:W-:Y:S01]  /*150d0*/  ISETP.GT.U32.AND P5, PT, R105, R63, PT ;  /* 0x0000003f6900720c */ /* 0x000fe20003fa4070 */
[----:B------:R-:W-:Y:S01]  /*150e0*/  @!P6 IMAD.IADD R62, R62, 0x1, -R105 ;  /* 0x000000013e3ee824 */ /* 0x000fe200078e0a69 */
[----:B------:R-:W-:Y:S01]  /*150f0*/  IABS R59, R183 ;  /* 0x000000b7003b7213 */ /* 0x000fe20000000000 */
[----:B------:R-:W-:Y:S01]  /*15100*/  IMAD.MOV R3, RZ, RZ, -R3 ;  /* 0x000000ffff037224 */ /* 0x000fe200078e0a03 */
[----:B------:R-:W-:Y:S01]  /*15110*/  IABS R58, R6 ;  /* 0x00000006003a7213 */ /* 0x000fe20000000000 */
[----:B------:R-:W-:Y:S01]  /*15120*/  @!P1 IMAD.IADD R61, R61, 0x1, -R105 ;  /* 0x000000013d3d9824 */ /* 0x000fe200078e0a69 */
[C---:B------:R-:W-:Y:S01]  /*15130*/  ISETP.GT.U32.AND P1, PT, R105.reuse, R62, PT ;  /* 0x0000003e6900720c */ /* 0x040fe20003f24070 */
[----:B------:R-:W-:-:S02]  /*15140*/  IMAD R60, R105, R3, R60 ;  /* 0x00000003693c7224 */ /* 0x000fc400078e023c */
[----:B------:R-:W-:-:S04]  /*15150*/  IMAD.HI.U32 R5, R106, R59, RZ ;  /* 0x0000003b6a057227 */ /* 0x000fc800078e00ff */
[----:B------:R-:W-:-:S04]  /*15160*/  IMAD.HI.U32 R3, R106, R58, RZ ;  /* 0x0000003a6a037227 */ /* 0x000fc800078e00ff */
[----:B------:R-:W-:Y:S01]  /*15170*/  @!P2 IMAD.MOV R226, RZ, RZ, -R226 ;  /* 0x000000ffffe2a224 */ /* 0x000fe200078e0ae2 */
[----:B------:R-:W-:Y:S01]  /*15180*/  ISETP.GT.U32.AND P2, PT, R105, R61, PT ;  /* 0x0000003d6900720c */ /* 0x000fe20003f44070 */
[----:B------:R-:W-:Y:S01]  /*15190*/  IMAD.MOV R5, RZ, RZ, -R5 ;  /* 0x000000ffff057224 */ /* 0x000fe200078e0a05 */
[----:B------:R-:W-:Y:S01]  /*151a0*/  IADD3 R3, PT, PT, -R3, RZ, RZ ;  /* 0x000000ff03037210 */ /* 0x000fe20007ffe1ff */
[----:B------:R-:W-:Y:S02]  /*151b0*/  @!P5 IMAD.IADD R63, R63, 0x1, -R105 ;  /* 0x000000013f3fd824 */ /* 0x000fe400078e0a69 */
[C---:B------:R-:W-:Y:S02]  /*151c0*/  IMAD R59, R105.reuse, R5, R59 ;  /* 0x00000005693b7224 */ /* 0x040fe400078e023b */
[C---:B------:R-:W-:Y:S01]  /*151d0*/  IMAD R58, R105.reuse, R3, R58 ;  /* 0x00000003693a7224 */ /* 0x040fe200078e023a */
[C---:B------:R-:W-:Y:S01]  /*151e0*/  ISETP.GT.U32.AND P5, PT, R105.reuse, R63, PT ;  /* 0x0000003f6900720c */ /* 0x040fe20003fa4070 */
[----:B------:R-:W-:Y:S01]  /*151f0*/  @!P1 IMAD.IADD R62, R62, 0x1, -R105 ;  /* 0x000000013e3e9824 */ /* 0x000fe200078e0a69 */
[----:B------:R-:W-:Y:S01]  /*15200*/  ISETP.GT.U32.AND P1, PT, R105, R59, PT ;  /* 0x0000003b6900720c */ /* 0x000fe20003f24070 */
[----:B------:R-:W-:-:S02]  /*15210*/  VIADD R4, R2, 0x1ab ;  /* 0x000001ab02047836 */ /* 0x000fc40000000000 */
[----:B------:R-:W-:Y:S01]  /*15220*/  @!P2 IMAD.IADD R61, R61, 0x1, -R105 ;  /* 0x000000013d3da824 */ /* 0x000fe200078e0a69 */
[----:B------:R-:W-:Y:S02]  /*15230*/  ISETP.GT.U32.AND P2, PT, R105, R58, PT ;  /* 0x0000003a6900720c */ /* 0x000fe40003f44070 */
[----:B------:R-:W-:Y:S02]  /*15240*/  IABS R230, R4 ;  /* 0x0000000400e67213 */ /* 0x000fe40000000000 */
[----:B------:R-:W-:Y:S01]  /*15250*/  ISETP.GE.AND P6, PT, R0, RZ, PT ;  /* 0x000000ff0000720c */ /* 0x000fe20003fc6270 */
[----:B------:R-:W-:Y:S02]  /*15260*/  VIADD R7, R2, 0x1ac ;  /* 0x000001ac02077836 */ /* 0x000fe40000000000 */
[----:B------:R-:W-:Y:S01]  /*15270*/  @!P5 IADD3 R63, PT, PT, R63, -R105, RZ ;  /* 0x800000693f3fd210 */ /* 0x000fe20007ffe0ff */
[----:B------:R-:W-:Y:S01]  /*15280*/  IMAD.HI.U32 R0, R106, R230, RZ ;  /* 0x000000e66a007227 */ /* 0x000fe200078e00ff */
[----:B------:R-:W-:-:S02]  /*15290*/  ISETP.GT.U32.AND P5, PT, R105, R60, PT ;  /* 0x0000003c6900720c */ /* 0x000fc40003fa4070 */
[----:B------:R-:W-:Y:S02]  /*152a0*/  @!P1 IADD3 R59, PT, PT, R59, -R105, RZ ;  /* 0x800000693b3b9210 */ /* 0x000fe40007ffe0ff */
[----:B------:R-:W-:Y:S01]  /*152b0*/  IADD3 R0, PT, PT, -R0, RZ, RZ ;  /* 0x000000ff00007210 */ /* 0x000fe20007ffe1ff */
[----:B------:R-:W-:Y:S01]  /*152c0*/  @!P2 IMAD.IADD R58, R58, 0x1, -R105 ;  /* 0x000000013a3aa824 */ /* 0x000fe200078e0a69 */
[----:B------:R-:W-:Y:S02]  /*152d0*/  IABS R57, R7 ;  /* 0x0000000700397213 */ /* 0x000fe40000000000 */
[C---:B------:R-:W-:Y:S01]  /*152e0*/  ISETP.GT.U32.AND P1, PT, R105.reuse, R59, PT ;  /* 0x0000003b6900720c */ /* 0x040fe20003f24070 */
[C---:B------:R-:W-:Y:S01]  /*152f0*/  IMAD R230, R105.reuse, R0, R230 ;  /* 0x0000000069e67224 */ /* 0x040fe200078e02e6 */
[----:B------:R-:W-:Y:S01]  /*15300*/  ISETP.GT.U32.AND P2, PT, R105, R58, PT ;  /* 0x0000003a6900720c */ /* 0x000fe20003f44070 */
[----:B------:R-:W-:-:S04]  /*15310*/  IMAD.HI.U32 R0, R106, R57, RZ ;  /* 0x000000396a007227 */ /* 0x000fc800078e00ff */
[----:B------:R-:W-:Y:S02]  /*15320*/  @!P5 IMAD.IADD R60, R60, 0x1, -R105 ;  /* 0x000000013c3cd824 */ /* 0x000fe400078e0a69 */
[----:B------:R-:W-:Y:S02]  /*15330*/  IMAD.MOV R0, RZ, RZ, -R0 ;  /* 0x000000ffff007224 */ /* 0x000fe400078e0a00 */
[----:B------:R-:W-:Y:S01]  /*15340*/  @!P0 IMAD.MOV R227, RZ, RZ, -R227 ;  /* 0x000000ffffe38224 */ /* 0x000fe200078e0ae3 */
[C---:B------:R-:W-:Y:S01]  /*15350*/  ISETP.GT.U32.AND P0, PT, R105.reuse, R60, PT ;  /* 0x0000003c6900720c */ /* 0x040fe20003f04070 */
[----:B------:R-:W-:Y:S02]  /*15360*/  IMAD R57, R105, R0, R57 ;  /* 0x0000000069397224 */ /* 0x000fe400078e0239 */
[----:B------:R-:W-:Y:S01]  /*15370*/  @!P1 IMAD.IADD R59, R59, 0x1, -R105 ;  /* 0x000000013b3b9824 */ /* 0x000fe200078e0a69 */
[----:B------:R-:W-:Y:S02]  /*15380*/  ISETP.GT.U32.AND P1, PT, R105, R230, PT ;  /* 0x000000e66900720c */ /* 0x000fe40003f24070 */
[----:B------:R-:W-:-:S02]  /*15390*/  @!P2 IADD3 R58, PT, PT, R58, -R105, RZ ;  /* 0x800000693a3aa210 */ /* 0x000fc40007ffe0ff */
[----:B------:R-:W-:Y:S01]  /*153a0*/  ISETP.GT.U32.AND P2, PT, R105, R57, PT ;  /* 0x000000396900720c */ /* 0x000fe20003f44070 */
[C---:B------:R-:W-:Y:S01]  /*153b0*/  VIADD R231, R2.reuse, 0x1ad ;  /* 0x000001ad02e77836 */ /* 0x040fe20000000000 */
[C---:B------:R-:W-:Y:S01]  /*153c0*/  IADD3 R6, PT, PT, R2.reuse, 0x1ae, RZ ;  /* 0x000001ae02067810 */ /* 0x040fe20007ffe0ff */
[----:B------:R-:W-:Y:S02]  /*153d0*/  VIADD R3, R2, 0x1af ;  /* 0x000001af02037836 */ /* 0x000fe40000000000 */
[--C-:B------:R-:W-:Y:S01]  /*153e0*/  @!P0 IMAD.IADD R60, R60, 0x1, -R105.reuse ;  /* 0x000000013c3c8824 */ /* 0x100fe200078e0a69 */
[----:B------:R-:W-:Y:S02]  /*153f0*/  ISETP.GE.AND P0, PT, R231, RZ, PT ;  /* 0x000000ffe700720c */ /* 0x000fe40003f06270 */
[----:B------:R-:W-:Y:S01]  /*15400*/  IABS R231, R231 ;  /* 0x000000e700e77213 */ /* 0x000fe20000000000 */
[--C-:B------:R-:W-:Y:S01]  /*15410*/  @!P1 IMAD.IADD R230, R230, 0x1, -R105.reuse ;  /* 0x00000001e6e69824 */ /* 0x100fe200078e0a69 */
[----:B------:R-:W-:Y:S01]  /*15420*/  IABS R56, R6 ;  /* 0x0000000600387213 */ /* 0x000fe20000000000 */
[----:B------:R-:W-:Y:S01]  /*15430*/  STL [R1+0x8790], R82 ;  /* 0x0087905201007387 */ /* 0x000fe20000100800 */
[----:B------:R-:W-:Y:S01]  /*15440*/  IABS R55, R3 ;  /* 0x0000000300377213 */ /* 0x000fe20000000000 */
[----:B------:R-:W-:Y:S01]  /*15450*/  @!P2 IMAD.IADD R57, R57, 0x1, -R105 ;  /* 0x000000013939a824 */ /* 0x000fe200078e0a69 */
[----:B------:R-:W-:Y:S01]  /*15460*/  ISETP.GT.U32.AND P2, PT, R105, R230, PT ;  /* 0x000000e66900720c */ /* 0x000fe20003f44070 */
[----:B------:R-:W-:Y:S01]  /*15470*/  STL [R1+0x8794], R210 ;  /* 0x008794d201007387 */ /* 0x000fe20000100800 */
[----:B------:R-:W-:-:S03]  /*15480*/  IMAD.HI.U32 R3, R106, R231, RZ ;  /* 0x000000e76a037227 */ /* 0x000fc600078e00ff */
[----:B------:R-:W-:Y:S01]  /*15490*/  STL [R1+0x8798], R81 ;  /* 0x0087985101007387 */ /* 0x000fe20000100800 */
[----:B------:R-:W-:-:S03]  /*154a0*/  IMAD.HI.U32 R0, R106, R56, RZ ;  /* 0x000000386a007227 */ /* 0x000fc600078e00ff */
[----:B------:R-:W-:Y:S01]  /*154b0*/  STL [R1+0x879c], R80 ;  /* 0x00879c5001007387 */ /* 0x000fe20000100800 */
[----:B------:R-:W-:-:S03]  /*154c0*/  IMAD.MOV R0, RZ, RZ, -R0 ;  /* 0x000000ffff007224 */ /* 0x000fc600078e0a00 */
[----:B------:R1:W-:Y:S01]  /*154d0*/  STL [R1+0x87a0], R78 ;  /* 0x0087a04e01007387 */ /* 0x0003e20000100800 */
[----:B------:R-:W-:Y:S01]  /*154e0*/  IADD3 R3, PT, PT, -R3, RZ, RZ ;  /* 0x000000ff03037210 */ /* 0x000fe20007ffe1ff */
[C---:B------:R-:W-:Y:S01]  /*154f0*/  IMAD R56, R105.reuse, R0, R56 ;  /* 0x0000000069387224 */ /* 0x040fe200078e0238 */
[----:B------:R-:W-:Y:S01]  /*15500*/  @!P4 IADD3 R228, PT, PT, -R228, RZ, RZ ;  /* 0x000000ffe4e4c210 */ /* 0x000fe20007ffe1ff */
[----:B-1----:R-:W-:Y:S01]  /*15510*/  VIADD R78, R2, 0x1b0 ;  /* 0x000001b0024e7836 */ /* 0x002fe20000000000 */
[C---:B------:R-:W-:Y:S01]  /*15520*/  ISETP.GT.U32.AND P4, PT, R105.reuse, R57, PT ;  /* 0x000000396900720c */ /* 0x040fe20003f84070 */
[----:B------:R-:W-:-:S03]  /*15530*/  IMAD R231, R105, R3, R231 ;  /* 0x0000000369e77224 */ /* 0x000fc600078e02e7 */
[----:B------:R-:W-:Y:S01]  /*15540*/  IABS R54, R78 ;  /* 0x0000004e00367213 */ /* 0x000fe20000000000 */
[----:B------:R-:W-:-:S04]  /*15550*/  IMAD.HI.U32 R3, R106, R55, RZ ;  /* 0x000000376a037227 */ /* 0x000fc800078e00ff */
[----:B------:R-:W-:-:S04]  /*15560*/  IMAD.HI.U32 R0, R106, R54, RZ ;  /* 0x000000366a007227 */ /* 0x000fc800078e00ff */
[----:B------:R-:W-:Y:S01]  /*15570*/  @!P2 IMAD.IADD R230, R230, 0x1, -R105 ;  /* 0x00000001e6e6a824 */ /* 0x000fe200078e0a69 */
[C---:B------:R-:W-:Y:S01]  /*15580*/  ISETP.GT.U32.AND P2, PT, R105.reuse, R56, PT ;  /* 0x000000386900720c */ /* 0x040fe20003f44070 */
[----:B------:R-:W-:Y:S01]  /*15590*/  IMAD.MOV R3, RZ, RZ, -R3 ;  /* 0x000000ffff037224 */ /* 0x000fe200078e0a03 */
[C---:B------:R-:W-:Y:S02]  /*155a0*/  ISETP.GT.U32.AND P1, PT, R105.reuse, R231, PT ;  /* 0x000000e76900720c */ /* 0x040fe40003f24070 */
[----:B------:R-:W-:Y:S01]  /*155b0*/  IADD3 R0, PT, PT, -R0, RZ, RZ ;  /* 0x000000ff00007210 */ /* 0x000fe20007ffe1ff */
[----:B------:R-:W-:Y:S02]  /*155c0*/  IMAD R55, R105, R3, R55 ;  /* 0x0000000369377224 */ /* 0x000fe400078e0237 */
[--C-:B------:R-:W-:Y:S02]  /*155d0*/  @!P4 IMAD.IADD R57, R57, 0x1, -R105.reuse ;  /* 0x000000013939c824 */ /* 0x100fe400078e0a69 */
[C---:B------:R-:W-:Y:S01]  /*155e0*/  IMAD R54, R105.reuse, R0, R54 ;  /* 0x0000000069367224 */ /* 0x040fe200078e0236 */
[C---:B------:R-:W-:Y:S01]  /*155f0*/  ISETP.GT.U32.AND P4, PT, R105.reuse, R55, PT ;  /* 0x000000376900720c */ /* 0x040fe20003f84070 */
[----:B------:R-:W-:Y:S01]  /*15600*/  VIADD R252, R2, 0x1b2 ;  /* 0x000001b202fc7836 */ /* 0x000fe20000000000 */
[----:B------:R-:W-:Y:S01]  /*15610*/  ISETP.GE.AND P5, PT, R4, RZ, PT ;  /* 0x000000ff0400720c */ /* 0x000fe20003fa6270 */
[--C-:B------:R-:W-:Y:S01]  /*15620*/  @!P2 IMAD.IADD R56, R56, 0x1, -R105.reuse ;  /* 0x000000013838a824 */ /* 0x100fe200078e0a69 */
[----:B------:R-:W-:Y:S01]  /*15630*/  ISETP.GT.U32.AND P2, PT, R105, R54, PT ;  /* 0x000000366900720c */ /* 0x000fe20003f44070 */
[----:B------:R-:W-:Y:S01]  /*15640*/  VIADD R4, R2, 0x1b1 ;  /* 0x000001b102047836 */ /* 0x000fe20000000000 */
[----:B------:R-:W-:Y:S01]  /*15650*/  IABS R52, R252 ;  /* 0x000000fc00347213 */ /* 0x000fe20000000000 */
[----:B------:R-:W-:-:S03]  /*15660*/  @!P1 IMAD.IADD R231, R231, 0x1, -R105 ;  /* 0x00000001e7e79824 */ /* 0x000fc600078e0a69 */
[----:B------:R-:W-:Y:S01]  /*15670*/  IABS R53, R4 ;  /* 0x0000000400357213 */ /* 0x000fe20000000000 */
[----:B------:R-:W-:Y:S01]  /*15680*/  VIADD R4, R2, 0x1b3 ;  /* 0x000001b302047836 */ /* 0x000fe20000000000 */
[----:B------:R-:W-:Y:S01]  /*15690*/  ISETP.GT.U32.AND P1, PT, R105, R231, PT ;  /* 0x000000e76900720c */ /* 0x000fe20003f24070 */
[C---:B------:R-:W-:Y:S01]  /*156a0*/  IMAD.HI.U32 R0, R106.reuse, R52, RZ ;  /* 0x000000346a007227 */ /* 0x040fe200078e00ff */
[----:B------:R-:W-:Y:S02]  /*156b0*/  @!P4 IADD3 R55, PT, PT, R55, -R105, RZ ;  /* 0x800000693737c210 */ /* 0x000fe40007ffe0ff */
[----:B------:R-:W-:Y:S01]  /*156c0*/  IABS R51, R4 ;  /* 0x0000000400337213 */ /* 0x000fe20000000000 */
[----:B------:R-:W-:Y:S01]  /*156d0*/  IMAD.MOV R0, RZ, RZ, -R0 ;  /* 0x000000ffff007224 */ /* 0x000fe200078e0a00 */
[----:B------:R-:W-:Y:S01]  /*156e0*/  ISETP.GT.U32.AND P4, PT, R105, R56, PT ;  /* 0x000000386900720c */ /* 0x000fe20003f84070 */
[----:B------:R-:W-:-:S04]  /*156f0*/  IMAD.HI.U32 R3, R106, R53, RZ ;  /* 0x000000356a037227 */ /* 0x000fc800078e00ff */
[----:B------:R-:W-:Y:S02]  /*15700*/  @!P2 IMAD.IADD R54, R54, 0x1, -R105 ;  /* 0x000000013636a824 */ /* 0x000fe400078e0a69 */
[----:B------:R-:W-:Y:S01]  /*15710*/  @!P6 IMAD.MOV R229, RZ, RZ, -R229 ;  /* 0x000000ffffe5e224 */ /* 0x000fe200078e0ae5 */
[C---:B------:R-:W-:Y:S01]  /*15720*/  ISETP.GT.U32.AND P6, PT, R105.reuse, R55, PT ;  /* 0x000000376900720c */ /* 0x040fe20003fc4070 */
[C---:B------:R-:W-:Y:S01]  /*15730*/  IMAD R52, R105.reuse, R0, R52 ;  /* 0x0000000069347224 */ /* 0x040fe200078e0234 */
[----:B------:R-:W-:Y:S01]  /*15740*/  IADD3 R232, PT, PT, R2, 0x1b4, RZ ;  /* 0x000001b402e87810 */ /* 0x000fe20007ffe0ff */
[----:B------:R-:W-:Y:S01]  /*15750*/  IMAD.HI.U32 R0, R106, R51, RZ ;  /* 0x000000336a007227 */ /* 0x000fe200078e00ff */
[----:B------:R-:W-:-:S03]  /*15760*/  ISETP.GT.U32.AND P2, PT, R105, R54, PT ;  /* 0x000000366900720c */ /* 0x000fc60003f44070 */
[----:B------:R-:W-:Y:S01]  /*15770*/  IMAD.MOV R3, RZ, RZ, -R3 ;  /* 0x000000ffff037224 */ /* 0x000fe200078e0a03 */
[----:B------:R-:W-:Y:S01]  /*15780*/  IADD3 R0, PT, PT, -R0, RZ, RZ ;  /* 0x000000ff00007210 */ /* 0x000fe20007ffe1ff */
[----:B------:R-:W-:Y:S01]  /*15790*/  @!P1 IMAD.IADD R231, R231, 0x1, -R105 ;  /* 0x00000001e7e79824 */ /* 0x000fe200078e0a69 */
[----:B------:R-:W-:Y:S01]  /*157a0*/  ISETP.GE.AND P1, PT, R232, RZ, PT ;  /* 0x000000ffe800720c */ /* 0x000fe20003f26270 */
[C---:B------:R-:W-:Y:S01]  /*157b0*/  IMAD R53, R105.reuse, R3, R53 ;  /* 0x0000000369357224 */ /* 0x040fe200078e0235 */
[----:B------:R-:W-:Y:S01]  /*157c0*/  IABS R232, R232 ;  /* 0x000000e800e87213 */ /* 0x000fe20000000000 */
[----:B------:R-:W-:Y:S01]  /*157d0*/  IMAD R51, R105, R0, R51 ;  /* 0x0000000069337224 */ /* 0x000fe200078e0233 */
[----:B------:R-:W-:Y:S01]  /*157e0*/  @!P4 IADD3 R56, PT, PT, R56, -R105, RZ ;  /* 0x800000693838c210 */ /* 0x000fe20007ffe0ff */
[----:B------:R-:W-:Y:S01]  /*157f0*/  @!P6 IMAD.IADD R55, R55, 0x1, -R105 ;  /* 0x000000013737e824 */ /* 0x000fe200078e0a69 */
[C---:B------:R-:W-:Y:S01]  /*15800*/  ISETP.GT.U32.AND P4, PT, R105.reuse, R53, PT ;  /* 0x000000356900720c */ /* 0x040fe20003f84070 */
[----:B------:R-:W-:Y:S01]  /*15810*/  IMAD.HI.U32 R0, R106, R232, RZ ;  /* 0x000000e86a007227 */ /* 0x000fe200078e00ff */
[----:B------:R-:W-:-:S03]  /*15820*/  ISETP.GT.U32.AND P6, PT, R105, R52, PT ;  /* 0x000000346900720c */ /* 0x000fc60003fc4070 */
[----:B------:R-:W-:Y:S02]  /*15830*/  IMAD.MOV R0, RZ, RZ, -R0 ;  /* 0x000000ffff007224 */ /* 0x000fe400078e0a00 */
[----:B------:R-:W-:Y:S01]  /*15840*/  @!P2 IMAD.IADD R54, R54, 0x1, -R105 ;  /* 0x000000013636a824 */ /* 0x000fe200078e0a69 */
[C---:B------:R-:W-:Y:S01]  /*15850*/  ISETP.GT.U32.AND P2, PT, R105.reuse, R51, PT ;  /* 0x000000336900720c */ /* 0x040fe20003f44070 */
[C---:B------:R-:W-:Y:S02]  /*15860*/  VIADD R4, R2.reuse, 0x1b5 ;  /* 0x000001b502047836 */ /* 0x040fe40000000000 */
[----:B------:R-:W-:Y:S02]  /*15870*/  IMAD R232, R105, R0, R232 ;  /* 0x0000000069e87224 */ /* 0x000fe400078e02e8 */
[C---:B------:R-:W-:Y:S01]  /*15880*/  VIADD R6, R2.reuse, 0x1b6 ;  /* 0x000001b602067836 */ /* 0x040fe20000000000 */
[----:B------:R-:W-:Y:S01]  /*15890*/  IABS R233, R4 ;  /* 0x0000000400e97213 */ /* 0x000fe20000000000 */
[----:B------:R-:W-:-:S02]  /*158a0*/  VIADD R5, R2, 0x1b7 ;  /* 0x000001b702057836 */ /* 0x000fc40000000000 */
[--C-:B------:R-:W-:Y:S01]  /*158b0*/  @!P4 IMAD.IADD R53, R53, 0x1, -R105.reuse ;  /* 0x000000013535c824 */ /* 0x100fe200078e0a69 */
[----:B------:R-:W-:Y:S01]  /*158c0*/  ISETP.GT.U32.AND P4, PT, R105, R232, PT ;  /* 0x000000e86900720c */ /* 0x000fe20003f84070 */
[--C-:B------:R-:W-:Y:S01]  /*158d0*/  @!P6 IMAD.IADD R52, R52, 0x1, -R105.reuse ;  /* 0x000000013434e824 */ /* 0x100fe200078e0a69 */
[----:B------:R-:W-:Y:S01]  /*158e0*/  IABS R50, R6 ;  /* 0x0000000600327213 */ /* 0x000fe20000000000 */
[----:B------:R-:W-:Y:S01]  /*158f0*/  @!P2 IMAD.IADD R51, R51, 0x1, -R105 ;  /* 0x000000013333a824 */ /* 0x000fe200078e0a69 */
[----:B------:R-:W-:Y:S01]  /*15900*/  IABS R49, R5 ;  /* 0x0000000500317213 */ /* 0x000fe20000000000 */
[C---:B------:R-:W-:Y:S01]  /*15910*/  IMAD.HI.U32 R5, R106.reuse, R233, RZ ;  /* 0x000000e96a057227 */ /* 0x040fe200078e00ff */
[C---:B------:R-:W-:Y:S02]  /*15920*/  ISETP.GT.U32.AND P6, PT, R105.reuse, R53, PT ;  /* 0x000000356900720c */ /* 0x040fe40003fc4070 */
[----:B------:R-:W-:Y:S01]  /*15930*/  ISETP.GT.U32.AND P2, PT, R105, R52, PT ;  /* 0x000000346900720c */ /* 0x000fe20003f44070 */
[----:B------:R-:W-:-:S04]  /*15940*/  IMAD.HI.U32 R3, R106, R50, RZ ;  /* 0x000000326a037227 */ /* 0x000fc800078e00ff */
[----:B------:R-:W-:Y:S02]  /*15950*/  IMAD.MOV R5, RZ, RZ, -R5 ;  /* 0x000000ffff057224 */ /* 0x000fe400078e0a05 */
[----:B------:R-:W-:Y:S01]  /*15960*/  IMAD.MOV R3, RZ, RZ, -R3 ;  /* 0x000000ffff037224 */ /* 0x000fe200078e0a03 */
[----:B------:R-:W-:Y:S01]  /*15970*/  @!P4 IADD3 R232, PT, PT, R232, -R105, RZ ;  /* 0x80000069e8e8c210 */ /* 0x000fe20007ffe0ff */
[----:B------:R-:W-:Y:S01]  /*15980*/  IMAD.HI.U32 R0, R106, R49, RZ ;  /* 0x000000316a007227 */ /* 0x000fe200078e00ff */
[----:B------:R-:W-:-:S03]  /*15990*/  ISETP.GT.U32.AND P4, PT, R105, R51, PT ;  /* 0x000000336900720c */ /* 0x000fc60003f84070 */
[C---:B------:R-:W-:Y:S02]  /*159a0*/  IMAD R233, R105.reuse, R5, R233 ;  /* 0x0000000569e97224 */ /* 0x040fe400078e02e9 */
[----:B------:R-:W-:Y:S01]  /*159b0*/  IMAD R50, R105, R3, R50 ;  /* 0x0000000369327224 */ /* 0x000fe200078e0232 */
[----:B------:R-:W-:Y:S01]  /*159c0*/  IADD3 R0, PT, PT, -R0, RZ, RZ ;  /* 0x000000ff00007210 */ /* 0x000fe20007ffe1ff */
[--C-:B------:R-:W-:Y:S01]  /*159d0*/  @!P6 IMAD.IADD R53, R53, 0x1, -R105.reuse ;  /* 0x000000013535e824 */ /* 0x100fe200078e0a69 */
[C---:B------:R-:W-:Y:S01]  /*159e0*/  ISETP.GT.U32.AND P6, PT, R105.reuse, R233, PT ;  /* 0x000000e96900720c */ /* 0x040fe20003fc4070 */
[----:B------:R-:W-:Y:S01]  /*159f0*/  @!P2 IMAD.IADD R52, R52, 0x1, -R105 ;  /* 0x000000013434a824 */ /* 0x000fe200078e0a69 */
[C---:B------:R-:W-:Y:S01]  /*15a00*/  ISETP.GT.U32.AND P2, PT, R105.reuse, R50, PT ;  /* 0x000000326900720c */ /* 0x040fe20003f44070 */
[----:B------:R-:W-:Y:S02]  /*15a10*/  IMAD R49, R105, R0, R49 ;  /* 0x0000000069317224 */ /* 0x000fe400078e0231 */
[----:B------:R-:W-:-:S02]  /*15a20*/  VIADD R7, R2, 0x1b8 ;  /* 0x000001b802077836 */ /* 0x000fc40000000000 */
[--C-:B------:R-:W-:Y:S01]  /*15a30*/  @!P4 IMAD.IADD R51, R51, 0x1, -R105.reuse ;  /* 0x000000013333c824 */ /* 0x100fe200078e0a69 */
[----:B------:R-:W-:Y:S02]  /*15a40*/  ISETP.GT.U32.AND P4, PT, R105, R49, PT ;  /* 0x000000316900720c */ /* 0x000fe40003f84070 */
[----:B------:R-:W-:Y:S02]  /*15a50*/  IADD3 R207, PT, PT, R2, 0x1b9, RZ ;  /* 0x000001b902cf7810 */ /* 0x000fe40007ffe0ff */
[----:B------:R-:W-:Y:S01]  /*15a60*/  IABS R48, R7 ;  /* 0x0000000700307213 */ /* 0x000fe20000000000 */
[--C-:B------:R-:W-:Y:S01]  /*15a70*/  @!P6 IMAD.IADD R233, R233, 0x1, -R105.reuse ;  /* 0x00000001e9e9e824 */ /* 0x100fe200078e0a69 */
[----:B------:R-:W-:Y:S01]  /*15a80*/  IABS R47, R207 ;  /* 0x000000cf002f7213 */ /* 0x000fe20000000000 */
[----:B------:R-:W-:Y:S02]  /*15a90*/  @!P2 IMAD.IADD R50, R50, 0x1, -R105 ;  /* 0x000000013232a824 */ /* 0x000fe400078e0a69 */
[----:B------:R-:W-:Y:S01]  /*15aa0*/  IMAD.HI.U32 R5, R106, R48, RZ ;  /* 0x000000306a057227 */ /* 0x000fe200078e00ff */
[----:B------:R-:W-:-:S02]  /*15ab0*/  ISETP.GT.U32.AND P6, PT, R105, R233, PT ;  /* 0x000000e96900720c */ /* 0x000fc40003fc4070 */
[----:B------:R-:W-:Y:S01]  /*15ac0*/  ISETP.GT.U32.AND P2, PT, R105, R50, PT ;  /* 0x000000326900720c */ /* 0x000fe20003f44070 */
[----:B------:R-:W-:Y:S01]  /*15ad0*/  VIADD R6, R2, 0x1ba ;  /* 0x000001ba02067836 */ /* 0x000fe20000000000 */
[----:B------:R-:W-:Y:S01]  /*15ae0*/  IADD3 R5, PT, PT, -R5, RZ, RZ ;  /* 0x000000ff05057210 */ /* 0x000fe20007ffe1ff */
[----:B------:R-:W-:-:S03]  /*15af0*/  IMAD.HI.U32 R3, R106, R47, RZ ;  /* 0x0000002f6a037227 */ /* 0x000fc600078e00ff */
[----:B------:R-:W-:Y:S01]  /*15b00*/  IABS R46, R6 ;  /* 0x00000006002e7213 */ /* 0x000fe20000000000 */
[----:B------:R-:W-:Y:S02]  /*15b10*/  @!P4 IMAD.IADD R49, R49, 0x1, -R105 ;  /* 0x000000013131c824 */ /* 0x000fe400078e0a69 */
[----:B------:R-:W-:Y:S02]  /*15b20*/  IMAD.MOV R3, RZ, RZ, -R3 ;  /* 0x000000ffff037224 */ /* 0x000fe400078e0a03 */
[C---:B------:R-:W-:Y:S01]  /*15b30*/  IMAD R48, R105.reuse, R5, R48 ;  /* 0x0000000569307224 */ /* 0x040fe200078e0230 */
[----:B------:R-:W-:Y:S01]  /*15b40*/  ISETP.GT.U32.AND P4, PT, R105, R49, PT ;  /* 0x000000316900720c */ /* 0x000fe20003f84070 */
[----:B------:R-:W-:Y:S01]  /*15b50*/  IMAD.HI.U32 R0, R106, R46, RZ ;  /* 0x0000002e6a007227 */ /* 0x000fe200078e00ff */
[----:B------:R-:W-:-:S03]  /*15b60*/  @!P6 IADD3 R233, PT, PT, R233, -R105, RZ ;  /* 0x80000069e9e9e210 */ /* 0x000fc60007ffe0ff */
[C---:B------:R-:W-:Y:S01]  /*15b70*/  IMAD R47, R105.reuse, R3, R47 ;  /* 0x00000003692f7224 */ /* 0x040fe200078e022f */
[C---:B------:R-:W-:Y:S01]  /*15b80*/  ISETP.GT.U32.AND P6, PT, R105.reuse, R48, PT ;  /* 0x000000306900720c */ /* 0x040fe20003fc4070 */
[----:B------:R-:W-:Y:S02]  /*15b90*/  IMAD.MOV R0, RZ, RZ, -R0 ;  /* 0x000000ffff007224 */ /* 0x000fe400078e0a00 */
[----:B------:R-:W-:Y:S01]  /*15ba0*/  @!P2 IMAD.IADD R50, R50, 0x1, -R105 ;  /* 0x000000013232a824 */ /* 0x000fe200078e0a69 */
[C---:B------:R-:W-:Y:S01]  /*15bb0*/  ISETP.GT.U32.AND P2, PT, R105.reuse, R47, PT ;  /* 0x0000002f6900720c */ /* 0x040fe20003f44070 */
[----:B------:R-:W-:Y:S01]  /*15bc0*/  @!P5 IMAD.MOV R230, RZ, RZ, -R230 ;  /* 0x000000ffffe6d224 */ /* 0x000fe200078e0ae6 */
[C---:B------:R-:W-:Y:S01]  /*15bd0*/  ISETP.GT.U32.AND P5, PT, R105.reuse, R232, PT ;  /* 0x000000e86900720c */ /* 0x040fe20003fa4070 */
[----:B------:R-:W-:Y:S02]  /*15be0*/  IMAD R46, R105, R0, R46 ;  /* 0x00000000692e7224 */ /* 0x000fe400078e022e */
[----:B------:R-:W-:-:S02]  /*15bf0*/  VIADD R0, R2, 0x1bb ;  /* 0x000001bb02007836 */ /* 0x000fc40000000000 */
[--C-:B------:R-:W-:Y:S01]  /*15c00*/  @!P4 IMAD.IADD R49, R49, 0x1, -R105.reuse ;  /* 0x000000013131c824 */ /* 0x100fe200078e0a69 */
[----:B------:R-:W-:Y:S02]  /*15c10*/  ISETP.GT.U32.AND P4, PT, R105, R46, PT ;  /* 0x0000002e6900720c */ /* 0x000fe40003f84070 */
[----:B------:R-:W-:Y:S02]  /*15c20*/  IADD3 R7, PT, PT, R2, 0x1bc, RZ ;  /* 0x000001bc02077810 */ /* 0x000fe40007ffe0ff */
[----:B------:R-:W-:Y:S02]  /*15c30*/  IABS R234, R0 ;  /* 0x0000000000ea7213 */ /* 0x000fe40000000000 */
[-C--:B------:R-:W-:Y:S01]  /*15c40*/  @!P6 IADD3 R48, PT, PT, R48, -R105.reuse, RZ ;  /* 0x800000693030e210 */ /* 0x080fe20007ffe0ff */
[----:B------:R-:W-:Y:S01]  /*15c50*/  VIADD R6, R2, 0x1be ;  /* 0x000001be02067836 */ /* 0x000fe20000000000 */
[----:B------:R-:W-:Y:S01]  /*15c60*/  @!P5 IADD3 R232, PT, PT, R232, -R105, RZ ;  /* 0x80000069e8e8d210 */ /* 0x000fe20007ffe0ff */
[----:B------:R-:W-:Y:S01]  /*15c70*/  @!P2 IMAD.IADD R47, R47, 0x1, -R105 ;  /* 0x000000012f2fa824 */ /* 0x000fe200078e0a69 */
[----:B------:R-:W-:-:S02]  /*15c80*/  IABS R45, R7 ;  /* 0x00000007002d7213 */ /* 0x000fc40000000000 */
[----:B------:R-:W-:Y:S01]  /*15c90*/  ISETP.GE.AND P5, PT, R4, RZ, PT ;  /* 0x000000ff0400720c */ /* 0x000fe20003fa6270 */
[----:B------:R-:W-:Y:S01]  /*15ca0*/  IMAD.HI.U32 R4, R106, R234, RZ ;  /* 0x000000ea6a047227 */ /* 0x000fe200078e00ff */
[C---:B------:R-:W-:Y:S02]  /*15cb0*/  ISETP.GT.U32.AND P6, PT, R105.reuse, R48, PT ;  /* 0x000000306900720c */ /* 0x040fe40003fc4070 */
[----:B------:R-:W-:Y:S01]  /*15cc0*/  IABS R44, R6 ;  /* 0x00000006002c7213 */ /* 0x000fe20000000000 */
[----:B------:R-:W-:Y:S01]  /*15cd0*/  VIADD R3, R2, 0x1bd ;  /* 0x000001bd02037836 */ /* 0x000fe20000000000 */
[----:B------:R-:W-:Y:S01]  /*15ce0*/  ISETP.GT.U32.AND P2, PT, R105, R47, PT ;  /* 0x0000002f6900720c */ /* 0x000fe20003f44070 */
[----:B------:R-:W-:-:S04]  /*15cf0*/  IMAD.HI.U32 R6, R106, R45, RZ ;  /* 0x0000002d6a067227 */ /* 0x000fc800078e00ff */
[----:B------:R-:W-:Y:S01]  /*15d00*/  IMAD.MOV R4, RZ, RZ, -R4 ;  /* 0x000000ffff047224 */ /* 0x000fe200078e0a04 */
[----:B------:R-:W-:Y:S01]  /*15d10*/  IABS R235, R3 ;  /* 0x0000000300eb7213 */ /* 0x000fe20000000000 */
[----:B------:R-:W-:Y:S02]  /*15d20*/  @!P4 IMAD.IADD R46, R46, 0x1, -R105 ;  /* 0x000000012e2ec824 */ /* 0x000fe400078e0a69 */
[----:B------:R-:W-:Y:S02]  /*15d30*/  IMAD.MOV R6, RZ, RZ, -R6 ;  /* 0x000000ffff067224 */ /* 0x000fe400078e0a06 */
[C---:B------:R-:W-:Y:S01]  /*15d40*/  IMAD R234, R105.reuse, R4, R234 ;  /* 0x0000000469ea7224 */ /* 0x040fe200078e02ea */
[----:B------:R-:W-:Y:S01]  /*15d50*/  ISETP.GT.U32.AND P4, PT, R105, R46, PT ;  /* 0x0000002e6900720c */ /* 0x000fe20003f84070 */
[----:B------:R-:W-:-:S04]  /*15d60*/  IMAD.HI.U32 R5, R106, R235, RZ ;  /* 0x000000eb6a057227 */ /* 0x000fc800078e00ff */
[C---:B------:R-:W-:Y:S02]  /*15d70*/  IMAD R45, R105.reuse, R6, R45 ;  /* 0x00000006692d7224 */ /* 0x040fe400078e022d */
[----:B------:R-:W-:Y:S01]  /*15d80*/  @!P6 IMAD.IADD R48, R48, 0x1, -R105 ;  /* 0x000000013030e824 */ /* 0x000fe200078e0a69 */
[----:B------:R-:W-:Y:S01]  /*15d90*/  ISETP.GT.U32.AND P6, PT, R105, R234, PT ;  /* 0x000000ea6900720c */ /* 0x000fe20003fc4070 */
[----:B------:R-:W-:Y:S02]  /*15da0*/  IMAD.MOV R5, RZ, RZ, -R5 ;  /* 0x000000ffff057224 */ /* 0x000fe400078e0a05 */
[----:B------:R-:W-:Y:S01]  /*15db0*/  @!P2 IMAD.IADD R47, R47, 0x1, -R105 ;  /* 0x000000012f2fa824 */ /* 0x000fe200078e0a69 */
[C---:B------:R-:W-:Y:S01]  /*15dc0*/  ISETP.GT.U32.AND P2, PT, R105.reuse, R45, PT ;  /* 0x0000002d6900720c */ /* 0x040fe20003f44070 */
[----:B------:R-:W-:Y:S01]  /*15dd0*/  IMAD R235, R105, R5, R235 ;  /* 0x0000000569eb7224 */ /* 0x000fe200078e02eb */
[----:B------:R-:W-:Y:S01]  /*15de0*/  @!P4 IADD3 R46, PT, PT, R46, -R105, RZ ;  /* 0x800000692e2ec210 */ /* 0x000fe20007ffe0ff */
[----:B------:R-:W-:-:S03]  /*15df0*/  VIADD R8, R2, 0x1bf ;  /* 0x000001bf02087836 */ /* 0x000fc60000000000 */
[----:B------:R-:W-:-:S03]  /*15e00*/  ISETP.GT.U32.AND P4, PT, R105, R235, PT ;  /* 0x000000eb6900720c */ /* 0x000fc60003f84070 */
[----:B------:R-:W-:Y:S01]  /*15e10*/  @!P6 IMAD.IADD R234, R234, 0x1, -R105 ;  /* 0x00000001eaeae824 */ /* 0x000fe200078e0a69 */
[----:B------:R-:W-:Y:S01]  /*15e20*/  IABS R43, R8 ;  /* 0x00000008002b7213 */ /* 0x000fe20000000000 */
[----:B------:R-:W-:-:S04]  /*15e30*/  IMAD.HI.U32 R4, R106, R44, RZ ;  /* 0x0000002c6a047227 */ /* 0x000fc800078e00ff */
[--C-:B------:R-:W-:Y:S01]  /*15e40*/  @!P2 IMAD.IADD R45, R45, 0x1, -R105.reuse ;  /* 0x000000012d2da824 */ /* 0x100fe200078e0a69 */
[C---:B------:R-:W-:Y:S01]  /*15e50*/  ISETP.GT.U32.AND P6, PT, R105.reuse, R234, PT ;  /* 0x000000ea6900720c */ /* 0x040fe20003fc4070 */
[----:B------:R-:W-:Y:S01]  /*15e60*/  VIADD R82, R2, 0x1c0 ;  /* 0x000001c002527836 */ /* 0x000fe20000000000 */
[----:B------:R-:W-:Y:S01]  /*15e70*/  IADD3 R4, PT, PT, -R4, RZ, RZ ;  /* 0x000000ff04047210 */ /* 0x000fe20007ffe1ff */
[----:B------:R-:W-:Y:S01]  /*15e80*/  IMAD.HI.U32 R6, R106, R43, RZ ;  /* 0x0000002b6a067227 */ /* 0x000fe200078e00ff */
[----:B------:R-:W-:Y:S02]  /*15e90*/  ISETP.GT.U32.AND P2, PT, R105, R45, PT ;  /* 0x0000002d6900720c */ /* 0x000fe40003f44070 */
[----:B------:R-:W-:Y:S01]  /*15ea0*/  IABS R42, R82 ;  /* 0x00000052002a7213 */ /* 0x000fe20000000000 */
[----:B------:R-:W-:Y:S02]  /*15eb0*/  @!P4 IMAD.IADD R235, R235, 0x1, -R105 ;  /* 0x00000001ebebc824 */ /* 0x000fe400078e0a69 */
[----:B------:R-:W-:-:S02]  /*15ec0*/  IMAD.MOV R6, RZ, RZ, -R6 ;  /* 0x000000ffff067224 */ /* 0x000fc400078e0a06 */
[C---:B------:R-:W-:Y:S01]  /*15ed0*/  IMAD R44, R105.reuse, R4, R44 ;  /* 0x00000004692c7224 */ /* 0x040fe200078e022c */
[----:B------:R-:W-:Y:S01]  /*15ee0*/  ISETP.GT.U32.AND P4, PT, R105, R235, PT ;  /* 0x000000eb6900720c */ /* 0x000fe20003f84070 */
[----:B------:R-:W-:Y:S01]  /*15ef0*/  IMAD.HI.U32 R5, R106, R42, RZ ;  /* 0x0000002a6a057227 */ /* 0x000fe200078e00ff */
[----:B------:R-:W-:-:S03]  /*15f00*/  @!P6 IADD3 R234, PT, PT, R234, -R105, RZ ;  /* 0x80000069eaeae210 */ /* 0x000fc60007ffe0ff */
[C---:B------:R-:W-:Y:S01]  /*15f10*/  IMAD R43, R105.reuse, R6, R43 ;  /* 0x00000006692b7224 */ /* 0x040fe200078e022b */
[----:B------:R-:W-:Y:S01]  /*15f20*/  ISETP.GT.U32.AND P6, PT, R105, R44, PT ;  /* 0x0000002c6900720c */ /* 0x000fe20003fc4070 */
[----:B------:R-:W-:Y:S01]  /*15f30*/  @!P2 IMAD.IADD R45, R45, 0x1, -R105 ;  /* 0x000000012d2da824 */ /* 0x000fe200078e0a69 */
[----:B------:R-:W-:Y:S02]  /*15f40*/  IADD3 R5, PT, PT, -R5, RZ, RZ ;  /* 0x000000ff05057210 */ /* 0x000fe40007ffe1ff */
[----:B------:R-:W-:-:S03]  /*15f50*/  ISETP.GT.U32.AND P2, PT, R105, R43, PT ;  /* 0x0000002b6900720c */ /* 0x000fc60003f44070 */
[----:B------:R-:W-:Y:S01]  /*15f60*/  IMAD R42, R105, R5, R42 ;  /* 0x00000005692a7224 */ /* 0x000fe200078e022a */
[C---:B------:R-:W-:Y:S01]  /*15f70*/  IADD3 R7, PT, PT, R2.reuse, 0x1c1, RZ ;  /* 0x000001c102077810 */ /* 0x040fe20007ffe0ff */
[----:B------:R-:W-:Y:S01]  /*15f80*/  VIADD R187, R2, 0x1c2 ;  /* 0x000001c202bb7836 */ /* 0x000fe20000000000 */
[----:B------:R-:W-:Y:S02]  /*15f90*/  @!P4 IADD3 R235, PT, PT, R235, -R105, RZ ;  /* 0x80000069ebebc210 */ /* 0x000fe40007ffe0ff */
[----:B------:R-:W-:Y:S01]  /*15fa0*/  ISETP.GT.U32.AND P4, PT, R105, R42, PT ;  /* 0x0000002a6900720c */ /* 0x000fe20003f84070 */
[----:B------:R-:W-:Y:S01]  /*15fb0*/  @!P6 IMAD.IADD R44, R44, 0x1, -R105 ;  /* 0x000000012c2ce824 */ /* 0x000fe200078e0a69 */
[----:B------:R-:W-:Y:S02]  /*15fc0*/  IABS R41, R7 ;  /* 0x0000000700297213 */ /* 0x000fe40000000000 */
[----:B------:R-:W-:Y:S02]  /*15fd0*/  IABS R40, R187 ;  /* 0x000000bb00287213 */ /* 0x000fe40000000000 */
[----:B------:R-:W-:Y:S01]  /*15fe0*/  @!P2 IADD3 R43, PT, PT, R43, -R105, RZ ;  /* 0x800000692b2ba210 */ /* 0x000fe20007ffe0ff */
[----:B------:R-:W-:Y:S01]  /*15ff0*/  IMAD.HI.U32 R4, R106, R41, RZ ;  /* 0x000000296a047227 */ /* 0x000fe200078e00ff */
[----:B------:R-:W-:-:S02]  /*16000*/  ISETP.GT.U32.AND P6, PT, R105, R44, PT ;  /* 0x0000002c6900720c */ /* 0x000fc40003fc4070 */
[----:B------:R-:W-:Y:S01]  /*16010*/  ISETP.GT.U32.AND P2, PT, R105, R43, PT ;  /* 0x0000002b6900720c */ /* 0x000fe20003f44070 */
[----:B------:R-:W-:Y:S02]  /*16020*/  VIADD R7, R2, 0x1c3 ;  /* 0x000001c302077836 */ /* 0x000fe40000000000 */
[----:B------:R-:W-:-:S04]  /*16030*/  IMAD.HI.U32 R5, R106, R40, RZ ;  /* 0x000000286a057227 */ /* 0x000fc800078e00ff */
[----:B------:R-:W-:Y:S01]  /*16040*/  IMAD.MOV R6, RZ, RZ, -R4 ;  /* 0x000000ffff067224 */ /* 0x000fe200078e0a04 */
[----:B------:R-:W-:Y:S01]  /*16050*/  IABS R39, R7 ;  /* 0x0000000700277213 */ /* 0x000fe20000000000 */
[----:B------:R-:W-:Y:S02]  /*16060*/  @!P4 IMAD.IADD R42, R42, 0x1, -R105 ;  /* 0x000000012a2ac824 */ /* 0x000fe400078e0a69 */
[----:B------:R-:W-:Y:S02]  /*16070*/  IMAD.MOV R4, RZ, RZ, -R5 ;  /* 0x000000ffff047224 */ /* 0x000fe400078e0a05 */
[C---:B------:R-:W-:Y:S01]  /*16080*/  IMAD R41, R105.reuse, R6, R41 ;  /* 0x0000000669297224 */ /* 0x040fe200078e0229 */
[C---:B------:R-:W-:Y:S01]  /*16090*/  ISETP.GT.U32.AND P4, PT, R105.reuse, R42, PT ;  /* 0x0000002a6900720c */ /* 0x040fe20003f84070 */
[----:B------:R-:W-:Y:S02]  /*160a0*/  IMAD R40, R105, R4, R40 ;  /* 0x0000000469287224 */ /* 0x000fe400078e0228 */
[----:B------:R-:W-:-:S04]  /*160b0*/  IMAD.HI.U32 R6, R106, R39, RZ ;  /* 0x000000276a067227 */ /* 0x000fc800078e00ff */
[--C-:B------:R-:W-:Y:S01]  /*160c0*/  @!P6 IMAD.IADD R44, R44, 0x1, -R105.reuse ;  /* 0x000000012c2ce824 */ /* 0x100fe200078e0a69 */
[----:B------:R-:W-:Y:S01]  /*160d0*/  ISETP.GT.U32.AND P6, PT, R105, R41, PT ;  /* 0x000000296900720c */ /* 0x000fe20003fc4070 */
[----:B------:R-:W-:Y:S01]  /*160e0*/  @!P2 IMAD.IADD R43, R43, 0x1, -R105 ;  /* 0x000000012b2ba824 */ /* 0x000fe200078e0a69 */
[C---:B------:R-:W-:Y:S01]  /*160f0*/  ISETP.GT.U32.AND P2, PT, R105.reuse, R40, PT ;  /* 0x000000286900720c */ /* 0x040fe20003f44070 */
[----:B------:R-:W-:Y:S02]  /*16100*/  IMAD.MOV R6, RZ, RZ, -R6 ;  /* 0x000000ffff067224 */ /* 0x000fe400078e0a06 */
[----:B------:R-:W-:Y:S02]  /*16110*/  VIADD R4, R2, 0x1c4 ;  /* 0x000001c402047836 */ /* 0x000fe40000000000 */
[----:B------:R-:W-:Y:S01]  /*16120*/  IMAD R39, R105, R6, R39 ;  /* 0x0000000669277224 */ /* 0x000fe200078e0227 */
[----:B------:R-:W-:Y:S01]  /*16130*/  @!P4 IADD3 R42, PT, PT, R42, -R105, RZ ;  /* 0x800000692a2ac210 */ /* 0x000fe20007ffe0ff */
[----:B------:R-:W-:Y:S01]  /*16140*/  VIADD R5, R2, 0x1c5 ;  /* 0x000001c502057836 */ /* 0x000fe20000000000 */
[----:B------:R-:W-:-:S02]  /*16150*/  IABS R236, R4 ;  /* 0x0000000400ec7213 */ /* 0x000fc40000000000 */
[----:B------:R-:W-:Y:S01]  /*16160*/  ISETP.GT.U32.AND P4, PT, R105, R39, PT ;  /* 0x000000276900720c */ /* 0x000fe20003f84070 */
[--C-:B------:R-:W-:Y:S01]  /*16170*/  @!P6 IMAD.IADD R41, R41, 0x1, -R105.reuse ;  /* 0x000000012929e824 */ /* 0x100fe200078e0a69 */
[----:B------:R-:W-:Y:S01]  /*16180*/  IABS R237, R5 ;  /* 0x0000000500ed7213 */ /* 0x000fe20000000000 */
[----:B------:R-:W-:Y:S02]  /*16190*/  VIADD R7, R2, 0x1c6 ;  /* 0x000001c602077836 */ /* 0x000fe40000000000 */
[----:B------:R-:W-:Y:S01]  /*161a0*/  @!P2 IMAD.IADD R40, R40, 0x1, -R105 ;  /* 0x000000012828a824 */ /* 0x000fe200078e0a69 */
[C---:B------:R-:W-:Y:S01]  /*161b0*/  ISETP.GT.U32.AND P6, PT, R105.reuse, R41, PT ;  /* 0x000000296900720c */ /* 0x040fe20003fc4070 */
[C---:B------:R-:W-:Y:S01]  /*161c0*/  IMAD.HI.U32 R6, R106.reuse, R236, RZ ;  /* 0x000000ec6a067227 */ /* 0x040fe200078e00ff */
[----:B------:R-:W-:Y:S02]  /*161d0*/  IABS R38, R7 ;  /* 0x0000000700267213 */ /* 0x000fe40000000000 */
[----:B------:R-:W-:Y:S01]  /*161e0*/  ISETP.GT.U32.AND P2, PT, R105, R40, PT ;  /* 0x000000286900720c */ /* 0x000fe20003f44070 */
[----:B------:R-:W-:Y:S01]  /*161f0*/  IMAD.HI.U32 R7, R106, R237, RZ ;  /* 0x000000ed6a077227 */ /* 0x000fe200078e00ff */
[----:B------:R-:W-:-:S03]  /*16200*/  IADD3 R6, PT, PT, -R6, RZ, RZ ;  /* 0x000000ff06067210 */ /* 0x000fc60007ffe1ff */
[----:B------:R-:W-:Y:S02]  /*16210*/  @!P4 IMAD.IADD R39, R39, 0x1, -R105 ;  /* 0x000000012727c824 */ /* 0x000fe400078e0a69 */
[----:B------:R-:W-:Y:S02]  /*16220*/  IMAD.MOV R7, RZ, RZ, -R7 ;  /* 0x000000ffff077224 */ /* 0x000fe400078e0a07 */
[C---:B------:R-:W-:Y:S01]  /*16230*/  IMAD R236, R105.reuse, R6, R236 ;  /* 0x0000000669ec7224 */ /* 0x040fe200078e02ec */
[C---:B------:R-:W-:Y:S01]  /*16240*/  ISETP.GT.U32.AND P4, PT, R105.reuse, R39, PT ;  /* 0x000000276900720c */ /* 0x040fe20003f84070 */
[----:B------:R-:W-:Y:S01]  /*16250*/  IMAD R237, R105, R7, R237 ;  /* 0x0000000769ed7224 */ /* 0x000fe200078e02ed */
[----:B------:R-:W-:Y:S01]  /*16260*/  @!P6 IADD3 R41, PT, PT, R41, -R105, RZ ;  /* 0x800000692929e210 */ /* 0x000fe20007ffe0ff */
[----:B------:R-:W-:Y:S01]  /*16270*/  IMAD.HI.U32 R8, R106, R38, RZ ;  /* 0x000000266a087227 */ /* 0x000fe200078e00ff */
[----:B------:R-:W-:-:S03]  /*16280*/  ISETP.GT.U32.AND P6, PT, R105, R236, PT ;  /* 0x000000ec6900720c */ /* 0x000fc60003fc4070 */
[----:B------:R-:W-:Y:S01]  /*16290*/  @!P2 IMAD.IADD R40, R40, 0x1, -R105 ;  /* 0x000000012828a824 */ /* 0x000fe200078e0a69 */
[----:B------:R-:W-:Y:S01]  /*162a0*/  ISETP.GT.U32.AND P2, PT, R105, R237, PT ;  /* 0x000000ed6900720c */ /* 0x000fe20003f44070 */
[----:B------:R-:W-:-:S04]  /*162b0*/  IMAD.MOV R8, RZ, RZ, -R8 ;  /* 0x000000ffff087224 */ /* 0x000fc800078e0a08 */
[----:B------:R-:W-:Y:S02]  /*162c0*/  IMAD R38, R105, R8, R38 ;  /* 0x0000000869267224 */ /* 0x000fe400078e0226 */
[C---:B------:R-:W-:Y:S02]  /*162d0*/  VIADD R11, R2.reuse, 0x1c7 ;  /* 0x000001c7020b7836 */ /* 0x040fe40000000000 */
[----:B------:R-:W-:Y:S02]  /*162e0*/  VIADD R10, R2, 0x1c8 ;  /* 0x000001c8020a7836 */ /* 0x000fe40000000000 */
[--C-:B------:R-:W-:Y:S01]  /*162f0*/  @!P4 IMAD.IADD R39, R39, 0x1, -R105.reuse ;  /* 0x000000012727c824 */ /* 0x100fe200078e0a69 */
[----:B------:R-:W-:Y:S01]  /*16300*/  ISETP.GT.U32.AND P4, PT, R105, R38, PT ;  /* 0x000000266900720c */ /* 0x000fe20003f84070 */
[----:B------:R-:W-:Y:S01]  /*16310*/  @!P6 IMAD.IADD R236, R236, 0x1, -R105 ;  /* 0x00000001ecece824 */ /* 0x000fe200078e0a69 */
[----:B------:R-:W-:Y:S02]  /*16320*/  IABS R37, R11 ;  /* 0x0000000b00257213 */ /* 0x000fe40000000000 */
[----:B------:R-:W-:-:S02]  /*16330*/  IABS R36, R10 ;  /* 0x0000000a00247213 */ /* 0x000fc40000000000 */
[----:B------:R-:W-:Y:S01]  /*16340*/  @!P2 IADD3 R237, PT, PT, R237, -R105, RZ ;  /* 0x80000069ededa210 */ /* 0x000fe20007ffe0ff */
[----:B------:R-:W-:Y:S01]  /*16350*/  IMAD.HI.U32 R6, R106, R37, RZ ;  /* 0x000000256a067227 */ /* 0x000fe200078e00ff */
[C---:B------:R-:W-:Y:S02]  /*16360*/  ISETP.GT.U32.AND P6, PT, R105.reuse, R236, PT ;  /* 0x000000ec6900720c */ /* 0x040fe40003fc4070 */
[----:B------:R-:W-:Y:S01]  /*16370*/  IADD3 R196, PT, PT, R2, 0x1c9, RZ ;  /* 0x000001c902c47810 */ /* 0x000fe20007ffe0ff */
[----:B------:R-:W-:Y:S01]  /*16380*/  IMAD.HI.U32 R7, R106, R36, RZ ;  /* 0x000000246a077227 */ /* 0x000fe200078e00ff */
[----:B------:R-:W-:Y:S02]  /*16390*/  ISETP.GT.U32.AND P2, PT, R105, R237, PT ;  /* 0x000000ed6900720c */ /* 0x000fe40003f44070 */
[----:B------:R-:W-:Y:S01]  /*163a0*/  IABS R35, R196 ;  /* 0x000000c400237213 */ /* 0x000fe20000000000 */
[----:B------:R-:W-:Y:S02]  /*163b0*/  IMAD.MOV R6, RZ, RZ, -R6 ;  /* 0x000000ffff067224 */ /* 0x000fe400078e0a06 */
[----:B------:R-:W-:-:S02]  /*163c0*/  IMAD.MOV R7, RZ, RZ, -R7 ;  /* 0x000000ffff077224 */ /* 0x000fc400078e0a07 */
[----:B------:R-:W-:Y:S02]  /*163d0*/  @!P4 IMAD.IADD R38, R38, 0x1, -R105 ;  /* 0x000000012626c824 */ /* 0x000fe400078e0a69 */
[C---:B------:R-:W-:Y:S02]  /*163e0*/  IMAD R37, R105.reuse, R6, R37 ;  /* 0x0000000669257224 */ /* 0x040fe400078e0225 */
[----:B------:R-:W-:Y:S01]  /*163f0*/  IMAD.HI.U32 R8, R106, R35, RZ ;  /* 0x000000236a087227 */ /* 0x000fe200078e00ff */
[----:B------:R-:W-:-:S03]  /*16400*/  ISETP.GT.U32.AND P4, PT, R105, R38, PT ;  /* 0x000000266900720c */ /* 0x000fc60003f84070 */
[C---:B------:R-:W-:Y:S02]  /*16410*/  IMAD R36, R105.reuse, R7, R36 ;  /* 0x0000000769247224 */ /* 0x040fe400078e0224 */
[--C-:B------:R-:W-:Y:S01]  /*16420*/  @!P6 IMAD.IADD R236, R236, 0x1, -R105.reuse ;  /* 0x00000001ecece824 */ /* 0x100fe200078e0a69 */
[----:B------:R-:W-:Y:S01]  /*16430*/  ISETP.GT.U32.AND P6, PT, R105, R37, PT ;  /* 0x000000256900720c */ /* 0x000fe20003fc4070 */
[----:B------:R-:W-:Y:S01]  /*16440*/  @!P2 IMAD.IADD R237, R237, 0x1, -R105 ;  /* 0x00000001ededa824 */ /* 0x000fe200078e0a69 */
[----:B------:R-:W-:Y:S02]  /*16450*/  IADD3 R8, PT, PT, -R8, RZ, RZ ;  /* 0x000000ff08087210 */ /* 0x000fe40007ffe1ff */
[C---:B------:R-:W-:Y:S01]  /*16460*/  ISETP.GT.U32.AND P2, PT, R105.reuse, R36, PT ;  /* 0x000000246900720c */ /* 0x040fe20003f44070 */
[----:B------:R-:W-:Y:S02]  /*16470*/  VIADD R9, R2, 0x1ca ;  /* 0x000001ca02097836 */ /* 0x000fe40000000000 */
[----:B------:R-:W-:-:S02]  /*16480*/  IMAD R35, R105, R8, R35 ;  /* 0x0000000869237224 */ /* 0x000fc400078e0223 */
[----:B------:R-:W-:Y:S02]  /*16490*/  VIADD R7, R2, 0x1cb ;  /* 0x000001cb02077836 */ /* 0x000fe40000000000 */
[--C-:B------:R-:W-:Y:S01]  /*164a0*/  @!P4 IMAD.IADD R38, R38, 0x1, -R105.reuse ;  /* 0x000000012626c824 */ /* 0x100fe200078e0a69 */
[----:B------:R-:W-:Y:S01]  /*164b0*/  ISETP.GT.U32.AND P4, PT, R105, R35, PT ;  /* 0x000000236900720c */ /* 0x000fe20003f84070 */
[----:B------:R-:W-:Y:S01]  /*164c0*/  @!P6 IMAD.IADD R37, R37, 0x1, -R105 ;  /* 0x000000012525e824 */ /* 0x000fe200078e0a69 */
[----:B------:R-:W-:Y:S01]  /*164d0*/  IABS R34, R9 ;  /* 0x0000000900227213 */ /* 0x000fe20000000000 */
[----:B------:R-:W-:Y:S01]  /*164e0*/  VIADD R9, R2, 0x1cc ;  /* 0x000001cc02097836 */ /* 0x000fe20000000000 */
[----:B------:R-:W-:Y:S02]  /*164f0*/  IABS R238, R7 ;  /* 0x0000000700ee7213 */ /* 0x000fe40000000000 */
[----:B------:R-:W-:Y:S01]  /*16500*/  @!P2 IADD3 R36, PT, PT, R36, -R105, RZ ;  /* 0x800000692424a210 */ /* 0x000fe20007ffe0ff */
[----:B------:R-:W-:Y:S01]  /*16510*/  IMAD.HI.U32 R6, R106, R34, RZ ;  /* 0x000000226a067227 */ /* 0x000fe200078e00ff */
[----:B------:R-:W-:-:S02]  /*16520*/  IABS R33, R9 ;  /* 0x0000000900217213 */ /* 0x000fc40000000000 */
[C---:B------:R-:W-:Y:S01]  /*16530*/  ISETP.GT.U32.AND P6, PT, R105.reuse, R37, PT ;  /* 0x000000256900720c */ /* 0x040fe20003fc4070 */
[----:B------:R-:W-:Y:S01]  /*16540*/  IMAD.HI.U32 R9, R106, R238, RZ ;  /* 0x000000ee6a097227 */ /* 0x000fe200078e00ff */
[----:B------:R-:W-:-:S03]  /*16550*/  ISETP.GT.U32.AND P2, PT, R105, R36, PT ;  /* 0x000000246900720c */ /* 0x000fc60003f44070 */
[----:B------:R-:W-:Y:S02]  /*16560*/  IMAD.MOV R6, RZ, RZ, -R6 ;  /* 0x000000ffff067224 */ /* 0x000fe400078e0a06 */
[----:B------:R-:W-:Y:S02]  /*16570*/  IMAD.MOV R9, RZ, RZ, -R9 ;  /* 0x000000ffff097224 */ /* 0x000fe400078e0a09 */
[----:B------:R-:W-:Y:S02]  /*16580*/  @!P4 IMAD.IADD R35, R35, 0x1, -R105 ;  /* 0x000000012323c824 */ /* 0x000fe400078e0a69 */
[C---:B------:R-:W-:Y:S02]  /*16590*/  IMAD R34, R105.reuse, R6, R34 ;  /* 0x0000000669227224 */ /* 0x040fe400078e0222 */
[C---:B------:R-:W-:Y:S01]  /*165a0*/  IMAD R238, R105.reuse, R9, R238 ;  /* 0x0000000969ee7224 */ /* 0x040fe200078e02ee */
[----:B------:R-:W-:Y:S01]  /*165b0*/  ISETP.GT.U32.AND P4, PT, R105, R35, PT ;  /* 0x000000236900720c */ /* 0x000fe20003f84070 */
[----:B------:R-:W-:Y:S01]  /*165c0*/  IMAD.HI.U32 R8, R106, R33, RZ ;  /* 0x000000216a087227 */ /* 0x000fe200078e00ff */
[----:B------:R-:W-:-:S02]  /*165d0*/  @!P6 IADD3 R37, PT, PT, R37, -R105, RZ ;  /* 0x800000692525e210 */ /* 0x000fc40007ffe0ff */
[C---:B------:R-:W-:Y:S01]  /*165e0*/  ISETP.GT.U32.AND P6, PT, R105.reuse, R34, PT ;  /* 0x000000226900720c */ /* 0x040fe20003fc4070 */
[----:B------:R-:W-:Y:S01]  /*165f0*/  @!P2 IMAD.IADD R36, R36, 0x1, -R105 ;  /* 0x000000012424a824 */ /* 0x000fe200078e0a69 */
[----:B------:R-:W-:Y:S02]  /*16600*/  ISETP.GT.U32.AND P2, PT, R105, R238, PT ;  /* 0x000000ee6900720c */ /* 0x000fe40003f44070 */
[----:B------:R-:W-:Y:S02]  /*16610*/  IADD3 R6, PT, PT, R2, 0x1cd, RZ ;  /* 0x000001cd02067810 */ /* 0x000fe40007ffe0ff */
[----:B------:R-:W-:Y:S02]  /*16620*/  IADD3 R8, PT, PT, -R8, RZ, RZ ;  /* 0x000000ff08087210 */ /* 0x000fe40007ffe1ff */
[----:B------:R-:W-:-:S03]  /*16630*/  IABS R239, R6 ;  /* 0x0000000600ef7213 */ /* 0x000fc60000000000 */
[----:B------:R-:W-:Y:S01]  /*16640*/  IMAD R33, R105, R8, R33 ;  /* 0x0000000869217224 */ /* 0x000fe200078e0221 */
[----:B------:R-:W-:Y:S01]  /*16650*/  @!P4 IADD3 R35, PT, PT, R35, -R105, RZ ;  /* 0x800000692323c210 */ /* 0x000fe20007ffe0ff */
[----:B------:R-:W-:Y:S02]  /*16660*/  VIADD R10, R2, 0x1ce ;  /* 0x000001ce020a7836 */ /* 0x000fe40000000000 */
[----:B------:R-:W-:Y:S01]  /*16670*/  IMAD.HI.U32 R8, R106, R239, RZ ;  /* 0x000000ef6a087227 */ /* 0x000fe200078e00ff */
[----:B------:R-:W-:Y:S02]  /*16680*/  ISETP.GT.U32.AND P4, PT, R105, R33, PT ;  /* 0x000000216900720c */ /* 0x000fe40003f84070 */
[----:B------:R-:W-:Y:S01]  /*16690*/  IABS R32, R10 ;  /* 0x0000000a00207213 */ /* 0x000fe20000000000 */
[--C-:B------:R-:W-:Y:S02]  /*166a0*/  @!P6 IMAD.IADD R34, R34, 0x1, -R105.reuse ;  /* 0x000000012222e824 */ /* 0x100fe400078e0a69 */
[----:B------:R-:W-:-:S02]  /*166b0*/  @!P2 IMAD.IADD R238, R238, 0x1, -R105 ;  /* 0x00000001eeeea824 */ /* 0x000fc400078e0a69 */
[----:B------:R-:W-:Y:S01]  /*166c0*/  IMAD.MOV R8, RZ, RZ, -R8 ;  /* 0x000000ffff087224 */ /* 0x000fe200078e0a08 */
[C---:B------:R-:W-:Y:S01]  /*166d0*/  ISETP.GT.U32.AND P6, PT, R105.reuse, R34, PT ;  /* 0x000000226900720c */ /* 0x040fe20003fc4070 */
[----:B------:R-:W-:Y:S01]  /*166e0*/  VIADD R9, R2, 0x1cf ;  /* 0x000001cf02097836 */ /* 0x000fe20000000000 */
[C---:B------:R-:W-:Y:S01]  /*166f0*/  ISETP.GT.U32.AND P2, PT, R105.reuse, R238, PT ;  /* 0x000000ee6900720c */ /* 0x040fe20003f44070 */
[----:B------:R-:W-:Y:S02]  /*16700*/  IMAD R239, R105, R8, R239 ;  /* 0x0000000869ef7224 */ /* 0x000fe400078e02ef */
[----:B------:R-:W-:Y:S01]  /*16710*/  IMAD.HI.U32 R8, R106, R32, RZ ;  /* 0x000000206a087227 */ /* 0x000fe200078e00ff */
[----:B------:R-:W-:Y:S02]  /*16720*/  IABS R31, R9 ;  /* 0x00000009001f7213 */ /* 0x000fe40000000000 */
[----:B------:R-:W-:Y:S01]  /*16730*/  @!P4 IADD3 R33, PT, PT, R33, -R105, RZ ;  /* 0x800000692121c210 */ /* 0x000fe20007ffe0ff */
[----:B------:R-:W-:-:S03]  /*16740*/  IMAD.MOV R8, RZ, RZ, -R8 ;  /* 0x000000ffff087224 */ /* 0x000fc600078e0a08 */
[C---:B------:R-:W-:Y:S01]  /*16750*/  ISETP.GT.U32.AND P4, PT, R105.reuse, R33, PT ;  /* 0x000000216900720c */ /* 0x040fe20003f84070 */
[C---:B------:R-:W-:Y:S02]  /*16760*/  IMAD R32, R105.reuse, R8, R32 ;  /* 0x0000000869207224 */ /* 0x040fe400078e0220 */
[----:B------:R-:W-:Y:S01]  /*16770*/  IMAD.HI.U32 R8, R106, R31, RZ ;  /* 0x0000001f6a087227 */ /* 0x000fe200078e00ff */
[----:B------:R-:W-:Y:S02]  /*16780*/  @!P2 IADD3 R238, PT, PT, R238, -R105, RZ ;  /* 0x80000069eeeea210 */ /* 0x000fe40007ffe0ff */
[C---:B------:R-:W-:Y:S01]  /*16790*/  ISETP.GT.U32.AND P2, PT, R105.reuse, R32, PT ;  /* 0x000000206900720c */ /* 0x040fe20003f44070 */
[----:B------:R-:W-:Y:S01]  /*167a0*/  @!P6 IMAD.IADD R34, R34, 0x1, -R105 ;  /* 0x000000012222e824 */ /* 0x000fe200078e0a69 */
[----:B------:R-:W-:Y:S01]  /*167b0*/  ISETP.GT.U32.AND P6, PT, R105, R239, PT ;  /* 0x000000ef6900720c */ /* 0x000fe20003fc4070 */
[----:B------:R-:W-:Y:S02]  /*167c0*/  VIADD R80, R2, 0x1d0 ;  /* 0x000001d002507836 */ /* 0x000fe40000000000 */
[----:B------:R-:W-:-:S03]  /*167d0*/  IMAD.MOV R8, RZ, RZ, -R8 ;  /* 0x000000ffff087224 */ /* 0x000fc600078e0a08 */
[----:B------:R-:W-:Y:S01]  /*167e0*/  IABS R30, R80 ;  /* 0x00000050001e7213 */ /* 0x000fe20000000000 */
[----:B------:R-:W-:Y:S02]  /*167f0*/  IMAD R31, R105, R8, R31 ;  /* 0x00000008691f7224 */ /* 0x000fe400078e021f */
[----:B------:R-:W-:Y:S02]  /*16800*/  VIADD R10, R2, 0x1d1 ;  /* 0x000001d1020a7836 */ /* 0x000fe40000000000 */
[----:B------:R-:W-:Y:S01]  /*16810*/  @!P4 IMAD.IADD R33, R33, 0x1, -R105 ;  /* 0x000000012121c824 */ /* 0x000fe200078e0a69 */
[----:B------:R-:W-:Y:S01]  /*16820*/  ISETP.GT.U32.AND P4, PT, R105, R31, PT ;  /* 0x0000001f6900720c */ /* 0x000fe20003f84070 */
[----:B------:R-:W-:Y:S01]  /*16830*/  IMAD.HI.U32 R9, R106, R30, RZ ;  /* 0x0000001e6a097227 */ /* 0x000fe200078e00ff */
[----:B------:R-:W-:-:S03]  /*16840*/  IABS R29, R10 ;  /* 0x0000000a001d7213 */ /* 0x000fc60000000000 */
[--C-:B------:R-:W-:Y:S02]  /*16850*/  @!P6 IMAD.IADD R239, R239, 0x1, -R105.reuse ;  /* 0x00000001efefe824 */ /* 0x100fe400078e0a69 */
[----:B------:R-:W-:Y:S02]  /*16860*/  @!P2 IMAD.IADD R32, R32, 0x1, -R105 ;  /* 0x000000012020a824 */ /* 0x000fe400078e0a69 */
[----:B------:R-:W-:Y:S02]  /*16870*/  IMAD.MOV R8, RZ, RZ, -R9 ;  /* 0x000000ffff087224 */ /* 0x000fe400078e0a09 */
[----:B------:R-:W-:Y:S01]  /*16880*/  VIADD R204, R2, 0x1d2 ;  /* 0x000001d202cc7836 */ /* 0x000fe20000000000 */
[C---:B------:R-:W-:Y:S01]  /*16890*/  ISETP.GT.U32.AND P6, PT, R105.reuse, R239, PT ;  /* 0x000000ef6900720c */ /* 0x040fe20003fc4070 */
[C---:B------:R-:W-:Y:S01]  /*168a0*/  IMAD R30, R105.reuse, R8, R30 ;  /* 0x00000008691e7224 */ /* 0x040fe200078e021e */
[----:B------:R-:W-:Y:S01]  /*168b0*/  ISETP.GT.U32.AND P2, PT, R105, R32, PT ;  /* 0x000000206900720c */ /* 0x000fe20003f44070 */
[----:B------:R-:W-:Y:S01]  /*168c0*/  IMAD.HI.U32 R8, R106, R29, RZ ;  /* 0x0000001d6a087227 */ /* 0x000fe200078e00ff */
[----:B------:R-:W-:-:S02]  /*168d0*/  IABS R28, R204 ;  /* 0x000000cc001c7213 */ /* 0x000fc40000000000 */
[----:B------:R-:W-:Y:S01]  /*168e0*/  IADD3 R9, PT, PT, R2, 0x1d3, RZ ;  /* 0x000001d302097810 */ /* 0x000fe20007ffe0ff */
[----:B------:R-:W-:Y:S02]  /*168f0*/  IMAD.MOV R8, RZ, RZ, -R8 ;  /* 0x000000ffff087224 */ /* 0x000fe400078e0a08 */
[----:B------:R-:W-:Y:S01]  /*16900*/  @!P4 IMAD.IADD R31, R31, 0x1, -R105 ;  /* 0x000000011f1fc824 */ /* 0x000fe200078e0a69 */
[----:B------:R-:W-:Y:S01]  /*16910*/  IABS R27, R9 ;  /* 0x00000009001b7213 */ /* 0x000fe20000000000 */
[----:B------:R-:W-:-:S03]  /*16920*/  IMAD.HI.U32 R9, R106, R28, RZ ;  /* 0x0000001c6a097227 */ /* 0x000fc600078e00ff */
[C---:B------:R-:W-:Y:S01]  /*16930*/  ISETP.GT.U32.AND P4, PT, R105.reuse, R31, PT ;  /* 0x0000001f6900720c */ /* 0x040fe20003f84070 */
[----:B------:R-:W-:Y:S01]  /*16940*/  IMAD R29, R105, R8, R29 ;  /* 0x00000008691d7224 */ /* 0x000fe200078e021d */
[----:B------:R-:W-:Y:S01]  /*16950*/  IADD3 R8, PT, PT, -R9, RZ, RZ ;  /* 0x000000ff09087210 */ /* 0x000fe20007ffe1ff */
[--C-:B------:R-:W-:Y:S01]  /*16960*/  @!P6 IMAD.IADD R239, R239, 0x1, -R105.reuse ;  /* 0x00000001efefe824 */ /* 0x100fe200078e0a69 */
[C---:B------:R-:W-:Y:S01]  /*16970*/  ISETP.GT.U32.AND P6, PT, R105.reuse, R30, PT ;  /* 0x0000001e6900720c */ /* 0x040fe20003fc4070 */
[----:B------:R-:W-:Y:S01]  /*16980*/  @!P2 IMAD.IADD R32, R32, 0x1, -R105 ;  /* 0x000000012020a824 */ /* 0x000fe200078e0a69 */
[----:B------:R-:W-:Y:S01]  /*16990*/  ISETP.GT.U32.AND P2, PT, R105, R29, PT ;  /* 0x0000001d6900720c */ /* 0x000fe20003f44070 */
[----:B------:R-:W-:-:S04]  /*169a0*/  IMAD.HI.U32 R9, R106, R27, RZ ;  /* 0x0000001b6a097227 */ /* 0x000fc800078e00ff */
[----:B------:R-:W-:Y:S02]  /*169b0*/  IMAD R28, R105, R8, R28 ;  /* 0x00000008691c7224 */ /* 0x000fe400078e021c */
[----:B------:R-:W-:Y:S02]  /*169c0*/  IMAD.MOV R8, RZ, RZ, -R9 ;  /* 0x000000ffff087224 */ /* 0x000fe400078e0a09 */
[----:B------:R-:W-:Y:S01]  /*169d0*/  @!P4 IMAD.IADD R31, R31, 0x1, -R105 ;  /* 0x000000011f1fc824 */ /* 0x000fe200078e0a69 */
[C---:B------:R-:W-:Y:S01]  /*169e0*/  ISETP.GT.U32.AND P4, PT, R105.reuse, R28, PT ;  /* 0x0000001c6900720c */ /* 0x040fe20003f84070 */
[----:B------:R-:W-:Y:S02]  /*169f0*/  IMAD R27, R105, R8, R27 ;  /* 0x00000008691b7224 */ /* 0x000fe400078e021b */
[----:B------:R-:W-:Y:S01]  /*16a00*/  @!P6 IMAD.IADD R30, R30, 0x1, -R105 ;  /* 0x000000011e1ee824 */ /* 0x000fe200078e0a69 */
[----:B------:R-:W-:Y:S02]  /*16a10*/  @!P2 IADD3 R29, PT, PT, R29, -R105, RZ ;  /* 0x800000691d1da210 */ /* 0x000fe40007ffe0ff */
[----:B------:R-:W-:-:S02]  /*16a20*/  ISETP.GT.U32.AND P2, PT, R105, R27, PT ;  /* 0x0000001b6900720c */ /* 0x000fc40003f44070 */
[C---:B------:R-:W-:Y:S02]  /*16a30*/  ISETP.GT.U32.AND P6, PT, R105.reuse, R30, PT ;  /* 0x0000001e6900720c */ /* 0x040fe40003fc4070 */
[C---:B------:R-:W-:Y:S01]  /*16a40*/  IADD3 R124, PT, PT, R2.reuse, 0x1d4, RZ ;  /* 0x000001d4027c7810 */ /* 0x040fe20007ffe0ff */
[----:B------:R-:W-:Y:S02]  /*16a50*/  VIADD R10, R2, 0x1d5 ;  /* 0x000001d5020a7836 */ /* 0x000fe40000000000 */
[----:B------:R-:W-:Y:S01]  /*16a60*/  @!P4 IMAD.IADD R28, R28, 0x1, -R105 ;  /* 0x000000011c1cc824 */ /* 0x000fe200078e0a69 */
[----:B------:R-:W-:Y:S01]  /*16a70*/  IABS R240, R124 ;  /* 0x0000007c00f07213 */ /* 0x000fe20000000000 */
[----:B------:R-:W-:Y:S01]  /*16a80*/  @!P0 IMAD.MOV R231, RZ, RZ, -R231 ;  /* 0x000000ffffe78224 */ /* 0x000fe200078e0ae7 */
[----:B------:R-:W-:Y:S02]  /*16a90*/  IABS R26, R10 ;  /* 0x0000000a001a7213 */ /* 0x000fe40000000000 */
[----:B------:R-:W-:Y:S01]  /*16aa0*/  ISETP.GT.U32.AND P0, PT, R105, R28, PT ;  /* 0x0000001c6900720c */ /* 0x000fe20003f04070 */
[----:B------:R-:W-:-:S02]  /*16ab0*/  @!P2 IMAD.IADD R27, R27, 0x1, -R105 ;  /* 0x000000011b1ba824 */ /* 0x000fc400078e0a69 */
[----:B------:R-:W-:Y:S01]  /*16ac0*/  IMAD.HI.U32 R8, R106, R240, RZ ;  /* 0x000000f06a087227 */ /* 0x000fe200078e00ff */
[----:B------:R-:W-:Y:S02]  /*16ad0*/  @!P6 IADD3 R30, PT, PT, R30, -R105, RZ ;  /* 0x800000691e1ee210 */ /* 0x000fe40007ffe0ff */
[----:B------:R-:W-:Y:S01]  /*16ae0*/  ISETP.GE.AND P6, PT, R0, RZ, PT ;  /* 0x000000ff0000720c */ /* 0x000fe20003fc6270 */
[----:B------:R-:W-:Y:S01]  /*16af0*/  IMAD.MOV R8, RZ, RZ, -R8 ;  /* 0x000000ffff087224 */ /* 0x000fe200078e0a08 */
[----:B------:R-:W-:Y:S01]  /*16b00*/  ISETP.GT.U32.AND P2, PT, R105, R27, PT ;  /* 0x0000001b6900720c */ /* 0x000fe20003f44070 */
[----:B------:R-:W-:-:S04]  /*16b10*/  IMAD.HI.U32 R0, R106, R26, RZ ;  /* 0x0000001a6a007227 */ /* 0x000fc800078e00ff */
[C---:B------:R-:W-:Y:S02]  /*16b20*/  IMAD R240, R105.reuse, R8, R240 ;  /* 0x0000000869f07224 */ /* 0x040fe400078e02f0 */
[----:B------:R-:W-:Y:S01]  /*16b30*/  IMAD.MOV R0, RZ, RZ, -R0 ;  /* 0x000000ffff007224 */ /* 0x000fe200078e0a00 */
[----:B------:R-:W-:Y:S02]  /*16b40*/  @!P0 IADD3 R28, PT, PT, R28, -R105, RZ ;  /* 0x800000691c1c8210 */ /* 0x000fe40007ffe0ff */
[C---:B------:R-:W-:Y:S01]  /*16b50*/  ISETP.GT.U32.AND P0, PT, R105.reuse, R240, PT ;  /* 0x000000f06900720c */ /* 0x040fe20003f04070 */
[----:B------:R-:W-:Y:S02]  /*16b60*/  IMAD R26, R105, R0, R26 ;  /* 0x00000000691a7224 */ /* 0x000fe400078e021a */
[----:B------:R-:W-:Y:S01]  /*16b70*/  @!P2 IMAD.IADD R27, R27, 0x1, -R105 ;  /* 0x000000011b1ba824 */ /* 0x000fe200078e0a69 */
[C---:B------:R-:W-:Y:S02]  /*16b80*/  ISETP.GT.U32.AND P4, PT, R105.reuse, R29, PT ;  /* 0x0000001d6900720c */ /* 0x040fe40003f84070 */
[----:B------:R-:W-:Y:S01]  /*16b90*/  ISETP.GT.U32.AND P2, PT, R105, R26, PT ;  /* 0x0000001a6900720c */ /* 0x000fe20003f44070 */
[C---:B------:R-:W-:Y:S01]  /*16ba0*/  VIADD R10, R2.reuse, 0x1d6 ;  /* 0x000001d6020a7836 */ /* 0x040fe20000000000 */
[C---:B------:R-:W-:Y:S01]  /*16bb0*/  IADD3 R0, PT, PT, R2.reuse, 0x1d8, RZ ;  /* 0x000001d802007810 */ /* 0x040fe20007ffe0ff */
[----:B------:R-:W-:-:S03]  /*16bc0*/  VIADD R9, R2, 0x1d7 ;  /* 0x000001d702097836 */ /* 0x000fc60000000000 */
[----:B------:R-:W-:Y:S01]  /*16bd0*/  IABS R25, R10 ;  /* 0x0000000a00197213 */ /* 0x000fe20000000000 */
[----:B------:R-:W-:Y:S01]  /*16be0*/  @!P0 IMAD.IADD R240, R240, 0x1, -R105 ;  /* 0x00000001f0f08824 */ /* 0x000fe200078e0a69 */
[----:B------:R-:W-:Y:S02]  /*16bf0*/  IABS R24, R9 ;  /* 0x0000000900187213 */ /* 0x000fe40000000000 */
[----:B------:R-:W-:Y:S01]  /*16c00*/  IABS R23, R0 ;  /* 0x0000000000177213 */ /* 0x000fe20000000000 */
[----:B------:R-:W-:Y:S01]  /*16c10*/  IMAD.HI.U32 R0, R106, R25, RZ ;  /* 0x000000196a007227 */ /* 0x000fe200078e00ff */
[----:B------:R-:W-:-:S03]  /*16c20*/  ISETP.GT.U32.AND P0, PT, R105, R240, PT ;  /* 0x000000f06900720c */ /* 0x000fc60003f04070 */
[--C-:B------:R-:W-:Y:S02]  /*16c30*/  @!P2 IMAD.IADD R26, R26, 0x1, -R105.reuse ;  /* 0x000000011a1aa824 */ /* 0x100fe400078e0a69 */
[----:B------:R-:W-:Y:S01]  /*16c40*/  @!P4 IMAD.IADD R29, R29, 0x1, -R105 ;  /* 0x000000011d1dc824 */ /* 0x000fe200078e0a69 */
[----:B------:R-:W-:Y:S01]  /*16c50*/  ISETP.GE.AND P4, PT, R3, RZ, PT ;  /* 0x000000ff0300720c */ /* 0x000fe20003f86270 */
[----:B------:R-:W-:Y:S01]  /*16c60*/  IMAD.MOV R0, RZ, RZ, -R0 ;  /* 0x000000ffff007224 */ /* 0x000fe200078e0a00 */
[----:B------:R-:W-:Y:S01]  /*16c70*/  ISETP.GT.U32.AND P2, PT, R105, R26, PT ;  /* 0x0000001a6900720c */ /* 0x000fe20003f44070 */
[----:B------:R-:W-:-:S04]  /*16c80*/  IMAD.HI.U32 R3, R106, R24, RZ ;  /* 0x000000186a037227 */ /* 0x000fc800078e00ff */
[----:B------:R-:W-:Y:S01]  /*16c90*/  IMAD R25, R105, R0, R25 ;  /* 0x0000000069197224 */ /* 0x000fe200078e0219 */
[----:B------:R-:W-:Y:S01]  /*16ca0*/  IADD3 R0, PT, PT, -R3, RZ, RZ ;  /* 0x000000ff03007210 */ /* 0x000fe20007ffe1ff */
[----:B------:R-:W-:-:S03]  /*16cb0*/  @!P0 IMAD.IADD R240, R240, 0x1, -R105 ;  /* 0x00000001f0f08824 */ /* 0x000fc600078e0a69 */
[C---:B------:R-:W-:Y:S01]  /*16cc0*/  ISETP.GT.U32.AND P0, PT, R105.reuse, R25, PT ;  /* 0x000000196900720c */ /* 0x040fe20003f04070 */
[----:B------:R-:W-:Y:S02]  /*16cd0*/  IMAD R24, R105, R0, R24 ;  /* 0x0000000069187224 */ /* 0x000fe400078e0218 */
[----:B------:R-:W-:-:S03]  /*16ce0*/  @!P2 IMAD.IADD R26, R26, 0x1, -R105 ;  /* 0x000000011a1aa824 */ /* 0x000fc600078e0a69 */
[----:B------:R-:W-:Y:S01]  /*16cf0*/  ISETP.GT.U32.AND P2, PT, R105, R24, PT ;  /* 0x000000186900720c */ /* 0x000fe20003f44070 */
[----:B------:R-:W-:-:S05]  /*16d00*/  VIADD R202, R2, 0x1d9 ;  /* 0x000001d902ca7836 */ /* 0x000fca0000000000 */
[----:B------:R-:W-:Y:S01]  /*16d10*/  IABS R22, R202 ;  /* 0x000000ca00167213 */ /* 0x000fe20000000000 */
[----:B------:R-:W-:Y:S01]  /*16d20*/  @!P0 IMAD.IADD R25, R25, 0x1, -R105 ;  /* 0x0000000119198824 */ /* 0x000fe200078e0a69 */
[----:B------:R-:W-:-:S03]  /*16d30*/  IADD3 R9, PT, PT, R2, 0x1da, RZ ;  /* 0x000001da02097810 */ /* 0x000fc60007ffe0ff */
[----:B------:R-:W-:Y:S02]  /*16d40*/  IMAD.HI.U32 R0, R106, R22, RZ ;  /* 0x000000166a007227 */ /* 0x000fe400078e00ff */
[----:B------:R-:W-:Y:S02]  /*16d50*/  @!P2 IADD3 R24, PT, PT, R24, -R105, RZ ;  /* 0x800000691818a210 */ /* 0x000fe40007ffe0ff */
[----:B------:R-:W-:Y:S01]  /*16d60*/  ISETP.GT.U32.AND P2, PT, R105, R25, PT ;  /* 0x000000196900720c */ /* 0x000fe20003f44070 */
[----:B------:R-:W-:Y:S01]  /*16d70*/  IMAD.HI.U32 R8, R106, R23, RZ ;  /* 0x000000176a087227 */ /* 0x000fe200078e00ff */
[----:B------:R-:W-:-:S03]  /*16d80*/  IABS R21, R9 ;  /* 0x0000000900157213 */ /* 0x000fc60000000000 */
[----:B------:R-:W-:Y:S02]  /*16d90*/  VIADD R123, R2, 0x1db ;  /* 0x000001db027b7836 */ /* 0x000fe40000000000 */
[----:B------:R-:W-:Y:S02]  /*16da0*/  IMAD.MOV R0, RZ, RZ, -R0 ;  /* 0x000000ffff007224 */ /* 0x000fe400078e0a00 */
[----:B------:R-:W-:Y:S01]  /*16db0*/  IMAD.MOV R3, RZ, RZ, -R8 ;  /* 0x000000ffff037224 */ /* 0x000fe200078e0a08 */
[----:B------:R-:W-:Y:S01]  /*16dc0*/  IABS R241, R123 ;  /* 0x0000007b00f17213 */ /* 0x000fe20000000000 */
[C---:B------:R-:W-:Y:S02]  /*16dd0*/  IMAD R22, R105.reuse, R0, R22 ;  /* 0x0000000069167224 */ /* 0x040fe400078e0216 */
[----:B------:R-:W-:Y:S02]  /*16de0*/  IMAD R23, R105, R3, R23 ;  /* 0x0000000369177224 */ /* 0x000fe400078e0217 */
[----:B------:R-:W-:-:S04]  /*16df0*/  IMAD.HI.U32 R3, R106, R21, RZ ;  /* 0x000000156a037227 */ /* 0x000fc800078e00ff */
[----:B------:R-:W-:Y:S01]  /*16e00*/  @!P2 IMAD.IADD R25, R25, 0x1, -R105 ;  /* 0x000000011919a824 */ /* 0x000fe200078e0a69 */
[----:B------:R-:W-:Y:S01]  /*16e10*/  ISETP.GT.U32.AND P2, PT, R105, R22, PT ;  /* 0x000000166900720c */ /* 0x000fe20003f44070 */
[----:B------:R-:W-:Y:S01]  /*16e20*/  IMAD.HI.U32 R8, R106, R241, RZ ;  /* 0x000000f16a087227 */ /* 0x000fe200078e00ff */
[----:B------:R-:W-:-:S03]  /*16e30*/  IADD3 R0, PT, PT, -R3, RZ, RZ ;  /* 0x000000ff03007210 */ /* 0x000fc60007ffe1ff */
[----:B------:R-:W-:Y:S01]  /*16e40*/  IMAD.MOV R3, RZ, RZ, -R8 ;  /* 0x000000ffff037224 */ /* 0x000fe200078e0a08 */
[----:B------:R-:W-:-:S03]  /*16e50*/  IADD3 R10, PT, PT, R2, 0x1dc, RZ ;  /* 0x000001dc020a7810 */ /* 0x000fc60007ffe0ff */
[----:B------:R-:W-:Y:S01]  /*16e60*/  IMAD R241, R105, R3, R241 ;  /* 0x0000000369f17224 */ /* 0x000fe200078e02f1 */
[----:B------:R-:W-:-:S03]  /*16e70*/  IABS R20, R10 ;  /* 0x0000000a00147213 */ /* 0x000fc60000000000 */
[----:B------:R-:W-:Y:S02]  /*16e80*/  @!P2 IADD3 R22, PT, PT, R22, -R105, RZ ;  /* 0x800000691616a210 */ /* 0x000fe40007ffe0ff */
[C---:B------:R-:W-:Y:S01]  /*16e90*/  ISETP.GT.U32.AND P2, PT, R105.reuse, R241, PT ;  /* 0x000000f16900720c */ /* 0x040fe20003f44070 */
[----:B------:R-:W-:Y:S01]  /*16ea0*/  @!P5 IMAD.MOV R233, RZ, RZ, -R233 ;  /* 0x000000ffffe9d224 */ /* 0x000fe200078e0ae9 */
[C---:B------:R-:W-:Y:S01]  /*16eb0*/  ISETP.GT.U32.AND P5, PT, R105.reuse, R22, PT ;  /* 0x000000166900720c */ /* 0x040fe20003fa4070 */
[----:B------:R-:W-:Y:S02]  /*16ec0*/  IMAD R21, R105, R0, R21 ;  /* 0x0000000069157224 */ /* 0x000fe400078e0215 */
[----:B------:R-:W-:-:S04]  /*16ed0*/  IMAD.HI.U32 R0, R106, R20, RZ ;  /* 0x000000146a007227 */ /* 0x000fc800078e00ff */
[----:B------:R-:W-:Y:S02]  /*16ee0*/  VIADD R122, R2, 0x1dd ;  /* 0x000001dd027a7836 */ /* 0x000fe40000000000 */
[----:B------:R-:W-:Y:S02]  /*16ef0*/  IMAD.MOV R0, RZ, RZ, -R0 ;  /* 0x000000ffff007224 */ /* 0x000fe400078e0a00 */
[----:B------:R-:W-:Y:S02]  /*16f00*/  @!P2 IADD3 R241, PT, PT, R241, -R105, RZ ;  /* 0x80000069f1f1a210 */ /* 0x000fe40007ffe0ff */
[C---:B------:R-:W-:Y:S01]  /*16f10*/  IMAD R20, R105.reuse, R0, R20 ;  /* 0x0000000069147224 */ /* 0x040fe200078e0214 */
[----:B------:R-:W-:Y:S01]  /*16f20*/  IABS R242, R122 ;  /* 0x0000007a00f27213 */ /* 0x000fe20000000000 */
[----:B------:R-:W-:Y:S01]  /*16f30*/  @!P5 IMAD.IADD R22, R22, 0x1, -R105 ;  /* 0x000000011616d824 */ /* 0x000fe200078e0a69 */
[C---:B------:R-:W-:Y:S02]  /*16f40*/  ISETP.GT.U32.AND P2, PT, R105.reuse, R241, PT ;  /* 0x000000f16900720c */ /* 0x040fe40003f44070 */
[----:B------:R-:W-:Y:S01]  /*16f50*/  ISETP.GT.U32.AND P5, PT, R105, R20, PT ;  /* 0x000000146900720c */ /* 0x000fe20003fa4070 */
[----:B------:R-:W-:-:S04]  /*16f60*/  IMAD.HI.U32 R3, R106, R242, RZ ;  /* 0x000000f26a037227 */ /* 0x000fc800078e00ff */
[----:B------:R-:W-:Y:S01]  /*16f70*/  @!P1 IMAD.MOV R232, RZ, RZ, -R232 ;  /* 0x000000ffffe89224 */ /* 0x000fe200078e0ae8 */
[C---:B------:R-:W-:Y:S01]  /*16f80*/  ISETP.GT.U32.AND P1, PT, R105.reuse, R24, PT ;  /* 0x000000186900720c */ /* 0x040fe20003f24070 */
[----:B------:R-:W-:Y:S02]  /*16f90*/  IMAD.MOV R0, RZ, RZ, -R3 ;  /* 0x000000ffff007224 */ /* 0x000fe400078e0a03 */
[----:B------:R-:W-:Y:S02]  /*16fa0*/  VIADD R9, R2, 0x1de ;  /* 0x000001de02097836 */ /* 0x000fe40000000000 */
[----:B------:R-:W-:Y:S02]  /*16fb0*/  IMAD R242, R105, R0, R242 ;  /* 0x0000000069f27224 */ /* 0x000fe400078e02f2 */
[--C-:B------:R-:W-:Y:S01]  /*16fc0*/  @!P2 IMAD.IADD R241, R241, 0x1, -R105.reuse ;  /* 0x00000001f1f1a824 */ /* 0x100fe200078e0a69 */
[----:B------:R-:W-:Y:S01]  /*16fd0*/  IABS R19, R9 ;  /* 0x0000000900137213 */ /* 0x000fe20000000000 */
[----:B------:R-:W-:Y:S01]  /*16fe0*/  @!P5 IMAD.IADD R20, R20, 0x1, -R105 ;  /* 0x000000011414d824 */ /* 0x000fe200078e0a69 */
[----:B------:R-:W-:-:S02]  /*16ff0*/  ISETP.GT.U32.AND P2, PT, R105, R242, PT ;  /* 0x000000f26900720c */ /* 0x000fc40003f44070 */
[C---:B------:R-:W-:Y:S01]  /*17000*/  ISETP.GT.U32.AND P0, PT, R105.reuse, R23, PT ;  /* 0x000000176900720c */ /* 0x040fe20003f04070 */
[----:B------:R-:W-:Y:S01]  /*17010*/  @!P1 IMAD.IADD R24, R24, 0x1, -R105 ;  /* 0x0000000118189824 */ /* 0x000fe200078e0a69 */
[----:B------:R-:W-:Y:S01]  /*17020*/  ISETP.GE.AND P1, PT, R4, RZ, PT ;  /* 0x000000ff0400720c */ /* 0x000fe20003f26270 */
[----:B------:R-:W-:Y:S01]  /*17030*/  IMAD.HI.U32 R4, R106, R19, RZ ;  /* 0x000000136a047227 */ /* 0x000fe200078e00ff */
[----:B------:R-:W-:-:S03]  /*17040*/  ISETP.GT.U32.AND P5, PT, R105, R20, PT ;  /* 0x000000146900720c */ /* 0x000fc60003fa4070 */
[C---:B------:R-:W-:Y:S02]  /*17050*/  VIADD R210, R2.reuse, 0x1e0 ;  /* 0x000001e002d27836 */ /* 0x040fe40000000000 */
[----:B------:R-:W-:Y:S02]  /*17060*/  IMAD.MOV R3, RZ, RZ, -R4 ;  /* 0x000000ffff037224 */ /* 0x000fe400078e0a04 */
[----:B------:R-:W-:Y:S01]  /*17070*/  VIADD R8, R2, 0x1df ;  /* 0x000001df02087836 */ /* 0x000fe20000000000 */
[----:B------:R-:W-:Y:S01]  /*17080*/  IABS R17, R210 ;  /* 0x000000d200117213 */ /* 0x000fe20000000000 */
[----:B------:R-:W-:Y:S02]  /*17090*/  IMAD R19, R105, R3, R19 ;  /* 0x0000000369137224 */ /* 0x000fe400078e0213 */
[--C-:B------:R-:W-:Y:S01]  /*170a0*/  @!P2 IMAD.IADD R242, R242, 0x1, -R105.reuse ;  /* 0x00000001f2f2a824 */ /* 0x100fe200078e0a69 */
[----:B------:R-:W-:Y:S01]  /*170b0*/  IABS R18, R8 ;  /* 0x0000000800127213 */ /* 0x000fe20000000000 */
[----:B------:R-:W-:-:S02]  /*170c0*/  @!P0 IMAD.IADD R23, R23, 0x1, -R105 ;  /* 0x0000000117178824 */ /* 0x000fc400078e0a69 */
[----:B------:R-:W-:Y:S01]  /*170d0*/  IMAD.HI.U32 R3, R106, R17, RZ ;  /* 0x000000116a037227 */ /* 0x000fe200078e00ff */
[----:B------:R-:W-:-:S03]  /*170e0*/  ISETP.GT.U32.AND P2, PT, R105, R242, PT ;  /* 0x000000f26900720c */ /* 0x000fc60003f44070 */
[----:B------:R-:W-:Y:S01]  /*170f0*/  @!P5 IMAD.IADD R20, R20, 0x1, -R105 ;  /* 0x000000011414d824 */ /* 0x000fe200078e0a69 */
[C---:B------:R-:W-:Y:S01]  /*17100*/  ISETP.GT.U32.AND P5, PT, R105.reuse, R19, PT ;  /* 0x000000136900720c */ /* 0x040fe20003fa4070 */
[----:B------:R-:W-:Y:S01]  /*17110*/  IMAD.HI.U32 R0, R106, R18, RZ ;  /* 0x000000126a007227 */ /* 0x000fe200078e00ff */
[----:B------:R-:W-:Y:S02]  /*17120*/  ISETP.GT.U32.AND P0, PT, R105, R23, PT ;  /* 0x000000176900720c */ /* 0x000fe40003f04070 */
[----:B------:R-:W-:Y:S01]  /*17130*/  IADD3 R3, PT, PT, -R3, RZ, RZ ;  /* 0x000000ff03037210 */ /* 0x000fe20007ffe1ff */
[----:B------:R-:W-:-:S04]  /*17140*/  IMAD.MOV R0, RZ, RZ, -R0 ;  /* 0x000000ffff007224 */ /* 0x000fc800078e0a00 */
[C---:B------:R-:W-:Y:S02]  /*17150*/  IMAD R18, R105.reuse, R0, R18 ;  /* 0x0000000069127224 */ /* 0x040fe400078e0212 */
[----:B------:R-:W-:Y:S01]  /*17160*/  IMAD R17, R105, R3, R17 ;  /* 0x0000000369117224 */ /* 0x000fe200078e0211 */
[-C--:B------:R-:W-:Y:S02]  /*17170*/  @!P2 IADD3 R242, PT, PT, R242, -R105.reuse, RZ ;  /* 0x80000069f2f2a210 */ /* 0x080fe40007ffe0ff */
[----:B------:R-:W-:Y:S01]  /*17180*/  @!P5 IADD3 R19, PT, PT, R19, -R105, RZ ;  /* 0x800000691313d210 */ /* 0x000fe20007ffe0ff */
[----:B------:R-:W-:Y:S01]  /*17190*/  @!P0 IMAD.IADD R23, R23, 0x1, -R105 ;  /* 0x0000000117178824 */ /* 0x000fe200078e0a69 */
[C---:B------:R-:W-:Y:S02]  /*171a0*/  ISETP.GT.U32.AND P2, PT, R105.reuse, R18, PT ;  /* 0x000000126900720c */ /* 0x040fe40003f44070 */
[C---:B------:R-:W-:Y:S02]  /*171b0*/  ISETP.GT.U32.AND P5, PT, R105.reuse, R17, PT ;  /* 0x000000116900720c */ /* 0x040fe40003fa4070 */
[----:B------:R-:W-:Y:S01]  /*171c0*/  ISETP.GT.U32.AND P0, PT, R105, R21, PT ;  /* 0x000000156900720c */ /* 0x000fe20003f04070 */
[C---:B------:R-:W-:Y:S01]  /*171d0*/  VIADD R8, R2.reuse, 0x1e1 ;  /* 0x000001e102087836 */ /* 0x040fe20000000000 */
[C---:B------:R-:W-:Y:S01]  /*171e0*/  IADD3 R121, PT, PT, R2.reuse, 0x1e5, RZ ;  /* 0x000001e502797810 */ /* 0x040fe20007ffe0ff */
[----:B------:R-:W-:-:S03]  /*171f0*/  VIADD R193, R2, 0x1e2 ;  /* 0x000001e202c17836 */ /* 0x000fc60000000000 */
[----:B------:R-:W-:Y:S02]  /*17200*/  IABS R243, R121 ;  /* 0x0000007900f37213 */ /* 0x000fe40000000000 */
[----:B------:R-:W-:Y:S01]  /*17210*/  IABS R16, R8 ;  /* 0x0000000800107213 */ /* 0x000fe20000000000 */
[--C-:B------:R-:W-:Y:S01]  /*17220*/  @!P2 IMAD.IADD R18, R18, 0x1, -R105.reuse ;  /* 0x000000011212a824 */ /* 0x100fe200078e0a69 */
[----:B------:R-:W-:Y:S01]  /*17230*/  IABS R15, R193 ;  /* 0x000000c1000f7213 */ /* 0x000fe20000000000 */
[--C-:B------:R-:W-:Y:S01]  /*17240*/  @!P5 IMAD.IADD R17, R17, 0x1, -R105.reuse ;  /* 0x000000011111d824 */ /* 0x100fe200078e0a69 */
[----:B------:R-:W-:Y:S01]  /*17250*/  ISETP.GT.U32.AND P2, PT, R105, R19, PT ;  /* 0x000000136900720c */ /* 0x000fe20003f44070 */
[----:B------:R-:W-:Y:S02]  /*17260*/  @!P0 IMAD.IADD R21, R21, 0x1, -R105 ;  /* 0x0000000115158824 */ /* 0x000fe400078e0a69 */
[----:B------:R-:W-:Y:S01]  /*17270*/  IMAD.HI.U32 R4, R106, R243, RZ ;  /* 0x000000f36a047227 */ /* 0x000fe200078e00ff */
[----:B------:R-:W-:-:S03]  /*17280*/  ISETP.GT.U32.AND P5, PT, R105, R17, PT ;  /* 0x000000116900720c */ /* 0x000fc60003fa4070 */
[----:B------:R-:W-:Y:S01]  /*17290*/  IMAD.HI.U32 R3, R106, R16, RZ ;  /* 0x000000106a037227 */ /* 0x000fe200078e00ff */
[----:B------:R-:W-:-:S03]  /*172a0*/  ISETP.GT.U32.AND P0, PT, R105, R21, PT ;  /* 0x000000156900720c */ /* 0x000fc60003f04070 */
[----:B------:R-:W-:Y:S01]  /*172b0*/  @!P6 IMAD.MOV R234, RZ, RZ, -R234 ;  /* 0x000000ffffeae224 */ /* 0x000fe200078e0aea */
[----:B------:R-:W-:Y:S01]  /*172c0*/  ISETP.GT.U32.AND P6, PT, R105, R18, PT ;  /* 0x000000126900720c */ /* 0x000fe20003fc4070 */
[----:B------:R-:W-:Y:S01]  /*172d0*/  IMAD.HI.U32 R0, R106, R15, RZ ;  /* 0x0000000f6a007227 */ /* 0x000fe200078e00ff */
[----:B------:R-:W-:-:S03]  /*172e0*/  IADD3 R3, PT, PT, -R3, RZ, RZ ;  /* 0x000000ff03037210 */ /* 0x000fc60007ffe1ff */
[----:B------:R-:W-:Y:S02]  /*172f0*/  IMAD.MOV R4, RZ, RZ, -R4 ;  /* 0x000000ffff047224 */ /* 0x000fe400078e0a04 */
[----:B------:R-:W-:Y:S02]  /*17300*/  IMAD.MOV R0, RZ, RZ, -R0 ;  /* 0x000000ffff007224 */ /* 0x000fe400078e0a00 */
[C---:B------:R-:W-:Y:S02]  /*17310*/  IMAD R243, R105.reuse, R4, R243 ;  /* 0x0000000469f37224 */ /* 0x040fe400078e02f3 */
[C---:B------:R-:W-:Y:S02]  /*17320*/  IMAD R16, R105.reuse, R3, R16 ;  /* 0x0000000369107224 */ /* 0x040fe400078e0210 */
[----:B------:R-:W-:Y:S02]  /*17330*/  IMAD R15, R105, R0, R15 ;  /* 0x00000000690f7224 */ /* 0x000fe400078e020f */
[--C-:B------:R-:W-:Y:S01]  /*17340*/  @!P2 IMAD.IADD R19, R19, 0x1, -R105.reuse ;  /* 0x000000011313a824 */ /* 0x100fe200078e0a69 */
[----:B------:R-:W-:Y:S01]  /*17350*/  ISETP.GT.U32.AND P2, PT, R105, R243, PT ;  /* 0x000000f36900720c */ /* 0x000fe20003f44070 */
[----:B------:R-:W-:Y:S01]  /*17360*/  @!P5 IMAD.IADD R17, R17, 0x1, -R105 ;  /* 0x000000011111d824 */ /* 0x000fe200078e0a69 */
[----:B------:R-:W-:Y:S01]  /*17370*/  @!P6 IADD3 R18, PT, PT, R18, -R105, RZ ;  /* 0x800000691212e210 */ /* 0x000fe20007ffe0ff */
[----:B------:R-:W-:Y:S01]  /*17380*/  VIADD R120, R2, 0x1e4 ;  /* 0x000001e402787836 */ /* 0x000fe20000000000 */
[----:B------:R-:W-:-:S02]  /*17390*/  ISETP.GT.U32.AND P6, PT, R105, R16, PT ;  /* 0x000000106900720c */ /* 0x000fc40003fc4070 */
[----:B------:R-:W-:Y:S02]  /*173a0*/  ISETP.GT.U32.AND P5, PT, R105, R15, PT ;  /* 0x0000000f6900720c */ /* 0x000fe40003fa4070 */
[-C--:B------:R-:W-:Y:S02]  /*173b0*/  @!P0 IADD3 R21, PT, PT, R21, -R105.reuse, RZ ;  /* 0x8000006915158210 */ /* 0x080fe40007ffe0ff */
[----:B------:R-:W-:Y:S01]  /*173c0*/  ISETP.GE.AND P0, PT, R5, RZ, PT ;  /* 0x000000ff0500720c */ /* 0x000fe20003f06270 */
[C---:B------:R-:W-:Y:S01]  /*173d0*/  VIADD R5, R2.reuse, 0x1e3 ;  /* 0x000001e302057836 */ /* 0x040fe20000000000 */
[----:B------:R-:W-:Y:S02]  /*173e0*/  IABS R244, R120 ;  /* 0x0000007800f47213 */ /* 0x000fe40000000000 */
[----:B------:R-:W-:Y:S02]  /*173f0*/  @!P2 IADD3 R243, PT, PT, R243, -R105, RZ ;  /* 0x80000069f3f3a210 */ /* 0x000fe40007ffe0ff */
[----:B------:R-:W-:Y:S01]  /*17400*/  IABS R14, R5 ;  /* 0x00000005000e7213 */ /* 0x000fe20000000000 */
[----:B------:R-:W-:-:S02]  /*17410*/  VIADD R5, R2, 0x1e6 ;  /* 0x000001e602057836 */ /* 0x000fc40000000000 */
[----:B------:R-:W-:-:S03]  /*17420*/  IMAD.HI.U32 R0, R106, R244, RZ ;  /* 0x000000f46a007227 */ /* 0x000fc600078e00ff */
[----:B------:R-:W-:Y:S01]  /*17430*/  IABS R13, R5 ;  /* 0x00000005000d7213 */ /* 0x000fe20000000000 */
[--C-:B------:R-:W-:Y:S01]  /*17440*/  @!P6 IMAD.IADD R16, R16, 0x1, -R105.reuse ;  /* 0x000000011010e824 */ /* 0x100fe200078e0a69 */
[----:B------:R-:W-:Y:S01]  /*17450*/  ISETP.GT.U32.AND P6, PT, R105, R243, PT ;  /* 0x000000f36900720c */ /* 0x000fe20003fc4070 */
[----:B------:R-:W-:Y:S02]  /*17460*/  @!P5 IMAD.IADD R15, R15, 0x1, -R105 ;  /* 0x000000010f0fd824 */ /* 0x000fe400078e0a69 */
[----:B------:R-:W-:Y:S02]  /*17470*/  IMAD.MOV R0, RZ, RZ, -R0 ;  /* 0x000000ffff007224 */ /* 0x000fe400078e0a00 */
[----:B------:R-:W-:Y:S01]  /*17480*/  @!P4 IMAD.MOV R235, RZ, RZ, -R235 ;  /* 0x000000ffffebc224 */ /* 0x000fe200078e0aeb */
[C---:B------:R-:W-:Y:S01]  /*17490*/  ISETP.GT.U32.AND P4, PT, R105.reuse, R15, PT ;  /* 0x0000000f6900720c */ /* 0x040fe20003f84070 */
[----:B------:R-:W-:Y:S02]  /*174a0*/  IMAD R244, R105, R0, R244 ;  /* 0x0000000069f47224 */ /* 0x000fe400078e02f4 */
[----:B------:R-:W-:-:S04]  /*174b0*/  IMAD.HI.U32 R0, R106, R13, RZ ;  /* 0x0000000d6a007227 */ /* 0x000fc800078e00ff */
[----:B------:R-:W-:Y:S02]  /*174c0*/  IMAD.MOV R0, RZ, RZ, -R0 ;  /* 0x000000ffff007224 */ /* 0x000fe400078e0a00 */
[----:B------:R-:W-:Y:S01]  /*174d0*/  @!P6 IMAD.IADD R243, R243, 0x1, -R105 ;  /* 0x00000001f3f3e824 */ /* 0x000fe200078e0a69 */
[C---:B------:R-:W-:Y:S01]  /*174e0*/  ISETP.GT.U32.AND P6, PT, R105.reuse, R244, PT ;  /* 0x000000f46900720c */ /* 0x040fe20003fc4070 */
[----:B------:R-:W-:Y:S02]  /*174f0*/  IMAD R13, R105, R0, R13 ;  /* 0x00000000690d7224 */ /* 0x000fe400078e020d */
[----:B------:R-:W-:Y:S02]  /*17500*/  @!P4 IMAD.IADD R15, R15, 0x1, -R105 ;  /* 0x000000010f0fc824 */ /* 0x000fe400078e0a69 */
[----:B------:R-:W-:Y:S01]  /*17510*/  VIADD R3, R2, 0x1e7 ;  /* 0x000001e702037836 */ /* 0x000fe20000000000 */
[----:B------:R-:W-:Y:S01]  /*17520*/  ISETP.GT.U32.AND P4, PT, R105, R13, PT ;  /* 0x0000000d6900720c */ /* 0x000fe20003f84070 */
[----:B------:R-:W-:-:S03]  /*17530*/  IMAD.HI.U32 R4, R106, R14, RZ ;  /* 0x0000000e6a047227 */ /* 0x000fc600078e00ff */
[----:B------:R-:W-:Y:S01]  /*17540*/  IABS R12, R3 ;  /* 0x00000003000c7213 */ /* 0x000fe20000000000 */
[----:B------:R-:W-:Y:S02]  /*17550*/  IMAD.MOV R4, RZ, RZ, -R4 ;  /* 0x000000ffff047224 */ /* 0x000fe400078e0a04 */
[--C-:B------:R-:W-:Y:S02]  /*17560*/  @!P6 IMAD.IADD R244, R244, 0x1, -R105.reuse ;  /* 0x00000001f4f4e824 */ /* 0x100fe400078e0a69 */
[C---:B------:R-:W-:Y:S01]  /*17570*/  IMAD R14, R105.reuse, R4, R14 ;  /* 0x00000004690e7224 */ /* 0x040fe200078e020e */
[----:B------:R-:W-:Y:S01]  /*17580*/  IADD3 R4, PT, PT, R2, 0x1e8, RZ ;  /* 0x000001e802047810 */ /* 0x000fe20007ffe0ff */
[----:B------:R-:W-:Y:S01]  /*17590*/  IMAD.HI.U32 R3, R106, R12, RZ ;  /* 0x0000000c6a037227 */ /* 0x000fe200078e00ff */
[----:B------:R-:W-:Y:S02]  /*175a0*/  ISETP.GT.U32.AND P6, PT, R105, R244, PT ;  /* 0x000000f46900720c */ /* 0x000fe40003fc4070 */
[----:B------:R-:W-:Y:S01]  /*175b0*/  IABS R11, R4 ;  /* 0x00000004000b7213 */ /* 0x000fe20000000000 */
[----:B------:R-:W-:-:S02]  /*175c0*/  @!P4 IMAD.IADD R13, R13, 0x1, -R105 ;  /* 0x000000010d0dc824 */ /* 0x000fc400078e0a69 */
[----:B------:R-:W-:-:S03]  /*175d0*/  IMAD.MOV R0, RZ, RZ, -R3 ;  /* 0x000000ffff007224 */ /* 0x000fc600078e0a03 */
[C---:B------:R-:W-:Y:S01]  /*175e0*/  ISETP.GT.U32.AND P4, PT, R105.reuse, R13, PT ;  /* 0x0000000d6900720c */ /* 0x040fe20003f84070 */
[----:B------:R-:W-:Y:S02]  /*175f0*/  IMAD R12, R105, R0, R12 ;  /* 0x00000000690c7224 */ /* 0x000fe400078e020c */
[----:B------:R-:W-:-:S04]  /*17600*/  IMAD.HI.U32 R0, R106, R11, RZ ;  /* 0x0000000b6a007227 */ /* 0x000fc800078e00ff */
[----:B------:R-:W-:Y:S02]  /*17610*/  IMAD.MOV R0, RZ, RZ, -R0 ;  /* 0x000000ffff007224 */ /* 0x000fe400078e0a00 */
[----:B------:R-:W-:Y:S01]  /*17620*/  @!P6 IMAD.IADD R244, R244, 0x1, -R105 ;  /* 0x00000001f4f4e824 */ /* 0x000fe200078e0a69 */
[C---:B------:R-:W-:Y:S01]  /*17630*/  ISETP.GT.U32.AND P6, PT, R105.reuse, R12, PT ;  /* 0x0000000c6900720c */ /* 0x040fe20003fc4070 */
[----:B------:R-:W-:Y:S02]  /*17640*/  IMAD R11, R105, R0, R11 ;  /* 0x00000000690b7224 */ /* 0x000fe400078e020b */
[----:B------:R-:W-:-:S03]  /*17650*/  @!P4 IADD3 R13, PT, PT, R13, -R105, RZ ;  /* 0x800000690d0dc210 */ /* 0x000fc60007ffe0ff */
[----:B------:R-:W-:Y:S01]  /*17660*/  ISETP.GT.U32.AND P4, PT, R105, R11, PT ;  /* 0x0000000b6900720c */ /* 0x000fe20003f84070 */
[C---:B------:R-:W-:Y:S02]  /*17670*/  VIADD R190, R2.reuse, 0x1e9 ;  /* 0x000001e902be7836 */ /* 0x040fe40000000000 */
[----:B------:R-:W-:-:S03]  /*17680*/  VIADD R3, R2, 0x1ea ;  /* 0x000001ea02037836 */ /* 0x000fc60000000000 */
[----:B------:R-:W-:Y:S01]  /*17690*/  IABS R10, R190 ;  /* 0x000000be000a7213 */ /* 0x000fe20000000000 */
[----:B------:R-:W-:Y:S01]  /*176a0*/  @!P6 IMAD.IADD R12, R12, 0x1, -R105 ;  /* 0x000000010c0ce824 */ /* 0x000fe200078e0a69 */
[----:B------:R-:W-:Y:S02]  /*176b0*/  IABS R9, R3 ;  /* 0x0000000300097213 */ /* 0x000fe40000000000 */
[C---:B------:R-:W-:Y:S01]  /*176c0*/  ISETP.GT.U32.AND P2, PT, R105.reuse, R14, PT ;  /* 0x0000000e6900720c */ /* 0x040fe20003f44070 */
[----:B------:R-:W-:Y:S01]  /*176d0*/  IMAD.HI.U32 R0, R106, R10, RZ ;  /* 0x0000000a6a007227 */ /* 0x000fe200078e00ff */
[----:B------:R-:W-:-:S03]  /*176e0*/  ISETP.GT.U32.AND P6, PT, R105, R12, PT ;  /* 0x0000000c6900720c */ /* 0x000fc60003fc4070 */
[----:B------:R-:W-:Y:S01]  /*176f0*/  @!P4 IMAD.IADD R11, R11, 0x1, -R105 ;  /* 0x000000010b0bc824 */ /* 0x000fe200078e0a69 */
[----:B------:R-:W-:Y:S01]  /*17700*/  IADD3 R126, PT, PT, R2, 0x1eb, RZ ;  /* 0x000001eb027e7810 */ /* 0x000fe20007ffe0ff */
[----:B------:R-:W-:Y:S01]  /*17710*/  IMAD.HI.U32 R3, R106, R9, RZ ;  /* 0x000000096a037227 */ /* 0x000fe200078e00ff */
[C---:B------:R-:W-:Y:S02]  /*17720*/  ISETP.GT.U32.AND P5, PT, R105.reuse, R16, PT ;  /* 0x000000106900720c */ /* 0x040fe40003fa4070 */
[C---:B------:R-:W-:Y:S01]  /*17730*/  ISETP.GT.U32.AND P4, PT, R105.reuse, R11, PT ;  /* 0x0000000b6900720c */ /* 0x040fe20003f84070 */
[----:B------:R-:W-:Y:S01]  /*17740*/  IMAD.MOV R0, RZ, RZ, -R0 ;  /* 0x000000ffff007224 */ /* 0x000fe200078e0a00 */
[----:B------:R-:W-:Y:S01]  /*17750*/  IABS R245, R126 ;  /* 0x0000007e00f57213 */ /* 0x000fe20000000000 */
[----:B------:R-:W-:Y:S02]  /*17760*/  IMAD.MOV R3, RZ, RZ, -R3 ;  /* 0x000000ffff037224 */ /* 0x000fe400078e0a03 */
[C---:B------:R-:W-:Y:S01]  /*17770*/  IMAD R10, R105.reuse, R0, R10 ;  /* 0x00000000690a7224 */ /* 0x040fe200078e020a */
[----:B------:R-:W-:Y:S01]  /*17780*/  @!P2 IADD3 R14, PT, PT, R14, -R105, RZ ;  /* 0x800000690e0ea210 */ /* 0x000fe20007ffe0ff */
[----:B------:R-:W-:-:S02]  /*17790*/  IMAD R9, R105, R3, R9 ;  /* 0x0000000369097224 */ /* 0x000fc400078e0209 */
[----:B------:R-:W-:Y:S01]  /*177a0*/  @!P6 IMAD.IADD R12, R12, 0x1, -R105 ;  /* 0x000000010c0ce824 */ /* 0x000fe200078e0a69 */
[C---:B------:R-:W-:Y:S01]  /*177b0*/  ISETP.GT.U32.AND P6, PT, R105.reuse, R10, PT ;  /* 0x0000000a6900720c */ /* 0x040fe20003fc4070 */
[----:B------:R-:W-:Y:S01]  /*177c0*/  IMAD.HI.U32 R4, R106, R245, RZ ;  /* 0x000000f56a047227 */ /* 0x000fe200078e00ff */
[----:B------:R-:W-:-:S03]  /*177d0*/  ISETP.GT.U32.AND P2, PT, R105, R14, PT ;  /* 0x0000000e6900720c */ /* 0x000fc60003f44070 */
[----:B------:R-:W-:Y:S01]  /*177e0*/  @!P4 IMAD.IADD R11, R11, 0x1, -R105 ;  /* 0x000000010b0bc824 */ /* 0x000fe200078e0a69 */
[----:B------:R-:W-:Y:S02]  /*177f0*/  ISETP.GT.U32.AND P4, PT, R105, R9, PT ;  /* 0x000000096900720c */ /* 0x000fe40003f84070 */
[----:B------:R-:W-:Y:S02]  /*17800*/  @!P5 IADD3 R16, PT, PT, R16, -R105, RZ ;  /* 0x800000691010d210 */ /* 0x000fe40007ffe0ff */
[----:B------:R-:W-:Y:S02]  /*17810*/  IADD3 R4, PT, PT, -R4, RZ, RZ ;  /* 0x000000ff04047210 */ /* 0x000fe40007ffe1ff */
[----:B------:R-:W-:Y:S01]  /*17820*/  ISETP.GE.AND P5, PT, R7, RZ, PT ;  /* 0x000000ff0700720c */ /* 0x000fe20003fa6270 */
[----:B------:R-:W-:Y:S02]  /*17830*/  VIADD R7, R2, 0x1ec ;  /* 0x000001ec02077836 */ /* 0x000fe40000000000 */
[----:B------:R-:W-:-:S02]  /*17840*/  IMAD R245, R105, R4, R245 ;  /* 0x0000000469f57224 */ /* 0x000fc400078e02f5 */
[--C-:B------:R-:W-:Y:S01]  /*17850*/  @!P6 IMAD.IADD R10, R10, 0x1, -R105.reuse ;  /* 0x000000010a0ae824 */ /* 0x100fe200078e0a69 */
[----:B------:R-:W-:Y:S02]  /*17860*/  IABS R8, R7 ;  /* 0x0000000700087213 */ /* 0x000fe40000000000 */
[----:B------:R-:W-:Y:S01]  /*17870*/  ISETP.GT.U32.AND P6, PT, R105, R245, PT ;  /* 0x000000f56900720c */ /* 0x000fe20003fc4070 */
[----:B------:R-:W-:Y:S01]  /*17880*/  @!P2 IMAD.IADD R14, R14, 0x1, -R105 ;  /* 0x000000010e0ea824 */ /* 0x000fe200078e0a69 */
[----:B------:R-:W-:Y:S01]  /*17890*/  @!P4 IADD3 R9, PT, PT, R9, -R105, RZ ;  /* 0x800000690909c210 */ /* 0x000fe20007ffe0ff */
[----:B------:R-:W-:Y:S01]  /*178a0*/  IMAD.HI.U32 R0, R106, R8, RZ ;  /* 0x000000086a007227 */ /* 0x000fe200078e00ff */
[----:B------:R-:W-:Y:S02]  /*178b0*/  ISETP.GE.AND P2, PT, R6, RZ, PT ;  /* 0x000000ff0600720c */ /* 0x000fe40003f46270 */
[----:B------:R-:W-:Y:S01]  /*178c0*/  ISETP.GT.U32.AND P4, PT, R105, R10, PT ;  /* 0x0000000a6900720c */ /* 0x000fe20003f84070 */
[C---:B------:R-:W-:Y:S01]  /*178d0*/  VIADD R6, R2.reuse, 0x1ed ;  /* 0x000001ed02067836 */ /* 0x040fe20000000000 */
[C---:B------:R-:W-:Y:S01]  /*178e0*/  IADD3 R5, PT, PT, R2.reuse, 0x1ee, RZ ;  /* 0x000001ee02057810 */ /* 0x040fe20007ffe0ff */
[----:B------:R-:W-:Y:S01]  /*178f0*/  VIADD R104, R2, 0x1ef ;  /* 0x000001ef02687836 */ /* 0x000fe20000000000 */
[----:B------:R-:W-:-:S02]  /*17900*/  IADD3 R0, PT, PT, -R0, RZ, RZ ;  /* 0x000000ff00007210 */ /* 0x000fc40007ffe1ff */
[----:B------:R-:W-:Y:S02]  /*17910*/  IABS R7, R6 ;  /* 0x0000000600077213 */ /* 0x000fe40000000000 */
[----:B------:R-:W-:Y:S01]  /*17920*/  IABS R6, R5 ;  /* 0x0000000500067213 */ /* 0x000fe20000000000 */
[----:B------:R-:W-:Y:S01]  /*17930*/  IMAD R8, R105, R0, R8 ;  /* 0x0000000069087224 */ /* 0x000fe200078e0208 */
[----:B------:R-:W-:Y:S01]  /*17940*/  IABS R5, R104 ;  /* 0x0000006800057213 */ /* 0x000fe20000000000 */
[----:B------:R-:W-:Y:S01]  /*17950*/  @!P6 IMAD.IADD R245, R245, 0x1, -R105 ;  /* 0x00000001f5f5e824 */ /* 0x000fe200078e0a69 */
[----:B------:R-:W-:Y:S01]  /*17960*/  ISETP.GT.U32.AND P6, PT, R105, R9, PT ;  /* 0x000000096900720c */ /* 0x000fe20003fc4070 */
[----:B------:R-:W-:-:S04]  /*17970*/  IMAD.HI.U32 R4, R106, R7, RZ ;  /* 0x000000076a047227 */ /* 0x000fc800078e00ff */
[----:B------:R-:W-:-:S04]  /*17980*/  IMAD.HI.U32 R0, R106, R5, RZ ;  /* 0x000000056a007227 */ /* 0x000fc800078e00ff */
[----:B------:R-:W-:Y:S01]  /*17990*/  @!P4 IMAD.IADD R10, R10, 0x1, -R105 ;  /* 0x000000010a0ac824 */ /* 0x000fe200078e0a69 */
[C---:B------:R-:W-:Y:S01]  /*179a0*/  ISETP.GT.U32.AND P4, PT, R105.reuse, R8, PT ;  /* 0x000000086900720c */ /* 0x040fe20003f84070 */
[----:B------:R-:W-:Y:S01]  /*179b0*/  IMAD.MOV R4, RZ, RZ, -R4 ;  /* 0x000000ffff047224 */ /* 0x000fe200078e0a04 */
[----:B------:R-:W-:Y:S01]  /*179c0*/  IADD3 R0, PT, PT, -R0, RZ, RZ ;  /* 0x000000ff00007210 */ /* 0x000fe20007ffe1ff */
[----:B------:R-:W-:Y:S01]  /*179d0*/  @!P1 IMAD.MOV R236, RZ, RZ, -R236 ;  /* 0x000000ffffec9224 */ /* 0x000fe200078e0aec */
[----:B------:R-:W-:Y:S01]  /*179e0*/  ISETP.GT.U32.AND P1, PT, R105, R245, PT ;  /* 0x000000f56900720c */ /* 0x000fe20003f24070 */
[----:B------:R-:W-:-:S04]  /*179f0*/  IMAD.HI.U32 R3, R106, R6, RZ ;  /* 0x000000066a037227 */ /* 0x000fc800078e00ff */
[C---:B------:R-:W-:Y:S02]  /*17a00*/  IMAD R7, R105.reuse, R4, R7 ;  /* 0x0000000469077224 */ /* 0x040fe400078e0207 */
[----:B------:R-:W-:Y:S02]  /*17a10*/  IMAD.MOV R3, RZ, RZ, -R3 ;  /* 0x000000ffff037224 */ /* 0x000fe400078e0a03 */
[----:B------:R-:W-:Y:S02]  /*17a20*/  IMAD R5, R105, R0, R5 ;  /* 0x0000000069057224 */ /* 0x000fe400078e0205 */
[--C-:B------:R-:W-:Y:S01]  /*17a30*/  @!P6 IMAD.IADD R9, R9, 0x1, -R105.reuse ;  /* 0x000000010909e824 */ /* 0x100fe200078e0a69 */
[C---:B------:R-:W-:Y:S01]  /*17a40*/  ISETP.GT.U32.AND P6, PT, R105.reuse, R7, PT ;  /* 0x000000076900720c */ /* 0x040fe20003fc4070 */
[C---:B------:R-:W-:Y:S02]  /*17a50*/  IMAD R6, R105.reuse, R3, R6 ;  /* 0x0000000369067224 */ /* 0x040fe400078e0206 */
[----:B------:R-:W-:Y:S01]  /*17a60*/  @!P4 IMAD.IADD R8, R8, 0x1, -R105 ;  /* 0x000000010808c824 */ /* 0x000fe200078e0a69 */
[----:B------:R-:W-:Y:S01]  /*17a70*/  ISETP.GT.U32.AND P4, PT, R105, R5, PT ;  /* 0x000000056900720c */ /* 0x000fe20003f84070 */
[C---:B------:R-:W-:Y:S01]  /*17a80*/  VIADD R81, R2.reuse, 0x1f0 ;  /* 0x000001f002517836 */ /* 0x040fe20000000000 */
[----:B------:R-:W-:Y:S01]  /*17a90*/  @!P1 IADD3 R245, PT, PT, R245, -R105, RZ ;  /* 0x80000069f5f59210 */ /* 0x000fe20007ffe0ff */
[----:B------:R-:W-:Y:S01]  /*17aa0*/  VIADD R103, R2, 0x1f1 ;  /* 0x000001f102677836 */ /* 0x000fe20000000000 */
[----:B------:R-:W-:-:S02]  /*17ab0*/  ISETP.GT.U32.AND P1, PT, R105, R6, PT ;  /* 0x000000066900720c */ /* 0x000fc40003f24070 */
[----:B------:R-:W-:Y:S02]  /*17ac0*/  IABS R4, R81 ;  /* 0x0000005100047213 */ /* 0x000fe40000000000 */
[----:B------:R-:W-:Y:S02]  /*17ad0*/  IABS R3, R103 ;  /* 0x0000006700037213 */ /* 0x000fe40000000000 */
[----:B------:R-:W-:Y:S01]  /*17ae0*/  @!P6 IADD3 R7, PT, PT, R7, -R105, RZ ;  /* 0x800000690707e210 */ /* 0x000fe20007ffe0ff */
[----:B------:R-:W-:-:S04]  /*17af0*/  IMAD.HI.U32 R0, R106, R4, RZ ;  /* 0x000000046a007227 */ /* 0x000fc800078e00ff */
[--C-:B------:R-:W-:Y:S01]  /*17b00*/  @!P4 IMAD.IADD R5, R5, 0x1, -R105.reuse ;  /* 0x000000010505c824 */ /* 0x100fe200078e0a69 */
[----:B------:R-:W-:Y:S01]  /*17b10*/  ISETP.GT.U32.AND P4, PT, R105, R7, PT ;  /* 0x000000076900720c */ /* 0x000fe20003f84070 */
[----:B------:R-:W-:Y:S01]  /*17b20*/  IMAD.HI.U32 R125, R106, R3, RZ ;  /* 0x000000036a7d7227 */ /* 0x000fe200078e00ff */
[----:B------:R-:W-:Y:S02]  /*17b30*/  @!P0 IADD3 R237, PT, PT, -R237, RZ, RZ ;  /* 0x000000ffeded8210 */ /* 0x000fe40007ffe1ff */
[----:B------:R-:W-:Y:S01]  /*17b40*/  ISETP.GT.U32.AND P0, PT, R105, R8, PT ;  /* 0x000000086900720c */ /* 0x000fe20003f04070 */
[----:B------:R-:W-:Y:S01]  /*17b50*/  @!P1 IMAD.IADD R6, R6, 0x1, -R105 ;  /* 0x0000000106069824 */ /* 0x000fe200078e0a69 */
[----:B------:R-:W-:Y:S01]  /*17b60*/  ISETP.GE.AND P1, PT, R124, RZ, PT ;  /* 0x000000ff7c00720c */ /* 0x000fe20003f26270 */
[----:B------:R-:W-:Y:S02]  /*17b70*/  IMAD.MOV R0, RZ, RZ, -R0 ;  /* 0x000000ffff007224 */ /* 0x000fe400078e0a00 */
[----:B------:R-:W-:-:S02]  /*17b80*/  VIADD R199, R2, 0x1f2 ;  /* 0x000001f202c77836 */ /* 0x000fc40000000000 */
[----:B------:R-:W-:Y:S02]  /*17b90*/  IMAD.MOV R124, RZ, RZ, -R125 ;  /* 0x000000ffff7c7224 */ /* 0x000fe400078e0a7d */
[C---:B------:R-:W-:Y:S01]  /*17ba0*/  IMAD R4, R105.reuse, R0, R4 ;  /* 0x0000000069047224 */ /* 0x040fe200078e0204 */
[----:B------:R-:W-:Y:S01]  /*17bb0*/  IABS R0, R199 ;  /* 0x000000c700007213 */ /* 0x000fe20000000000 */
[----:B------:R-:W-:Y:S02]  /*17bc0*/  IMAD R3, R105, R124, R3 ;  /* 0x0000007c69037224 */ /* 0x000fe400078e0203 */
[----:B------:R-:W-:Y:S01]  /*17bd0*/  @!P4 IMAD.IADD R7, R7, 0x1, -R105 ;  /* 0x000000010707c824 */ /* 0x000fe200078e0a69 */
[C---:B------:R-:W-:Y:S01]  /*17be0*/  ISETP.GT.U32.AND P6, PT, R105.reuse, R4, PT ;  /* 0x000000046900720c */ /* 0x040fe20003fc4070 */
[----:B------:R-:W-:Y:S01]  /*17bf0*/  IMAD.HI.U32 R124, R106, R0, RZ ;  /* 0x000000006a7c7227 */ /* 0x000fe200078e00ff */
[----:B------:R-:W-:Y:S02]  /*17c00*/  ISETP.GT.U32.AND P4, PT, R105, R3, PT ;  /* 0x000000036900720c */ /* 0x000fe40003f84070 */
[----:B------:R-:W-:-:S02]  /*17c10*/  @!P0 IADD3 R8, PT, PT, R8, -R105, RZ ;  /* 0x8000006908088210 */ /* 0x000fc40007ffe0ff */
[----:B------:R-:W-:Y:S01]  /*17c20*/  ISETP.GE.AND P0, PT, R123, RZ, PT ;  /* 0x000000ff7b00720c */ /* 0x000fe20003f06270 */
[----:B------:R-:W-:-:S04]  /*17c30*/  IMAD.MOV R123, RZ, RZ, -R124 ;  /* 0x000000ffff7b7224 */ /* 0x000fc800078e0a7c */
[----:B------:R-:W-:Y:S02]  /*17c40*/  IMAD R0, R105, R123, R0 ;  /* 0x0000007b69007224 */ /* 0x000fe400078e0200 */
[--C-:B------:R-:W-:Y:S02]  /*17c50*/  @!P6 IMAD.IADD R4, R4, 0x1, -R105.reuse ;  /* 0x000000010404e824 */ /* 0x100fe400078e0a69 */
[----:B------:R-:W-:Y:S01]  /*17c60*/  @!P4 IMAD.IADD R3, R3, 0x1, -R105 ;  /* 0x000000010303c824 */ /* 0x000fe200078e0a69 */
[C---:B------:R-:W-:Y:S02]  /*17c70*/  ISETP.GT.U32.AND P4, PT, R105.reuse, R0, PT ;  /* 0x000000006900720c */ /* 0x040fe40003f84070 */
[C---:B------:R-:W-:Y:S01]  /*17c80*/  ISETP.GT.U32.AND P6, PT, R105.reuse, R4, PT ;  /* 0x000000046900720c */ /* 0x040fe20003fc4070 */
[----:B------:R-:W-:Y:S01]  /*17c90*/  @!P2 IMAD.MOV R239, RZ, RZ, -R239 ;  /* 0x000000ffffefa224 */ /* 0x000fe200078e0aef */
[----:B------:R-:W-:Y:S01]  /*17ca0*/  ISETP.GT.U32.AND P2, PT, R105, R5, PT ;  /* 0x000000056900720c */ /* 0x000fe20003f44070 */
[----:B------:R-:W-:-:S02]  /*17cb0*/  VIADD R95, R2, 0x1f5 ;  /* 0x000001f5025f7836 */ /* 0x000fc40000000000 */
[----:B------:R-:W-:Y:S01]  /*17cc0*/  @!P5 IMAD.MOV R238, RZ, RZ, -R238 ;  /* 0x000000ffffeed224 */ /* 0x000fe200078e0aee */
[----:B------:R-:W-:Y:S02]  /*17cd0*/  ISETP.GT.U32.AND P5, PT, R105, R6, PT ;  /* 0x000000066900720c */ /* 0x000fe40003fa4070 */
[----:B------:R-:W-:-:S03]  /*17ce0*/  IABS R246, R95 ;  /* 0x0000005f00f67213 */ /* 0x000fc60000000000 */
[-C--:B------:R-:W-:Y:S01]  /*17cf0*/  @!P4 IADD3 R0, PT, PT, R0, -R105.reuse, RZ ;  /* 0x800000690000c210 */ /* 0x080fe20007ffe0ff */
[----:B------:R-:W-:Y:S01]  /*17d00*/  @!P1 IMAD.MOV R240, RZ, RZ, -R240 ;  /* 0x000000fffff09224 */ /* 0x000fe200078e0af0 */
[----:B------:R-:W-:Y:S01]  /*17d10*/  IADD3 R94, PT, PT, R2, 0x1f4, RZ ;  /* 0x000001f4025e7810 */ /* 0x000fe20007ffe0ff */
[----:B------:R-:W-:Y:S01]  /*17d20*/  @!P6 IMAD.IADD R4, R4, 0x1, -R105 ;  /* 0x000000010404e824 */ /* 0x000fe200078e0a69 */
[----:B------:R-:W-:Y:S01]  /*17d30*/  ISETP.GE.AND P6, PT, R120, RZ, PT ;  /* 0x000000ff7800720c */ /* 0x000fe20003fc6270 */
[----:B------:R-:W-:Y:S01]  /*17d40*/  IMAD.HI.U32 R120, R106, R246, RZ ;  /* 0x000000f66a787227 */ /* 0x000fe200078e00ff */
[----:B------:R-:W-:Y:S02]  /*17d50*/  ISETP.GT.U32.AND P1, PT, R105, R0, PT ;  /* 0x000000006900720c */ /* 0x000fe40003f24070 */
[----:B------:R-:W-:Y:S01]  /*17d60*/  @!P2 IADD3 R5, PT, PT, R5, -R105, RZ ;  /* 0x800000690505a210 */ /* 0x000fe20007ffe0ff */
[----:B------:R-:W-:Y:S01]  /*17d70*/  IMAD R124, R127, UR6, RZ ;  /* 0x000000067f7c7c24 */ /* 0x000fe2000f8e02ff */
[----:B------:R-:W-:Y:S01]  /*17d80*/  ISETP.GE.AND P2, PT, R121, RZ, PT ;  /* 0x000000ff7900720c */ /* 0x000fe20003f46270 */
[----:B------:R-:W-:Y:S01]  /*17d90*/  IMAD.U32 R123, RZ, RZ, UR6 ;  /* 0x00000006ff7b7e24 */ /* 0x000fe2000f8e00ff */
[----:B------:R-:W-:Y:S01]  /*17da0*/  IABS R247, R94 ;  /* 0x0000005e00f77213 */ /* 0x000fe20000000000 */
[----:B------:R-:W-:Y:S01]  /*17db0*/  IMAD.MOV R120, RZ, RZ, -R120 ;  /* 0x000000ffff787224 */ /* 0x000fe200078e0a78 */
[----:B------:R-:W-:Y:S01]  /*17dc0*/  ISETP.GT.U32.AND P4, PT, R105, R3, PT ;  /* 0x000000036900720c */ /* 0x000fe20003f84070 */
[----:B------:R-:W-:-:S02]  /*17dd0*/  IMAD R127, R123, 0x20, R124 ;  /* 0x000000207b7f7824 */ /* 0x000fc400078e027c */
[----:B------:R-:W-:-:S04]  /*17de0*/  IMAD.HI.U32 R121, R106, R247, RZ ;  /* 0x000000f76a797227 */ /* 0x000fc800078e00ff */
[----:B------:R-:W-:Y:S02]  /*17df0*/  VIADD R93, R2, 0x1fb ;  /* 0x000001fb025d7836 */ /* 0x000fe40000000000 */
[----:B------:R-:W-:Y:S02]  /*17e00*/  IMAD R246, R105, R120, R246 ;  /* 0x0000007869f67224 */ /* 0x000fe400078e02f6 */
[----:B------:R-:W-:Y:S02]  /*17e10*/  IMAD R125, R123, 0x20, R127 ;  /* 0x000000207b7d7824 */ /* 0x000fe400078e027f */
[----:B------:R-:W-:Y:S01]  /*17e20*/  @!P5 IMAD.IADD R6, R6, 0x1, -R105 ;  /* 0x000000010606d824 */ /* 0x000fe200078e0a69 */
[----:B------:R-:W-:Y:S02]  /*17e30*/  ISETP.GE.AND P5, PT, R122, RZ, PT ;  /* 0x000000ff7a00720c */ /* 0x000fe40003fa6270 */
[----:B------:R-:W-:Y:S01]  /*17e40*/  IADD3 R122, PT, PT, -R121, RZ, RZ ;  /* 0x000000ff797a7210 */ /* 0x000fe20007ffe1ff */
[----:B------:R-:W-:Y:S01]  /*17e50*/  IMAD R121, R123, 0x20, R125 ;  /* 0x000000207b797824 */ /* 0x000fe200078e027d */
[----:B------:R-:W-:-:S02]  /*17e60*/  @!P1 IADD3 R0, PT, PT, R0, -R105, RZ ;  /* 0x8000006900009210 */ /* 0x000fc40007ffe0ff */
[----:B------:R-:W-:Y:S02]  /*17e70*/  IABS R249, R93 ;  /* 0x0000005d00f97213 */ /* 0x000fe40000000000 */
[----:B------:R-:W-:Y:S02]  /*17e80*/  ISETP.GT.U32.AND P1, PT, R105, R246, PT ;  /* 0x000000f66900720c */ /* 0x000fe40003f24070 */
[----:B------:R-:W-:Y:S01]  /*17e90*/  @!P2 IADD3 R243, PT, PT, -R243, RZ, RZ ;  /* 0x000000fff3f3a210 */ /* 0x000fe20007ffe1ff */
[----:B------:R-:W-:Y:S01]  /*17ea0*/  @!P4 IMAD.IADD R3, R3, 0x1, -R105 ;  /* 0x000000010303c824 */ /* 0x000fe200078e0a69 */
[----:B------:R-:W-:Y:S01]  /*17eb0*/  ISETP.GE.AND P2, PT, R126, RZ, PT ;  /* 0x000000ff7e00720c */ /* 0x000fe20003f46270 */
[----:B------:R-:W-:Y:S01]  /*17ec0*/  IMAD.HI.U32 R123, R106, R249, RZ ;  /* 0x000000f96a7b7227 */ /* 0x000fe200078e00ff */
[----:B------:R-:W-:-:S03]  /*17ed0*/  LEA R120, P4, R121, UR38, 0x2 ;  /* 0x0000002679787c11 */ /* 0x000fc6000f8810ff */
[----:B------:R-:W-:Y:S01]  /*17ee0*/  IMAD R247, R105, R122, R247 ;  /* 0x0000007a69f77224 */ /* 0x000fe200078e02f7 */
[----:B------:R-:W-:Y:S01]  /*17ef0*/  LEA.HI.X.SX32 R121, R121, UR39, 0x2, P4 ;  /* 0x0000002779797c11 */ /* 0x000fe2000a0f16ff */
[----:B------:R-:W-:Y:S01]  /*17f00*/  IMAD.MOV R123, RZ, RZ, -R123 ;  /* 0x000000ffff7b7224 */ /* 0x000fe200078e0a7b */
[C---:B------:R-:W-:Y:S01]  /*17f10*/  LEA R122, P4, R124.reuse, UR38, 0x2 ;  /* 0x000000267c7a7c11 */ /* 0x040fe2000f8810ff */
[----:B------:R-:W-:Y:S01]  /*17f20*/  @!P0 IMAD.MOV R241, RZ, RZ, -R241 ;  /* 0x000000fffff18224 */ /* 0x000fe200078e0af1 */
[C---:B------:R-:W-:Y:S01]  /*17f30*/  ISETP.GT.U32.AND P0, PT, R105.reuse, R247, PT ;  /* 0x000000f76900720c */ /* 0x040fe20003f04070 */
[----:B------:R-:W-:Y:S01]  /*17f40*/  IMAD R249, R105, R123, R249 ;  /* 0x0000007b69f97224 */ /* 0x000fe200078e02f9 */
[----:B------:R-:W-:Y:S01]  /*17f50*/  LEA.HI.X.SX32 R123, R124, UR39, 0x2, P4 ;  /* 0x000000277c7b7c11 */ /* 0x000fe2000a0f16ff */
[----:B------:R-:W-:Y:S01]  /*17f60*/  @!P1 IMAD.IADD R246, R246, 0x1, -R105 ;  /* 0x00000001f6f69824 */ /* 0x000fe200078e0a69 */
[----:B------:R1:W-:Y:S01]  /*17f70*/  STL [R1+0x80bc], R95 ;  /* 0x0080bc5f01007387 */ /* 0x0003e20000100800 */
[----:B------:R-:W-:Y:S01]  /*17f80*/  LEA R124, P1, R125, UR38, 0x2 ;  /* 0x000000267d7c7c11 */ /* 0x000fe2000f8210ff */
[----:B------:R-:W-:Y:S01]  /*17f90*/  @!P2 IMAD.MOV R245, RZ, RZ, -R245 ;  /* 0x000000fffff5a224 */ /* 0x000fe200078e0af5 */
[----:B------:R-:W-:Y:S01]  /*17fa0*/  ISETP.GE.AND P2, PT, R211, RZ, PT ;  /* 0x000000ffd300720c */ /* 0x000fe20003f46270 */
[----:B------:R2:W-:Y:S01]  /*17fb0*/  STL [R1+0x80c0], R94 ;  /* 0x0080c05e01007387 */ /* 0x0005e20000100800 */
[----:B------:R-:W-:Y:S01]  /*17fc0*/  @!P5 IMAD.MOV R242, RZ, RZ, -R242 ;  /* 0x000000fffff2d224 */ /* 0x000fe200078e0af2 */
[----:B------:R-:W-:-:S02]  /*17fd0*/  ISETP.GT.U32.AND P5, PT, R105, R246, PT ;  /* 0x000000f66900720c */ /* 0x000fc40003fa4070 */
[----:B------:R1:W-:Y:S01]  /*17fe0*/  STL [R1+0x80b8], R93 ;  /* 0x0080b85d01007387 */ /* 0x0003e20000100800 */
[----:B------:R-:W-:-:S03]  /*17ff0*/  LEA.HI.X.SX32 R125, R125, UR39, 0x2, P1 ;  /* 0x000000277d7d7c11 */ /* 0x000fc600088f16ff */
[----:B------:R-:W3:Y:S01]  /*18000*/  LDL.LU R211, [R1+0xc0] ;  /* 0x0000c00001d37983 */ /* 0x000ee20000300800 */
[----:B------:R-:W-:-:S03]  /*18010*/  ISETP.GE.AND P1, PT, R213, RZ, PT ;  /* 0x000000ffd500720c */ /* 0x000fc60003f26270 */
[----:B------:R-:W3:Y:S04]  /*18020*/  LDL.LU R144, [R1+0xbc] ;  /* 0x0000bc0001907983 */ /* 0x000ee80000300800 */
[----:B------:R-:W3:Y:S01]  /*18030*/  LDL.LU R175, [R1+0xb8] ;  /* 0x0000b80001af7983 */ /* 0x000ee20000300800 */
[----:B------:R-:W-:-:S03]  /*18040*/  @!P0 IMAD.IADD R247, R247, 0x1, -R105 ;  /* 0x00000001f7f78824 */ /* 0x000fc600078e0a69 */
[----:B------:R-:W4:Y:S01]  /*18050*/  LDL.LU R213, [R1+0xac] ;  /* 0x0000ac0001d57983 */ /* 0x000f220000300800 */
[----:B------:R-:W-:-:S03]  /*18060*/  ISETP.GE.AND P0, PT, R95, RZ, PT ;  /* 0x000000ff5f00720c */ /* 0x000fc60003f06270 */
[----:B------:R-:W4:Y:S04]  /*18070*/  LDL.LU R101, [R1+0xa8] ;  /* 0x0000a80001657983 */ /* 0x000f280000300800 */
[----:B------:R-:W4:Y:S04]  /*18080*/  LDL.LU R98, [R1+0xa4] ;  /* 0x0000a40001627983 */ /* 0x000f280000300800 */
[----:B------:R-:W4:Y:S04]  /*18090*/  LDL.LU R171, [R1+0x9c] ;  /* 0x00009c0001ab7983 */ /* 0x000f280000300800 */
[----:B------:R-:W4:Y:S04]  /*180a0*/  LDL.LU R97, [R1+0x98] ;  /* 0x0000980001617983 */ /* 0x000f280000300800 */
[----:B------:R-:W4:Y:S04]  /*180b0*/  LDL.LU R164, [R1+0x8c] ;  /* 0x00008c0001a47983 */ /* 0x000f280000300800 */
[----:B------:R-:W4:Y:S01]  /*180c0*/  LDL.LU R138, [R1+0x88] ;  /* 0x00008800018a7983 */ /* 0x000f220000300800 */
[----:B------:R-:W-:-:S03]  /*180d0*/  @!P5 IADD3 R246, PT, PT, R246, -R105, RZ ;  /* 0x80000069f6f6d210 */ /* 0x000fc60007ffe0ff */
[----:B------:R-:W4:Y:S01]  /*180e0*/  LDL.LU R96, [R1+0x84] ;  /* 0x0000840001607983 */ /* 0x000f220000300800 */
[----:B------:R-:W-:Y:S01]  /*180f0*/  LEA R126, P5, R127, UR38, 0x2 ;  /* 0x000000267f7e7c11 */ /* 0x000fe2000f8a10ff */
[----:B------:R-:W-:Y:S01]  /*18100*/  @!P0 IMAD.MOV R246, RZ, RZ, -R246 ;  /* 0x000000fffff68224 */ /* 0x000fe200078e0af6 */
[----:B------:R-:W-:Y:S01]  /*18110*/  ISETP.GT.U32.AND P4, PT, R105, R249, PT ;  /* 0x000000f96900720c */ /* 0x000fe20003f84070 */
[----:B------:R-:W4:Y:S01]  /*18120*/  LDL.LU R132, [R1+0x7c] ;  /* 0x00007c0001847983 */ /* 0x000f220000300800 */
[----:B------:R-:W-:Y:S01]  /*18130*/  @!P6 IMAD.MOV R244, RZ, RZ, -R244 ;  /* 0x000000fffff4e224 */ /* 0x000fe200078e0af4 */
[----:B------:R-:W1:Y:S02]  /*18140*/  LDCU UR38, c[0x0][0x3b0] ;  /* 0x00007600ff2677ac */ /* 0x000e640008000800 */
[----:B------:R-:W4:Y:S04]  /*18150*/  LDL.LU R167, [R1+0x78] ;  /* 0x0000780001a77983 */ /* 0x000f280000300800 */
[----:B------:R-:W4:Y:S04]  /*18160*/  LDL.LU R129, [R1+0x68] ;  /* 0x0000680001817983 */ /* 0x000f280000300800 */
[----:B------:R-:W4:Y:S01]  /*18170*/  LDL.LU R162, [R1+0x64] ;  /* 0x0000640001a27983 */ /* 0x000f220000300800 */
[----:B------:R-:W-:-:S02]  /*18180*/  LEA.HI.X.SX32 R127, R127, UR39, 0x2, P5 ;  /* 0x000000277f7f7c11 */ /* 0x000fc4000a8f16ff */
[----:B------:R-:W-:Y:S01]  /*18190*/  ISETP.GE.AND P0, PT, R93, RZ, PT ;  /* 0x000000ff5d00720c */ /* 0x000fe20003f06270 */
[----:B------:R-:W4:Y:S01]  /*181a0*/  LDL.LU R159, [R1+0x54] ;  /* 0x00005400019f7983 */ /* 0x000f220000300800 */
[----:B------:R-:W-:Y:S01]  /*181b0*/  ISETP.GE.AND P5, PT, R94, RZ, PT ;  /* 0x000000ff5e00720c */ /* 0x000fe20003fa6270 */
[----:B------:R-:W-:Y:S01]  /*181c0*/  @!P4 IMAD.IADD R249, R249, 0x1, -R105 ;  /* 0x00000001f9f9c824 */ /* 0x000fe200078e0a69 */
[----:B------:R-:W3:Y:S01]  /*181d0*/  LDCU UR39, c[0x0][0x3b0] ;  /* 0x00007600ff2777ac */ /* 0x000ee20008000800 */
[----:B------:R-:W4:Y:S04]  /*181e0*/  LDL.LU R100, [R1+0x50] ;  /* 0x0000500001647983 */ /* 0x000f280000300800 */
[----:B-1----:R-:W4:Y:S04]  /*181f0*/  LDL.LU R95, [R1+0x4c] ;  /* 0x00004c00015f7983 */ /* 0x002f280000300800 */
[----:B------:R-:W4:Y:S04]  /*18200*/  LDL.LU R152, [R1+0x40] ;  /* 0x0000400001987983 */ /* 0x000f280000300800 */
[----:B------:R-:W4:Y:S04]  /*18210*/  LDL.LU R99, [R1+0x3c] ;  /* 0x00003c0001637983 */ /* 0x000f280000300800 */
[----:B--2---:R-:W2:Y:S04]  /*18220*/  LDL.LU R94, [R1+0x38] ;  /* 0x00003800015e7983 */ /* 0x004ea80000300800 */
[----:B------:R-:W2:Y:S04]  /*18230*/  LDL.LU R118, [R1+0x30] ;  /* 0x0000300001767983 */ /* 0x000ea80000300800 */
[----:B------:R-:W2:Y:S04]  /*18240*/  LDL.LU R93, [R1+0x2c] ;  /* 0x00002c00015d7983 */ /* 0x000ea80000300800 */
[----:B------:R-:W2:Y:S04]  /*18250*/  LDL.LU R102, [R1+0x1c] ;  /* 0x00001c0001667983 */ /* 0x000ea80000300800 */
[----:B------:R-:W2:Y:S04]  /*18260*/  LDL.LU R172, [R1+0x18] ;  /* 0x0000180001ac7983 */ /* 0x000ea80000300800 */
[----:B------:R-:W2:Y:S01]  /*18270*/  LDL.LU R155, [R1+0x14] ;  /* 0x00001400019b7983 */ /* 0x000ea20000300800 */
[----:B------:R-:W-:-:S03]  /*18280*/  ISETP.GT.U32.AND P4, PT, R105, R247, PT ;  /* 0x000000f76900720c */ /* 0x000fc60003f84070 */
[----:B------:R-:W2:Y:S10]  /*18290*/  LDL.LU R217, [R1+0x4] ;  /* 0x0000040001d97983 */ /* 0x000eb40000300800 */
[----:B------:R-:W-:-:S04]  /*182a0*/  @!P4 IMAD.IADD R247, R247, 0x1, -R105 ;  /* 0x00000001f7f7c824 */ /* 0x000fc800078e0a69 */
[----:B------:R-:W-:Y:S01]  /*182b0*/  @!P5 IMAD.MOV R247, RZ, RZ, -R247 ;  /* 0x000000fffff7d224 */ /* 0x000fe200078e0af7 */
[----:B------:R-:W-:Y:S02]  /*182c0*/  ISETP.GE.AND P5, PT, R252, RZ, PT ;  /* 0x000000fffc00720c */ /* 0x000fe40003fa6270 */
[----:B------:R-:W2:Y:S01]  /*182d0*/  LDL.LU R252, [R1+0x8890] ;  /* 0x0088900001fc7983 */ /* 0x000ea20000300800 */
[----:B------:R-:W-:Y:S02]  /*182e0*/  ISETP.GT.U32.AND P6, PT, R105, R249, PT ;  /* 0x000000f96900720c */ /* 0x000fe40003fc4070 */
[----:B------:R-:W-:Y:S02]  /*182f0*/  ISETP.GE.AND P4, PT, R248, RZ, PT ;  /* 0x000000fff800720c */ /* 0x000fe40003f86270 */
[----:B------:R-:W-:-:S09]  /*18300*/  LOP3.LUT R248, RZ, UR40, RZ, 0x33, !PT ;  /* 0x00000028fff87c12 */ /* 0x000fd2000f8e33ff */
[----:B------:R-:W-:Y:S02]  /*18310*/  @!P6 IADD3 R249, PT, PT, R249, -R105, RZ ;  /* 0x80000069f9f9e210 */ /* 0x000fe40007ffe0ff */
[----:B------:R-:W-:Y:S02]  /*18320*/  ISETP.NE.AND P6, PT, RZ, UR40, PT ;  /* 0x00000028ff007c0c */ /* 0x000fe4000bfc5270 */
[----:B------:R-:W-:Y:S01]  /*18330*/  @!P5 IADD3 R52, PT, PT, -R52, RZ, RZ ;  /* 0x000000ff3434d210 */ /* 0x000fe20007ffe1ff */
[----:B------:R-:W-:Y:S01]  /*18340*/  @!P0 IMAD.MOV R249, RZ, RZ, -R249 ;  /* 0x000000fffff98224 */ /* 0x000fe200078e0af9 */
[C---:B------:R-:W-:Y:S01]  /*18350*/  SEL R243, R248.reuse, R243, !P6 ;  /* 0x000000f3f8f37207 */ /* 0x040fe20007000000 */
[----:B------:R-:W-:Y:S01]  /*18360*/  @!P4 IMAD.MOV R77, RZ, RZ, -R77 ;  /* 0x000000ffff4dc224 */ /* 0x000fe200078e0a4d */
[C---:B------:R-:W-:Y:S01]  /*18370*/  SEL R242, R248.reuse, R242, !P6 ;  /* 0x000000f2f8f27207 */ /* 0x040fe20007000000 */
[----:B------:R-:W1:Y:S02]  /*18380*/  LDCU UR40, c[0x0][0x3b0] ;  /* 0x00007600ff2877ac */ /* 0x000e640008000800 */
[----:B------:R-:W-:Y:S01]  /*18390*/  IMAD R243, R243, UR42, RZ ;  /* 0x0000002af3f37c24 */ /* 0x000fe2000f8e02ff */
[----:B------:R-:W-:-:S02]  /*183a0*/  SEL R239, R248, R239, !P6 ;  /* 0x000000eff8ef7207 */ /* 0x000fc40007000000 */
[C---:B------:R-:W-:Y:S02]  /*183b0*/  SEL R237, R248.reuse, R237, !P6 ;  /* 0x000000edf8ed7207 */ /* 0x040fe40007000000 */
[C---:B------:R-:W-:Y:S02]  /*183c0*/  SEL R235, R248.reuse, R235, !P6 ;  /* 0x000000ebf8eb7207 */ /* 0x040fe40007000000 */
[C---:B------:R-:W-:Y:S02]  /*183d0*/  SEL R233, R248.reuse, R233, !P6 ;  /* 0x000000e9f8e97207 */ /* 0x040fe40007000000 */
[C---:B------:R-:W-:Y:S02]  /*183e0*/  SEL R231, R248.reuse, R231, !P6 ;  /* 0x000000e7f8e77207 */ /* 0x040fe40007000000 */
[C---:B------:R-:W-:Y:S02]  /*183f0*/  SEL R228, R248.reuse, R228, !P6 ;  /* 0x000000e4f8e47207 */ /* 0x040fe40007000000 */
        /* <DEDUP_REMOVED lines=31> */
[----:B------:R-:W-:Y:S01]  /*185f0*/  SEL R251, R248, R251, !P6 ;  /* 0x000000fbf8fb7207 */ /* 0x000fe20007000000 */
[----:B------:R-:W-:Y:S01]  /*18600*/  IMAD R114, R114, UR42, RZ ;  /* 0x0000002a72727c24 */ /* 0x000fe2000f8e02ff */
[C---:B------:R-:W-:Y:S02]  /*18610*/  SEL R244, R248.reuse, R244, !P6 ;  /* 0x000000f4f8f47207 */ /* 0x040fe40007000000 */
[C---:B------:R-:W-:Y:S02]  /*18620*/  SEL R240, R248.reuse, R240, !P6 ;  /* 0x000000f0f8f07207 */ /* 0x040fe40007000000 */
[C---:B------:R-:W-:Y:S02]  /*18630*/  SEL R236, R248.reuse, R236, !P6 ;  /* 0x000000ecf8ec7207 */ /* 0x040fe40007000000 */
[----:B---3--:R-:W-:-:S05]  /*18640*/  SEL R175, R248, R175, !P6 ;  /* 0x000000aff8af7207 */ /* 0x008fca0007000000 */
[----:B------:R-:W-:Y:S01]  /*18650*/  IMAD R175, R175, UR42, RZ ;  /* 0x0000002aafaf7c24 */ /* 0x000fe2000f8e02ff */
[C---:B----4-:R-:W-:Y:S02]  /*18660*/  SEL R98, R248.reuse, R98, !P6 ;  /* 0x00000062f8627207 */ /* 0x050fe40007000000 */
[----:B------:R-:W-:-:S03]  /*18670*/  SEL R97, R248, R97, !P6 ;  /* 0x00000061f8617207 */ /* 0x000fc60007000000 */
[----:B------:R-:W-:Y:S02]  /*18680*/  IMAD R98, R98, UR42, RZ ;  /* 0x0000002a62627c24 */ /* 0x000fe4000f8e02ff */
[----:B------:R-:W-:Y:S01]  /*18690*/  IMAD R97, R97, UR42, RZ ;  /* 0x0000002a61617c24 */ /* 0x000fe2000f8e02ff */
[C---:B------:R-:W-:Y:S02]  /*186a0*/  SEL R96, R248.reuse, R96, !P6 ;  /* 0x00000060f8607207 */ /* 0x040fe40007000000 */
[C---:B------:R-:W-:Y:S02]  /*186b0*/  SEL R167, R248.reuse, R167, !P6 ;  /* 0x000000a7f8a77207 */ /* 0x040fe40007000000 */
[----:B------:R-:W-:-:S03]  /*186c0*/  SEL R162, R248, R162, !P6 ;  /* 0x000000a2f8a27207 */ /* 0x000fc60007000000 */
[----:B------:R-:W-:Y:S02]  /*186d0*/  IMAD R167, R167, UR42, RZ ;  /* 0x0000002aa7a77c24 */ /* 0x000fe4000f8e02ff */
[----:B------:R-:W-:Y:S01]  /*186e0*/  IMAD R162, R162, UR42, RZ ;  /* 0x0000002aa2a27c24 */ /* 0x000fe2000f8e02ff */
[----:B------:R-:W-:-:S05]  /*186f0*/  SEL R95, R248, R95, !P6 ;  /* 0x0000005ff85f7207 */ /* 0x000fca0007000000 */
[----:B------:R-:W-:Y:S01]  /*18700*/  IMAD R95, R95, UR42, RZ ;  /* 0x0000002a5f5f7c24 */ /* 0x000fe2000f8e02ff */
[C---:B--2---:R-:W-:Y:S02]  /*18710*/  SEL R94, R248.reuse, R94, !P6 ;  /* 0x0000005ef85e7207 */ /* 0x044fe40007000000 */
[----:B------:R-:W-:-:S03]  /*18720*/  SEL R93, R248, R93, !P6 ;  /* 0x0000005df85d7207 */ /* 0x000fc60007000000 */
[----:B------:R-:W-:Y:S02]  /*18730*/  IMAD R94, R94, UR42, RZ ;  /* 0x0000002a5e5e7c24 */ /* 0x000fe4000f8e02ff */
[----:B------:R-:W-:Y:S01]  /*18740*/  IMAD R93, R93, UR42, RZ ;  /* 0x0000002a5d5d7c24 */ /* 0x000fe2000f8e02ff */
[----:B------:R-:W-:-:S05]  /*18750*/  SEL R155, R248, R155, !P6 ;  /* 0x0000009bf89b7207 */ /* 0x000fca0007000000 */
[----:B------:R-:W-:-:S05]  /*18760*/  IMAD R155, R155, UR42, RZ ;  /* 0x0000002a9b9b7c24 */ /* 0x000fca000f8e02ff */
[----:B------:R2:W-:Y:S01]  /*18770*/  STL [R1+0x850], R155 ;  /* 0x0008509b01007387 */ /* 0x0005e20000100800 */
[----:B------:R-:W-:-:S03]  /*18780*/  IMAD R96, R96, UR42, RZ ;  /* 0x0000002a60607c24 */ /* 0x000fc6000f8e02ff */
[----:B--2---:R-:W2:Y:S04]  /*18790*/  LDL.LU R155, [R1+0x888c] ;  /* 0x00888c00019b7983 */ /* 0x004ea80000300800 */
[----:B------:R3:W-:Y:S04]  /*187a0*/  STL [R1+0x784], R93 ;  /* 0x0007845d01007387 */ /* 0x0007e80000100800 */
[----:B---3--:R-:W3:Y:S04]  /*187b0*/  LDL.LU R93, [R1+0x8888] ;  /* 0x00888800015d7983 */ /* 0x008ee80000300800 */
[----:B------:R4:W-:Y:S04]  /*187c0*/  STL [R1+0x834], R94 ;  /* 0x0008345e01007387 */ /* 0x0009e80000100800 */
[----:B----4-:R-:W4:Y:S04]  /*187d0*/  LDL.LU R94, [R1+0x8884] ;  /* 0x00888400015e7983 */ /* 0x010f280000300800 */
[----:B------:R1:W-:Y:S04]  /*187e0*/  STL [R1+0x820], R95 ;  /* 0x0008205f01007387 */ /* 0x0003e80000100800 */
[----:B-1----:R-:W2:Y:S04]  /*187f0*/  LDL.LU R95, [R1+0x8880] ;  /* 0x00888000015f7983 */ /* 0x002ea80000300800 */
        /* <DEDUP_REMOVED lines=12> */
[----:B------:R1:W-:Y:S02]  /*188c0*/  STL [R1+0x780], R243 ;  /* 0x000780f301007387 */ /* 0x0003e40000100800 */
[----:B-1----:R-:W-:-:S02]  /*188d0*/  IMAD R243, R242, UR42, RZ ;  /* 0x0000002af2f37c24 */ /* 0x002fc4000f8e02ff */
[----:B------:R-:W-:Y:S02]  /*188e0*/  IMAD R242, R239, UR42, RZ ;  /* 0x0000002aeff27c24 */ /* 0x000fe4000f8e02ff */
[----:B------:R-:W-:Y:S02]  /*188f0*/  IMAD R239, R237, UR42, RZ ;  /* 0x0000002aedef7c24 */ /* 0x000fe4000f8e02ff */
[----:B------:R-:W-:Y:S01]  /*18900*/  IMAD R237, R235, UR42, RZ ;  /* 0x0000002aebed7c24 */ /* 0x000fe2000f8e02ff */
[----:B------:R-:W-:Y:S01]  /*18910*/  STL [R1+0xb34], R243 ;  /* 0x000b34f301007387 */ /* 0x000fe20000100800 */
[----:B------:R-:W-:Y:S02]  /*18920*/  IMAD R235, R233, UR42, RZ ;  /* 0x0000002ae9eb7c24 */ /* 0x000fe4000f8e02ff */
[----:B------:R-:W-:Y:S01]  /*18930*/  IMAD R233, R231, UR42, RZ ;  /* 0x0000002ae7e97c24 */ /* 0x000fe2000f8e02ff */
[----:B------:R-:W-:Y:S01]  /*18940*/  STL [R1+0xb30], R242 ;  /* 0x000b30f201007387 */ /* 0x000fe20000100800 */
[----:B------:R-:W-:-:S02]  /*18950*/  IMAD R231, R228, UR42, RZ ;  /* 0x0000002ae4e77c24 */ /* 0x000fc4000f8e02ff */
[----:B------:R-:W-:Y:S01]  /*18960*/  IMAD R228, R226, UR42, RZ ;  /* 0x0000002ae2e47c24 */ /* 0x000fe2000f8e02ff */
[----:B------:R-:W-:Y:S01]  /*18970*/  STL [R1+0xadc], R239 ;  /* 0x000adcef01007387 */ /* 0x000fe20000100800 */
[----:B------:R-:W-:Y:S02]  /*18980*/  IMAD R226, R224, UR42, RZ ;  /* 0x0000002ae0e27c24 */ /* 0x000fe4000f8e02ff */
[----:B------:R-:W-:Y:S01]  /*18990*/  IMAD R224, R222, UR42, RZ ;  /* 0x0000002adee07c24 */ /* 0x000fe2000f8e02ff */
[----:B------:R-:W-:Y:S01]  /*189a0*/  STL [R1+0xad8], R237 ;  /* 0x000ad8ed01007387 */ /* 0x000fe20000100800 */
[----:B------:R-:W-:-:S03]  /*189b0*/  IMAD R222, R219, UR42, RZ ;  /* 0x0000002adbde7c24 */ /* 0x000fc6000f8e02ff */
        /* <DEDUP_REMOVED lines=51> */
[----:B------:R-:W-:Y:S01]  /*18cf0*/  SEL R172, R248, R172, !P6 ;  /* 0x000000acf8ac7207 */ /* 0x000fe20007000000 */
[----:B------:R-:W-:Y:S02]  /*18d00*/  IMAD R117, R107, UR42, RZ ;  /* 0x0000002a6b757c24 */ /* 0x000fe4000f8e02ff */
[----:B------:R-:W-:Y:S01]  /*18d10*/  STL [R1+0x870], R147 ;  /* 0x0008709301007387 */ /* 0x000fe20000100800 */
[----:B------:R-:W-:-:S03]  /*18d20*/  IMAD R107, R251, UR42, RZ ;  /* 0x0000002afb6b7c24 */ /* 0x000fc6000f8e02ff */
[----:B------:R-:W-:Y:S01]  /*18d30*/  STL [R1+0x85c], R143 ;  /* 0x00085c8f01007387 */ /* 0x000fe20000100800 */
[----:B------:R-:W-:-:S03]  /*18d40*/  SEL R118, R248, R118, !P6 ;  /* 0x00000076f8767207 */ /* 0x000fc60007000000 */
[----:B------:R-:W-:Y:S04]  /*18d50*/  STL [R1+0x858], R140 ;  /* 0x0008588c01007387 */ /* 0x000fe80000100800 */
[----:B------:R-:W-:Y:S04]  /*18d60*/  STL [R1+0x854], R135 ;  /* 0x0008548701007387 */ /* 0x000fe80000100800 */
[----:B------:R-:W-:Y:S01]  /*18d70*/  STL [R1+0x838], R131 ;  /* 0x0008388301007387 */ /* 0x000fe20000100800 */
[----:B------:R-:W-:-:S03]  /*18d80*/  SEL R99, R248, R99, !P6 ;  /* 0x00000063f8637207 */ /* 0x000fc60007000000 */
[----:B------:R-:W-:Y:S04]  /*18d90*/  STL [R1+0x830], R119 ;  /* 0x0008307701007387 */ /* 0x000fe80000100800 */
[----:B------:R1:W-:Y:S04]  /*18da0*/  STL [R1+0x7f8], R114 ;  /* 0x0007f87201007387 */ /* 0x0003e80000100800 */
[----:B------:R-:W-:Y:S01]  /*18db0*/  STL [R1+0x7ec], R117 ;  /* 0x0007ec7501007387 */ /* 0x000fe20000100800 */
[----:B------:R-:W-:Y:S01]  /*18dc0*/  SEL R100, R248, R100, !P6 ;  /* 0x00000064f8647207 */ /* 0x000fe20007000000 */
[----:B-1----:R-:W-:-:S02]  /*18dd0*/  IMAD R114, R172, UR42, RZ ;  /* 0x0000002aac727c24 */ /* 0x002fc4000f8e02ff */
[----:B------:R-:W2:Y:S04]  /*18de0*/  LDL.LU R172, [R1+0x8864] ;  /* 0x0088640001ac7983 */ /* 0x000ea80000300800 */
[----:B------:R1:W-:Y:S01]  /*18df0*/  STL [R1+0x7e4], R107 ;  /* 0x0007e46b01007387 */ /* 0x0003e20000100800 */
[C---:B------:R-:W-:Y:S02]  /*18e00*/  SEL R129, R248.reuse, R129, !P6 ;  /* 0x00000081f8817207 */ /* 0x040fe40007000000 */
[----:B------:R-:W-:Y:S01]  /*18e10*/  SEL R132, R248, R132, !P6 ;  /* 0x00000084f8847207 */ /* 0x000fe20007000000 */
[----:B-1----:R-:W-:Y:S02]  /*18e20*/  IMAD R107, R118, UR42, RZ ;  /* 0x0000002a766b7c24 */ /* 0x002fe4000f8e02ff */
[----:B------:R-:W2:Y:S04]  /*18e30*/  LDL.LU R118, [R1+0x8860] ;  /* 0x0088600001767983 */ /* 0x000ea80000300800 */
[----:B------:R1:W-:Y:S01]  /*18e40*/  STL [R1+0x56c], R114 ;  /* 0x00056c7201007387 */ /* 0x0003e20000100800 */
[----:B------:R-:W-:Y:S01]  /*18e50*/  SEL R138, R248, R138, !P6 ;  /* 0x0000008af88a7207 */ /* 0x000fe20007000000 */
[----:B-1----:R-:W-:-:S02]  /*18e60*/  IMAD R114, R99, UR42, RZ ;  /* 0x0000002a63727c24 */ /* 0x002fc4000f8e02ff */
[----:B------:R-:W2:Y:S04]  /*18e70*/  LDL.LU R99, [R1+0x885c] ;  /* 0x00885c0001637983 */ /* 0x000ea80000300800 */
[----:B------:R1:W-:Y:S01]  /*18e80*/  STL [R1+0x568], R107 ;  /* 0x0005686b01007387 */ /* 0x0003e20000100800 */
        /* <DEDUP_REMOVED lines=8> */
[----:B------:R-:W-:Y:S02]  /*18f10*/  IMAD R117, R144, UR42, RZ ;  /* 0x0000002a90757c24 */ /* 0x000fe4000f8e02ff */
        /* <DEDUP_REMOVED lines=10> */
[----:B------:R1:W-:Y:S04]  /*18fc0*/  STL [R1+0x7d4], R114 ;  /* 0x0007d47201007387 */ /* 0x0003e80000100800 */
[----:B------:R-:W2:Y:S04]  /*18fd0*/  LDL.LU R144, [R1+0x8844] ;  /* 0x0088440001907983 */ /* 0x000ea80000300800 */
[----:B------:R3:W-:Y:S01]  /*18fe0*/  STL [R1+0x7d0], R107 ;  /* 0x0007d06b01007387 */ /* 0x0007e20000100800 */
[----:B-1----:R-:W-:-:S03]  /*18ff0*/  IMAD R114, R244, UR42, RZ ;  /* 0x0000002af4727c24 */ /* 0x002fc6000f8e02ff */
[----:B------:R1:W-:Y:S01]  /*19000*/  STL [R1+0x7cc], R117 ;  /* 0x0007cc7501007387 */ /* 0x0003e20000100800 */
[----:B------:R-:W-:Y:S01]  /*19010*/  SEL R225, R248, R225, !P6 ;  /* 0x000000e1f8e17207 */ /* 0x000fe20007000000 */
[----:B---3--:R-:W-:Y:S02]  /*19020*/  IMAD R107, R240, UR42, RZ ;  /* 0x0000002af06b7c24 */ /* 0x008fe4000f8e02ff */
[----:B------:R3:W-:Y:S01]  /*19030*/  STL [R1+0x558], R114 ;  /* 0x0005587201007387 */ /* 0x0007e20000100800 */
[----:B------:R-:W-:Y:S01]  /*19040*/  SEL R221, R248, R221, !P6 ;  /* 0x000000ddf8dd7207 */ /* 0x000fe20007000000 */
[----:B-1----:R-:W-:Y:S02]  /*19050*/  IMAD R117, R236, UR42, RZ ;  /* 0x0000002aec757c24 */ /* 0x002fe4000f8e02ff */
[----:B------:R1:W-:Y:S01]  /*19060*/  STL [R1+0x554], R107 ;  /* 0x0005546b01007387 */ /* 0x0003e20000100800 */
[----:B------:R-:W-:Y:S01]  /*19070*/  SEL R218, R248, R218, !P6 ;  /* 0x000000daf8da7207 */ /* 0x000fe20007000000 */
[----:B---3--:R-:W-:-:S02]  /*19080*/  IMAD R114, R232, UR42, RZ ;  /* 0x0000002ae8727c24 */ /* 0x008fc4000f8e02ff */
[----:B------:R3:W-:Y:S01]  /*19090*/  STL [R1+0x550], R117 ;  /* 0x0005507501007387 */ /* 0x0007e20000100800 */
[----:B-1----:R-:W-:-:S03]  /*190a0*/  IMAD R107, R229, UR42, RZ ;  /* 0x0000002ae56b7c24 */ /* 0x002fc6000f8e02ff */
[----:B------:R1:W-:Y:S01]  /*190b0*/  STL [R1+0x54c], R114 ;  /* 0x00054c7201007387 */ /* 0x0003e20000100800 */
[C---:B------:R-:W-:Y:S02]  /*190c0*/  SEL R212, R248.reuse, R212, !P6 ;  /* 0x000000d4f8d47207 */ /* 0x040fe40007000000 */
[C---:B------:R-:W-:Y:S01]  /*190d0*/  SEL R205, R248.reuse, R205, !P6 ;  /* 0x000000cdf8cd7207 */ /* 0x040fe20007000000 */
[----:B------:R4:W-:Y:S01]  /*190e0*/  STL [R1+0x548], R107 ;  /* 0x0005486b01007387 */ /* 0x0009e20000100800 */
[----:B---3--:R-:W-:Y:S01]  /*190f0*/  IMAD R117, R225, UR42, RZ ;  /* 0x0000002ae1757c24 */ /* 0x008fe2000f8e02ff */
[----:B------:R-:W-:Y:S01]  /*19100*/  SEL R200, R248, R200, !P6 ;  /* 0x000000c8f8c87207 */ /* 0x000fe20007000000 */
[----:B-1----:R-:W-:-:S03]  /*19110*/  IMAD R114, R221, UR42, RZ ;  /* 0x0000002add727c24 */ /* 0x002fc6000f8e02ff */
[----:B------:R1:W-:Y:S01]  /*19120*/  STL [R1+0x544], R117 ;  /* 0x0005447501007387 */ /* 0x0003e20000100800 */
[----:B----4-:R-:W-:-:S03]  /*19130*/  IMAD R107, R218, UR42, RZ ;  /* 0x0000002ada6b7c24 */ /* 0x010fc6000f8e02ff */
[----:B------:R3:W-:Y:S01]  /*19140*/  STL [R1+0x540], R114 ;  /* 0x0005407201007387 */ /* 0x0007e20000100800 */
[C---:B------:R-:W-:Y:S02]  /*19150*/  SEL R194, R248.reuse, R194, !P6 ;  /* 0x000000c2f8c27207 */ /* 0x040fe40007000000 */
[----:B------:R-:W-:Y:S01]  /*19160*/  SEL R188, R248, R188, !P6 ;  /* 0x000000bcf8bc7207 */ /* 0x000fe20007000000 */
[----:B------:R4:W-:Y:S01]  /*19170*/  STL [R1+0x53c], R107 ;  /* 0x00053c6b01007387 */ /* 0x0009e20000100800 */
[----:B-1----:R-:W-:Y:S01]  /*19180*/  IMAD R117, R212, UR42, RZ ;  /* 0x0000002ad4757c24 */ /* 0x002fe2000f8e02ff */
[----:B------:R-:W-:Y:S01]  /*19190*/  SEL R185, R248, R185, !P6 ;  /* 0x000000b9f8b97207 */ /* 0x000fe20007000000 */
[----:B---3--:R-:W-:-:S03]  /*191a0*/  IMAD R114, R205, UR42, RZ ;  /* 0x0000002acd727c24 */ /* 0x008fc6000f8e02ff */
        /* <DEDUP_REMOVED lines=22> */
[C---:B------:R-:W-:Y:S01]  /*19310*/  SEL R150, R248.reuse, R150, !P6 ;  /* 0x00000096f8967207 */ /* 0x040fe20007000000 */
        /* <DEDUP_REMOVED lines=21> */
[----:B---3--:R-:W-:Y:S01]  /*19470*/  IMAD R114, R134, UR42, RZ ;  /* 0x0000002a86727c24 */ /* 0x008fe2000f8e02ff */
[----:B------:R-:W-:Y:S01]  /*19480*/  SEL R250, R248, R250, !P6 ;  /* 0x000000faf8fa7207 */ /* 0x000fe20007000000 */
[----:B----4-:R-:W-:Y:S01]  /*19490*/  IMAD R107, R130, UR42, RZ ;  /* 0x0000002a826b7c24 */ /* 0x010fe2000f8e02ff */
[----:B------:R-:W-:Y:S01]  /*194a0*/  STL [R1+0x824], R117 ;  /* 0x0008247501007387 */ /* 0x000fe20000100800 */
[----:B------:R-:W-:Y:S01]  /*194b0*/  SEL R252, R248, R252, !P6 ;  /* 0x000000fcf8fc7207 */ /* 0x000fe20007000000 */
[----:B------:R-:W-:-:S02]  /*194c0*/  IMAD R116, R116, UR42, RZ ;  /* 0x0000002a74747c24 */ /* 0x000fc4000f8e02ff */
[----:B------:R1:W-:Y:S01]  /*194d0*/  STL [R1+0x7c8], R114 ;  /* 0x0007c87201007387 */ /* 0x0003e20000100800 */
[----:B------:R-:W-:-:S03]  /*194e0*/  SEL R217, R248, R217, !P6 ;  /* 0x000000d9f8d97207 */ /* 0x000fc60007000000 */
[----:B------:R3:W-:Y:S01]  /*194f0*/  STL [R1+0x7c4], R107 ;  /* 0x0007c46b01007387 */ /* 0x0007e20000100800 */
[----:B------:R-:W-:Y:S01]  /*19500*/  SEL R102, R248, R102, !P6 ;  /* 0x00000066f8667207 */ /* 0x000fe20007000000 */
[----:B-1----:R-:W-:Y:S02]  /*19510*/  IMAD R114, R113, UR42, RZ ;  /* 0x0000002a71727c24 */ /* 0x002fe4000f8e02ff */
[----:B------:R-:W-:Y:S02]  /*19520*/  IMAD R113, R250, UR42, RZ ;  /* 0x0000002afa717c24 */ /* 0x000fe4000f8e02ff */
[----:B---3--:R-:W-:Y:S01]  /*19530*/  IMAD R107, R111, UR42, RZ ;  /* 0x0000002a6f6b7c24 */ /* 0x008fe2000f8e02ff */
[----:B------:R-:W-:Y:S01]  /*19540*/  STL [R1+0x500], R116 ;  /* 0x0005007401007387 */ /* 0x000fe20000100800 */
[----:B------:R-:W-:-:S03]  /*19550*/  IMAD R111, R252, UR42, RZ ;  /* 0x0000002afc6f7c24 */ /* 0x000fc6000f8e02ff */
[----:B------:R-:W-:Y:S01]  /*19560*/  STL [R1+0x4fc], R114 ;  /* 0x0004fc7201007387 */ /* 0x000fe20000100800 */
[----:B------:R-:W-:-:S03]  /*19570*/  SEL R152, R248, R152, !P6 ;  /* 0x00000098f8987207 */ /* 0x000fc60007000000 */
[----:B------:R1:W-:Y:S04]  /*19580*/  STL [R1+0x4f8], R107 ;  /* 0x0004f86b01007387 */ /* 0x0003e80000100800 */
[----:B------:R-:W-:Y:S01]  /*19590*/  STL [R1+0x4f4], R113 ;  /* 0x0004f47101007387 */ /* 0x000fe20000100800 */
[C---:B------:R-:W-:Y:S01]  /*195a0*/  SEL R159, R248.reuse, R159, !P6 ;  /* 0x0000009ff89f7207 */ /* 0x040fe20007000000 */
[----:B-1----:R-:W-:Y:S02]  /*195b0*/  IMAD R107, R217, UR42, RZ ;  /* 0x0000002ad96b7c24 */ /* 0x002fe4000f8e02ff */
[----:B------:R-:W3:Y:S04]  /*195c0*/  LDL.LU R217, [R1+0x8840] ;  /* 0x0088400001d97983 */ /* 0x000ee80000300800 */
[----:B------:R1:W-:Y:S01]  /*195d0*/  STL [R1+0x4f0], R111 ;  /* 0x0004f06f01007387 */ /* 0x0003e20000100800 */
[----:B------:R-:W-:-:S02]  /*195e0*/  SEL R164, R248, R164, !P6 ;  /* 0x000000a4f8a47207 */ /* 0x000fc40007000000 */
[----:B------:R-:W-:Y:S01]  /*195f0*/  SEL R171, R248, R171, !P6 ;  /* 0x000000abf8ab7207 */ /* 0x000fe20007000000 */
[----:B-1----:R-:W-:Y:S02]  /*19600*/  IMAD R111, R102, UR42, RZ ;  /* 0x0000002a666f7c24 */ /* 0x002fe4000f8e02ff */
[----:B------:R-:W4:Y:S04]  /*19610*/  LDL.LU R102, [R1+0x883c] ;  /* 0x00883c0001667983 */ /* 0x000f280000300800 */
        /* <DEDUP_REMOVED lines=17> */
[C---:B------:R-:W-:Y:S01]  /*19730*/  SEL R238, R248.reuse, R238, !P6 ;  /* 0x000000eef8ee7207 */ /* 0x040fe20007000000 */
[----:B------:R-:W-:Y:S01]  /*19740*/  IMAD R113, R241, UR42, RZ ;  /* 0x0000002af1717c24 */ /* 0x000fe2000f8e02ff */
[C---:B------:R-:W-:Y:S01]  /*19750*/  SEL R234, R248.reuse, R234, !P6 ;  /* 0x000000eaf8ea7207 */ /* 0x040fe20007000000 */
[----:B-1----:R-:W-:Y:S02]  /*19760*/  IMAD R107, R213, UR42, RZ ;  /* 0x0000002ad56b7c24 */ /* 0x002fe4000f8e02ff */
[----:B------:R-:W2:Y:S04]  /*19770*/  LDL.LU R213, [R1+0x8828] ;  /* 0x0088280001d57983 */ /* 0x000ea80000300800 */
[----:B------:R1:W-:Y:S01]  /*19780*/  STL [R1+0x4e0], R111 ;  /* 0x0004e06f01007387 */ /* 0x0003e20000100800 */
[----:B------:R-:W-:Y:S01]  /*19790*/  SEL R230, R248, R230, !P6 ;  /* 0x000000e6f8e67207 */ /* 0x000fe20007000000 */
[----:B-1----:R-:W-:-:S02]  /*197a0*/  IMAD R111, R211, UR42, RZ ;  /* 0x0000002ad36f7c24 */ /* 0x002fc4000f8e02ff */
[----:B------:R-:W2:Y:S04]  /*197b0*/  LDL.LU R211, [R1+0x8824] ;  /* 0x0088240001d37983 */ /* 0x000ea80000300800 */
[----:B------:R1:W-:Y:S04]  /*197c0*/  STL [R1+0x4dc], R107 ;  /* 0x0004dc6b01007387 */ /* 0x0003e80000100800 */
[----:B------:R1:W-:Y:S02]  /*197d0*/  STL [R1+0x4d8], R111 ;  /* 0x0004d86f01007387 */ /* 0x0003e40000100800 */
[----:B-1----:R-:W-:-:S02]  /*197e0*/  IMAD R107, R245, UR42, RZ ;  /* 0x0000002af56b7c24 */ /* 0x002fc4000f8e02ff */
[----:B------:R-:W-:-:S03]  /*197f0*/  IMAD R111, R238, UR42, RZ ;  /* 0x0000002aee6f7c24 */ /* 0x000fc6000f8e02ff */
[----:B------:R1:W-:Y:S04]  /*19800*/  STL [R1+0x4d4], R107 ;  /* 0x0004d46b01007387 */ /* 0x0003e80000100800 */
[----:B------:R1:W-:Y:S02]  /*19810*/  STL [R1+0x4d0], R113 ;  /* 0x0004d07101007387 */ /* 0x0003e40000100800 */
[----:B-1----:R-:W-:Y:S02]  /*19820*/  IMAD R107, R234, UR42, RZ ;  /* 0x0000002aea6b7c24 */ /* 0x002fe4000f8e02ff */
[----:B------:R1:W-:Y:S01]  /*19830*/  STL [R1+0x4c8], R111 ;  /* 0x0004c86f01007387 */ /* 0x0003e20000100800 */
[----:B------:R-:W-:-:S03]  /*19840*/  IMAD R113, R230, UR42, RZ ;  /* 0x0000002ae6717c24 */ /* 0x000fc6000f8e02ff */
[----:B------:R1:W-:Y:S04]  /*19850*/  STL [R1+0x4c4], R107 ;  /* 0x0004c46b01007387 */ /* 0x0003e80000100800 */
[----:B------:R1:W-:Y:S04]  /*19860*/  STL [R1+0x4c0], R113 ;  /* 0x0004c07101007387 */ /* 0x0003e80000100800 */
[----:B------:R-:W2:Y:S01]  /*19870*/  LDL.LU R243, [R1+0x8] ;  /* 0x0000080001f37983 */ /* 0x000ea20000300800 */
[C---:B------:R-:W-:Y:S02]  /*19880*/  SEL R227, R248.reuse, R227, !P6 ;  /* 0x000000e3f8e37207 */ /* 0x040fe40007000000 */
[----:B------:R-:W-:-:S02]  /*19890*/  SEL R223, R248, R223, !P6 ;  /* 0x000000dff8df7207 */ /* 0x000fc40007000000 */
[C---:B------:R-:W-:Y:S01]  /*198a0*/  SEL R220, R248.reuse, R220, !P6 ;  /* 0x000000dcf8dc7207 */ /* 0x040fe20007000000 */
[----:B-1----:R-:W-:Y:S01]  /*198b0*/  IMAD R111, R227, UR42, RZ ;  /* 0x0000002ae36f7c24 */ /* 0x002fe2000f8e02ff */
[C---:B------:R-:W-:Y:S01]  /*198c0*/  SEL R214, R248.reuse, R214, !P6 ;  /* 0x000000d6f8d67207 */ /* 0x040fe20007000000 */
[----:B------:R-:W-:Y:S01]  /*198d0*/  IMAD R107, R223, UR42, RZ ;  /* 0x0000002adf6b7c24 */ /* 0x000fe2000f8e02ff */
[----:B------:R-:W-:Y:S02]  /*198e0*/  SEL R208, R248, R208, !P6 ;  /* 0x000000d0f8d07207 */ /* 0x000fe40007000000 */
[----:B------:R1:W-:Y:S01]  /*198f0*/  STL [R1+0x4bc], R111 ;  /* 0x0004bc6f01007387 */ /* 0x0003e20000100800 */
[----:B------:R-:W-:Y:S01]  /*19900*/  IMAD R113, R214, UR42, RZ ;  /* 0x0000002ad6717c24 */ /* 0x000fe2000f8e02ff */
[C---:B------:R-:W-:Y:S02]  /*19910*/  SEL R203, R248.reuse, R203, !P6 ;  /* 0x000000cbf8cb7207 */ /* 0x040fe40007000000 */
[----:B------:R1:W-:Y:S01]  /*19920*/  STL [R1+0x4b8], R107 ;  /* 0x0004b86b01007387 */ /* 0x0003e20000100800 */
[----:B------:R-:W-:Y:S01]  /*19930*/  SEL R197, R248, R197, !P6 ;  /* 0x000000c5f8c57207 */ /* 0x000fe20007000000 */
[----:B-1----:R-:W-:Y:S01]  /*19940*/  IMAD R111, R220, UR42, RZ ;  /* 0x0000002adc6f7c24 */ /* 0x002fe2000f8e02ff */
[----:B------:R-:W-:Y:S01]  /*19950*/  SEL R191, R248, R191, !P6 ;  /* 0x000000bff8bf7207 */ /* 0x000fe20007000000 */
[----:B------:R-:W-:-:S03]  /*19960*/  IMAD R107, R208, UR42, RZ ;  /* 0x0000002ad06b7c24 */ /* 0x000fc6000f8e02ff */
[----:B------:R1:W-:Y:S04]  /*19970*/  STL [R1+0x4b4], R111 ;  /* 0x0004b46f01007387 */ /* 0x0003e80000100800 */
[----:B------:R1:W-:Y:S04]  /*19980*/  STL [R1+0x4b0], R113 ;  /* 0x0004b07101007387 */ /* 0x0003e80000100800 */
[----:B------:R-:W2:Y:S01]  /*19990*/  LDL.LU R231, [R1+0x20] ;  /* 0x0000200001e77983 */ /* 0x000ea20000300800 */
[----:B-1----:R-:W-:-:S03]  /*199a0*/  IMAD R111, R203, UR42, RZ ;  /* 0x0000002acb6f7c24 */ /* 0x002fc6000f8e02ff */
[----:B------:R1:W-:Y:S01]  /*199b0*/  STL [R1+0x4ac], R107 ;  /* 0x0004ac6b01007387 */ /* 0x0003e20000100800 */
[----:B------:R-:W-:-:S03]  /*199c0*/  IMAD R113, R191, UR42, RZ ;  /* 0x0000002abf717c24 */ /* 0x000fc6000f8e02ff */
[----:B------:R1:W-:Y:S02]  /*199d0*/  STL [R1+0x4a8], R111 ;  /* 0x0004a86f01007387 */ /* 0x0003e40000100800 */
[----:B-1----:R-:W-:-:S05]  /*199e0*/  IMAD R107, R197, UR42, RZ ;  /* 0x0000002ac56b7c24 */ /* 0x002fca000f8e02ff */
[----:B------:R1:W-:Y:S04]  /*199f0*/  STL [R1+0x4a4], R107 ;  /* 0x0004a46b01007387 */ /* 0x0003e80000100800 */
[----:B------:R1:W-:Y:S04]  /*19a00*/  STL [R1+0x4a0], R113 ;  /* 0x0004a07101007387 */ /* 0x0003e80000100800 */
[----:B------:R-:W2:Y:S01]  /*19a10*/  LDL.LU R233, [R1+0x44] ;  /* 0x0000440001e97983 */ /* 0x000ea20000300800 */
[C---:B------:R-:W-:Y:S02]  /*19a20*/  SEL R184, R248.reuse, R184, !P6 ;  /* 0x000000b8f8b87207 */ /* 0x040fe40007000000 */
[----:B------:R-:W-:-:S02]  /*19a30*/  SEL R179, R248, R179, !P6 ;  /* 0x000000b3f8b37207 */ /* 0x000fc40007000000 */
[----:B------:R-:W-:Y:S01]  /*19a40*/  SEL R173, R248, R173, !P6 ;  /* 0x000000adf8ad7207 */ /* 0x000fe20007000000 */
[----:B------:R-:W-:Y:S01]  /*19a50*/  IMAD R111, R184, UR42, RZ ;  /* 0x0000002ab86f7c24 */ /* 0x000fe2000f8e02ff */
[C---:B------:R-:W-:Y:S01]  /*19a60*/  SEL R168, R248.reuse, R168, !P6 ;  /* 0x000000a8f8a87207 */ /* 0x040fe20007000000 */
[----:B-1----:R-:W-:Y:S02]  /*19a70*/  IMAD R107, R179, UR42, RZ ;  /* 0x0000002ab36b7c24 */ /* 0x002fe4000f8e02ff */
[----:B------:R-:W-:Y:S01]  /*19a80*/  IMAD R113, R173, UR42, RZ ;  /* 0x0000002aad717c24 */ /* 0x000fe2000f8e02ff */
[----:B------:R1:W-:Y:S01]  /*19a90*/  STL [R1+0x498], R111 ;  /* 0x0004986f01007387 */ /* 0x0003e20000100800 */
[----:B------:R-:W-:-:S03]  /*19aa0*/  SEL R163, R248, R163, !P6 ;  /* 0x000000a3f8a37207 */ /* 0x000fc60007000000 */
[----:B------:R1:W-:Y:S01]  /*19ab0*/  STL [R1+0x490], R107 ;  /* 0x0004906b01007387 */ /* 0x0003e20000100800 */
[C---:B------:R-:W-:Y:S02]  /*19ac0*/  SEL R156, R248.reuse, R156, !P6 ;  /* 0x0000009cf89c7207 */ /* 0x040fe40007000000 */
[C---:B------:R-:W-:Y:S01]  /*19ad0*/  SEL R149, R248.reuse, R149, !P6 ;  /* 0x00000095f8957207 */ /* 0x040fe20007000000 */
[----:B------:R1:W-:Y:S01]  /*19ae0*/  STL [R1+0x48c], R113 ;  /* 0x00048c7101007387 */ /* 0x0003e20000100800 */
[----:B------:R-:W-:Y:S01]  /*19af0*/  SEL R145, R248, R145, !P6 ;  /* 0x00000091f8917207 */ /* 0x000fe20007000000 */
[----:B-1----:R-:W-:Y:S02]  /*19b00*/  IMAD R111, R163, UR42, RZ ;  /* 0x0000002aa36f7c24 */ /* 0x002fe4000f8e02ff */
[----:B------:R-:W2:Y:S01]  /*19b10*/  LDL.LU R235, [R1+0x58] ;  /* 0x0000580001eb7983 */ /* 0x000ea20000300800 */
[----:B------:R-:W-:Y:S01]  /*19b20*/  IMAD R107, R168, UR42, RZ ;  /* 0x0000002aa86b7c24 */ /* 0x000fe2000f8e02ff */
[----:B------:R-:W-:-:S04]  /*19b30*/  SEL R139, R248, R139, !P6 ;  /* 0x0000008bf88b7207 */ /* 0x000fc80007000000 */
[----:B------:R1:W-:Y:S01]  /*19b40*/  STL [R1+0x488], R107 ;  /* 0x0004886b01007387 */ /* 0x0003e20000100800 */
[----:B------:R-:W-:Y:S01]  /*19b50*/  IMAD R113, R149, UR42, RZ ;  /* 0x0000002a95717c24 */ /* 0x000fe2000f8e02ff */
[----:B------:R-:W-:Y:S02]  /*19b60*/  SEL R137, R248, R137, !P6 ;  /* 0x00000089f8897207 */ /* 0x000fe40007000000 */
[----:B------:R1:W-:Y:S02]  /*19b70*/  STL [R1+0x484], R111 ;  /* 0x0004846f01007387 */ /* 0x0003e40000100800 */
[----:B-1----:R-:W-:Y:S01]  /*19b80*/  IMAD R107, R156, UR42, RZ ;  /* 0x0000002a9c6b7c24 */ /* 0x002fe2000f8e02ff */
[----:B------:R-:W-:Y:S01]  /*19b90*/  SEL R133, R248, R133, !P6 ;  /* 0x00000085f8857207 */ /* 0x000fe20007000000 */
[----:B------:R-:W-:-:S03]  /*19ba0*/  IMAD R111, R145, UR42, RZ ;  /* 0x0000002a916f7c24 */ /* 0x000fc6000f8e02ff */
[----:B------:R1:W-:Y:S01]  /*19bb0*/  STL [R1+0x480], R107 ;  /* 0x0004806b01007387 */ /* 0x0003e20000100800 */
[C---:B------:R-:W-:Y:S02]  /*19bc0*/  SEL R112, R248.reuse, R112, !P6 ;  /* 0x00000070f8707207 */ /* 0x040fe40007000000 */
[----:B------:R-:W-:Y:S01]  /*19bd0*/  SEL R246, R248, R246, !P6 ;  /* 0x000000f6f8f67207 */ /* 0x000fe20007000000 */
[----:B------:R1:W-:Y:S04]  /*19be0*/  STL [R1+0x7b8], R113 ;  /* 0x0007b87101007387 */ /* 0x0003e80000100800 */
[----:B------:R-:W2:Y:S01]  /*19bf0*/  LDL.LU R237, [R1+0x6c] ;  /* 0x00006c0001ed7983 */ /* 0x000ea20000300800 */
[----:B-1----:R-:W-:-:S03]  /*19c00*/  IMAD R107, R139, UR42, RZ ;  /* 0x0000002a8b6b7c24 */ /* 0x002fc6000f8e02ff */
[----:B------:R1:W-:Y:S01]  /*19c10*/  STL [R1+0x7b4], R111 ;  /* 0x0007b46f01007387 */ /* 0x0003e20000100800 */
[----:B------:R-:W-:Y:S01]  /*19c20*/  IMAD R113, R137, UR42, RZ ;  /* 0x0000002a89717c24 */ /* 0x000fe2000f8e02ff */
[C---:B------:R-:W-:Y:S02]  /*19c30*/  SEL R247, R248.reuse, R247, !P6 ;  /* 0x000000f7f8f77207 */ /* 0x040fe40007000000 */
[----:B------:R1:W-:Y:S01]  /*19c40*/  STL [R1+0x7b0], R107 ;  /* 0x0007b06b01007387 */ /* 0x0003e20000100800 */
[----:B------:R-:W-:-:S03]  /*19c50*/  SEL R249, R248, R249, !P6 ;  /* 0x000000f9f8f97207 */ /* 0x000fc60007000000 */
[----:B------:R-:W-:Y:S01]  /*19c60*/  STL [R1+0x7ac], R113 ;  /* 0x0007ac7101007387 */ /* 0x000fe20000100800 */
[----:B-1----:R-:W-:-:S03]  /*19c70*/  IMAD R111, R133, UR42, RZ ;  /* 0x0000002a856f7c24 */ /* 0x002fc6000f8e02ff */
[----:B------:R-:W2:Y:S01]  /*19c80*/  LDL.LU R239, [R1+0x90] ;  /* 0x0000900001ef7983 */ /* 0x000ea20000300800 */
[----:B------:R-:W-:Y:S02]  /*19c90*/  IMAD R107, R112, UR42, RZ ;  /* 0x0000002a706b7c24 */ /* 0x000fe4000f8e02ff */
[----:B------:R-:W-:Y:S01]  /*19ca0*/  IMAD R112, R246, UR42, RZ ;  /* 0x0000002af6707c24 */ /* 0x000fe2000f8e02ff */
[----:B------:R1:W-:Y:S04]  /*19cb0*/  STL [R1+0x7a8], R111 ;  /* 0x0007a86f01007387 */ /* 0x0003e80000100800 */
[----:B------:R3:W-:Y:S04]  /*19cc0*/  STL [R1+0x47c], R107 ;  /* 0x00047c6b01007387 */ /* 0x0007e80000100800 */
[----:B------:R-:W-:Y:S01]  /*19cd0*/  STL [R1+0x474], R112 ;  /* 0x0004747001007387 */ /* 0x000fe20000100800 */
[----:B-1----:R-:W-:-:S03]  /*19ce0*/  IMAD R111, R247, UR42, RZ ;  /* 0x0000002af76f7c24 */ /* 0x002fc6000f8e02ff */
[----:B------:R-:W2:Y:S01]  /*19cf0*/  LDL.LU R242, [R1+0xb0] ;  /* 0x0000b00001f27983 */ /* 0x000ea20000300800 */
[----:B---3--:R-:W-:Y:S01]  /*19d00*/  IMAD R107, R249, UR42, RZ ;  /* 0x0000002af96b7c24 */ /* 0x008fe2000f8e02ff */
[----:B------:R-:W-:Y:S02]  /*19d10*/  ISETP.GE.AND P0, PT, R204, RZ, PT ;  /* 0x000000ffcc00720c */ /* 0x000fe40003f06270 */
[----:B------:R-:W-:Y:S01]  /*19d20*/  STL [R1+0x470], R111 ;  /* 0x0004706f01007387 */ /* 0x000fe20000100800 */
[C---:B------:R-:W-:Y:S02]  /*19d30*/  SEL R110, R248.reuse, R110, !P6 ;  /* 0x0000006ef86e7207 */ /* 0x040fe40007000000 */
[----:B------:R-:W-:Y:S01]  /*19d40*/  ISETP.GE.AND P5, PT, R199, RZ, PT ;  /* 0x000000ffc700720c */ /* 0x000fe20003fa6270 */
[----:B------:R1:W-:Y:S01]  /*19d50*/  STL [R1+0x46c], R107 ;  /* 0x00046c6b01007387 */ /* 0x0003e20000100800 */
[----:B------:R-:W-:Y:S02]  /*19d60*/  ISETP.GE.AND P4, PT, R193, RZ, PT ;  /* 0x000000ffc100720c */ /* 0x000fe40003f86270 */
[----:B------:R-:W-:Y:S01]  /*19d70*/  SEL R52, R248, R52, !P6 ;  /* 0x00000034f8347207 */ /* 0x000fe20007000000 */
[----:B------:R-:W3:Y:S01]  /*19d80*/  LDL.LU R204, [R1+0x8820] ;  /* 0x0088200001cc7983 */ /* 0x000ee20000300800 */
[----:B------:R-:W-:Y:S01]  /*19d90*/  IMAD R110, R110, UR43, RZ ;  /* 0x0000002b6e6e7c24 */ /* 0x000fe2000f8e02ff */
[C---:B------:R-:W-:Y:S01]  /*19da0*/  SEL R77, R248.reuse, R77, !P6 ;  /* 0x0000004df84d7207 */ /* 0x040fe20007000000 */
[----:B----4-:R-:W-:Y:S01]  /*19db0*/  @!P3 IMAD.MOV R102, RZ, RZ, -R102 ;  /* 0x000000ffff66b224 */ /* 0x010fe200078e0a66 */
[C---:B------:R-:W-:Y:S01]  /*19dc0*/  SEL R217, R248.reuse, R217, !P6 ;  /* 0x000000d9f8d97207 */ /* 0x040fe20007000000 */
[----:B------:R-:W-:Y:S01]  /*19dd0*/  @!P0 IMAD.MOV R28, RZ, RZ, -R28 ;  /* 0x000000ffff1c8224 */ /* 0x000fe200078e0a1c */
[----:B--2---:R-:W-:Y:S01]  /*19de0*/  @!P1 IADD3 R101, PT, PT, -R101, RZ, RZ ;  /* 0x000000ff65659210 */ /* 0x004fe20007ffe1ff */
[----:B------:R-:W-:Y:S01]  /*19df0*/  @!P2 IMAD.MOV R100, RZ, RZ, -R100 ;  /* 0x000000ffff64a224 */ /* 0x000fe200078e0a64 */
[----:B------:R-:W2:Y:S01]  /*19e00*/  LDCU UR42, c[0x0][0x3b0] ;  /* 0x00007600ff2a77ac */ /* 0x000ea20008000800 */
[C---:B-1----:R-:W-:Y:S01]  /*19e10*/  SEL R107, R248.reuse, R243, !P6 ;  /* 0x000000f3f86b7207 */ /* 0x042fe20007000000 */
[----:B------:R-:W-:Y:S01]  /*19e20*/  @!P5 IMAD.MOV R0, RZ, RZ, -R0 ;  /* 0x000000ffff00d224 */ /* 0x000fe200078e0a00 */
[----:B------:R-:W4:Y:S01]  /*19e30*/  LDL.LU R243, [R1+0xc4] ;  /* 0x0000c40001f37983 */ /* 0x000f220000300800 */
[----:B------:R-:W-:Y:S01]  /*19e40*/  @!P4 IMAD.MOV R15, RZ, RZ, -R15 ;  /* 0x000000ffff0fc224 */ /* 0x000fe200078e0a0f */
[C---:B------:R-:W-:Y:S01]  /*19e50*/  SEL R211, R248.reuse, R211, !P6 ;  /* 0x000000d3f8d37207 */ /* 0x040fe20007000000 */
[----:B------:R-:W-:Y:S01]  /*19e60*/  IMAD R107, R107, UR44, RZ ;  /* 0x0000002c6b6b7c24 */ /* 0x000fe2000f8e02ff */
[----:B------:R1:W-:Y:S01]  /*19e70*/  STL [R1+0x468], R110 ;  /* 0x0004686e01007387 */ /* 0x0003e20000100800 */
[----:B------:R-:W-:Y:S01]  /*19e80*/  ISETP.GE.AND P0, PT, R187, RZ, PT ;  /* 0x000000ffbb00720c */ /* 0x000fe20003f06270 */
[----:B------:R-:W1:Y:S02]  /*19e90*/  LDCU UR43, c[0x0][0x3b0] ;  /* 0x00007600ff2b77ac */ /* 0x000e640008000800 */
[----:B------:R1:W-:Y:S01]  /*19ea0*/  STL [R1+0x7a4], R107 ;  /* 0x0007a46b01007387 */ /* 0x0003e20000100800 */
[C---:B------:R-:W-:Y:S01]  /*19eb0*/  SEL R0, R248.reuse, R0, !P6 ;  /* 0x00000000f8007207 */ /* 0x040fe20007000000 */
[----:B------:R-:W1:Y:S02]  /*19ec0*/  LDCU UR44, c[0x0][0x3b0] ;  /* 0x00007600ff2c77ac */ /* 0x000e640008000800 */
[----:B------:R-:W2:Y:S01]  /*19ed0*/  LDL.LU R199, [R1+0x881c] ;  /* 0x00881c0001c77983 */ /* 0x000ea20000300800 */
[----:B-1----:R-:W-:-:S05]  /*19ee0*/  SEL R110, R248, R231, !P6 ;  /* 0x000000e7f86e7207 */ /* 0x002fca0007000000 */
[----:B------:R-:W-:Y:S01]  /*19ef0*/  IMAD R110, R110, UR45, RZ ;  /* 0x0000002d6e6e7c24 */ /* 0x000fe2000f8e02ff */
[C---:B------:R-:W-:Y:S02]  /*19f00*/  SEL R15, R248.reuse, R15, !P6 ;  /* 0x0000000ff80f7207 */ /* 0x040fe40007000000 */
[----:B------:R-:W-:Y:S02]  /*19f10*/  SEL R107, R248, R233, !P6 ;  /* 0x000000e9f86b7207 */ /* 0x000fe40007000000 */
[----:B------:R1:W-:Y:S01]  /*19f20*/  STL [R1+0x7a0], R110 ;  /* 0x0007a06e01007387 */ /* 0x0003e20000100800 */
[----:B------:R-:W-:Y:S01]  /*19f30*/  IMAD R0, R0, UR52, RZ ;  /* 0x0000003400007c24 */ /* 0x000fe2000f8e02ff */
[----:B------:R-:W-:Y:S01]  /*19f40*/  ISETP.GE.AND P4, PT, R181, RZ, PT ;  /* 0x000000ffb500720c */ /* 0x000fe20003f86270 */
[----:B------:R-:W1:Y:S01]  /*19f50*/  LDCU UR45, c[0x0][0x3b0] ;  /* 0x00007600ff2d77ac */ /* 0x000e620008000800 */
[----:B------:R-:W-:Y:S01]  /*19f60*/  IMAD R107, R107, UR46, RZ ;  /* 0x0000002e6b6b7c24 */ /* 0x000fe2000f8e02ff */
[----:B------:R-:W-:-:S02]  /*19f70*/  SEL R28, R248, R28, !P6 ;  /* 0x0000001cf81c7207 */ /* 0x000fc40007000000 */
[----:B------:R-:W-:Y:S01]  /*19f80*/  @!P0 IADD3 R40, PT, PT, -R40, RZ, RZ ;  /* 0x000000ff28288210 */ /* 0x000fe20007ffe1ff */
[----:B------:R-:W2:Y:S01]  /*19f90*/  LDCU UR46, c[0x0][0x3b0] ;  /* 0x00007600ff2e77ac */ /* 0x000ea20008000800 */
[----:B------:R1:W-:Y:S01]  /*19fa0*/  STL [R1+0x79c], R107 ;  /* 0x00079c6b01007387 */ /* 0x0003e20000100800 */
[----:B------:R-:W-:Y:S02]  /*19fb0*/  ISETP.GE.AND P3, PT, R159, RZ, PT ;  /* 0x000000ff9f00720c */ /* 0x000fe40003f66270 */
[----:B------:R-:W-:Y:S01]  /*19fc0*/  ISETP.GE.AND P1, PT, R152, RZ, PT ;  /* 0x000000ff9800720c */ /* 0x000fe20003f26270 */
[----:B------:R-:W4:Y:S01]  /*19fd0*/  LDL.LU R193, [R1+0x8818] ;  /* 0x0088180001c17983 */ /* 0x000f220000300800 */
[----:B-1----:R-:W-:Y:S01]  /*19fe0*/  SEL R110, R248, R235, !P6 ;  /* 0x000000ebf86e7207 */ /* 0x002fe20007000000 */
[----:B------:R-:W1:Y:S04]  /*19ff0*/  LDCU UR52, c[0x0][0x3b0] ;  /* 0x00007600ff3477ac */ /* 0x000e680008000800 */
[----:B------:R-:W-:Y:S01]  /*1a000*/  IMAD R110, R110, UR47, RZ ;  /* 0x0000002f6e6e7c24 */ /* 0x000fe2000f8e02ff */
[----:B------:R-:W-:-:S04]  /*1a010*/  SEL R107, R248, R237, !P6 ;  /* 0x000000edf86b7207 */ /* 0x000fc80007000000 */
[----:B------:R1:W-:Y:S01]  /*1a020*/  STL [R1+0x798], R110 ;  /* 0x0007986e01007387 */ /* 0x0003e20000100800 */
[----:B------:R-:W-:Y:S02]  /*1a030*/  ISETP.GE.AND P0, PT, R175, RZ, PT ;  /* 0x000000ffaf00720c */ /* 0x000fe40003f06270 */
[----:B------:R-:W-:Y:S01]  /*1a040*/  SEL R40, R248, R40, !P6 ;  /* 0x00000028f8287207 */ /* 0x000fe20007000000 */
[----:B------:R-:W-:Y:S02]  /*1a050*/  IMAD R107, R107, UR48, RZ ;  /* 0x000000306b6b7c24 */ /* 0x000fe4000f8e02ff */
[----:B------:R-:W-:Y:S01]  /*1a060*/  @!P4 IMAD.MOV R65, RZ, RZ, -R65 ;  /* 0x000000ffff41c224 */ /* 0x000fe200078e0a41 */
[----:B------:R-:W-:Y:S02]  /*1a070*/  ISETP.GE.AND P2, PT, R144, RZ, PT ;  /* 0x000000ff9000720c */ /* 0x000fe40003f46270 */
[C---:B---3--:R-:W-:Y:S02]  /*1a080*/  SEL R204, R248.reuse, R204, !P6 ;  /* 0x000000ccf8cc7207 */ /* 0x048fe40007000000 */
[----:B--2---:R-:W-:-:S02]  /*1a090*/  SEL R199, R248, R199, !P6 ;  /* 0x000000c7f8c77207 */ /* 0x004fc40007000000 */
[----:B------:R-:W-:Y:S01]  /*1a0a0*/  @!P3 IADD3 R97, PT, PT, -R97, RZ, RZ ;  /* 0x000000ff6161b210 */ /* 0x000fe20007ffe1ff */
[----:B------:R-:W-:Y:S01]  /*1a0b0*/  @!P1 IMAD.MOV R96, RZ, RZ, -R96 ;  /* 0x000000ffff609224 */ /* 0x000fe200078e0a60 */
[----:B-1----:R-:W-:Y:S01]  /*1a0c0*/  SEL R110, R248, R239, !P6 ;  /* 0x000000eff86e7207 */ /* 0x002fe20007000000 */
[----:B------:R1:W-:Y:S01]  /*1a0d0*/  STL [R1+0x794], R107 ;  /* 0x0007946b01007387 */ /* 0x0003e20000100800 */
[----:B------:R-:W-:Y:S01]  /*1a0e0*/  @!P0 IMAD.MOV R89, RZ, RZ, -R89 ;  /* 0x000000ffff598224 */ /* 0x000fe200078e0a59 */
[----:B------:R-:W-:Y:S01]  /*1a0f0*/  ISETP.GE.AND P5, PT, R109, RZ, PT ;  /* 0x000000ff6d00720c */ /* 0x000fe20003fa6270 */
[----:B------:R-:W2:Y:S01]  /*1a100*/  LDCU UR47, c[0x0][0x3b0] ;  /* 0x00007600ff2f77ac */ /* 0x000ea20008000800 */
[----:B------:R-:W-:Y:S01]  /*1a110*/  IMAD R110, R110, UR49, RZ ;  /* 0x000000316e6e7c24 */ /* 0x000fe2000f8e02ff */
[----:B------:R-:W3:Y:S01]  /*1a120*/  LDL.LU R187, [R1+0x8814] ;  /* 0x0088140001bb7983 */ /* 0x000ee20000300800 */
[C---:B------:R-:W-:Y:S01]  /*1a130*/  SEL R213, R248.reuse, R213, !P6 ;  /* 0x000000d5f8d57207 */ /* 0x040fe20007000000 */
[----:B------:R-:W2:Y:S01]  /*1a140*/  LDCU UR48, c[0x0][0x3b0] ;  /* 0x00007600ff3077ac */ /* 0x000ea20008000800 */
[C---:B-1----:R-:W-:Y:S01]  /*1a150*/  SEL R107, R248.reuse, R242, !P6 ;  /* 0x000000f2f86b7207 */ /* 0x042fe20007000000 */
[----:B------:R4:W-:Y:S01]  /*1a160*/  STL [R1+0x790], R110 ;  /* 0x0007906e01007387 */ /* 0x0009e20000100800 */
[----:B------:R-:W-:Y:S01]  /*1a170*/  ISETP.GE.AND P4, PT, R171, RZ, PT ;  /* 0x000000ffab00720c */ /* 0x000fe20003f86270 */
[----:B------:R-:W1:Y:S02]  /*1a180*/  LDCU UR49, c[0x0][0x3b0] ;  /* 0x00007600ff3177ac */ /* 0x000e640008000800 */
[----:B------:R-:W-:Y:S01]  /*1a190*/  IMAD R107, R107, UR50, RZ ;  /* 0x000000326b6b7c24 */ /* 0x000fe2000f8e02ff */
[----:B------:R-:W-:-:S02]  /*1a1a0*/  SEL R65, R248, R65, !P6 ;  /* 0x00000041f8417207 */ /* 0x000fc40007000000 */
[----:B------:R-:W-:Y:S02]  /*1a1b0*/  ISETP.GE.AND P0, PT, R164, RZ, PT ;  /* 0x000000ffa400720c */ /* 0x000fe40003f06270 */
[C---:B------:R-:W-:Y:S02]  /*1a1c0*/  SEL R89, R248.reuse, R89, !P6 ;  /* 0x00000059f8597207 */ /* 0x040fe40007000000 */
[C---:B----4-:R-:W-:Y:S01]  /*1a1d0*/  SEL R110, R248.reuse, R243, !P6 ;  /* 0x000000f3f86e7207 */ /* 0x050fe20007000000 */
[----:B------:R4:W-:Y:S01]  /*1a1e0*/  STL [R1+0x78c], R107 ;  /* 0x00078c6b01007387 */ /* 0x0009e20000100800 */
[----:B------:R-:W-:-:S03]  /*1a1f0*/  SEL R193, R248, R193, !P6 ;  /* 0x000000c1f8c17207 */ /* 0x000fc60007000000 */
[----:B----4-:R-:W-:Y:S01]  /*1a200*/  IMAD R107, R110, UR51, RZ ;  /* 0x000000336e6b7c24 */ /* 0x010fe2000f8e02ff */
[----:B------:R-:W4:Y:S01]  /*1a210*/  LDL.LU R181, [R1+0x8810] ;  /* 0x0088100001b57983 */ /* 0x000f220000300800 */
[----:B------:R-:W-:Y:S01]  /*1a220*/  @!P4 IMAD.MOV R99, RZ, RZ, -R99 ;  /* 0x000000ffff63c224 */ /* 0x000fe200078e0a63 */
[----:B------:R-:W-:Y:S01]  /*1a230*/  ISETP.GE.AND P3, PT, R129, RZ, PT ;  /* 0x000000ff8100720c */ /* 0x000fe20003f66270 */
[----:B------:R-:W-:Y:S01]  /*1a240*/  @!P0 IMAD.MOV R98, RZ, RZ, -R98 ;  /* 0x000000ffff628224 */ /* 0x000fe200078e0a62 */
[----:B------:R-:W-:Y:S01]  /*1a250*/  STL [R1+0x788], R107 ;  /* 0x0007886b01007387 */ /* 0x000fe20000100800 */
[----:B------:R-:W-:Y:S01]  /*1a260*/  ISETP.GE.AND P1, PT, R118, RZ, PT ;  /* 0x000000ff7600720c */ /* 0x000fe20003f26270 */
[----:B------:R-:W-:Y:S01]  /*1a270*/  @!P5 IMAD.MOV R72, RZ, RZ, -R72 ;  /* 0x000000ffff48d224 */ /* 0x000fe200078e0a48 */
[----:B------:R-:W-:Y:S01]  /*1a280*/  @!P2 IADD3 R95, PT, PT, -R95, RZ, RZ ;  /* 0x000000ff5f5fa210 */ /* 0x000fe20007ffe1ff */
[----:B------:R1:W-:Y:S01]  /*1a290*/  STL [R1+0x45c], R0 ;  /* 0x00045c0001007387 */ /* 0x0003e20000100800 */
[----:B------:R-:W-:Y:S01]  /*1a2a0*/  SEL R97, R248, R97, !P6 ;  /* 0x00000061f8617207 */ /* 0x000fe20007000000 */
[----:B------:R-:W2:Y:S02]  /*1a2b0*/  LDCU UR50, c[0x0][0x3b0] ;  /* 0x00007600ff3277ac */ /* 0x000ea40008000800 */
[----:B------:R-:W2:Y:S01]  /*1a2c0*/  LDL.LU R175, [R1+0x880c] ;  /* 0x00880c0001af7983 */ /* 0x000ea20000300800 */
[----:B------:R-:W2:Y:S01]  /*1a2d0*/  LDCU UR51, c[0x0][0x3b0] ;  /* 0x00007600ff3377ac */ /* 0x000ea20008000800 */
[----:B-1----:R-:W-:Y:S01]  /*1a2e0*/  IMAD R0, R15, UR53, RZ ;  /* 0x000000350f007c24 */ /* 0x002fe2000f8e02ff */
[----:B------:R-:W-:-:S02]  /*1a2f0*/  ISETP.GE.AND P4, PT, R138, RZ, PT ;  /* 0x000000ff8a00720c */ /* 0x000fc40003f86270 */
[----:B------:R-:W-:Y:S02]  /*1a300*/  ISETP.GE.AND P0, PT, R132, RZ, PT ;  /* 0x000000ff8400720c */ /* 0x000fe40003f06270 */
[C---:B---3--:R-:W-:Y:S01]  /*1a310*/  SEL R187, R248.reuse, R187, !P6 ;  /* 0x000000bbf8bb7207 */ /* 0x048fe20007000000 */
[----:B------:R1:W-:Y:S01]  /*1a320*/  STL [R1+0x458], R0 ;  /* 0x0004580001007387 */ /* 0x0003e20000100800 */
[----:B----4-:R-:W-:Y:S01]  /*1a330*/  SEL R181, R248, R181, !P6 ;  /* 0x000000b5f8b57207 */ /* 0x010fe20007000000 */
[----:B-1----:R-:W-:Y:S01]  /*1a340*/  IMAD R0, R28, UR54, RZ ;  /* 0x000000361c007c24 */ /* 0x002fe2000f8e02ff */
[----:B------:R-:W-:Y:S02]  /*1a350*/  ISETP.GE.AND P5, PT, R207, RZ, PT ;  /* 0x000000ffcf00720c */ /* 0x000fe40003fa6270 */
[C---:B--2---:R-:W-:Y:S02]  /*1a360*/  SEL R175, R248.reuse, R175, !P6 ;  /* 0x000000aff8af7207 */ /* 0x044fe40007000000 */
[----:B------:R1:W-:Y:S01]  /*1a370*/  STL [R1+0x454], R0 ;  /* 0x0004540001007387 */ /* 0x0003e20000100800 */
[----:B------:R-:W-:Y:S01]  /*1a380*/  @!P4 IMAD.MOV R94, RZ, RZ, -R94 ;  /* 0x000000ffff5ec224 */ /* 0x000fe200078e0a5e */
[----:B------:R-:W-:Y:S01]  /*1a390*/  SEL R72, R248, R72, !P6 ;  /* 0x00000048f8487207 */ /* 0x000fe20007000000 */
[----:B------:R-:W-:Y:S01]  /*1a3a0*/  @!P3 IMAD.MOV R92, RZ, RZ, -R92 ;  /* 0x000000ffff5cb224 */ /* 0x000fe200078e0a5c */
[----:B------:R-:W2:Y:S01]  /*1a3b0*/  LDL.LU R171, [R1+0x8808] ;  /* 0x0088080001ab7983 */ /* 0x000ea20000300800 */
[----:B------:R-:W-:Y:S01]  /*1a3c0*/  @!P0 IADD3 R93, PT, PT, -R93, RZ, RZ ;  /* 0x000000ff5d5d8210 */ /* 0x000fe20007ffe1ff */
[----:B------:R-:W-:Y:S01]  /*1a3d0*/  @!P1 IMAD.MOV R91, RZ, RZ, -R91 ;  /* 0x000000ffff5b9224 */ /* 0x000fe200078e0a5b */
[----:B------:R-:W3:Y:S01]  /*1a3e0*/  LDCU UR53, c[0x0][0x3b0] ;  /* 0x00007600ff3577ac */ /* 0x000ee20008000800 */
[----:B-1----:R-:W-:Y:S01]  /*1a3f0*/  IMAD R0, R40, UR55, RZ ;  /* 0x0000003728007c24 */ /* 0x002fe2000f8e02ff */
[----:B------:R-:W1:Y:S04]  /*1a400*/  LDCU UR54, c[0x0][0x3b0] ;  /* 0x00007600ff3677ac */ /* 0x000e680008000800 */
[----:B------:R4:W-:Y:S01]  /*1a410*/  STL [R1+0x450], R0 ;  /* 0x0004500001007387 */ /* 0x0009e20000100800 */
[----:B------:R-:W-:Y:S01]  /*1a420*/  VIADD R40, R2, 0x1f9 ;  /* 0x000001f902287836 */ /* 0x000fe20000000000 */
[----:B--2---:R-:W-:Y:S01]  /*1a430*/  SEL R171, R248, R171, !P6 ;  /* 0x000000abf8ab7207 */ /* 0x004fe20007000000 */
[----:B----4-:R-:W-:Y:S01]  /*1a440*/  IMAD R0, R52, UR56, RZ ;  /* 0x0000003834007c24 */ /* 0x010fe2000f8e02ff */
[----:B------:R-:W-:Y:S01]  /*1a450*/  ISETP.GE.AND P4, PT, R202, RZ, PT ;  /* 0x000000ffca00720c */ /* 0x000fe20003f86270 */
[----:B------:R-:W2:Y:S03]  /*1a460*/  LDCU UR55, c[0x0][0x3b0] ;  /* 0x00007600ff3777ac */ /* 0x000ea60008000800 */
[----:B------:R4:W-:Y:S01]  /*1a470*/  STL [R1+0x44c], R0 ;  /* 0x00044c0001007387 */ /* 0x0009e20000100800 */
[----:B------:R-:W-:Y:S01]  /*1a480*/  @!P5 IADD3 R47, PT, PT, -R47, RZ, RZ ;  /* 0x000000ff2f2fd210 */ /* 0x000fe20007ffe1ff */
[----:B------:R-:W1:Y:S02]  /*1a490*/  LDCU UR56, c[0x0][0x3b0] ;  /* 0x00007600ff3877ac */ /* 0x000e640008000800 */
[----:B------:R-:W2:Y:S01]  /*1a4a0*/  LDL.LU R164, [R1+0x8804] ;  /* 0x0088040001a47983 */ /* 0x000ea20000300800 */
[----:B----4-:R-:W-:Y:S01]  /*1a4b0*/  IMAD R0, R65, UR57, RZ ;  /* 0x0000003941007c24 */ /* 0x010fe2000f8e02ff */
[----:B------:R-:W-:-:S03]  /*1a4c0*/  ISETP.GE.AND P5, PT, R40, RZ, PT ;  /* 0x000000ff2800720c */ /* 0x000fc60003fa6270 */
[----:B------:R-:W-:Y:S01]  /*1a4d0*/  @!P4 IMAD.MOV R22, RZ, RZ, -R22 ;  /* 0x000000ffff16c224 */ /* 0x000fe200078e0a16 */
[C---:B------:R-:W-:Y:S01]  /*1a4e0*/  SEL R47, R248.reuse, R47, !P6 ;  /* 0x0000002ff82f7207 */ /* 0x040fe20007000000 */
[----:B------:R-:W4:Y:S01]  /*1a4f0*/  LDCU UR57, c[0x0][0x3b0] ;  /* 0x00007600ff3977ac */ /* 0x000f220008000800 */
[----:B------:R1:W-:Y:S02]  /*1a500*/  STL [R1+0x448], R0 ;  /* 0x0004480001007387 */ /* 0x0003e40000100800 */
[----:B-1----:R-:W-:Y:S01]  /*1a510*/  IMAD R0, R77, UR58, RZ ;  /* 0x0000003a4d007c24 */ /* 0x002fe2000f8e02ff */
[----:B--2---:R-:W-:-:S04]  /*1a520*/  SEL R164, R248, R164, !P6 ;  /* 0x000000a4f8a47207 */ /* 0x004fc80007000000 */
[----:B------:R1:W-:Y:S01]  /*1a530*/  STL [R1+0x440], R0 ;  /* 0x0004400001007387 */ /* 0x0003e20000100800 */
[----:B------:R-:W-:Y:S01]  /*1a540*/  ISETP.GE.AND P4, PT, R196, RZ, PT ;  /* 0x000000ffc400720c */ /* 0x000fe20003f86270 */
[----:B------:R-:W2:Y:S02]  /*1a550*/  LDCU UR58, c[0x0][0x3b0] ;  /* 0x00007600ff3a77ac */ /* 0x000ea40008000800 */
[----:B------:R-:W2:Y:S01]  /*1a560*/  LDL.LU R159, [R1+0x8800] ;  /* 0x00880000019f7983 */ /* 0x000ea20000300800 */
[----:B-1----:R-:W-:Y:S01]  /*1a570*/  IMAD R0, R89, UR59, RZ ;  /* 0x0000003b59007c24 */ /* 0x002fe2000f8e02ff */
[----:B------:R-:W-:Y:S01]  /*1a580*/  SEL R22, R248, R22, !P6 ;  /* 0x00000016f8167207 */ /* 0x000fe20007000000 */
[----:B------:R-:W1:Y:S03]  /*1a590*/  LDCU UR59, c[0x0][0x3b0] ;  /* 0x00007600ff3b77ac */ /* 0x000e660008000800 */
[----:B------:R3:W-:Y:S02]  /*1a5a0*/  STL [R1+0x43c], R0 ;  /* 0x00043c0001007387 */ /* 0x0007e40000100800 */
[----:B---3--:R-:W-:Y:S01]  /*1a5b0*/  IMAD R0, R217, UR60, RZ ;  /* 0x0000003cd9007c24 */ /* 0x008fe2000f8e02ff */
[----:B------:R-:W-:Y:S01]  /*1a5c0*/  ISETP.GE.AND P0, PT, R162, RZ, PT ;  /* 0x000000ffa200720c */ /* 0x000fe20003f06270 */
[----:B------:R-:W-:Y:S01]  /*1a5d0*/  @!P4 IMAD.MOV R35, RZ, RZ, -R35 ;  /* 0x000000ffff23c224 */ /* 0x000fe200078e0a23 */
[----:B------:R-:W-:Y:S01]  /*1a5e0*/  ISETP.GE.AND P3, PT, R155, RZ, PT ;  /* 0x000000ff9b00720c */ /* 0x000fe20003f66270 */
[----:B------:R-:W3:Y:S01]  /*1a5f0*/  LDCU UR60, c[0x0][0x3b0] ;  /* 0x00007600ff3c77ac */ /* 0x000ee20008000800 */
[----:B------:R1:W-:Y:S04]  /*1a600*/  STL [R1+0x434], R0 ;  /* 0x0004340001007387 */ /* 0x0003e80000100800 */
[----:B------:R-:W3:Y:S01]  /*1a610*/  LDL.LU R152, [R1+0x87fc] ;  /* 0x0087fc0001987983 */ /* 0x000ee20000300800 */
[----:B-1----:R-:W-:Y:S01]  /*1a620*/  IMAD R0, R211, UR61, RZ ;  /* 0x0000003dd3007c24 */ /* 0x002fe2000f8e02ff */
[----:B--2---:R-:W-:-:S04]  /*1a630*/  SEL R159, R248, R159, !P6 ;  /* 0x0000009ff89f7207 */ /* 0x004fc80007000000 */
[----:B------:R1:W-:Y:S01]  /*1a640*/  STL [R1+0x428], R0 ;  /* 0x0004280001007387 */ /* 0x0003e20000100800 */
[----:B------:R-:W-:Y:S02]  /*1a650*/  ISETP.GE.AND P4, PT, R178, RZ, PT ;  /* 0x000000ffb200720c */ /* 0x000fe40003f86270 */
[----:B------:R-:W-:Y:S02]  /*1a660*/  SEL R35, R248, R35, !P6 ;  /* 0x00000023f8237207 */ /* 0x000fe40007000000 */
[----:B------:R-:W-:Y:S01]  /*1a670*/  ISETP.GE.AND P1, PT, R148, RZ, PT ;  /* 0x000000ff9400720c */ /* 0x000fe20003f26270 */
[----:B------:R-:W-:Y:S01]  /*1a680*/  @!P0 IMAD.MOV R87, RZ, RZ, -R87 ;  /* 0x000000ffff578224 */ /* 0x000fe200078e0a57 */
[----:B------:R-:W-:Y:S01]  /*1a690*/  SEL R91, R248, R91, !P6 ;  /* 0x0000005bf85b7207 */ /* 0x000fe20007000000 */
[----:B------:R-:W-:Y:S01]  /*1a6a0*/  @!P3 IMAD.MOV R86, RZ, RZ, -R86 ;  /* 0x000000ffff56b224 */ /* 0x000fe200078e0a56 */
[----:B------:R-:W2:Y:S01]  /*1a6b0*/  LDCU UR61, c[0x0][0x3b0] ;  /* 0x00007600ff3d77ac */ /* 0x000ea20008000800 */
[----:B-1----:R-:W-:Y:S01]  /*1a6c0*/  IMAD R0, R204, UR62, RZ ;  /* 0x0000003ecc007c24 */ /* 0x002fe2000f8e02ff */
[----:B---3--:R-:W-:-:S04]  /*1a6d0*/  SEL R152, R248, R152, !P6 ;  /* 0x00000098f8987207 */ /* 0x008fc80007000000 */
[----:B------:R1:W-:Y:S01]  /*1a6e0*/  STL [R1+0x420], R0 ;  /* 0x0004200001007387 */ /* 0x0003e20000100800 */
[----:B------:R-:W-:Y:S01]  /*1a6f0*/  @!P4 IMAD.MOV R84, RZ, RZ, -R84 ;  /* 0x000000ffff54c224 */ /* 0x000fe200078e0a54 */
[----:B------:R-:W-:Y:S01]  /*1a700*/  ISETP.GE.AND P0, PT, R128, RZ, PT ;  /* 0x000000ff8000720c */ /* 0x000fe20003f06270 */
[----:B------:R-:W-:Y:S01]  /*1a710*/  @!P1 IMAD.MOV R85, RZ, RZ, -R85 ;  /* 0x000000ffff559224 */ /* 0x000fe200078e0a55 */
[----:B------:R-:W3:Y:S01]  /*1a720*/  LDL.LU R144, [R1+0x87f8] ;  /* 0x0087f80001907983 */ /* 0x000ee20000300800 */
[----:B------:R-:W-:Y:S01]  /*1a730*/  ISETP.GE.AND P3, PT, R115, RZ, PT ;  /* 0x000000ff7300720c */ /* 0x000fe20003f66270 */
[----:B------:R-:W2:Y:S01]  /*1a740*/  LDCU UR62, c[0x0][0x3b0] ;  /* 0x00007600ff3e77ac */ /* 0x000ea20008000800 */
[----:B-1----:R-:W-:Y:S02]  /*1a750*/  IMAD R0, R199, UR63, RZ ;  /* 0x0000003fc7007c24 */ /* 0x002fe4000f8e02ff */
[----:B------:R-:W-:Y:S01]  /*1a760*/  IMAD R15, R152, UR71, RZ ;  /* 0x00000047980f7c24 */ /* 0x000fe2000f8e02ff */
[----:B------:R-:W-:Y:S01]  /*1a770*/  ISETP.GE.AND P4, PT, R167, RZ, PT ;  /* 0x000000ffa700720c */ /* 0x000fe20003f86270 */
[----:B------:R-:W1:Y:S01]  /*1a780*/  LDCU UR63, c[0x0][0x3b0] ;  /* 0x00007600ff3f77ac */ /* 0x000e620008000800 */
[----:B------:R2:W-:Y:S01]  /*1a790*/  STL [R1+0x418], R0 ;  /* 0x0004180001007387 */ /* 0x0005e20000100800 */
[----:B------:R-:W-:-:S02]  /*1a7a0*/  SEL R84, R248, R84, !P6 ;  /* 0x00000054f8547207 */ /* 0x000fc40007000000 */
[----:B------:R-:W-:Y:S01]  /*1a7b0*/  ISETP.GE.AND P1, PT, R108, RZ, PT ;  /* 0x000000ff6c00720c */ /* 0x000fe20003f26270 */
[----:B------:R-:W1:Y:S01]  /*1a7c0*/  LDCU UR71, c[0x0][0x3b0] ;  /* 0x00007600ff4777ac */ /* 0x000e620008000800 */
[----:B--2---:R-:W-:Y:S01]  /*1a7d0*/  IMAD R0, R193, UR64, RZ ;  /* 0x00000040c1007c24 */ /* 0x004fe2000f8e02ff */
[----:B---3--:R-:W-:-:S04]  /*1a7e0*/  SEL R144, R248, R144, !P6 ;  /* 0x00000090f8907207 */ /* 0x008fc80007000000 */
[----:B------:R2:W-:Y:S01]  /*1a7f0*/  STL [R1+0x410], R0 ;  /* 0x0004100001007387 */ /* 0x0005e20000100800 */
[----:B------:R-:W-:-:S05]  /*1a800*/  @!P4 IADD3 R88, PT, PT, -R88, RZ, RZ ;  /* 0x000000ff5858c210 */ /* 0x000fca0007ffe1ff */
[----:B------:R-:W-:Y:S01]  /*1a810*/  @!P1 IMAD.MOV R79, RZ, RZ, -R79 ;  /* 0x000000ffff4f9224 */ /* 0x000fe200078e0a4f */
[----:B------:R-:W3:Y:S01]  /*1a820*/  LDCU UR64, c[0x0][0x3b0] ;  /* 0x00007600ff4077ac */ /* 0x000ee20008000800 */
[----:B------:R-:W3:Y:S01]  /*1a830*/  LDL.LU R138, [R1+0x87f4] ;  /* 0x0087f400018a7983 */ /* 0x000ee20000300800 */
[----:B--2---:R-:W-:Y:S01]  /*1a840*/  IMAD R0, R187, UR65, RZ ;  /* 0x00000041bb007c24 */ /* 0x004fe2000f8e02ff */
[----:B------:R-:W-:Y:S01]  /*1a850*/  ISETP.GE.AND P4, PT, R136, RZ, PT ;  /* 0x000000ff8800720c */ /* 0x000fe20003f86270 */
[----:B------:R-:W2:Y:S03]  /*1a860*/  LDCU UR65, c[0x0][0x3b0] ;  /* 0x00007600ff4177ac */ /* 0x000ea60008000800 */
[----:B------:R1:W-:Y:S02]  /*1a870*/  STL [R1+0x408], R0 ;  /* 0x0004080001007387 */ /* 0x0003e40000100800 */
[----:B-1----:R-:W-:Y:S01]  /*1a880*/  IMAD R0, R181, UR66, RZ ;  /* 0x00000042b5007c24 */ /* 0x002fe2000f8e02ff */
[----:B------:R-:W-:Y:S01]  /*1a890*/  ISETP.GE.AND P1, PT, R80, RZ, PT ;  /* 0x000000ff5000720c */ /* 0x000fe20003f26270 */
[----:B------:R-:W1:Y:S03]  /*1a8a0*/  LDCU UR66, c[0x0][0x3b0] ;  /* 0x00007600ff4277ac */ /* 0x000e660008000800 */
[----:B------:R2:W-:Y:S04]  /*1a8b0*/  STL [R1+0x400], R0 ;  /* 0x0004000001007387 */ /* 0x0005e80000100800 */
[----:B------:R-:W4:Y:S01]  /*1a8c0*/  LDL.LU R132, [R1+0x87f0] ;  /* 0x0087f00001847983 */ /* 0x000f220000300800 */
[----:B--2---:R-:W-:Y:S01]  /*1a8d0*/  IMAD R0, R175, UR67, RZ ;  /* 0x00000043af007c24 */ /* 0x004fe2000f8e02ff */
[----:B------:R-:W-:-:S02]  /*1a8e0*/  SEL R79, R248, R79, !P6 ;  /* 0x0000004ff84f7207 */ /* 0x000fc40007000000 */
[----:B---3--:R-:W-:Y:S02]  /*1a8f0*/  SEL R138, R248, R138, !P6 ;  /* 0x0000008af88a7207 */ /* 0x008fe40007000000 */
[----:B------:R2:W-:Y:S01]  /*1a900*/  STL [R1+0x3e4], R0 ;  /* 0x0003e40001007387 */ /* 0x0005e20000100800 */
[----:B------:R-:W-:Y:S01]  /*1a910*/  @!P1 IMAD.MOV R30, RZ, RZ, -R30 ;  /* 0x000000ffff1e9224 */ /* 0x000fe200078e0a1e */
[----:B------:R-:W3:Y:S01]  /*1a920*/  LDCU UR67, c[0x0][0x3b0] ;  /* 0x00007600ff4377ac */ /* 0x000ee20008000800 */
[----:B--2---:R-:W-:Y:S02]  /*1a930*/  IMAD R0, R171, UR68, RZ ;  /* 0x00000044ab007c24 */ /* 0x004fe4000f8e02ff */
[----:B------:R-:W-:Y:S01]  /*1a940*/  IMAD R28, R138, UR73, RZ ;  /* 0x000000498a1c7c24 */ /* 0x000fe2000f8e02ff */
[----:B----4-:R-:W-:Y:S02]  /*1a950*/  SEL R132, R248, R132, !P6 ;  /* 0x00000084f8847207 */ /* 0x010fe40007000000 */
[----:B------:R2:W-:Y:S01]  /*1a960*/  STL [R1+0x3d8], R0 ;  /* 0x0003d80001007387 */ /* 0x0005e20000100800 */
[----:B------:R-:W-:Y:S01]  /*1a970*/  ISETP.GE.AND P1, PT, R82, RZ, PT ;  /* 0x000000ff5200720c */ /* 0x000fe20003f26270 */
[----:B------:R-:W4:Y:S02]  /*1a980*/  LDCU UR68, c[0x0][0x3b0] ;  /* 0x00007600ff4477ac */ /* 0x000f240008000800 */
[----:B------:R-:W3:Y:S01]  /*1a990*/  LDL.LU R129, [R1+0x87ec] ;  /* 0x0087ec0001817983 */ /* 0x000ee20000300800 */
[----:B------:R-:W-:Y:S01]  /*1a9a0*/  SEL R30, R248, R30, !P6 ;  /* 0x0000001ef81e7207 */ /* 0x000fe20007000000 */
[----:B------:R-:W1:Y:S01]  /*1a9b0*/  LDCU UR73, c[0x0][0x3b0] ;  /* 0x00007600ff4977ac */ /* 0x000e620008000800 */
[----:B--2---:R-:W-:Y:S01]  /*1a9c0*/  IMAD R0, R164, UR69, RZ ;  /* 0x00000045a4007c24 */ /* 0x004fe2000f8e02ff */
[----:B------:R-:W2:Y:S04]  /*1a9d0*/  LDCU UR69, c[0x0][0x3b0] ;  /* 0x00007600ff4577ac */ /* 0x000ea80008000800 */
[----:B------:R1:W-:Y:S04]  /*1a9e0*/  STL [R1+0x38c], R0 ;  /* 0x00038c0001007387 */ /* 0x0003e80000100800 */
[----:B------:R-:W-:Y:S01]  /*1a9f0*/  STL [R1+0x80b4], R40 ;  /* 0x0080b42801007387 */ /* 0x000fe20000100800 */
[----:B-1----:R-:W-:Y:S01]  /*1aa00*/  IMAD R0, R159, UR70, RZ ;  /* 0x000000469f007c24 */ /* 0x002fe2000f8e02ff */
[----:B------:R-:W1:Y:S04]  /*1aa10*/  LDCU UR70, c[0x0][0x3b0] ;  /* 0x00007600ff4677ac */ /* 0x000e680008000800 */
[----:B------:R-:W-:Y:S04]  /*1aa20*/  STL [R1+0x37c], R0 ;  /* 0x00037c0001007387 */ /* 0x000fe80000100800 */
[----:B------:R1:W-:Y:S04]  /*1aa30*/  STL [R1+0x328], R15 ;  /* 0x0003280f01007387 */ /* 0x0003e80000100800 */
[----:B------:R-:W2:Y:S04]  /*1aa40*/  LDL.LU R118, [R1+0x87e8] ;  /* 0x0087e80001767983 */ /* 0x000ea80000300800 */
[----:B------:R-:W4:Y:S01]  /*1aa50*/  LDL.LU R242, [R1] ;  /* 0x0000000001f27983 */ /* 0x000f220000300800 */
[----:B-1----:R-:W-:Y:S01]  /*1aa60*/  IMAD R15, R144, UR72, RZ ;  /* 0x00000048900f7c24 */ /* 0x002fe2000f8e02ff */
[----:B------:R-:W-:Y:S01]  /*1aa70*/  IABS R0, R40 ;  /* 0x0000002800007213 */ /* 0x000fe20000000000 */
[----:B------:R-:W-:Y:S01]  /*1aa80*/  @!P1 IMAD.MOV R42, RZ, RZ, -R42 ;  /* 0x000000ffff2a9224 */ /* 0x000fe200078e0a2a */
[----:B------:R-:W1:Y:S02]  /*1aa90*/  LDCU UR72, c[0x0][0x3b0] ;  /* 0x00007600ff4877ac */ /* 0x000e640008000800 */
[----:B------:R1:W-:Y:S04]  /*1aaa0*/  STL [R1+0x31c], R15 ;  /* 0x00031c0f01007387 */ /* 0x0003e80000100800 */
[----:B------:R-:W4:Y:S04]  /*1aab0*/  LDL.LU R243, [R1+0xc] ;  /* 0x00000c0001f37983 */ /* 0x000f280000300800 */
[----:B------:R1:W-:Y:S04]  /*1aac0*/  STL [R1+0x310], R28 ;  /* 0x0003101c01007387 */ /* 0x0003e80000100800 */
[----:B------:R-:W4:Y:S01]  /*1aad0*/  LDL.LU R109, [R1+0x87e4] ;  /* 0x0087e400016d7983 */ /* 0x000f220000300800 */
[----:B-1----:R-:W-:-:S03]  /*1aae0*/  IMAD.HI.U32 R15, R106, R0, RZ ;  /* 0x000000006a0f7227 */ /* 0x002fc600078e00ff */
[----:B------:R-:W4:Y:S01]  /*1aaf0*/  LDL.LU R231, [R1+0x24] ;  /* 0x0000240001e77983 */ /* 0x000f220000300800 */
[----:B------:R-:W-:Y:S02]  /*1ab00*/  IMAD.MOV R15, RZ, RZ, -R15 ;  /* 0x000000ffff0f7224 */ /* 0x000fe400078e0a0f */
[----:B------:R-:W-:Y:S01]  /*1ab10*/  IMAD R28, R132, UR74, RZ ;  /* 0x0000004a841c7c24 */ /* 0x000fe2000f8e02ff */
[----:B---3--:R-:W-:-:S04]  /*1ab20*/  SEL R129, R248, R129, !P6 ;  /* 0x00000081f8817207 */ /* 0x008fc80007000000 */
[----:B------:R-:W-:Y:S01]  /*1ab30*/  STL [R1+0x30c], R28 ;  /* 0x00030c1c01007387 */ /* 0x000fe20000100800 */
[----:B------:R-:W-:Y:S01]  /*1ab40*/  IMAD R0, R105, R15, R0 ;  /* 0x0000000f69007224 */ /* 0x000fe200078e0200 */
[C---:B--2---:R-:W-:Y:S01]  /*1ab50*/  SEL R118, R248.reuse, R118, !P6 ;  /* 0x00000076f8767207 */ /* 0x044fe20007000000 */
[----:B------:R-:W-:Y:S01]  /*1ab60*/  IMAD R15, R129, UR75, RZ ;  /* 0x0000004b810f7c24 */ /* 0x000fe2000f8e02ff */
[----:B------:R-:W2:Y:S01]  /*1ab70*/  LDL.LU R233, [R1+0x34] ;  /* 0x0000340001e97983 */ /* 0x000ea20000300800 */
[----:B----4-:R-:W-:-:S03]  /*1ab80*/  SEL R109, R248, R109, !P6 ;  /* 0x0000006df86d7207 */ /* 0x010fc60007000000 */
[----:B------:R-:W3:Y:S01]  /*1ab90*/  LDL.LU R235, [R1+0x5c] ;  /* 0x00005c0001eb7983 */ /* 0x000ee20000300800 */
[----:B------:R-:W-:Y:S01]  /*1aba0*/  ISETP.GT.U32.AND P2, PT, R105, R0, PT ;  /* 0x000000006900720c */ /* 0x000fe20003f44070 */
[----:B------:R-:W1:Y:S02]  /*1abb0*/  LDCU UR74, c[0x0][0x3b0] ;  /* 0x00007600ff4a77ac */ /* 0x000e640008000800 */
[----:B------:R4:W-:Y:S01]  /*1abc0*/  STL [R1+0x2fc], R15 ;  /* 0x0002fc0f01007387 */ /* 0x0009e20000100800 */
[----:B------:R-:W-:Y:S01]  /*1abd0*/  SEL R42, R248, R42, !P6 ;  /* 0x0000002af82a7207 */ /* 0x000fe20007000000 */
[----:B------:R-:W1:Y:S02]  /*1abe0*/  LDCU UR75, c[0x0][0x3b0] ;  /* 0x00007600ff4b77ac */ /* 0x000e640008000800 */
[----:B------:R-:W3:Y:S01]  /*1abf0*/  LDL.LU R237, [R1+0x70] ;  /* 0x0000700001ed7983 */ /* 0x000ee20000300800 */
[----:B----4-:R-:W-:Y:S01]  /*1ac00*/  IMAD R15, R118, UR4, RZ ;  /* 0x00000004760f7c24 */ /* 0x010fe2000f8e02ff */
[----:B------:R-:W4:Y:S04]  /*1ac10*/  LDCU UR4, c[0x0][0x3b0] ;  /* 0x00007600ff0477ac */ /* 0x000f280008000800 */
[----:B------:R1:W-:Y:S01]  /*1ac20*/  STL [R1+0x2ec], R15 ;  /* 0x0002ec0f01007387 */ /* 0x0003e20000100800 */
[----:B------:R-:W-:Y:S01]  /*1ac30*/  IMAD R28, R109, UR41, RZ ;  /* 0x000000296d1c7c24 */ /* 0x000fe2000f8e02ff */
[----:B------:R-:W2:Y:S02]  /*1ac40*/  LDCU UR41, c[0x0][0x3b0] ;  /* 0x00007600ff2977ac */ /* 0x000ea40008000800 */
[----:B------:R-:W4:Y:S04]  /*1ac50*/  LDL.LU R207, [R1+0x87e0] ;  /* 0x0087e00001cf7983 */ /* 0x000f280000300800 */
[----:B------:R-:W4:Y:S01]  /*1ac60*/  LDL.LU R239, [R1+0xa0] ;  /* 0x0000a00001ef7983 */ /* 0x000f220000300800 */
[----:B-1----:R-:W-:-:S03]  /*1ac70*/  SEL R15, R248, R242, !P6 ;  /* 0x000000f2f80f7207 */ /* 0x002fc60007000000 */
[----:B------:R1:W-:Y:S04]  /*1ac80*/  STL [R1+0x2dc], R28 ;  /* 0x0002dc1c01007387 */ /* 0x0003e80000100800 */
[----:B------:R-:W4:Y:S04]  /*1ac90*/  LDL.LU R202, [R1+0x87dc] ;  /* 0x0087dc0001ca7983 */ /* 0x000f280000300800 */
[----:B------:R-:W4:Y:S01]  /*1aca0*/  LDL.LU R242, [R1+0xb4] ;  /* 0x0000b40001f27983 */ /* 0x000f220000300800 */
[----:B-1----:R-:W-:-:S03]  /*1acb0*/  SEL R28, R248, R243, !P6 ;  /* 0x000000f3f81c7207 */ /* 0x002fc60007000000 */
[----:B------:R-:W4:Y:S01]  /*1acc0*/  LDL.LU R243, [R1+0xc8] ;  /* 0x0000c80001f37983 */ /* 0x000f220000300800 */
[----:B------:R-:W-:Y:S01]  /*1acd0*/  IMAD R15, R15, UR8, RZ ;  /* 0x000000080f0f7c24 */ /* 0x000fe2000f8e02ff */
[----:B------:R-:W1:Y:S04]  /*1ace0*/  LDCU UR8, c[0x0][0x3b0] ;  /* 0x00007600ff0877ac */ /* 0x000e680008000800 */
[----:B------:R1:W-:Y:S01]  /*1acf0*/  STL [R1+0x2d8], R15 ;  /* 0x0002d80f01007387 */ /* 0x0003e20000100800 */
[----:B------:R-:W-:Y:S02]  /*1ad00*/  IMAD R28, R28, UR5, RZ ;  /* 0x000000051c1c7c24 */ /* 0x000fe4000f8e02ff */
[----:B------:R-:W-:Y:S01]  /*1ad10*/  IMAD.MOV.U32 R52, RZ, RZ, R37 ;  /* 0x000000ffff347224 */ /* 0x000fe200078e0025 */
[----:B------:R-:W-:Y:S01]  /*1ad20*/  MOV R77, R36 ;  /* 0x00000024004d7202 */ /* 0x000fe20000000f00 */
[----:B------:R-:W-:Y:S01]  /*1ad30*/  @!P2 IMAD.IADD R0, R0, 0x1, -R105 ;  /* 0x000000010000a824 */ /* 0x000fe200078e0a69 */
[----:B-1----:R-:W-:Y:S01]  /*1ad40*/  SEL R15, R248, R231, !P6 ;  /* 0x000000e7f80f7207 */ /* 0x002fe20007000000 */
[----:B------:R2:W-:Y:S01]  /*1ad50*/  STL [R1+0x2d4], R28 ;  /* 0x0002d41c01007387 */ /* 0x0005e20000100800 */
[----:B------:R-:W-:Y:S01]  /*1ad60*/  MOV R111, R32 ;  /* 0x00000020006f7202 */ /* 0x000fe20000000f00 */
[----:B------:R-:W-:Y:S01]  /*1ad70*/  IMAD.MOV.U32 R117, RZ, RZ, R31 ;  /* 0x000000ffff757224 */ /* 0x000fe200078e001f */
[----:B------:R-:W-:Y:S01]  /*1ad80*/  MOV R134, R26 ;  /* 0x0000001a00867202 */ /* 0x000fe20000000f00 */
[----:B------:R-:W-:Y:S01]  /*1ad90*/  IMAD R15, R15, UR9, RZ ;  /* 0x000000090f0f7c24 */ /* 0x000fe2000f8e02ff */
[----:B------:R-:W-:Y:S01]  /*1ada0*/  ISETP.GT.U32.AND P2, PT, R105, R0, PT ;  /* 0x000000006900720c */ /* 0x000fe20003f44070 */
[----:B------:R-:W1:Y:S03]  /*1adb0*/  LDCU UR9, c[0x0][0x3a0] ;  /* 0x00007400ff0977ac */ /* 0x000e660008000800 */
[----:B------:R3:W-:Y:S01]  /*1adc0*/  STL [R1+0x2c4], R15 ;  /* 0x0002c40f01007387 */ /* 0x0007e20000100800 */
[----:B------:R-:W-:Y:S01]  /*1add0*/  IMAD.MOV.U32 R129, RZ, RZ, R29 ;  /* 0x000000ffff817224 */ /* 0x000fe200078e001d */
[----:B------:R-:W-:Y:S01]  /*1ade0*/  MOV R153, R21 ;  /* 0x0000001500997202 */ /* 0x000fe20000000f00 */
[----:B------:R-:W-:Y:S01]  /*1adf0*/  IMAD.MOV.U32 R133, RZ, RZ, R27 ;  /* 0x000000ffff857224 */ /* 0x000fe200078e001b */
[----:B------:R-:W4:Y:S01]  /*1ae00*/  LDL.LU R196, [R1+0x87d8] ;  /* 0x0087d80001c47983 */ /* 0x000f220000300800 */
[----:B------:R-:W-:-:S02]  /*1ae10*/  IMAD.MOV.U32 R139, RZ, RZ, R25 ;  /* 0x000000ffff8b7224 */ /* 0x000fc400078e0019 */
[----:B------:R-:W-:Y:S01]  /*1ae20*/  IMAD.MOV.U32 R158, RZ, RZ, R19 ;  /* 0x000000ffff9e7224 */ /* 0x000fe200078e0013 */
[----:B------:R-:W-:Y:S01]  /*1ae30*/  MOV R165, R18 ;  /* 0x0000001200a57202 */ /* 0x000fe20000000f00 */
[----:B------:R-:W-:Y:S01]  /*1ae40*/  @!P2 IMAD.IADD R0, R0, 0x1, -R105 ;  /* 0x000000010000a824 */ /* 0x000fe200078e0a69 */
[----:B------:R-:W-:Y:S01]  /*1ae50*/  ISETP.GE.AND P2, PT, R190, RZ, PT ;  /* 0x000000ffbe00720c */ /* 0x000fe20003f46270 */
[----:B------:R-:W-:Y:S02]  /*1ae60*/  IMAD.MOV.U32 R145, RZ, RZ, R24 ;  /* 0x000000ffff917224 */ /* 0x000fe400078e0018 */
[----:B------:R-:W-:Y:S02]  /*1ae70*/  IMAD.MOV.U32 R169, RZ, RZ, R16 ;  /* 0x000000ffffa97224 */ /* 0x000fe400078e0010 */
[----:B------:R-:W-:Y:S01]  /*1ae80*/  IMAD.MOV.U32 R174, RZ, RZ, R13 ;  /* 0x000000ffffae7224 */ /* 0x000fe200078e000d */
[----:B------:R-:W-:Y:S01]  /*1ae90*/  MOV R179, R12 ;  /* 0x0000000c00b37202 */ /* 0x000fe20000000f00 */
[----:B------:R-:W-:Y:S01]  /*1aea0*/  @!P5 IMAD.MOV R0, RZ, RZ, -R0 ;  /* 0x000000ffff00d224 */ /* 0x000fe200078e0a00 */
[----:B------:R-:W1:Y:S04]  /*1aeb0*/  LDCU UR5, c[0x0][0x3a0] ;  /* 0x00007400ff0577ac */ /* 0x000e680008000800 */
[----:B------:R-:W-:-:S02]  /*1aec0*/  SEL R0, R248, R0, !P6 ;  /* 0x00000000f8007207 */ /* 0x000fc40007000000 */
[----:B------:R-:W-:-:S03]  /*1aed0*/  @!P2 IADD3 R10, PT, PT, -R10, RZ, RZ ;  /* 0x000000ff0a0aa210 */ /* 0x000fc60007ffe1ff */
[----:B------:R-:W-:Y:S01]  /*1aee0*/  IMAD R0, R0, UR15, RZ ;  /* 0x0000000f00007c24 */ /* 0x000fe2000f8e02ff */
[----:B------:R-:W-:Y:S01]  /*1aef0*/  SEL R10, R248, R10, !P6 ;  /* 0x0000000af80a7207 */ /* 0x000fe20007000000 */
[----:B------:R-:W1:Y:S01]  /*1af00*/  LDCU UR15, c[0x0][0x3b0] ;  /* 0x00007600ff0f77ac */ /* 0x000e620008000800 */
[----:B------:R-:W-:-:S13]  /*1af10*/  ISETP.GE.AND P2, PT, R183, RZ, PT ;  /* 0x000000ffb700720c */ /* 0x000fda0003f46270 */
[----:B------:R-:W-:Y:S01]  /*1af20*/  @!P2 IMAD.MOV R59, RZ, RZ, -R59 ;  /* 0x000000ffff3ba224 */ /* 0x000fe200078e0a3b */
[----:B------:R-:W-:Y:S02]  /*1af30*/  ISETP.GE.AND P2, PT, R172, RZ, PT ;  /* 0x000000ffac00720c */ /* 0x000fe40003f46270 */
[----:B--2---:R-:W-:-:S05]  /*1af40*/  SEL R28, R248, R233, !P6 ;  /* 0x000000e9f81c7207 */ /* 0x004fca0007000000 */
[----:B------:R-:W-:Y:S01]  /*1af50*/  IMAD R28, R28, UR7, RZ ;  /* 0x000000071c1c7c24 */ /* 0x000fe2000f8e02ff */
[----:B---3--:R-:W-:-:S04]  /*1af60*/  SEL R15, R248, R235, !P6 ;  /* 0x000000ebf80f7207 */ /* 0x008fc80007000000 */
[----:B------:R2:W-:Y:S01]  /*1af70*/  STL [R1+0x2bc], R28 ;  /* 0x0002bc1c01007387 */ /* 0x0005e20000100800 */
[C---:B------:R-:W-:Y:S02]  /*1af80*/  SEL R59, R248.reuse, R59, !P6 ;  /* 0x0000003bf83b7207 */ /* 0x040fe40007000000 */
[C---:B----4-:R-:W-:Y:S01]  /*1af90*/  SEL R207, R248.reuse, R207, !P6 ;  /* 0x000000cff8cf7207 */ /* 0x050fe20007000000 */
[----:B------:R-:W-:Y:S01]  /*1afa0*/  IMAD R15, R15, UR10, RZ ;  /* 0x0000000a0f0f7c24 */ /* 0x000fe2000f8e02ff */
[C---:B--2---:R-:W-:Y:S02]  /*1afb0*/  SEL R28, R248.reuse, R237, !P6 ;  /* 0x000000edf81c7207 */ /* 0x044fe40007000000 */
[----:B------:R-:W-:Y:S02]  /*1afc0*/  SEL R202, R248, R202, !P6 ;  /* 0x000000caf8ca7207 */ /* 0x000fe40007000000 */
[----:B------:R2:W-:Y:S01]  /*1afd0*/  STL [R1+0x2b4], R15 ;  /* 0x0002b40f01007387 */ /* 0x0005e20000100800 */
[----:B------:R-:W-:Y:S01]  /*1afe0*/  IMAD R28, R28, UR11, RZ ;  /* 0x0000000b1c1c7c24 */ /* 0x000fe2000f8e02ff */
[----:B------:R-:W-:-:S02]  /*1aff0*/  SEL R196, R248, R196, !P6 ;  /* 0x000000c4f8c47207 */ /* 0x000fc40007000000 */
[----:B------:R-:W3:Y:S01]  /*1b000*/  LDL.LU R190, [R1+0x87d4] ;  /* 0x0087d40001be7983 */ /* 0x000ee20000300800 */
[C---:B--2---:R-:W-:Y:S01]  /*1b010*/  SEL R15, R248.reuse, R239, !P6 ;  /* 0x000000eff80f7207 */ /* 0x044fe20007000000 */
[----:B------:R-:W-:Y:S01]  /*1b020*/  @!P2 IMAD.MOV R90, RZ, RZ, -R90 ;  /* 0x000000ffff5aa224 */ /* 0x000fe200078e0a5a */
[----:B------:R-:W-:Y:S01]  /*1b030*/  ISETP.GE.AND P5, PT, R81, RZ, PT ;  /* 0x000000ff5100720c */ /* 0x000fe20003fa6270 */
[----:B------:R-:W2:Y:S02]  /*1b040*/  LDCU UR11, c[0x0][0x3a0] ;  /* 0x00007400ff0b77ac */ /* 0x000ea40008000800 */
[----:B------:R-:W-:Y:S01]  /*1b050*/  IMAD R15, R15, UR12, RZ ;  /* 0x0000000c0f0f7c24 */ /* 0x000fe2000f8e02ff */
[----:B------:R4:W-:Y:S01]  /*1b060*/  STL [R1+0x2b0], R28 ;  /* 0x0002b01c01007387 */ /* 0x0009e20000100800 */
[----:B------:R-:W-:Y:S01]  /*1b070*/  ISETP.GE.AND P2, PT, R141, RZ, PT ;  /* 0x000000ff8d00720c */ /* 0x000fe20003f46270 */
[----:B------:R-:W1:Y:S02]  /*1b080*/  LDCU UR7, c[0x0][0x3a0] ;  /* 0x00007400ff0777ac */ /* 0x000e640008000800 */
[----:B------:R2:W-:Y:S01]  /*1b090*/  STL [R1+0x2a8], R15 ;  /* 0x0002a80f01007387 */ /* 0x0005e20000100800 */
[----:B------:R-:W1:Y:S01]  /*1b0a0*/  LDCU UR10, c[0x0][0x3a0] ;  /* 0x00007400ff0a77ac */ /* 0x000e620008000800 */
[C---:B----4-:R-:W-:Y:S01]  /*1b0b0*/  SEL R28, R248.reuse, R242, !P6 ;  /* 0x000000f2f81c7207 */ /* 0x050fe20007000000 */
[----:B------:R-:W4:Y:S01]  /*1b0c0*/  LDCU UR12, c[0x0][0x3b0] ;  /* 0x00007600ff0c77ac */ /* 0x000f220008000800 */
[----:B--2---:R-:W-:-:S03]  /*1b0d0*/  SEL R15, R248, R243, !P6 ;  /* 0x000000f3f80f7207 */ /* 0x004fc60007000000 */
[----:B------:R-:W-:Y:S01]  /*1b0e0*/  IMAD R28, R28, UR13, RZ ;  /* 0x0000000d1c1c7c24 */ /* 0x000fe2000f8e02ff */
[----:B---3--:R-:W-:Y:S01]  /*1b0f0*/  SEL R190, R248, R190, !P6 ;  /* 0x000000bef8be7207 */ /* 0x008fe20007000000 */
[----:B------:R-:W-:-:S03]  /*1b100*/  IMAD R15, R15, UR14, RZ ;  /* 0x0000000e0f0f7c24 */ /* 0x000fc6000f8e02ff */
[----:B------:R-:W-:Y:S01]  /*1b110*/  STL [R1+0x2a4], R28 ;  /* 0x0002a41c01007387 */ /* 0x000fe20000100800 */
[----:B------:R-:W-:Y:S01]  /*1b120*/  @!P2 IADD3 R83, PT, PT, -R83, RZ, RZ ;  /* 0x000000ff5353a210 */ /* 0x000fe20007ffe1ff */
[----:B------:R-:W2:Y:S02]  /*1b130*/  LDCU UR13, c[0x0][0x3b0] ;  /* 0x00007600ff0d77ac */ /* 0x000ea40008000800 */
[----:B------:R-:W3:Y:S01]  /*1b140*/  LDL.LU R183, [R1+0x87d0] ;  /* 0x0087d00001b77983 */ /* 0x000ee20000300800 */
[----:B------:R-:W-:Y:S01]  /*1b150*/  @!P5 IADD3 R4, PT, PT, -R4, RZ, RZ ;  /* 0x000000ff0404d210 */ /* 0x000fe20007ffe1ff */
[----:B------:R-:W1:Y:S02]  /*1b160*/  LDCU UR14, c[0x0][0x3b0] ;  /* 0x00007600ff0e77ac */ /* 0x000e640008000800 */
[----:B------:R-:W-:Y:S04]  /*1b170*/  STL [R1+0x29c], R15 ;  /* 0x00029c0f01007387 */ /* 0x000fe80000100800 */
[----:B------:R2:W-:Y:S04]  /*1b180*/  STL [R1+0x298], R0 ;  /* 0x0002980001007387 */ /* 0x0005e80000100800 */
[----:B------:R-:W4:Y:S01]  /*1b190*/  LDL.LU R178, [R1+0x87cc] ;  /* 0x0087cc0001b27983 */ /* 0x000f220000300800 */
[----:B--2---:R-:W-:Y:S01]  /*1b1a0*/  IMAD R0, R10, UR16, RZ ;  /* 0x000000100a007c24 */ /* 0x004fe2000f8e02ff */
[----:B---3--:R-:W-:-:S04]  /*1b1b0*/  SEL R183, R248, R183, !P6 ;  /* 0x000000b7f8b77207 */ /* 0x008fc80007000000 */
[----:B------:R2:W-:Y:S01]  /*1b1c0*/  STL [R1+0x294], R0 ;  /* 0x0002940001007387 */ /* 0x0005e20000100800 */
[----:B------:R-:W-:Y:S01]  /*1b1d0*/  ISETP.GE.AND P2, PT, R78, RZ, PT ;  /* 0x000000ff4e00720c */ /* 0x000fe20003f46270 */
[----:B------:R-:W3:Y:S01]  /*1b1e0*/  LDCU UR16, c[0x0][0x3b0] ;  /* 0x00007600ff1077ac */ /* 0x000ee20008000800 */
[----:B--2---:R-:W-:Y:S01]  /*1b1f0*/  IMAD R0, R22, UR17, RZ ;  /* 0x0000001116007c24 */ /* 0x004fe2000f8e02ff */
[C---:B----4-:R-:W-:Y:S01]  /*1b200*/  SEL R178, R248.reuse, R178, !P6 ;  /* 0x000000b2f8b27207 */ /* 0x050fe20007000000 */
[----:B------:R-:W2:Y:S03]  /*1b210*/  LDCU UR17, c[0x0][0x3b0] ;  /* 0x00007600ff1177ac */ /* 0x000ea60008000800 */
[----:B------:R4:W-:Y:S04]  /*1b220*/  STL [R1+0x28c], R0 ;  /* 0x00028c0001007387 */ /* 0x0009e80000100800 */
[----:B------:R-:W2:Y:S01]  /*1b230*/  LDL.LU R172, [R1+0x87c8] ;  /* 0x0087c80001ac7983 */ /* 0x000ea20000300800 */
[----:B----4-:R-:W-:Y:S01]  /*1b240*/  IMAD R0, R35, UR18, RZ ;  /* 0x0000001223007c24 */ /* 0x010fe2000f8e02ff */
[C---:B------:R-:W-:Y:S01]  /*1b250*/  SEL R4, R248.reuse, R4, !P6 ;  /* 0x00000004f8047207 */ /* 0x040fe20007000000 */
[----:B------:R-:W-:Y:S01]  /*1b260*/  @!P2 IMAD.MOV R54, RZ, RZ, -R54 ;  /* 0x000000ffff36a224 */ /* 0x000fe200078e0a36 */
[----:B------:R-:W4:Y:S02]  /*1b270*/  LDCU UR18, c[0x0][0x3b0] ;  /* 0x00007600ff1277ac */ /* 0x000f240008000800 */
        /* <DEDUP_REMOVED lines=12> */
[----:B------:R-:W3:Y:S04]  /*1b340*/  LDCU UR21, c[0x0][0x3b0] ;  /* 0x00007600ff1577ac */ /* 0x000ee80008000800 */
[----:B------:R1:W-:Y:S04]  /*1b350*/  STL [R1+0x26c], R0 ;  /* 0x00026c0001007387 */ /* 0x0003e80000100800 */
[----:B------:R-:W3:Y:S01]  /*1b360*/  LDL.LU R162, [R1+0x87c0] ;  /* 0x0087c00001a27983 */ /* 0x000ee20000300800 */
[----:B-1----:R-:W-:Y:S01]  /*1b370*/  IMAD R0, R84, UR22, RZ ;  /* 0x0000001654007c24 */ /* 0x002fe2000f8e02ff */
[----:B------:R-:W1:Y:S04]  /*1b380*/  LDCU UR22, c[0x0][0x3b0] ;  /* 0x00007600ff1677ac */ /* 0x000e680008000800 */
[----:B------:R4:W-:Y:S02]  /*1b390*/  STL [R1+0x268], R0 ;  /* 0x0002680001007387 */ /* 0x0009e40000100800 */
[----:B----4-:R-:W-:Y:S01]  /*1b3a0*/  IMAD R0, R97, UR23, RZ ;  /* 0x0000001761007c24 */ /* 0x010fe2000f8e02ff */
[----:B------:R-:W4:Y:S04]  /*1b3b0*/  LDCU UR23, c[0x0][0x3b0] ;  /* 0x00007600ff1777ac */ /* 0x000f280008000800 */
[----:B------:R1:W-:Y:S04]  /*1b3c0*/  STL [R1+0x264], R0 ;  /* 0x0002640001007387 */ /* 0x0003e80000100800 */
[----:B------:R-:W4:Y:S01]  /*1b3d0*/  LDL.LU R155, [R1+0x87bc] ;  /* 0x0087bc00019b7983 */ /* 0x000f220000300800 */
[----:B-1----:R-:W-:Y:S01]  /*1b3e0*/  IMAD R0, R213, UR24, RZ ;  /* 0x00000018d5007c24 */ /* 0x002fe2000f8e02ff */
[----:B------:R-:W1:Y:S04]  /*1b3f0*/  LDCU UR24, c[0x0][0x3b0] ;  /* 0x00007600ff1877ac */ /* 0x000e680008000800 */
[----:B------:R1:W-:Y:S02]  /*1b400*/  STL [R1+0x260], R0 ;  /* 0x0002600001007387 */ /* 0x0003e40000100800 */
[----:B-1----:R-:W-:Y:S01]  /*1b410*/  IMAD R0, R207, UR25, RZ ;  /* 0x00000019cf007c24 */ /* 0x002fe2000f8e02ff */
[----:B------:R-:W1:Y:S04]  /*1b420*/  LDCU UR25, c[0x0][0x3b0] ;  /* 0x00007600ff1977ac */ /* 0x000e680008000800 */
        /* <DEDUP_REMOVED lines=23> */
[----:B--2---:R-:W-:-:S05]  /*1b5a0*/  SEL R167, R248, R167, !P6 ;  /* 0x000000a7f8a77207 */ /* 0x004fca0007000000 */
[----:B-1----:R-:W-:Y:S01]  /*1b5b0*/  IMAD R0, R167, UR32, RZ ;  /* 0x00000020a7007c24 */ /* 0x002fe2000f8e02ff */
[----:B------:R-:W1:Y:S04]  /*1b5c0*/  LDCU UR32, c[0x0][0x3b0] ;  /* 0x00007600ff2077ac */ /* 0x000e680008000800 */
[----:B------:R2:W-:Y:S01]  /*1b5d0*/  STL [R1+0x224], R0 ;  /* 0x0002240001007387 */ /* 0x0005e20000100800 */
[----:B---3--:R-:W-:-:S05]  /*1b5e0*/  SEL R162, R248, R162, !P6 ;  /* 0x000000a2f8a27207 */ /* 0x008fca0007000000 */
[----:B--2---:R-:W-:Y:S01]  /*1b5f0*/  IMAD R0, R162, UR33, RZ ;  /* 0x00000021a2007c24 */ /* 0x004fe2000f8e02ff */
[----:B------:R-:W2:Y:S04]  /*1b600*/  LDCU UR33, c[0x0][0x3b0] ;  /* 0x00007600ff2177ac */ /* 0x000ea80008000800 */
[----:B------:R3:W-:Y:S04]  /*1b610*/  STL [R1+0x218], R0 ;  /* 0x0002180001007387 */ /* 0x0007e80000100800 */
[----:B------:R-:W2:Y:S04]  /*1b620*/  LDL.LU R115, [R1+0x87a8] ;  /* 0x0087a80001737983 */ /* 0x000ea80000300800 */
[----:B------:R-:W2:Y:S01]  /*1b630*/  LDL.LU R243, [R1+0x10] ;  /* 0x0000100001f37983 */ /* 0x000ea20000300800 */
[----:B----4-:R-:W-:-:S05]  /*1b640*/  SEL R155, R248, R155, !P6 ;  /* 0x0000009bf89b7207 */ /* 0x010fca0007000000 */
[----:B---3--:R-:W-:Y:S01]  /*1b650*/  IMAD R0, R155, UR34, RZ ;  /* 0x000000229b007c24 */ /* 0x008fe2000f8e02ff */
[----:B------:R-:W3:Y:S04]  /*1b660*/  LDCU UR34, c[0x0][0x3b0] ;  /* 0x00007600ff2277ac */ /* 0x000ee80008000800 */
[----:B------:R4:W-:Y:S04]  /*1b670*/  STL [R1+0x214], R0 ;  /* 0x0002140001007387 */ /* 0x0009e80000100800 */
[----:B------:R-:W3:Y:S01]  /*1b680*/  LDL.LU R231, [R1+0x28] ;  /* 0x0000280001e77983 */ /* 0x000ee20000300800 */
[----:B------:R-:W-:-:S05]  /*1b690*/  SEL R148, R248, R148, !P6 ;  /* 0x00000094f8947207 */ /* 0x000fca0007000000 */
[----:B----4-:R-:W-:Y:S01]  /*1b6a0*/  IMAD R0, R148, UR35, RZ ;  /* 0x0000002394007c24 */ /* 0x010fe2000f8e02ff */
[----:B------:R-:W4:Y:S04]  /*1b6b0*/  LDCU UR35, c[0x0][0x3b0] ;  /* 0x00007600ff2377ac */ /* 0x000f280008000800 */
[----:B------:R1:W-:Y:S04]  /*1b6c0*/  STL [R1+0x210], R0 ;  /* 0x0002100001007387 */ /* 0x0003e80000100800 */
[----:B------:R-:W3:Y:S04]  /*1b6d0*/  LDL.LU R108, [R1+0x87a4] ;  /* 0x0087a400016c7983 */ /* 0x000ee80000300800 */
[----:B------:R-:W4:Y:S04]  /*1b6e0*/  LDL.LU R233, [R1+0x48] ;  /* 0x0000480001e97983 */ /* 0x000f280000300800 */
[----:B------:R-:W4:Y:S01]  /*1b6f0*/  LDL.LU R235, [R1+0x60] ;  /* 0x0000600001eb7983 */ /* 0x000f220000300800 */
[----:B------:R-:W-:-:S05]  /*1b700*/  SEL R141, R248, R141, !P6 ;  /* 0x0000008df88d7207 */ /* 0x000fca0007000000 */
[----:B-1----:R-:W-:Y:S01]  /*1b710*/  IMAD R0, R141, UR36, RZ ;  /* 0x000000248d007c24 */ /* 0x002fe2000f8e02ff */
[----:B------:R-:W1:Y:S04]  /*1b720*/  LDCU UR36, c[0x0][0x3b0] ;  /* 0x00007600ff2477ac */ /* 0x000e680008000800 */
[----:B------:R1:W-:Y:S01]  /*1b730*/  STL [R1+0x20c], R0 ;  /* 0x00020c0001007387 */ /* 0x0003e20000100800 */
[----:B------:R-:W-:-:S05]  /*1b740*/  SEL R136, R248, R136, !P6 ;  /* 0x00000088f8887207 */ /* 0x000fca0007000000 */
[----:B-1----:R-:W-:Y:S01]  /*1b750*/  IMAD R0, R136, UR37, RZ ;  /* 0x0000002588007c24 */ /* 0x002fe2000f8e02ff */
[----:B------:R-:W1:Y:S04]  /*1b760*/  LDCU UR37, c[0x0][0x3b0] ;  /* 0x00007600ff2577ac */ /* 0x000e680008000800 */
[----:B------:R1:W-:Y:S04]  /*1b770*/  STL [R1+0x200], R0 ;  /* 0x0002000001007387 */ /* 0x0003e80000100800 */
[----:B------:R-:W4:Y:S04]  /*1b780*/  LDL.LU R78, [R1+0x87a0] ;  /* 0x0087a000014e7983 */ /* 0x000f280000300800 */
[----:B------:R-:W4:Y:S04]  /*1b790*/  LDL.LU R237, [R1+0x74] ;  /* 0x0000740001ed7983 */ /* 0x000f280000300800 */
[----:B------:R-:W4:Y:S01]  /*1b7a0*/  LDL.LU R239, [R1+0x80] ;  /* 0x0000800001ef7983 */ /* 0x000f220000300800 */
[----:B------:R-:W-:-:S05]  /*1b7b0*/  SEL R128, R248, R128, !P6 ;  /* 0x00000080f8807207 */ /* 0x000fca0007000000 */
[----:B-1----:R-:W-:Y:S01]  /*1b7c0*/  IMAD R0, R128, UR38, RZ ;  /* 0x0000002680007c24 */ /* 0x002fe2000f8e02ff */
[----:B------:R-:W1:Y:S04]  /*1b7d0*/  LDCU UR38, c[0x0][0x3b0] ;  /* 0x00007600ff2677ac */ /* 0x000e680008000800 */
[----:B------:R1:W-:Y:S04]  /*1b7e0*/  STL [R1+0x1f4], R0 ;  /* 0x0001f40001007387 */ /* 0x0003e80000100800 */
[----:B------:R-:W4:Y:S01]  /*1b7f0*/  LDL.LU R242, [R1+0x94] ;  /* 0x0000940001f27983 */ /* 0x000f220000300800 */
[----:B------:R-:W-:Y:S01]  /*1b800*/  @!P2 IMAD.MOV R17, RZ, RZ, -R17 ;  /* 0x000000ffff11a224 */ /* 0x000fe200078e0a11 */
[----:B------:R-:W-:-:S02]  /*1b810*/  ISETP.GE.AND P2, PT, R216, RZ, PT ;  /* 0x000000ffd800720c */ /* 0x000fc40003f46270 */
[----:B--2---:R-:W-:-:S05]  /*1b820*/  SEL R115, R248, R115, !P6 ;  /* 0x00000073f8737207 */ /* 0x004fca0007000000 */
[----:B-1----:R-:W-:Y:S01]  /*1b830*/  IMAD R0, R115, UR39, RZ ;  /* 0x0000002773007c24 */ /* 0x002fe2000f8e02ff */
[----:B---3--:R-:W-:-:S04]  /*1b840*/  SEL R108, R248, R108, !P6 ;  /* 0x0000006cf86c7207 */ /* 0x008fc80007000000 */
[----:B------:R1:W-:Y:S01]  /*1b850*/  STL [R1+0x1f0], R0 ;  /* 0x0001f00001007387 */ /* 0x0003e20000100800 */
[----:B------:R-:W-:Y:S01]  /*1b860*/  SEL R17, R248, R17, !P6 ;  /* 0x00000011f8117207 */ /* 0x000fe20007000000 */
[----:B------:R-:W2:Y:S01]  /*1b870*/  LDCU UR39, c[0x0][0x3b0] ;  /* 0x00007600ff2777ac */ /* 0x000ea20008000800 */
[----:B------:R-:W-:Y:S01]  /*1b880*/  IMAD R10, R108, UR40, RZ ;  /* 0x000000286c0a7c24 */ /* 0x000fe2000f8e02ff */
[----:B------:R-:W3:Y:S01]  /*1b890*/  LDL.LU R80, [R1+0x879c] ;  /* 0x00879c0001507983 */ /* 0x000ee20000300800 */
[----:B------:R-:W-:Y:S01]  /*1b8a0*/  @!P2 IADD3 R67, PT, PT, -R67, RZ, RZ ;  /* 0x000000ff4343a210 */ /* 0x000fe20007ffe1ff */
[----:B------:R-:W2:Y:S01]  /*1b8b0*/  LDCU UR40, c[0x0][0x3b0] ;  /* 0x00007600ff2877ac */ /* 0x000ea20008000800 */
[----:B-1----:R-:W-:Y:S02]  /*1b8c0*/  SEL R0, R248, R243, !P6 ;  /* 0x000000f3f8007207 */ /* 0x002fe40007000000 */
[----:B------:R-:W2:Y:S03]  /*1b8d0*/  LDL.LU R243, [R1+0xcc] ;  /* 0x0000cc0001f37983 */ /* 0x000ea60000300800 */
[----:B------:R-:W-:Y:S01]  /*1b8e0*/  IMAD R0, R0, UR76, RZ ;  /* 0x0000004c00007c24 */ /* 0x000fe2000f8e02ff */
[----:B------:R1:W-:Y:S01]  /*1b8f0*/  STL [R1+0x1ec], R10 ;  /* 0x0001ec0a01007387 */ /* 0x0003e20000100800 */
[C---:B------:R-:W-:Y:S01]  /*1b900*/  SEL R67, R248.reuse, R67, !P6 ;  /* 0x00000043f8437207 */ /* 0x040fe20007000000 */
[----:B------:R-:W-:Y:S01]  /*1b910*/  IMAD.MOV.U32 R149, RZ, RZ, R23 ;  /* 0x000000ffff957224 */ /* 0x000fe200078e0017 */
[----:B------:R-:W2:Y:S01]  /*1b920*/  LDCU UR76, c[0x0][0x3b0] ;  /* 0x00007600ff4c77ac */ /* 0x000ea20008000800 */
[----:B------:R4:W-:Y:S04]  /*1b930*/  STL [R1+0x1e8], R0 ;  /* 0x0001e80001007387 */ /* 0x0009e80000100800 */
[----:B------:R-:W3:Y:S01]  /*1b940*/  LDL.LU R81, [R1+0x8798] ;  /* 0x0087980001517983 */ /* 0x000ee20000300800 */
[----:B-1----:R-:W-:-:S02]  /*1b950*/  SEL R10, R248, R231, !P6 ;  /* 0x000000e7f80a7207 */ /* 0x002fc40007000000 */
[----:B----4-:R-:W-:-:S03]  /*1b960*/  SEL R0, R248, R233, !P6 ;  /* 0x000000e9f8007207 */ /* 0x010fc60007000000 */
[----:B------:R-:W-:Y:S01]  /*1b970*/  IMAD R10, R10, UR42, RZ ;  /* 0x0000002a0a0a7c24 */ /* 0x000fe2000f8e02ff */
[----:B------:R-:W-:Y:S01]  /*1b980*/  IADD3 R231, PT, PT, R2, 0x198, RZ ;  /* 0x0000019802e77810 */ /* 0x000fe20007ffe0ff */
[----:B------:R-:W1:Y:S01]  /*1b990*/  LDCU UR42, c[0x0][0x3b0] ;  /* 0x00007600ff2a77ac */ /* 0x000e620008000800 */
[----:B------:R-:W-:Y:S02]  /*1b9a0*/  IMAD R0, R0, UR43, RZ ;  /* 0x0000002b00007c24 */ /* 0x000fe4000f8e02ff */
[----:B------:R4:W-:Y:S01]  /*1b9b0*/  STL [R1+0x1e4], R10 ;  /* 0x0001e40a01007387 */ /* 0x0009e20000100800 */
[----:B------:R-:W1:Y:S03]  /*1b9c0*/  LDCU UR43, c[0x0][0x3b0] ;  /* 0x00007600ff2b77ac */ /* 0x000e660008000800 */
[----:B------:R1:W-:Y:S04]  /*1b9d0*/  STL [R1+0x1d8], R0 ;  /* 0x0001d80001007387 */ /* 0x0003e80000100800 */
[----:B------:R-:W3:Y:S01]  /*1b9e0*/  LDL.LU R210, [R1+0x8794] ;  /* 0x0087940001d27983 */ /* 0x000ee20000300800 */
[----:B----4-:R-:W-:-:S05]  /*1b9f0*/  SEL R10, R248, R235, !P6 ;  /* 0x000000ebf80a7207 */ /* 0x010fca0007000000 */
[----:B------:R-:W-:Y:S01]  /*1ba00*/  IMAD R10, R10, UR44, RZ ;  /* 0x0000002c0a0a7c24 */ /* 0x000fe2000f8e02ff */
[----:B------:R-:W4:Y:S01]  /*1ba10*/  LDCU UR44, c[0x0][0x3b0] ;  /* 0x00007600ff2c77ac */ /* 0x000f220008000800 */
[----:B-1----:R-:W-:-:S03]  /*1ba20*/  SEL R0, R248, R237, !P6 ;  /* 0x000000edf8007207 */ /* 0x002fc60007000000 */
[----:B------:R1:W-:Y:S02]  /*1ba30*/  STL [R1+0x1d0], R10 ;  /* 0x0001d00a01007387 */ /* 0x0003e40000100800 */
[----:B------:R-:W-:Y:S01]  /*1ba40*/  IMAD R0, R0, UR45, RZ ;  /* 0x0000002d00007c24 */ /* 0x000fe2000f8e02ff */
[----:B------:R-:W2:Y:S04]  /*1ba50*/  LDCU UR45, c[0x0][0x3b0] ;  /* 0x00007600ff2d77ac */ /* 0x000ea80008000800 */
[----:B------:R4:W-:Y:S01]  /*1ba60*/  STL [R1+0x1cc], R0 ;  /* 0x0001cc0001007387 */ /* 0x0009e20000100800 */
[----:B-1----:R-:W-:-:S03]  /*1ba70*/  SEL R10, R248, R239, !P6 ;  /* 0x000000eff80a7207 */ /* 0x002fc60007000000 */
[----:B------:R-:W3:Y:S02]  /*1ba80*/  LDL.LU R82, [R1+0x8790] ;  /* 0x0087900001527983 */ /* 0x000ee40000300800 */
[----:B------:R-:W-:Y:S01]  /*1ba90*/  IMAD R10, R10, UR46, RZ ;  /* 0x0000002e0a0a7c24 */ /* 0x000fe2000f8e02ff */
[----:B------:R-:W1:Y:S01]  /*1baa0*/  LDCU UR46, c[0x0][0x3b0] ;  /* 0x00007600ff2e77ac */ /* 0x000e620008000800 */
[----:B----4-:R-:W-:-:S03]  /*1bab0*/  SEL R0, R248, R242, !P6 ;  /* 0x000000f2f8007207 */ /* 0x010fc60007000000 */
[----:B------:R2:W-:Y:S02]  /*1bac0*/  STL [R1+0x1c8], R10 ;  /* 0x0001c80a01007387 */ /* 0x0005e40000100800 */
[----:B------:R-:W-:Y:S01]  /*1bad0*/  IMAD R0, R0, UR47, RZ ;  /* 0x0000002f00007c24 */ /* 0x000fe2000f8e02ff */
[----:B------:R-:W4:Y:S04]  /*1bae0*/  LDCU UR47, c[0x0][0x3b0] ;  /* 0x00007600ff2f77ac */ /* 0x000f280008000800 */
[----:B------:R1:W-:Y:S04]  /*1baf0*/  STL [R1+0x1b8], R0 ;  /* 0x0001b80001007387 */ /* 0x0003e80000100800 */
[----:B------:R-:W4:Y:S01]  /*1bb00*/  LDL.LU R216, [R1+0x878c] ;  /* 0x00878c0001d87983 */ /* 0x000f220000300800 */
[----:B--2---:R-:W-:-:S05]  /*1bb10*/  SEL R10, R248, R243, !P6 ;  /* 0x000000f3f80a7207 */ /* 0x004fca0007000000 */
[----:B-1----:R-:W-:Y:S01]  /*1bb20*/  IMAD R0, R10, UR48, RZ ;  /* 0x000000300a007c24 */ /* 0x002fe2000f8e02ff */
[----:B------:R-:W1:Y:S04]  /*1bb30*/  LDCU UR48, c[0x0][0x3b0] ;  /* 0x00007600ff3077ac */ /* 0x000e680008000800 */
[----:B------:R2:W-:Y:S02]  /*1bb40*/  STL [R1+0x1b4], R0 ;  /* 0x0001b40001007387 */ /* 0x0005e40000100800 */
[----:B--2---:R-:W-:Y:S01]  /*1bb50*/  IMAD R0, R4, UR49, RZ ;  /* 0x0000003104007c24 */ /* 0x004fe2000f8e02ff */
[----:B------:R-:W2:Y:S04]  /*1bb60*/  LDCU UR49, c[0x0][0x3b0] ;  /* 0x00007600ff3177ac */ /* 0x000ea80008000800 */
[----:B------:R1:W-:Y:S02]  /*1bb70*/  STL [R1+0x1b0], R0 ;  /* 0x0001b00001007387 */ /* 0x0003e40000100800 */
[----:B-1----:R-:W-:Y:S01]  /*1bb80*/  IMAD R0, R17, UR50, RZ ;  /* 0x0000003211007c24 */ /* 0x002fe2000f8e02ff */
[----:B------:R-:W1:Y:S04]  /*1bb90*/  LDCU UR50, c[0x0][0x3b0] ;  /* 0x00007600ff3277ac */ /* 0x000e680008000800 */
[----:B------:R2:W-:Y:S02]  /*1bba0*/  STL [R1+0x1ac], R0 ;  /* 0x0001ac0001007387 */ /* 0x0005e40000100800 */
[----:B--2---:R-:W-:Y:S01]  /*1bbb0*/  IMAD R0, R30, UR51, RZ ;  /* 0x000000331e007c24 */ /* 0x004fe2000f8e02ff */
[----:B------:R-:W2:Y:S04]  /*1bbc0*/  LDCU UR51, c[0x0][0x3b0] ;  /* 0x00007600ff3377ac */ /* 0x000ea80008000800 */
[----:B------:R1:W-:Y:S01]  /*1bbd0*/  STL [R1+0x1a8], R0 ;  /* 0x0001a80001007387 */ /* 0x0003e20000100800 */
[----:B------:R-:W-:-:S02]  /*1bbe0*/  VIADD R243, R2, 0x191 ;  /* 0x0000019102f37836 */ /* 0x000fc40000000000 */
[----:B-1----:R-:W-:-:S03]  /*1bbf0*/  IMAD R0, R42, UR52, RZ ;  /* 0x000000342a007c24 */ /* 0x002fc6000f8e02ff */
[----:B------:R-:W-:Y:S01]  /*1bc00*/  ISETP.GE.AND P1, PT, R243, RZ, PT ;  /* 0x000000fff300720c */ /* 0x000fe20003f26270 */
[----:B---3--:R-:W-:Y:S01]  /*1bc10*/  @!P4 IMAD.MOV R82, RZ, RZ, -R82 ;  /* 0x000000ffff52c224 */ /* 0x008fe200078e0a52 */
[----:B------:R-:W-:Y:S01]  /*1bc20*/  ISETP.GE.AND P4, PT, R210, RZ, PT ;  /* 0x000000ffd200720c */ /* 0x000fe20003f86270 */
[C---:B------:R-:W-:Y:S02]  /*1bc30*/  VIADD R242, R2.reuse, 0x197 ;  /* 0x0000019702f27836 */ /* 0x040fe40000000000 */
[----:B------:R-:W-:Y:S02]  /*1bc40*/  IMAD.MOV.U32 R173, RZ, RZ, R14 ;  /* 0x000000ffffad7224 */ /* 0x000fe400078e000e */
[----:B------:R-:W-:Y:S02]  /*1bc50*/  IMAD.MOV.U32 R185, RZ, RZ, R11 ;  /* 0x000000ffffb97224 */ /* 0x000fe400078e000b */
[----:B------:R-:W-:Y:S02]  /*1bc60*/  IMAD.MOV.U32 R189, RZ, RZ, R9 ;  /* 0x000000ffffbd7224 */ /* 0x000fe400078e0009 */
[----:B------:R-:W-:-:S02]  /*1bc70*/  VIADD R226, R2, 0x1ee ;  /* 0x000001ee02e27836 */ /* 0x000fc40000000000 */
[----:B------:R-:W-:Y:S02]  /*1bc80*/  IMAD.MOV.U32 R200, RZ, RZ, R6 ;  /* 0x000000ffffc87224 */ /* 0x000fe400078e0006 */
[----:B------:R-:W-:Y:S01]  /*1bc90*/  IMAD.MOV.U32 R212, RZ, RZ, R5 ;  /* 0x000000ffffd47224 */ /* 0x000fe200078e0005 */
[----:B------:R-:W-:Y:S01]  /*1bca0*/  UIADD3 UR5, UPT, UPT, UR5, 0x7f, URZ ;  /* 0x0000007f05057890 */ /* 0x000fe2000fffe0ff */
[----:B----4-:R-:W-:Y:S01]  /*1bcb0*/  ISETP.GE.AND P2, PT, R216, RZ, PT ;  /* 0x000000ffd800720c */ /* 0x010fe20003f46270 */
[----:B------:R-:W-:Y:S01]  /*1bcc0*/  @!P0 IMAD.MOV R81, RZ, RZ, -R81 ;  /* 0x000000ffff518224 */ /* 0x000fe200078e0a51 */
[----:B------:R-:W3:Y:S01]  /*1bcd0*/  LDL.LU R216, [R1+0x8788] ;  /* 0x0087880001d87983 */ /* 0x000ee20000300800 */
[----:B------:R-:W-:Y:S01]  /*1bce0*/  @!P3 IMAD.MOV R80, RZ, RZ, -R80 ;  /* 0x000000ffff50b224 */ /* 0x000fe200078e0a50 */
[----:B------:R-:W-:Y:S01]  /*1bcf0*/  SEL R102, R248, R102, !P6 ;  /* 0x00000066f8667207 */ /* 0x000fe20007000000 */
[----:B------:R-:W1:Y:S01]  /*1bd00*/  LDCU UR52, c[0x0][0x3b0] ;  /* 0x00007600ff3477ac */ /* 0x000e620008000800 */
[----:B------:R-:W4:Y:S04]  /*1bd10*/  LDL.LU R239, [R1+0xdc] ;  /* 0x0000dc0001ef7983 */ /* 0x000f280000300800 */
[----:B------:R2:W-:Y:S04]  /*1bd20*/  STL [R1+0x1a4], R0 ;  /* 0x0001a40001007387 */ /* 0x0005e80000100800 */
[----:B------:R-:W4:Y:S01]  /*1bd30*/  LDL.LU R243, [R1+0xe4] ;  /* 0x0000e40001f37983 */ /* 0x000f220000300800 */
[----:B--2---:R-:W-:Y:S01]  /*1bd40*/  IMAD R0, R54, UR53, RZ ;  /* 0x0000003536007c24 */ /* 0x004fe2000f8e02ff */
[----:B------:R-:W-:Y:S01]  /*1bd50*/  ISETP.GE.AND P0, PT, R242, RZ, PT ;  /* 0x000000fff200720c */ /* 0x000fe20003f06270 */
[----:B------:R-:W-:Y:S01]  /*1bd60*/  @!P1 IMAD.MOV R78, RZ, RZ, -R78 ;  /* 0x000000ffff4e9224 */ /* 0x000fe200078e0a4e */
[----:B---3--:R-:W-:-:S02]  /*1bd70*/  SEL R216, R248, R216, !P6 ;  /* 0x000000d8f8d87207 */ /* 0x008fc40007000000 */
[----:B------:R2:W-:Y:S01]  /*1bd80*/  STL [R1+0x19c], R0 ;  /* 0x00019c0001007387 */ /* 0x0005e20000100800 */
[----:B------:R-:W-:Y:S01]  /*1bd90*/  ISETP.GE.AND P3, PT, R231, RZ, PT ;  /* 0x000000ffe700720c */ /* 0x000fe20003f66270 */
[----:B------:R-:W-:Y:S01]  /*1bda0*/  @!P2 IMAD.MOV R76, RZ, RZ, -R76 ;  /* 0x000000ffff4ca224 */ /* 0x000fe200078e0a4c */
[----:B------:R-:W3:Y:S01]  /*1bdb0*/  LDCU UR53, c[0x0][0x3b0] ;  /* 0x00007600ff3577ac */ /* 0x000ee20008000800 */
[----:B------:R-:W3:Y:S04]  /*1bdc0*/  LDL.LU R210, [R1+0x8784] ;  /* 0x0087840001d27983 */ /* 0x000ee80000300800 */
[----:B------:R-:W4:Y:S01]  /*1bdd0*/  LDL.LU R235, [R1+0xe8] ;  /* 0x0000e80001eb7983 */ /* 0x000f220000300800 */
[----:B--2---:R-:W-:Y:S01]  /*1bde0*/  IMAD R0, R67, UR54, RZ ;  /* 0x0000003643007c24 */ /* 0x004fe2000f8e02ff */
[----:B------:R-:W2:Y:S04]  /*1bdf0*/  LDCU UR54, c[0x0][0x3b0] ;  /* 0x00007600ff3677ac */ /* 0x000ea80008000800 */
[----:B------:R1:W-:Y:S04]  /*1be00*/  STL [R1+0x190], R0 ;  /* 0x0001900001007387 */ /* 0x0003e80000100800 */
[----:B------:R-:W2:Y:S01]  /*1be10*/  LDL.LU R237, [R1+0xec] ;  /* 0x0000ec0001ed7983 */ /* 0x000ea20000300800 */
[----:B-1----:R-:W-:-:S02]  /*1be20*/  IMAD R0, R79, UR55, RZ ;  /* 0x000000374f007c24 */ /* 0x002fc4000f8e02ff */
[----:B------:R-:W-:Y:S02]  /*1be30*/  VIADD R231, R2, 0x19a ;  /* 0x0000019a02e77836 */ /* 0x000fe40000000000 */
[----:B------:R-:W-:Y:S01]  /*1be40*/  @!P4 IMAD.MOV R75, RZ, RZ, -R75 ;  /* 0x000000ffff4bc224 */ /* 0x000fe200078e0a4b */
[----:B------:R1:W-:Y:S01]  /*1be50*/  STL [R1+0x178], R0 ;  /* 0x0001780001007387 */ /* 0x0003e20000100800 */
[----:B------:R-:W-:Y:S02]  /*1be60*/  @!P0 IMAD.MOV R74, RZ, RZ, -R74 ;  /* 0x000000ffff4a8224 */ /* 0x000fe400078e0a4a */
[----:B------:R-:W-:Y:S01]  /*1be70*/  @!P3 IMAD.MOV R73, RZ, RZ, -R73 ;  /* 0x000000ffff49b224 */ /* 0x000fe200078e0a49 */
[----:B------:R-:W2:Y:S01]  /*1be80*/  LDL.LU R242, [R1+0xf0] ;  /* 0x0000f00001f27983 */ /* 0x000ea20000300800 */
[----:B------:R-:W-:Y:S01]  /*1be90*/  UISETP.GT.AND UP0, UPT, UR5, 0x7f, UPT ;  /* 0x0000007f0500788c */ /* 0x000fe2000bf04270 */
[C---:B------:R-:W-:Y:S01]  /*1bea0*/  SEL R98, R248.reuse, R98, !P6 ;  /* 0x00000062f8627207 */ /* 0x040fe20007000000 */
[----:B------:R-:W2:Y:S01]  /*1beb0*/  LDCU UR55, c[0x0][0x3b0] ;  /* 0x00007600ff3777ac */ /* 0x000ea20008000800 */
[----:B-1----:R-:W-:Y:S01]  /*1bec0*/  IMAD R0, R91, UR56, RZ ;  /* 0x000000385b007c24 */ /* 0x002fe2000f8e02ff */
[----:B---3--:R-:W-:-:S04]  /*1bed0*/  SEL R210, R248, R210, !P6 ;  /* 0x000000d2f8d27207 */ /* 0x008fc80007000000 */
[----:B------:R1:W-:Y:S01]  /*1bee0*/  STL [R1+0x164], R0 ;  /* 0x0001640001007387 */ /* 0x0003e20000100800 */
[----:B------:R-:W-:Y:S01]  /*1bef0*/  ISETP.GE.AND P1, PT, R231, RZ, PT ;  /* 0x000000ffe700720c */ /* 0x000fe20003f26270 */
[----:B------:R-:W-:Y:S01]  /*1bf00*/  IMAD.MOV.U32 R91, RZ, RZ, R34 ;  /* 0x000000ffff5b7224 */ /* 0x000fe200078e0022 */
[----:B------:R-:W-:Y:S01]  /*1bf10*/  SEL R94, R248, R94, !P6 ;  /* 0x0000005ef85e7207 */ /* 0x000fe20007000000 */
[----:B------:R-:W3:Y:S01]  /*1bf20*/  LDL.LU R233, [R1+0xf4] ;  /* 0x0000f40001e97983 */ /* 0x000ee20000300800 */
[----:B------:R-:W-:Y:S01]  /*1bf30*/  IMAD R4, R210, UR58, RZ ;  /* 0x0000003ad2047c24 */ /* 0x000fe2000f8e02ff */
[----:B------:R-:W-:Y:S01]  /*1bf40*/  SEL R92, R248, R92, !P6 ;  /* 0x0000005cf85c7207 */ /* 0x000fe20007000000 */
[----:B------:R-:W2:Y:S01]  /*1bf50*/  LDCU UR58, c[0x0][0x3b0] ;  /* 0x00007600ff3a77ac */ /* 0x000ea20008000800 */
[----:B-1----:R-:W-:Y:S01]  /*1bf60*/  IMAD R0, R216, UR57, RZ ;  /* 0x00000039d8007c24 */ /* 0x002fe2000f8e02ff */
[----:B------:R-:W-:Y:S01]  /*1bf70*/  IADD3 R231, PT, PT, R2, 0x19c, RZ ;  /* 0x0000019c02e77810 */ /* 0x000fe20007ffe0ff */
[----:B------:R-:W1:Y:S03]  /*1bf80*/  LDCU UR57, c[0x0][0x3b0] ;  /* 0x00007600ff3977ac */ /* 0x000e660008000800 */
[----:B------:R4:W-:Y:S01]  /*1bf90*/  STL [R1+0x160], R0 ;  /* 0x0001600001007387 */ /* 0x0009e20000100800 */
[C---:B------:R-:W-:Y:S01]  /*1bfa0*/  SEL R90, R248.reuse, R90, !P6 ;  /* 0x0000005af85a7207 */ /* 0x040fe20007000000 */
[----:B------:R-:W1:Y:S01]  /*1bfb0*/  LDCU UR56, c[0x0][0x3b0] ;  /* 0x00007600ff3877ac */ /* 0x000e620008000800 */
[----:B----4-:R-:W-:-:S02]  /*1bfc0*/  SEL R0, R248, R239, !P6 ;  /* 0x000000eff8007207 */ /* 0x010fc40007000000 */
[----:B------:R-:W4:Y:S04]  /*1bfd0*/  LDL.LU R239, [R1+0xf8] ;  /* 0x0000f80001ef7983 */ /* 0x000f280000300800 */
[----:B------:R1:W-:Y:S02]  /*1bfe0*/  STL [R1+0x14c], R4 ;  /* 0x00014c0401007387 */ /* 0x0003e40000100800 */
[----:B-1----:R-:W-:Y:S02]  /*1bff0*/  SEL R4, R248, R243, !P6 ;  /* 0x000000f3f8047207 */ /* 0x002fe40007000000 */
[----:B------:R-:W4:Y:S01]  /*1c000*/  LDL.LU R243, [R1+0xfc] ;  /* 0x0000fc0001f37983 */ /* 0x000f220000300800 */
[----:B------:R-:W-:Y:S01]  /*1c010*/  IMAD R0, R0, UR59, RZ ;  /* 0x0000003b00007c24 */ /* 0x000fe2000f8e02ff */
[----:B------:R-:W-:Y:S01]  /*1c020*/  ISETP.GE.AND P2, PT, R231, RZ, PT ;  /* 0x000000ffe700720c */ /* 0x000fe20003f46270 */
[----:B------:R-:W-:Y:S01]  /*1c030*/  IMAD R4, R4, UR60, RZ ;  /* 0x0000003c04047c24 */ /* 0x000fe2000f8e02ff */
[C---:B------:R-:W-:Y:S01]  /*1c040*/  SEL R88, R248.reuse, R88, !P6 ;  /* 0x00000058f8587207 */ /* 0x040fe20007000000 */
[----:B------:R-:W-:Y:S01]  /*1c050*/  @!P1 IMAD.MOV R71, RZ, RZ, -R71 ;  /* 0x000000ffff479224 */ /* 0x000fe200078e0a47 */
[----:B------:R1:W-:Y:S01]  /*1c060*/  STL [R1+0x130], R0 ;  /* 0x0001300001007387 */ /* 0x0003e20000100800 */
[C---:B------:R-:W-:Y:S01]  /*1c070*/  SEL R87, R248.reuse, R87, !P6 ;  /* 0x00000057f8577207 */ /* 0x040fe20007000000 */
[----:B------:R-:W2:Y:S01]  /*1c080*/  LDCU UR59, c[0x0][0x3b0] ;  /* 0x00007600ff3b77ac */ /* 0x000ea20008000800 */
[----:B------:R-:W-:-:S02]  /*1c090*/  SEL R86, R248, R86, !P6 ;  /* 0x00000056f8567207 */ /* 0x000fc40007000000 */
[C---:B------:R-:W-:Y:S01]  /*1c0a0*/  SEL R85, R248.reuse, R85, !P6 ;  /* 0x00000055f8557207 */ /* 0x040fe20007000000 */
[----:B------:R-:W2:Y:S01]  /*1c0b0*/  LDCU UR60, c[0x0][0x3b0] ;  /* 0x00007600ff3c77ac */ /* 0x000ea20008000800 */
[----:B-1----:R-:W-:Y:S02]  /*1c0c0*/  SEL R0, R248, R235, !P6 ;  /* 0x000000ebf8007207 */ /* 0x002fe40007000000 */
[----:B------:R-:W4:Y:S04]  /*1c0d0*/  LDL.LU R235, [R1+0x100] ;  /* 0x0001000001eb7983 */ /* 0x000f280000300800 */
[----:B------:R2:W-:Y:S01]  /*1c0e0*/  STL [R1+0x110], R4 ;  /* 0x0001100401007387 */ /* 0x0005e20000100800 */
[----:B------:R-:W-:Y:S01]  /*1c0f0*/  IMAD R0, R0, UR61, RZ ;  /* 0x0000003d00007c24 */ /* 0x000fe2000f8e02ff */
[----:B------:R-:W1:Y:S01]  /*1c100*/  LDCU UR61, c[0x0][0x3b0] ;  /* 0x00007600ff3d77ac */ /* 0x000e620008000800 */
[----:B--2---:R-:W-:-:S02]  /*1c110*/  SEL R4, R248, R237, !P6 ;  /* 0x000000edf8047207 */ /* 0x004fc40007000000 */
[----:B------:R-:W2:Y:S03]  /*1c120*/  LDL.LU R237, [R1+0x104] ;  /* 0x0001040001ed7983 */ /* 0x000ea60000300800 */
[----:B------:R-:W-:Y:S01]  /*1c130*/  IMAD R4, R4, UR62, RZ ;  /* 0x0000003e04047c24 */ /* 0x000fe2000f8e02ff */
[----:B------:R1:W-:Y:S01]  /*1c140*/  STL [R1+0xe8], R0 ;  /* 0x0000e80001007387 */ /* 0x0003e20000100800 */
[----:B------:R-:W-:Y:S01]  /*1c150*/  @!P2 IMAD.MOV R70, RZ, RZ, -R70 ;  /* 0x000000ffff46a224 */ /* 0x000fe200078e0a46 */
[----:B------:R-:W2:Y:S01]  /*1c160*/  LDCU UR62, c[0x0][0x3b0] ;  /* 0x00007600ff3e77ac */ /* 0x000ea20008000800 */
[----:B-1----:R-:W-:Y:S02]  /*1c170*/  SEL R0, R248, R242, !P6 ;  /* 0x000000f2f8007207 */ /* 0x002fe40007000000 */
[----:B------:R-:W2:Y:S04]  /*1c180*/  LDL.LU R242, [R1+0x108] ;  /* 0x0001080001f27983 */ /* 0x000ea80000300800 */
[----:B------:R3:W-:Y:S01]  /*1c190*/  STL [R1+0xe4], R4 ;  /* 0x0000e40401007387 */ /* 0x0007e20000100800 */
[----:B------:R-:W-:Y:S01]  /*1c1a0*/  IMAD R0, R0, UR63, RZ ;  /* 0x0000003f00007c24 */ /* 0x000fe2000f8e02ff */
[----:B------:R-:W1:Y:S02]  /*1c1b0*/  LDCU UR63, c[0x0][0x3b0] ;  /* 0x00007600ff3f77ac */ /* 0x000e640008000800 */
[----:B------:R-:W2:Y:S04]  /*1c1c0*/  LDL.LU R231, [R1+0x10c] ;  /* 0x00010c0001e77983 */ /* 0x000ea80000300800 */
[----:B------:R4:W-:Y:S01]  /*1c1d0*/  STL [R1+0xe0], R0 ;  /* 0x0000e00001007387 */ /* 0x0009e20000100800 */
[----:B---3--:R-:W-:-:S05]  /*1c1e0*/  SEL R4, R248, R233, !P6 ;  /* 0x000000e9f8047207 */ /* 0x008fca0007000000 */
[----:B------:R-:W-:Y:S01]  /*1c1f0*/  IMAD R4, R4, UR64, RZ ;  /* 0x0000004004047c24 */ /* 0x000fe2000f8e02ff */
[----:B------:R-:W3:Y:S01]  /*1c200*/  LDCU UR64, c[0x0][0x3b0] ;  /* 0x00007600ff4077ac */ /* 0x000ee20008000800 */
[C---:B----4-:R-:W-:Y:S02]  /*1c210*/  SEL R0, R248.reuse, R239, !P6 ;  /* 0x000000eff8007207 */ /* 0x050fe40007000000 */
[----:B------:R-:W4:Y:S04]  /*1c220*/  LDL.LU R239, [R1+0x114] ;  /* 0x0001140001ef7983 */ /* 0x000f280000300800 */
[----:B------:R1:W-:Y:S02]  /*1c230*/  STL [R1+0xdc], R4 ;  /* 0x0000dc0401007387 */ /* 0x0003e40000100800 */
[----:B-1----:R-:W-:-:S02]  /*1c240*/  SEL R4, R248, R243, !P6 ;  /* 0x000000f3f8047207 */ /* 0x002fc40007000000 */
[----:B------:R-:W3:Y:S01]  /*1c250*/  LDL.LU R243, [R1+0x118] ;  /* 0x0001180001f37983 */ /* 0x000ee20000300800 */
[----:B------:R-:W-:Y:S02]  /*1c260*/  VIADD R233, R2, 0x19e ;  /* 0x0000019e02e97836 */ /* 0x000fe40000000000 */
[----:B------:R-:W-:Y:S01]  /*1c270*/  IMAD R0, R0, UR65, RZ ;  /* 0x0000004100007c24 */ /* 0x000fe2000f8e02ff */
[----:B------:R-:W1:Y:S02]  /*1c280*/  LDCU UR65, c[0x0][0x3b0] ;  /* 0x00007600ff4177ac */ /* 0x000e640008000800 */
[----:B------:R-:W-:Y:S02]  /*1c290*/  ISETP.GE.AND P4, PT, R233, RZ, PT ;  /* 0x000000ffe900720c */ /* 0x000fe40003f86270 */
[----:B------:R-:W-:Y:S01]  /*1c2a0*/  IADD3 R233, PT, PT, R2, 0x19f, RZ ;  /* 0x0000019f02e97810 */ /* 0x000fe20007ffe0ff */
[----:B------:R-:W-:Y:S01]  /*1c2b0*/  IMAD R4, R4, UR66, RZ ;  /* 0x0000004204047c24 */ /* 0x000fe2000f8e02ff */
[----:B------:R1:W-:Y:S01]  /*1c2c0*/  STL [R1+0xd8], R0 ;  /* 0x0000d80001007387 */ /* 0x0003e20000100800 */
[----:B------:R-:W2:Y:S01]  /*1c2d0*/  LDCU UR66, c[0x0][0x3b0] ;  /* 0x00007600ff4277ac */ /* 0x000ea20008000800 */
[----:B------:R-:W-:-:S02]  /*1c2e0*/  ISETP.GE.AND P0, PT, R233, RZ, PT ;  /* 0x000000ffe900720c */ /* 0x000fc40003f06270 */
[----:B------:R-:W3:Y:S01]  /*1c2f0*/  LDL.LU R233, [R1+0x11c] ;  /* 0x00011c0001e97983 */ /* 0x000ee20000300800 */
[----:B-1----:R-:W-:-:S03]  /*1c300*/  SEL R0, R248, R235, !P6 ;  /* 0x000000ebf8007207 */ /* 0x002fc60007000000 */
[----:B------:R2:W-:Y:S02]  /*1c310*/  STL [R1+0xd4], R4 ;  /* 0x0000d40401007387 */ /* 0x0005e40000100800 */
[----:B------:R-:W-:Y:S02]  /*1c320*/  IMAD R0, R0, UR67, RZ ;  /* 0x0000004300007c24 */ /* 0x000fe4000f8e02ff */
[----:B------:R-:W3:Y:S01]  /*1c330*/  LDL.LU R235, [R1+0x120] ;  /* 0x0001200001eb7983 */ /* 0x000ee20000300800 */
[----:B------:R-:W-:Y:S01]  /*1c340*/  @!P4 IMAD.MOV R69, RZ, RZ, -R69 ;  /* 0x000000ffff45c224 */ /* 0x000fe200078e0a45 */
[----:B------:R-:W1:Y:S01]  /*1c350*/  LDCU UR67, c[0x0][0x3b0] ;  /* 0x00007600ff4377ac */ /* 0x000e620008000800 */
[----:B--2---:R-:W-:Y:S01]  /*1c360*/  SEL R4, R248, R237, !P6 ;  /* 0x000000edf8047207 */ /* 0x004fe20007000000 */
[----:B------:R-:W-:Y:S01]  /*1c370*/  VIADD R237, R2, 0x1a1 ;  /* 0x000001a102ed7836 */ /* 0x000fe20000000000 */
[----:B------:R2:W-:Y:S03]  /*1c380*/  STL [R1+0xd0], R0 ;  /* 0x0000d00001007387 */ /* 0x0005e60000100800 */
[----:B------:R-:W-:Y:S01]  /*1c390*/  IMAD R4, R4, UR68, RZ ;  /* 0x0000004404047c24 */ /* 0x000fe2000f8e02ff */
[----:B------:R-:W-:Y:S01]  /*1c3a0*/  ISETP.GE.AND P3, PT, R237, RZ, PT ;  /* 0x000000ffed00720c */ /* 0x000fe20003f66270 */
[----:B------:R-:W-:Y:S01]  /*1c3b0*/  @!P0 IMAD.MOV R68, RZ, RZ, -R68 ;  /* 0x000000ffff448224 */ /* 0x000fe200078e0a44 */
[----:B------:R-:W3:Y:S01]  /*1c3c0*/  LDL.LU R237, [R1+0x124] ;  /* 0x0001240001ed7983 */ /* 0x000ee20000300800 */
[----:B------:R-:W1:Y:S01]  /*1c3d0*/  LDCU UR68, c[0x0][0x3b0] ;  /* 0x00007600ff4477ac */ /* 0x000e620008000800 */
[----:B--2---:R-:W-:-:S02]  /*1c3e0*/  SEL R0, R248, R242, !P6 ;  /* 0x000000f2f8007207 */ /* 0x004fc40007000000 */
[----:B------:R-:W2:Y:S04]  /*1c3f0*/  LDL.LU R242, [R1+0x128] ;  /* 0x0001280001f27983 */ /* 0x000ea80000300800 */
[----:B------:R1:W-:Y:S01]  /*1c400*/  STL [R1+0xcc], R4 ;  /* 0x0000cc0401007387 */ /* 0x0003e20000100800 */
[----:B------:R-:W-:Y:S02]  /*1c410*/  IMAD R0, R0, UR69, RZ ;  /* 0x0000004500007c24 */ /* 0x000fe4000f8e02ff */
[----:B------:R-:W-:Y:S01]  /*1c420*/  @!P3 IMAD.MOV R66, RZ, RZ, -R66 ;  /* 0x000000ffff42b224 */ /* 0x000fe200078e0a42 */
[C---:B------:R-:W-:Y:S01]  /*1c430*/  SEL R83, R248.reuse, R83, !P6 ;  /* 0x00000053f8537207 */ /* 0x040fe20007000000 */
[----:B------:R-:W2:Y:S01]  /*1c440*/  LDCU UR69, c[0x0][0x3b0] ;  /* 0x00007600ff4577ac */ /* 0x000ea20008000800 */
[----:B-1----:R-:W-:Y:S01]  /*1c450*/  SEL R4, R248, R231, !P6 ;  /* 0x000000e7f8047207 */ /* 0x002fe20007000000 */
[----:B------:R4:W-:Y:S04]  /*1c460*/  STL [R1+0xc8], R0 ;  /* 0x0000c80001007387 */ /* 0x0009e80000100800 */
[----:B------:R-:W-:Y:S01]  /*1c470*/  IMAD R4, R4, UR70, RZ ;  /* 0x0000004604047c24 */ /* 0x000fe2000f8e02ff */
[----:B------:R-:W-:Y:S01]  /*1c480*/  IADD3 R231, PT, PT, R2, 0x1a3, RZ ;  /* 0x000001a302e77810 */ /* 0x000fe20007ffe0ff */
[----:B------:R-:W1:Y:S03]  /*1c490*/  LDCU UR70, c[0x0][0x3b0] ;  /* 0x00007600ff4677ac */ /* 0x000e660008000800 */
[----:B------:R3:W-:Y:S01]  /*1c4a0*/  STL [R1+0xc4], R4 ;  /* 0x0000c40401007387 */ /* 0x0007e20000100800 */
[----:B----4-:R-:W-:-:S03]  /*1c4b0*/  SEL R0, R248, R239, !P6 ;  /* 0x000000eff8007207 */ /* 0x010fc60007000000 */
[----:B------:R-:W4:Y:S02]  /*1c4c0*/  LDL.LU R239, [R1+0x12c] ;  /* 0x00012c0001ef7983 */ /* 0x000f240000300800 */
[----:B------:R-:W-:Y:S01]  /*1c4d0*/  IMAD R0, R0, UR71, RZ ;  /* 0x0000004700007c24 */ /* 0x000fe2000f8e02ff */
[----:B------:R-:W-:Y:S01]  /*1c4e0*/  ISETP.GE.AND P1, PT, R231, RZ, PT ;  /* 0x000000ffe700720c */ /* 0x000fe20003f26270 */
[----:B------:R-:W1:Y:S03]  /*1c4f0*/  LDCU UR71, c[0x0][0x3b0] ;  /* 0x00007600ff4777ac */ /* 0x000e660008000800 */
[----:B------:R1:W-:Y:S01]  /*1c500*/  STL [R1+0xc0], R0 ;  /* 0x0000c00001007387 */ /* 0x0003e20000100800 */
[----:B---3--:R-:W-:Y:S01]  /*1c510*/  SEL R4, R248, R243, !P6 ;  /* 0x000000f3f8047207 */ /* 0x008fe20007000000 */
[----:B------:R-:W-:-:S05]  /*1c520*/  VIADD R243, R2, 0x1a5 ;  /* 0x000001a502f37836 */ /* 0x000fca0000000000 */
[----:B------:R-:W-:Y:S02]  /*1c530*/  ISETP.GE.AND P2, PT, R243, RZ, PT ;  /* 0x000000fff300720c */ /* 0x000fe40003f46270 */
[----:B------:R-:W3:Y:S01]  /*1c540*/  LDL.LU R243, [R1+0x134] ;  /* 0x0001340001f37983 */ /* 0x000ee20000300800 */
[----:B------:R-:W-:Y:S01]  /*1c550*/  IMAD R4, R4, UR72, RZ ;  /* 0x0000004804047c24 */ /* 0x000fe2000f8e02ff */
[C---:B------:R-:W-:Y:S01]  /*1c560*/  SEL R82, R248.reuse, R82, !P6 ;  /* 0x00000052f8527207 */ /* 0x040fe20007000000 */
[----:B------:R-:W-:Y:S01]  /*1c570*/  @!P1 IMAD.MOV R64, RZ, RZ, -R64 ;  /* 0x000000ffff409224 */ /* 0x000fe200078e0a40 */
[C---:B------:R-:W-:Y:S01]  /*1c580*/  SEL R81, R248.reuse, R81, !P6 ;  /* 0x00000051f8517207 */ /* 0x040fe20007000000 */
[----:B------:R-:W2:Y:S01]  /*1c590*/  LDCU UR72, c[0x0][0x3b0] ;  /* 0x00007600ff4877ac */ /* 0x000ea20008000800 */
[----:B-1----:R-:W-:Y:S01]  /*1c5a0*/  SEL R0, R248, R233, !P6 ;  /* 0x000000e9f8007207 */ /* 0x002fe20007000000 */
[----:B------:R1:W-:Y:S04]  /*1c5b0*/  STL [R1+0xbc], R4 ;  /* 0x0000bc0401007387 */ /* 0x0003e80000100800 */
[----:B------:R-:W-:Y:S01]  /*1c5c0*/  IMAD R0, R0, UR73, RZ ;  /* 0x0000004900007c24 */ /* 0x000fe2000f8e02ff */
[----:B------:R-:W2:Y:S01]  /*1c5d0*/  LDCU UR73, c[0x0][0x3b0] ;  /* 0x00007600ff4977ac */ /* 0x000ea20008000800 */
[----:B-1----:R-:W-:-:S03]  /*1c5e0*/  SEL R4, R248, R235, !P6 ;  /* 0x000000ebf8047207 */ /* 0x002fc60007000000 */
[----:B------:R1:W-:Y:S02]  /*1c5f0*/  STL [R1+0xb8], R0 ;  /* 0x0000b80001007387 */ /* 0x0003e40000100800 */
[----:B------:R-:W-:Y:S01]  /*1c600*/  IMAD R4, R4, UR74, RZ ;  /* 0x0000004a04047c24 */ /* 0x000fe2000f8e02ff */
[----:B------:R-:W-:Y:S01]  /*1c610*/  IADD3 R235, PT, PT, R2, 0x1a6, RZ ;  /* 0x000001a602eb7810 */ /* 0x000fe20007ffe0ff */
[----:B------:R-:W-:Y:S01]  /*1c620*/  @!P2 IMAD.MOV R63, RZ, RZ, -R63 ;  /* 0x000000ffff3fa224 */ /* 0x000fe200078e0a3f */
[----:B------:R-:W3:Y:S01]  /*1c630*/  LDCU UR74, c[0x0][0x3b0] ;  /* 0x00007600ff4a77ac */ /* 0x000ee20008000800 */
[----:B-1----:R-:W-:Y:S01]  /*1c640*/  SEL R0, R248, R237, !P6 ;  /* 0x000000edf8007207 */ /* 0x002fe20007000000 */
[----:B------:R2:W-:Y:S04]  /*1c650*/  STL [R1+0xb4], R4 ;  /* 0x0000b40401007387 */ /* 0x0005e80000100800 */
[----:B------:R-:W-:Y:S01]  /*1c660*/  IMAD R0, R0, UR75, RZ ;  /* 0x0000004b00007c24 */ /* 0x000fe2000f8e02ff */
[----:B------:R-:W-:Y:S01]  /*1c670*/  ISETP.GE.AND P4, PT, R235, RZ, PT ;  /* 0x000000ffeb00720c */ /* 0x000fe20003f86270 */
[----:B------:R-:W1:Y:S01]  /*1c680*/  LDCU UR75, c[0x0][0x3b0] ;  /* 0x00007600ff4b77ac */ /* 0x000e620008000800 */
[----:B--2---:R-:W-:-:S02]  /*1c690*/  SEL R4, R248, R242, !P6 ;  /* 0x000000f2f8047207 */ /* 0x004fc40007000000 */
[----:B------:R2:W-:Y:S03]  /*1c6a0*/  STL [R1+0xb0], R0 ;  /* 0x0000b00001007387 */ /* 0x0005e60000100800 */
[----:B--2---:R-:W-:Y:S01]  /*1c6b0*/  IMAD R0, R4, UR4, RZ ;  /* 0x0000000404007c24 */ /* 0x004fe2000f8e02ff */
[----:B------:R-:W-:-:S05]  /*1c6c0*/  SEL R80, R248, R80, !P6 ;  /* 0x00000050f8507207 */ /* 0x000fca0007000000 */
[----:B------:R-:W-:Y:S01]  /*1c6d0*/  @!P4 IMAD.MOV R62, RZ, RZ, -R62 ;  /* 0x000000ffff3ec224 */ /* 0x000fe200078e0a3e */
[----:B------:R-:W-:Y:S01]  /*1c6e0*/  SEL R78, R248, R78, !P6 ;  /* 0x0000004ef84e7207 */ /* 0x000fe20007000000 */
[----:B------:R-:W-:Y:S01]  /*1c6f0*/  VIADD R242, R2, 0x1a7 ;  /* 0x000001a702f27836 */ /* 0x000fe20000000000 */
[----:B------:R4:W-:Y:S01]  /*1c700*/  STL [R1+0xac], R0 ;  /* 0x0000ac0001007387 */ /* 0x0009e20000100800 */
[C---:B------:R-:W-:Y:S01]  /*1c710*/  SEL R76, R248.reuse, R76, !P6 ;  /* 0x0000004cf84c7207 */ /* 0x040fe20007000000 */
[----:B------:R-:W2:Y:S01]  /*1c720*/  LDCU UR4, c[0x0][0x3b0] ;  /* 0x00007600ff0477ac */ /* 0x000ea20008000800 */
[----:B----4-:R-:W-:-:S05]  /*1c730*/  SEL R0, R248, R239, !P6 ;  /* 0x000000eff8007207 */ /* 0x010fca0007000000 */
[----:B------:R-:W-:-:S05]  /*1c740*/  IMAD R0, R0, UR77, RZ ;  /* 0x0000004d00007c24 */ /* 0x000fca000f8e02ff */
[----:B------:R4:W-:Y:S04]  /*1c750*/  STL [R1+0xa8], R0 ;  /* 0x0000a80001007387 */ /* 0x0009e80000100800 */
[----:B------:R-:W2:Y:S01]  /*1c760*/  LDL.LU R228, [R1+0x138] ;  /* 0x0001380001e47983 */ /* 0x000ea20000300800 */
[----:B---3--:R-:W-:Y:S02]  /*1c770*/  SEL R4, R248, R243, !P6 ;  /* 0x000000f3f8047207 */ /* 0x008fe40007000000 */
[----:B------:R-:W-:-:S03]  /*1c780*/  IADD3 R243, PT, PT, R2, 0x1ac, RZ ;  /* 0x000001ac02f37810 */ /* 0x000fc60007ffe0ff */
[----:B----4-:R-:W-:Y:S01]  /*1c790*/  IMAD R0, R4, UR8, RZ ;  /* 0x0000000804007c24 */ /* 0x010fe2000f8e02ff */
[----:B------:R-:W-:Y:S01]  /*1c7a0*/  ISETP.GE.AND P2, PT, R243, RZ, PT ;  /* 0x000000fff300720c */ /* 0x000fe20003f46270 */
[----:B------:R-:W-:Y:S01]  /*1c7b0*/  VIADD R243, R2, 0x1ae ;  /* 0x000001ae02f37836 */ /* 0x000fe20000000000 */
[----:B------:R-:W-:Y:S01]  /*1c7c0*/  ISETP.GE.AND P0, PT, R242, RZ, PT ;  /* 0x000000fff200720c */ /* 0x000fe20003f06270 */
[----:B------:R-:W3:Y:S01]  /*1c7d0*/  LDCU UR8, c[0x0][0x3b0] ;  /* 0x00007600ff0877ac */ /* 0x000ee20008000800 */
[----:B------:R4:W-:Y:S02]  /*1c7e0*/  STL [R1+0xa4], R0 ;  /* 0x0000a40001007387 */ /* 0x0009e40000100800 */
[----:B------:R-:W-:Y:S02]  /*1c7f0*/  ISETP.GE.AND P4, PT, R243, RZ, PT ;  /* 0x000000fff300720c */ /* 0x000fe40003f86270 */
[----:B------:R-:W2:Y:S01]  /*1c800*/  LDL.LU R243, [R1+0x144] ;  /* 0x0001440001f37983 */ /* 0x000ea20000300800 */
[----:B------:R-:W-:-:S04]  /*1c810*/  IADD3 R242, PT, PT, R2, 0x1a8, RZ ;  /* 0x000001a802f27810 */ /* 0x000fc80007ffe0ff */
[----:B------:R-:W-:Y:S01]  /*1c820*/  ISETP.GE.AND P3, PT, R242, RZ, PT ;  /* 0x000000fff200720c */ /* 0x000fe20003f66270 */
[----:B------:R-:W-:-:S05]  /*1c830*/  VIADD R242, R2, 0x1aa ;  /* 0x000001aa02f27836 */ /* 0x000fca0000000000 */
[----:B------:R-:W-:Y:S02]  /*1c840*/  ISETP.GE.AND P1, PT, R242, RZ, PT ;  /* 0x000000fff200720c */ /* 0x000fe40003f26270 */
[----:B------:R-:W1:Y:S01]  /*1c850*/  S2R R242, SR_TID.X ;  /* 0x0000000000f27919 */ /* 0x000e620000002100 */
[----:B------:R-:W-:Y:S01]  /*1c860*/  @!P0 IMAD.MOV R61, RZ, RZ, -R61 ;  /* 0x000000ffff3d8224 */ /* 0x000fe200078e0a3d */
[----:B-1----:R-:W-:Y:S01]  /*1c870*/  LOP3.LUT R231, R242, 0x1f, RZ, 0xc0, !PT ;  /* 0x0000001ff2e77812 */ /* 0x002fe200078ec0ff */
[----:B------:R-:W-:-:S05]  /*1c880*/  VIADD R242, R2, 0x1af ;  /* 0x000001af02f27836 */ /* 0x000fca0000000000 */
[----:B------:R-:W-:Y:S02]  /*1c890*/  ISETP.GE.AND P0, PT, R242, RZ, PT ;  /* 0x000000fff200720c */ /* 0x000fe40003f06270 */
[----:B------:R-:W3:Y:S04]  /*1c8a0*/  LDL.LU R242, [R1+0x140] ;  /* 0x0001400001f27983 */ /* 0x000ee80000300800 */
[----:B------:R-:W3:Y:S04]  /*1c8b0*/  LDL.LU R233, [R1+0x13c] ;  /* 0x00013c0001e97983 */ /* 0x000ee80000300800 */
[----:B------:R-:W3:Y:S04]  /*1c8c0*/  LDL.LU R235, [R1+0x148] ;  /* 0x0001480001eb7983 */ /* 0x000ee80000300800 */
[----:B------:R-:W3:Y:S01]  /*1c8d0*/  LDL.LU R237, [R1+0x150] ;  /* 0x0001500001ed7983 */ /* 0x000ee20000300800 */
[----:B------:R-:W-:-:S03]  /*1c8e0*/  LOP3.LUT R4, R231, 0x60, RZ, 0xfc, !PT ;  /* 0x00000060e7047812 */ /* 0x000fc600078efcff */
[----:B------:R-:W3:Y:S01]  /*1c8f0*/  LDL.LU R239, [R1+0x154] ;  /* 0x0001540001ef7983 */ /* 0x000ee20000300800 */
[----:B------:R-:W-:Y:S01]  /*1c900*/  @!P3 IMAD.MOV R60, RZ, RZ, -R60 ;  /* 0x000000ffff3cb224 */ /* 0x000fe200078e0a3c */
[C---:B------:R-:W-:Y:S01]  /*1c910*/  LOP3.LUT R10, R231.reuse, 0x40, RZ, 0xfc, !PT ;  /* 0x00000040e70a7812 */ /* 0x040fe200078efcff */
[----:B------:R-:W-:Y:S01]  /*1c920*/  @!P4 IMAD.MOV R56, RZ, RZ, -R56 ;  /* 0x000000ffff38c224 */ /* 0x000fe200078e0a38 */
[----:B------:R-:W-:Y:S01]  /*1c930*/  ISETP.GE.AND P3, PT, R4, UR9, PT ;  /* 0x0000000904007c0c */ /* 0x000fe2000bf66270 */
[----:B------:R-:W-:Y:S01]  /*1c940*/  @!P2 IMAD.MOV R57, RZ, RZ, -R57 ;  /* 0x000000ffff39a224 */ /* 0x000fe200078e0a39 */
[C---:B------:R-:W-:Y:S01]  /*1c950*/  LOP3.LUT R4, R231.reuse, 0x20, RZ, 0xfc, !PT ;  /* 0x00000020e7047812 */ /* 0x040fe200078efcff */
[----:B------:R-:W1:Y:S01]  /*1c960*/  LDCU UR9, c[0x0][0x3b0] ;  /* 0x00007600ff0977ac */ /* 0x000e620008000800 */
[----:B------:R-:W-:Y:S02]  /*1c970*/  ISETP.GE.AND P4, PT, R231, UR11, PT ;  /* 0x0000000be7007c0c */ /* 0x000fe4000bf86270 */
[----:B------:R-:W-:Y:S01]  /*1c980*/  @!P1 IADD3 R58, PT, PT, -R58, RZ, RZ ;  /* 0x000000ff3a3a9210 */ /* 0x000fe20007ffe1ff */
[----:B------:R-:W3:Y:S01]  /*1c990*/  LDL.LU R231, [R1+0x158] ;  /* 0x0001580001e77983 */ /* 0x000ee20000300800 */
[----:B------:R-:W-:Y:S01]  /*1c9a0*/  ISETP.GE.AND P1, PT, R10, UR7, PT ;  /* 0x000000070a007c0c */ /* 0x000fe2000bf26270 */
[----:B------:R-:W1:Y:S01]  /*1c9b0*/  LDCU UR7, c[0x0][0x3b0] ;  /* 0x00007600ff0777ac */ /* 0x000e620008000800 */
[----:B------:R-:W-:-:S02]  /*1c9c0*/  ISETP.GE.AND P2, PT, R4, UR10, PT ;  /* 0x0000000a04007c0c */ /* 0x000fc4000bf46270 */
[----:B------:R-:W-:Y:S01]  /*1c9d0*/  @!P0 IADD3 R55, PT, PT, -R55, RZ, RZ ;  /* 0x000000ff37378210 */ /* 0x000fe20007ffe1ff */
[----:B------:R-:W-:Y:S01]  /*1c9e0*/  USEL UR77, URZ, 0x4, !UP0 ;  /* 0x00000004ff4d7887 */ /* 0x000fe2000c000000 */
[C---:B------:R-:W-:Y:S01]  /*1c9f0*/  SEL R75, R248.reuse, R75, !P6 ;  /* 0x0000004bf84b7207 */ /* 0x040fe20007000000 */
[----:B------:R-:W1:Y:S01]  /*1ca00*/  LDCU UR11, c[0x0][0x3b0] ;  /* 0x00007600ff0b77ac */ /* 0x000e620008000800 */
[C---:B--2---:R-:W-:Y:S01]  /*1ca10*/  SEL R10, R248.reuse, R243, !P6 ;  /* 0x000000f3f80a7207 */ /* 0x044fe20007000000 */
[----:B------:R-:W2:Y:S01]  /*1ca20*/  LDCU UR10, c[0x0][0x3b0] ;  /* 0x00007600ff0a77ac */ /* 0x000ea20008000800 */
[----:B------:R-:W2:Y:S01]  /*1ca30*/  LDL.LU R243, [R1+0x15c] ;  /* 0x00015c0001f37983 */ /* 0x000ea20000300800 */
[----:B------:R-:W-:-:S05]  /*1ca40*/  SEL R4, R248, R228, !P6 ;  /* 0x000000e4f8047207 */ /* 0x000fca0007000000 */
[----:B------:R-:W-:Y:S01]  /*1ca50*/  IMAD R4, R4, UR12, RZ ;  /* 0x0000000c04047c24 */ /* 0x000fe2000f8e02ff */
[----:B----4-:R-:W-:Y:S01]  /*1ca60*/  MOV R0, UR77 ;  /* 0x0000004d00007c02 */ /* 0x010fe20008000f00 */
[----:B------:R-:W-:Y:S01]  /*1ca70*/  IMAD R15, R10, UR13, RZ ;  /* 0x0000000d0a0f7c24 */ /* 0x000fe2000f8e02ff */
[----:B------:R-:W-:Y:S01]  /*1ca80*/  SEL R74, R248, R74, !P6 ;  /* 0x0000004af84a7207 */ /* 0x000fe20007000000 */
[----:B------:R-:W-:Y:S01]  /*1ca90*/  VIADD R228, R2, 0x1b1 ;  /* 0x000001b102e47836 */ /* 0x000fe20000000000 */
[----:B------:R3:W-:Y:S01]  /*1caa0*/  STL [R1+0xa0], R4 ;  /* 0x0000a00401007387 */ /* 0x0007e20000100800 */
[C---:B------:R-:W-:Y:S01]  /*1cab0*/  SEL R73, R248.reuse, R73, !P6 ;  /* 0x00000049f8497207 */ /* 0x040fe20007000000 */
[----:B------:R-:W4:Y:S01]  /*1cac0*/  LDCU UR12, c[0x0][0x3b0] ;  /* 0x00007600ff0c77ac */ /* 0x000f220008000800 */
[C---:B------:R-:W-:Y:S02]  /*1cad0*/  SEL R71, R248.reuse, R71, !P6 ;  /* 0x00000047f8477207 */ /* 0x040fe40007000000 */
[C---:B------:R-:W-:Y:S01]  /*1cae0*/  SEL R70, R248.reuse, R70, !P6 ;  /* 0x00000046f8467207 */ /* 0x040fe20007000000 */
[----:B------:R-:W1:Y:S01]  /*1caf0*/  LDCU UR13, c[0x0][0x3b0] ;  /* 0x00007600ff0d77ac */ /* 0x000e620008000800 */
[----:B------:R-:W-:-:S02]  /*1cb00*/  SEL R69, R248, R69, !P6 ;  /* 0x00000045f8457207 */ /* 0x000fc40007000000 */
[C---:B------:R-:W-:Y:S01]  /*1cb10*/  SEL R68, R248.reuse, R68, !P6 ;  /* 0x00000044f8447207 */ /* 0x040fe20007000000 */
[----:B------:R-:W1:Y:S01]  /*1cb20*/  LDCU UR77, c[0x0][0x3a4] ;  /* 0x00007480ff4d77ac */ /* 0x000e620008000800 */
[----:B---3--:R-:W-:Y:S02]  /*1cb30*/  SEL R4, R248, R242, !P6 ;  /* 0x000000f2f8047207 */ /* 0x008fe40007000000 */
[----:B------:R-:W3:Y:S03]  /*1cb40*/  LDL.LU R242, [R1+0x168] ;  /* 0x0001680001f27983 */ /* 0x000ee60000300800 */
[----:B------:R-:W-:Y:S01]  /*1cb50*/  IMAD R4, R4, UR14, RZ ;  /* 0x0000000e04047c24 */ /* 0x000fe2000f8e02ff */
[----:B------:R-:W-:Y:S01]  /*1cb60*/  SEL R10, R248, R233, !P6 ;  /* 0x000000e9f80a7207 */ /* 0x000fe20007000000 */
[----:B------:R-:W-:Y:S01]  /*1cb70*/  STL [R1+0x9c], R15 ;  /* 0x00009c0f01007387 */ /* 0x000fe20000100800 */
[----:B------:R-:W-:Y:S01]  /*1cb80*/  ISETP.GE.AND P0, PT, R228, RZ, PT ;  /* 0x000000ffe400720c */ /* 0x000fe20003f06270 */
[----:B------:R-:W1:Y:S02]  /*1cb90*/  LDCU UR14, c[0x0][0x3b0] ;  /* 0x00007600ff0e77ac */ /* 0x000e640008000800 */
[----:B------:R-:W4:Y:S01]  /*1cba0*/  LDL.LU R233, [R1+0x16c] ;  /* 0x00016c0001e97983 */ /* 0x000f220000300800 */
[----:B------:R-:W-:Y:S01]  /*1cbb0*/  IMAD R10, R10, UR15, RZ ;  /* 0x0000000f0a0a7c24 */ /* 0x000fe2000f8e02ff */
[----:B------:R-:W-:Y:S01]  /*1cbc0*/  SEL R66, R248, R66, !P6 ;  /* 0x00000042f8427207 */ /* 0x000fe20007000000 */
[----:B------:R-:W-:Y:S01]  /*1cbd0*/  VIADD R228, R2, 0x1b3 ;  /* 0x000001b302e47836 */ /* 0x000fe20000000000 */
[----:B------:R1:W-:Y:S01]  /*1cbe0*/  STL [R1+0x98], R4 ;  /* 0x0000980401007387 */ /* 0x0003e20000100800 */
[C---:B------:R-:W-:Y:S01]  /*1cbf0*/  SEL R64, R248.reuse, R64, !P6 ;  /* 0x00000040f8407207 */ /* 0x040fe20007000000 */
[----:B------:R-:W2:Y:S01]  /*1cc00*/  LDCU UR15, c[0x0][0x3b0] ;  /* 0x00007600ff0f77ac */ /* 0x000ea20008000800 */
[----:B-1----:R-:W-:-:S02]  /*1cc10*/  SEL R4, R248, R235, !P6 ;  /* 0x000000ebf8047207 */ /* 0x002fc40007000000 */
[----:B------:R-:W4:Y:S03]  /*1cc20*/  LDL.LU R235, [R1+0x170] ;  /* 0x0001700001eb7983 */ /* 0x000f260000300800 */
[----:B------:R-:W-:Y:S01]  /*1cc30*/  IMAD R4, R4, UR16, RZ ;  /* 0x0000001004047c24 */ /* 0x000fe2000f8e02ff */
[----:B------:R1:W-:Y:S01]  /*1cc40*/  STL [R1+0x94], R10 ;  /* 0x0000940a01007387 */ /* 0x0003e20000100800 */
[----:B------:R-:W-:Y:S01]  /*1cc50*/  @!P0 IMAD.MOV R53, RZ, RZ, -R53 ;  /* 0x000000ffff358224 */ /* 0x000fe200078e0a35 */
[C---:B------:R-:W-:Y:S01]  /*1cc60*/  SEL R63, R248.reuse, R63, !P6 ;  /* 0x0000003ff83f7207 */ /* 0x040fe20007000000 */
[----:B------:R-:W2:Y:S01]  /*1cc70*/  LDCU UR16, c[0x0][0x3b0] ;  /* 0x00007600ff1077ac */ /* 0x000ea20008000800 */
[----:B-1----:R-:W-:Y:S02]  /*1cc80*/  SEL R10, R248, R237, !P6 ;  /* 0x000000edf80a7207 */ /* 0x002fe40007000000 */
[----:B------:R-:W4:Y:S04]  /*1cc90*/  LDL.LU R237, [R1+0x174] ;  /* 0x0001740001ed7983 */ /* 0x000f280000300800 */
[----:B------:R1:W-:Y:S01]  /*1cca0*/  STL [R1+0x90], R4 ;  /* 0x0000900401007387 */ /* 0x0003e20000100800 */
[----:B------:R-:W-:Y:S01]  /*1ccb0*/  IMAD R15, R10, UR17, RZ ;  /* 0x000000110a0f7c24 */ /* 0x000fe2000f8e02ff */
[C---:B------:R-:W-:Y:S01]  /*1ccc0*/  SEL R10, R248.reuse, R231, !P6 ;  /* 0x000000e7f80a7207 */ /* 0x040fe20007000000 */
[----:B------:R-:W2:Y:S01]  /*1ccd0*/  LDCU UR17, c[0x0][0x3b0] ;  /* 0x00007600ff1177ac */ /* 0x000ea20008000800 */
[----:B-1----:R-:W-:-:S02]  /*1cce0*/  SEL R4, R248, R239, !P6 ;  /* 0x000000eff8047207 */ /* 0x002fc40007000000 */
[----:B------:R-:W4:Y:S03]  /*1ccf0*/  LDL.LU R239, [R1+0x17c] ;  /* 0x00017c0001ef7983 */ /* 0x000f260000300800 */
[----:B------:R-:W-:Y:S01]  /*1cd00*/  IMAD R4, R4, UR18, RZ ;  /* 0x0000001204047c24 */ /* 0x000fe2000f8e02ff */
[----:B------:R-:W-:Y:S01]  /*1cd10*/  STL [R1+0x8c], R15 ;  /* 0x00008c0f01007387 */ /* 0x000fe20000100800 */
[----:B------:R-:W-:Y:S01]  /*1cd20*/  IMAD R10, R10, UR19, RZ ;  /* 0x000000130a0a7c24 */ /* 0x000fe2000f8e02ff */
[----:B------:R-:W-:Y:S01]  /*1cd30*/  ISETP.GE.AND P0, PT, R228, RZ, PT ;  /* 0x000000ffe400720c */ /* 0x000fe20003f06270 */
[----:B------:R-:W1:Y:S01]  /*1cd40*/  LDCU UR18, c[0x0][0x3b0] ;  /* 0x00007600ff1277ac */ /* 0x000e620008000800 */
[----:B------:R-:W4:Y:S01]  /*1cd50*/  LDL.LU R231, [R1+0x180] ;  /* 0x0001800001e77983 */ /* 0x000f220000300800 */
[C---:B------:R-:W-:Y:S02]  /*1cd60*/  SEL R62, R248.reuse, R62, !P6 ;  /* 0x0000003ef83e7207 */ /* 0x040fe40007000000 */
[C---:B------:R-:W-:Y:S01]  /*1cd70*/  SEL R61, R248.reuse, R61, !P6 ;  /* 0x0000003df83d7207 */ /* 0x040fe20007000000 */
[----:B------:R2:W-:Y:S01]  /*1cd80*/  STL [R1+0x88], R4 ;  /* 0x0000880401007387 */ /* 0x0005e20000100800 */
[C---:B------:R-:W-:Y:S01]  /*1cd90*/  SEL R60, R248.reuse, R60, !P6 ;  /* 0x0000003cf83c7207 */ /* 0x040fe20007000000 */
[----:B------:R-:W1:Y:S01]  /*1cda0*/  LDCU UR19, c[0x0][0x3b0] ;  /* 0x00007600ff1377ac */ /* 0x000e620008000800 */
[----:B--2---:R-:W-:-:S02]  /*1cdb0*/  SEL R4, R248, R243, !P6 ;  /* 0x000000f3f8047207 */ /* 0x004fc40007000000 */
[----:B------:R-:W2:Y:S04]  /*1cdc0*/  LDL.LU R243, [R1+0x184] ;  /* 0x0001840001f37983 */ /* 0x000ea80000300800 */
[----:B------:R3:W-:Y:S01]  /*1cdd0*/  STL [R1+0x84], R10 ;  /* 0x0000840a01007387 */ /* 0x0007e20000100800 */
[----:B------:R-:W-:Y:S02]  /*1cde0*/  IMAD R4, R4, UR20, RZ ;  /* 0x0000001404047c24 */ /* 0x000fe4000f8e02ff */
[----:B------:R-:W-:Y:S01]  /*1cdf0*/  VIADD R228, R2, 0x1b6 ;  /* 0x000001b602e47836 */ /* 0x000fe20000000000 */
[----:B------:R-:W-:Y:S01]  /*1ce00*/  @!P0 IADD3 R51, PT, PT, -R51, RZ, RZ ;  /* 0x000000ff33338210 */ /* 0x000fe20007ffe1ff */
[----:B------:R-:W1:Y:S01]  /*1ce10*/  LDCU UR20, c[0x0][0x3b0] ;  /* 0x00007600ff1477ac */ /* 0x000e620008000800 */
[----:B---3--:R-:W-:-:S02]  /*1ce20*/  SEL R10, R248, R242, !P6 ;  /* 0x000000f2f80a7207 */ /* 0x008fc40007000000 */
[----:B------:R-:W3:Y:S03]  /*1ce30*/  LDL.LU R242, [R1+0x188] ;  /* 0x0001880001f27983 */ /* 0x000ee60000300800 */
[----:B------:R-:W-:Y:S01]  /*1ce40*/  IMAD R15, R10, UR21, RZ ;  /* 0x000000150a0f7c24 */ /* 0x000fe2000f8e02ff */
[----:B------:R4:W-:Y:S01]  /*1ce50*/  STL [R1+0x80], R4 ;  /* 0x0000800401007387 */ /* 0x0009e20000100800 */
[----:B------:R-:W-:Y:S01]  /*1ce60*/  ISETP.GE.AND P0, PT, R228, RZ, PT ;  /* 0x000000ffe400720c */ /* 0x000fe20003f06270 */
[----:B------:R-:W1:Y:S01]  /*1ce70*/  LDCU UR21, c[0x0][0x3b0] ;  /* 0x00007600ff1577ac */ /* 0x000e620008000800 */
[----:B----4-:R-:W-:Y:S02]  /*1ce80*/  SEL R4, R248, R233, !P6 ;  /* 0x000000e9f8047207 */ /* 0x010fe40007000000 */
[----:B------:R-:W4:Y:S04]  /*1ce90*/  LDL.LU R233, [R1+0x18c] ;  /* 0x00018c0001e97983 */ /* 0x000f280000300800 */
[----:B------:R-:W-:Y:S01]  /*1cea0*/  STL [R1+0x7c], R15 ;  /* 0x00007c0f01007387 */ /* 0x000fe20000100800 */
[----:B------:R-:W-:Y:S01]  /*1ceb0*/  IMAD R4, R4, UR22, RZ ;  /* 0x0000001604047c24 */ /* 0x000fe2000f8e02ff */
[----:B------:R-:W-:-:S02]  /*1cec0*/  SEL R58, R248, R58, !P6 ;  /* 0x0000003af83a7207 */ /* 0x000fc40007000000 */
[----:B------:R-:W-:Y:S01]  /*1ced0*/  SEL R10, R248, R235, !P6 ;  /* 0x000000ebf80a7207 */ /* 0x000fe20007000000 */
[----:B------:R-:W-:Y:S01]  /*1cee0*/  VIADD R228, R2, 0x1b7 ;  /* 0x000001b702e47836 */ /* 0x000fe20000000000 */
[----:B------:R-:W4:Y:S01]  /*1cef0*/  LDL.LU R235, [R1+0x194] ;  /* 0x0001940001eb7983 */ /* 0x000f220000300800 */
[----:B------:R-:W-:Y:S01]  /*1cf00*/  @!P0 IMAD.MOV R50, RZ, RZ, -R50 ;  /* 0x000000ffff328224 */ /* 0x000fe200078e0a32 */
[----:B------:R-:W-:Y:S01]  /*1cf10*/  SEL R57, R248, R57, !P6 ;  /* 0x00000039f8397207 */ /* 0x000fe20007000000 */
[----:B------:R-:W-:Y:S01]  /*1cf20*/  IMAD R10, R10, UR23, RZ ;  /* 0x000000170a0a7c24 */ /* 0x000fe2000f8e02ff */
[----:B------:R1:W-:Y:S01]  /*1cf30*/  STL [R1+0x78], R4 ;  /* 0x0000780401007387 */ /* 0x0003e20000100800 */
[----:B------:R-:W-:Y:S01]  /*1cf40*/  ISETP.GE.AND P0, PT, R228, RZ, PT ;  /* 0x000000ffe400720c */ /* 0x000fe20003f06270 */
[----:B------:R-:W2:Y:S01]  /*1cf50*/  LDCU UR23, c[0x0][0x3b0] ;  /* 0x00007600ff1777ac */ /* 0x000ea20008000800 */
[C---:B------:R-:W-:Y:S02]  /*1cf60*/  SEL R56, R248.reuse, R56, !P6 ;  /* 0x00000038f8387207 */ /* 0x040fe40007000000 */
[C---:B------:R-:W-:Y:S01]  /*1cf70*/  SEL R55, R248.reuse, R55, !P6 ;  /* 0x00000037f8377207 */ /* 0x040fe20007000000 */
[----:B------:R-:W2:Y:S01]  /*1cf80*/  LDCU UR22, c[0x0][0x3b0] ;  /* 0x00007600ff1677ac */ /* 0x000ea20008000800 */
[----:B-1----:R-:W-:-:S02]  /*1cf90*/  SEL R4, R248, R237, !P6 ;  /* 0x000000edf8047207 */ /* 0x002fc40007000000 */
[----:B------:R-:W4:Y:S04]  /*1cfa0*/  LDL.LU R237, [R1+0x198] ;  /* 0x0001980001ed7983 */ /* 0x000f280000300800 */
[----:B------:R1:W-:Y:S01]  /*1cfb0*/  STL [R1+0x74], R10 ;  /* 0x0000740a01007387 */ /* 0x0003e20000100800 */
[----:B------:R-:W-:Y:S02]  /*1cfc0*/  IMAD R4, R4, UR24, RZ ;  /* 0x0000001804047c24 */ /* 0x000fe4000f8e02ff */
[----:B------:R-:W-:Y:S01]  /*1cfd0*/  VIADD R228, R2, 0x1b8 ;  /* 0x000001b802e47836 */ /* 0x000fe20000000000 */
[----:B------:R-:W-:Y:S01]  /*1cfe0*/  @!P0 IADD3 R49, PT, PT, -R49, RZ, RZ ;  /* 0x000000ff31318210 */ /* 0x000fe20007ffe1ff */
[----:B------:R-:W2:Y:S01]  /*1cff0*/  LDCU UR24, c[0x0][0x3b0] ;  /* 0x00007600ff1877ac */ /* 0x000ea20008000800 */
[----:B-1----:R-:W-:-:S02]  /*1d000*/  SEL R10, R248, R239, !P6 ;  /* 0x000000eff80a7207 */ /* 0x002fc40007000000 */
[----:B------:R-:W4:Y:S03]  /*1d010*/  LDL.LU R239, [R1+0x1a0] ;  /* 0x0001a00001ef7983 */ /* 0x000f260000300800 */
[----:B------:R-:W-:Y:S01]  /*1d020*/  IMAD R15, R10, UR25, RZ ;  /* 0x000000190a0f7c24 */ /* 0x000fe2000f8e02ff */
[----:B------:R1:W-:Y:S01]  /*1d030*/  STL [R1+0x70], R4 ;  /* 0x0000700401007387 */ /* 0x0003e20000100800 */
[----:B------:R-:W-:Y:S01]  /*1d040*/  ISETP.GE.AND P0, PT, R228, RZ, PT ;  /* 0x000000ffe400720c */ /* 0x000fe20003f06270 */
[----:B------:R-:W2:Y:S01]  /*1d050*/  LDCU UR25, c[0x0][0x3b0] ;  /* 0x00007600ff1977ac */ /* 0x000ea20008000800 */
[C---:B-1----:R-:W-:Y:S02]  /*1d060*/  SEL R4, R248.reuse, R231, !P6 ;  /* 0x000000e7f8047207 */ /* 0x042fe40007000000 */
[----:B------:R-:W4:Y:S04]  /*1d070*/  LDL.LU R231, [R1+0x1bc] ;  /* 0x0001bc0001e77983 */ /* 0x000f280000300800 */
[----:B------:R-:W-:Y:S01]  /*1d080*/  STL [R1+0x6c], R15 ;  /* 0x00006c0f01007387 */ /* 0x000fe20000100800 */
[----:B--2---:R-:W-:-:S03]  /*1d090*/  SEL R10, R248, R243, !P6 ;  /* 0x000000f3f80a7207 */ /* 0x004fc60007000000 */
[----:B------:R-:W2:Y:S01]  /*1d0a0*/  LDL.LU R243, [R1+0x1c0] ;  /* 0x0001c00001f37983 */ /* 0x000ea20000300800 */
[----:B------:R-:W-:Y:S01]  /*1d0b0*/  IMAD R4, R4, UR26, RZ ;  /* 0x0000001a04047c24 */ /* 0x000fe2000f8e02ff */
[----:B------:R-:W1:Y:S01]  /*1d0c0*/  LDCU UR26, c[0x0][0x3b0] ;  /* 0x00007600ff1a77ac */ /* 0x000e620008000800 */
[----:B------:R-:W-:-:S03]  /*1d0d0*/  IMAD R10, R10, UR27, RZ ;  /* 0x0000001b0a0a7c24 */ /* 0x000fc6000f8e02ff */
[----:B------:R3:W-:Y:S01]  /*1d0e0*/  STL [R1+0x68], R4 ;  /* 0x0000680401007387 */ /* 0x0007e20000100800 */
[----:B------:R-:W-:Y:S01]  /*1d0f0*/  VIADD R228, R2, 0x1ba ;  /* 0x000001ba02e47836 */ /* 0x000fe20000000000 */
[----:B------:R-:W1:Y:S01]  /*1d100*/  LDCU UR27, c[0x0][0x3b0] ;  /* 0x00007600ff1b77ac */ /* 0x000e620008000800 */
[----:B---3--:R-:W-:Y:S02]  /*1d110*/  SEL R4, R248, R242, !P6 ;  /* 0x000000f2f8047207 */ /* 0x008fe40007000000 */
[----:B------:R-:W3:Y:S03]  /*1d120*/  LDL.LU R242, [R1+0x1c4] ;  /* 0x0001c40001f27983 */ /* 0x000ee60000300800 */
[----:B------:R-:W-:Y:S01]  /*1d130*/  IMAD R4, R4, UR28, RZ ;  /* 0x0000001c04047c24 */ /* 0x000fe2000f8e02ff */
[----:B------:R4:W-:Y:S01]  /*1d140*/  STL [R1+0x64], R10 ;  /* 0x0000640a01007387 */ /* 0x0009e20000100800 */
[----:B------:R-:W-:Y:S01]  /*1d150*/  @!P0 IMAD.MOV R48, RZ, RZ, -R48 ;  /* 0x000000ffff308224 */ /* 0x000fe200078e0a30 */
[C---:B------:R-:W-:Y:S01]  /*1d160*/  SEL R53, R248.reuse, R53, !P6 ;  /* 0x00000035f8357207 */ /* 0x040fe20007000000 */
[----:B------:R-:W1:Y:S01]  /*1d170*/  LDCU UR28, c[0x0][0x3b0] ;  /* 0x00007600ff1c77ac */ /* 0x000e620008000800 */
[----:B----4-:R-:W-:-:S02]  /*1d180*/  SEL R10, R248, R233, !P6 ;  /* 0x000000e9f80a7207 */ /* 0x010fc40007000000 */
[----:B------:R-:W4:Y:S04]  /*1d190*/  LDL.LU R233, [R1+0x1d4] ;  /* 0x0001d40001e97983 */ /* 0x000f280000300800 */
[----:B------:R1:W-:Y:S01]  /*1d1a0*/  STL [R1+0x60], R4 ;  /* 0x0000600401007387 */ /* 0x0003e20000100800 */
[----:B------:R-:W-:Y:S01]  /*1d1b0*/  IMAD R15, R10, UR29, RZ ;  /* 0x0000001d0a0f7c24 */ /* 0x000fe2000f8e02ff */
[----:B------:R-:W-:Y:S02]  /*1d1c0*/  ISETP.GE.AND P0, PT, R228, RZ, PT ;  /* 0x000000ffe400720c */ /* 0x000fe40003f06270 */
[----:B-1----:R-:W-:Y:S01]  /*1d1d0*/  SEL R4, R248, R235, !P6 ;  /* 0x000000ebf8047207 */ /* 0x002fe20007000000 */
[----:B------:R-:W1:Y:S01]  /*1d1e0*/  LDCU UR29, c[0x0][0x3b0] ;  /* 0x00007600ff1d77ac */ /* 0x000e620008000800 */
[----:B------:R-:W4:Y:S03]  /*1d1f0*/  LDL.LU R235, [R1+0x1dc] ;  /* 0x0001dc0001eb7983 */ /* 0x000f260000300800 */
[----:B------:R-:W-:Y:S01]  /*1d200*/  IMAD R4, R4, UR30, RZ ;  /* 0x0000001e04047c24 */ /* 0x000fe2000f8e02ff */
[----:B------:R-:W-:Y:S01]  /*1d210*/  STL [R1+0x5c], R15 ;  /* 0x00005c0f01007387 */ /* 0x000fe20000100800 */
[----:B------:R-:W-:Y:S01]  /*1d220*/  SEL R10, R248, R237, !P6 ;  /* 0x000000edf80a7207 */ /* 0x000fe20007000000 */
[----:B------:R-:W-:-:S02]  /*1d230*/  VIADD R228, R2, 0x1bc ;  /* 0x000001bc02e47836 */ /* 0x000fc40000000000 */
[----:B------:R-:W4:Y:S01]  /*1d240*/  LDL.LU R237, [R1+0x1e0] ;  /* 0x0001e00001ed7983 */ /* 0x000f220000300800 */
[----:B------:R-:W-:Y:S01]  /*1d250*/  @!P0 IADD3 R46, PT, PT, -R46, RZ, RZ ;  /* 0x000000ff2e2e8210 */ /* 0x000fe20007ffe1ff */
[----:B------:R-:W1:Y:S02]  /*1d260*/  LDCU UR30, c[0x0][0x3b0] ;  /* 0x00007600ff1e77ac */ /* 0x000e640008000800 */
[----:B------:R1:W-:Y:S01]  /*1d270*/  STL [R1+0x58], R4 ;  /* 0x0000580401007387 */ /* 0x0003e20000100800 */
[----:B------:R-:W-:Y:S01]  /*1d280*/  IMAD R10, R10, UR31, RZ ;  /* 0x0000001f0a0a7c24 */ /* 0x000fe2000f8e02ff */
[----:B------:R-:W-:Y:S02]  /*1d290*/  ISETP.GE.AND P0, PT, R228, RZ, PT ;  /* 0x000000ffe400720c */ /* 0x000fe40003f06270 */
[----:B-1----:R-:W-:Y:S01]  /*1d2a0*/  SEL R4, R248, R239, !P6 ;  /* 0x000000eff8047207 */ /* 0x002fe20007000000 */
[----:B------:R-:W1:Y:S01]  /*1d2b0*/  LDCU UR31, c[0x0][0x3b0] ;  /* 0x00007600ff1f77ac */ /* 0x000e620008000800 */
[----:B------:R-:W4:Y:S03]  /*1d2c0*/  LDL.LU R239, [R1+0x1f8] ;  /* 0x0001f80001ef7983 */ /* 0x000f260000300800 */
[----:B------:R-:W-:Y:S01]  /*1d2d0*/  IMAD R4, R4, UR32, RZ ;  /* 0x0000002004047c24 */ /* 0x000fe2000f8e02ff */
[----:B------:R1:W-:Y:S01]  /*1d2e0*/  STL [R1+0x54], R10 ;  /* 0x0000540a01007387 */ /* 0x0003e20000100800 */
[----:B------:R-:W-:Y:S01]  /*1d2f0*/  VIADD R228, R2, 0x1be ;  /* 0x000001be02e47836 */ /* 0x000fe20000000000 */
[----:B------:R-:W2:Y:S01]  /*1d300*/  LDCU UR32, c[0x0][0x3b0] ;  /* 0x00007600ff2077ac */ /* 0x000ea20008000800 */
[----:B-1----:R-:W-:-:S02]  /*1d310*/  SEL R10, R248, R231, !P6 ;  /* 0x000000e7f80a7207 */ /* 0x002fc40007000000 */
[----:B------:R-:W4:Y:S04]  /*1d320*/  LDL.LU R231, [R1+0x1fc] ;  /* 0x0001fc0001e77983 */ /* 0x000f280000300800 */
[----:B------:R2:W-:Y:S02]  /*1d330*/  STL [R1+0x50], R4 ;  /* 0x0000500401007387 */ /* 0x0005e40000100800 */
[----:B--2---:R-:W-:Y:S02]  /*1d340*/  SEL R4, R248, R243, !P6 ;  /* 0x000000f3f8047207 */ /* 0x004fe40007000000 */
[----:B------:R-:W2:Y:S01]  /*1d350*/  LDL.LU R243, [R1+0x204] ;  /* 0x0002040001f37983 */ /* 0x000ea20000300800 */
[----:B------:R-:W-:Y:S01]  /*1d360*/  IMAD R15, R10, UR33, RZ ;  /* 0x000000210a0f7c24 */ /* 0x000fe2000f8e02ff */
[----:B------:R-:W-:Y:S01]  /*1d370*/  SEL R51, R248, R51, !P6 ;  /* 0x00000033f8337207 */ /* 0x000fe20007000000 */
[----:B------:R-:W-:Y:S01]  /*1d380*/  IMAD R4, R4, UR34, RZ ;  /* 0x0000002204047c24 */ /* 0x000fe2000f8e02ff */
[C---:B------:R-:W-:Y:S01]  /*1d390*/  SEL R50, R248.reuse, R50, !P6 ;  /* 0x00000032f8327207 */ /* 0x040fe20007000000 */
[----:B------:R-:W-:Y:S01]  /*1d3a0*/  @!P0 IMAD.MOV R45, RZ, RZ, -R45 ;  /* 0x000000ffff2d8224 */ /* 0x000fe200078e0a2d */
[----:B------:R-:W-:Y:S01]  /*1d3b0*/  STL [R1+0x4c], R15 ;  /* 0x00004c0f01007387 */ /* 0x000fe20000100800 */
[----:B---3--:R-:W-:Y:S01]  /*1d3c0*/  SEL R10, R248, R242, !P6 ;  /* 0x000000f2f80a7207 */ /* 0x008fe20007000000 */
[----:B------:R-:W1:Y:S02]  /*1d3d0*/  LDCU UR33, c[0x0][0x3b0] ;  /* 0x00007600ff2177ac */ /* 0x000e640008000800 */
[----:B------:R-:W3:Y:S02]  /*1d3e0*/  LDL.LU R242, [R1+0x208] ;  /* 0x0002080001f27983 */ /* 0x000ee40000300800 */
[----:B------:R-:W-:-:S02]  /*1d3f0*/  IMAD R10, R10, UR35, RZ ;  /* 0x000000230a0a7c24 */ /* 0x000fc4000f8e02ff */
[----:B------:R4:W-:Y:S01]  /*1d400*/  STL [R1+0x48], R4 ;  /* 0x0000480401007387 */ /* 0x0009e20000100800 */
[----:B------:R-:W-:Y:S01]  /*1d410*/  ISETP.GE.AND P0, PT, R228, RZ, PT ;  /* 0x000000ffe400720c */ /* 0x000fe20003f06270 */
[----:B------:R-:W1:Y:S01]  /*1d420*/  LDCU UR35, c[0x0][0x3b0] ;  /* 0x00007600ff2377ac */ /* 0x000e620008000800 */
[C---:B------:R-:W-:Y:S02]  /*1d430*/  SEL R49, R248.reuse, R49, !P6 ;  /* 0x00000031f8317207 */ /* 0x040fe40007000000 */
[C---:B------:R-:W-:Y:S01]  /*1d440*/  SEL R48, R248.reuse, R48, !P6 ;  /* 0x00000030f8307207 */ /* 0x040fe20007000000 */
[----:B------:R-:W1:Y:S01]  /*1d450*/  LDCU UR34, c[0x0][0x3b0] ;  /* 0x00007600ff2277ac */ /* 0x000e620008000800 */
[----:B----4-:R-:W-:Y:S02]  /*1d460*/  SEL R4, R248, R233, !P6 ;  /* 0x000000e9f8047207 */ /* 0x010fe40007000000 */
[----:B------:R-:W4:Y:S04]  /*1d470*/  LDL.LU R233, [R1+0x21c] ;  /* 0x00021c0001e97983 */ /* 0x000f280000300800 */
[----:B------:R1:W-:Y:S01]  /*1d480*/  STL [R1+0x44], R10 ;  /* 0x0000440a01007387 */ /* 0x0003e20000100800 */
[----:B------:R-:W-:-:S02]  /*1d490*/  IMAD R4, R4, UR36, RZ ;  /* 0x0000002404047c24 */ /* 0x000fc4000f8e02ff */
[----:B------:R-:W-:Y:S01]  /*1d4a0*/  VIADD R228, R2, 0x1bf ;  /* 0x000001bf02e47836 */ /* 0x000fe20000000000 */
[----:B------:R-:W-:Y:S01]  /*1d4b0*/  @!P0 IADD3 R44, PT, PT, -R44, RZ, RZ ;  /* 0x000000ff2c2c8210 */ /* 0x000fe20007ffe1ff */
[----:B------:R-:W2:Y:S01]  /*1d4c0*/  LDCU UR36, c[0x0][0x3b0] ;  /* 0x00007600ff2477ac */ /* 0x000ea20008000800 */
[----:B-1----:R-:W-:Y:S02]  /*1d4d0*/  SEL R10, R248, R235, !P6 ;  /* 0x000000ebf80a7207 */ /* 0x002fe40007000000 */
[----:B------:R-:W4:Y:S03]  /*1d4e0*/  LDL.LU R235, [R1+0x220] ;  /* 0x0002200001eb7983 */ /* 0x000f260000300800 */
[----:B------:R-:W-:Y:S01]  /*1d4f0*/  IMAD R15, R10, UR37, RZ ;  /* 0x000000250a0f7c24 */ /* 0x000fe2000f8e02ff */
[----:B------:R1:W-:Y:S01]  /*1d500*/  STL [R1+0x40], R4 ;  /* 0x0000400401007387 */ /* 0x0003e20000100800 */
[----:B------:R-:W-:Y:S01]  /*1d510*/  ISETP.GE.AND P0, PT, R228, RZ, PT ;  /* 0x000000ffe400720c */ /* 0x000fe20003f06270 */
[----:B------:R-:W2:Y:S01]  /*1d520*/  LDCU UR37, c[0x0][0x3b0] ;  /* 0x00007600ff2577ac */ /* 0x000ea20008000800 */
[----:B-1----:R-:W-:-:S02]  /*1d530*/  SEL R4, R248, R237, !P6 ;  /* 0x000000edf8047207 */ /* 0x002fc40007000000 */
[----:B------:R-:W4:Y:S04]  /*1d540*/  LDL.LU R237, [R1+0x228] ;  /* 0x0002280001ed7983 */ /* 0x000f280000300800 */
[----:B------:R-:W-:Y:S01]  /*1d550*/  STL [R1+0x3c], R15 ;  /* 0x00003c0f01007387 */ /* 0x000fe20000100800 */
[----:B------:R-:W-:Y:S01]  /*1d560*/  IMAD R4, R4, UR38, RZ ;  /* 0x0000002604047c24 */ /* 0x000fe2000f8e02ff */
[C---:B------:R-:W-:Y:S02]  /*1d570*/  SEL R46, R248.reuse, R46, !P6 ;  /* 0x0000002ef82e7207 */ /* 0x040fe40007000000 */
        /* <DEDUP_REMOVED lines=9> */
[C---:B------:R-:W-:Y:S01]  /*1d610*/  SEL R44, R248.reuse, R44, !P6 ;  /* 0x0000002cf82c7207 */ /* 0x040fe20007000000 */
[----:B------:R-:W2:Y:S01]  /*1d620*/  LDCU UR38, c[0x0][0x3b0] ;  /* 0x00007600ff2677ac */ /* 0x000ea20008000800 */
[----:B-1----:R-:W-:-:S02]  /*1d630*/  SEL R4, R248, R231, !P6 ;  /* 0x000000e7f8047207 */ /* 0x002fc40007000000 */
[----:B------:R-:W4:Y:S04]  /*1d640*/  LDL.LU R231, [R1+0x234] ;  /* 0x0002340001e77983 */ /* 0x000f280000300800 */
[----:B------:R2:W-:Y:S02]  /*1d650*/  STL [R1+0x34], R10 ;  /* 0x0000340a01007387 */ /* 0x0005e40000100800 */
[----:B--2---:R-:W-:Y:S02]  /*1d660*/  SEL R10, R248, R243, !P6 ;  /* 0x000000f3f80a7207 */ /* 0x004fe40007000000 */
[----:B------:R-:W2:Y:S01]  /*1d670*/  LDL.LU R243, [R1+0x238] ;  /* 0x0002380001f37983 */ /* 0x000ea20000300800 */
[----:B------:R-:W-:Y:S02]  /*1d680*/  IMAD R4, R4, UR40, RZ ;  /* 0x0000002804047c24 */ /* 0x000fe4000f8e02ff */
[----:B------:R-:W-:Y:S01]  /*1d690*/  VIADD R228, R2, 0x1c3 ;  /* 0x000001c302e47836 */ /* 0x000fe20000000000 */
[----:B------:R-:W-:Y:S01]  /*1d6a0*/  @!P0 IADD3 R41, PT, PT, -R41, RZ, RZ ;  /* 0x000000ff29298210 */ /* 0x000fe20007ffe1ff */
[----:B------:R-:W-:Y:S01]  /*1d6b0*/  IMAD R15, R10, UR41, RZ ;  /* 0x000000290a0f7c24 */ /* 0x000fe2000f8e02ff */
[----:B------:R3:W-:Y:S01]  /*1d6c0*/  STL [R1+0x30], R4 ;  /* 0x0000300401007387 */ /* 0x0007e20000100800 */
[----:B------:R-:W1:Y:S01]  /*1d6d0*/  LDCU UR41, c[0x0][0x3b0] ;  /* 0x00007600ff2977ac */ /* 0x000e620008000800 */
[C---:B------:R-:W-:Y:S01]  /*1d6e0*/  SEL R43, R248.reuse, R43, !P6 ;  /* 0x0000002bf82b7207 */ /* 0x040fe20007000000 */
[----:B------:R-:W1:Y:S01]  /*1d6f0*/  LDCU UR40, c[0x0][0x3b0] ;  /* 0x00007600ff2877ac */ /* 0x000e620008000800 */
[----:B---3--:R-:W-:-:S02]  /*1d700*/  SEL R4, R248, R242, !P6 ;  /* 0x000000f2f8047207 */ /* 0x008fc40007000000 */
[----:B------:R-:W3:Y:S03]  /*1d710*/  LDL.LU R242, [R1+0x240] ;  /* 0x0002400001f27983 */ /* 0x000ee60000300800 */
[----:B------:R-:W-:Y:S01]  /*1d720*/  IMAD R4, R4, UR42, RZ ;  /* 0x0000002a04047c24 */ /* 0x000fe2000f8e02ff */
[----:B------:R-:W-:Y:S01]  /*1d730*/  STL [R1+0x2c], R15 ;  /* 0x00002c0f01007387 */ /* 0x000fe20000100800 */
[----:B------:R-:W-:Y:S02]  /*1d740*/  ISETP.GE.AND P0, PT, R228, RZ, PT ;  /* 0x000000ffe400720c */ /* 0x000fe40003f06270 */
[----:B----4-:R-:W-:Y:S01]  /*1d750*/  SEL R10, R248, R233, !P6 ;  /* 0x000000e9f80a7207 */ /* 0x010fe20007000000 */
[----:B------:R-:W4:Y:S01]  /*1d760*/  LDCU UR42, c[0x0][0x3b0] ;  /* 0x00007600ff2a77ac */ /* 0x000f220008000800 */
[----:B------:R-:W2:Y:S04]  /*1d770*/  LDL.LU R233, [R1+0x254] ;  /* 0x0002540001e97983 */ /* 0x000ea80000300800 */
[----:B------:R1:W-:Y:S01]  /*1d780*/  STL [R1+0x28], R4 ;  /* 0x0000280401007387 */ /* 0x0003e20000100800 */
[----:B------:R-:W-:Y:S01]  /*1d790*/  IMAD R10, R10, UR43, RZ ;  /* 0x0000002b0a0a7c24 */ /* 0x000fe2000f8e02ff */
[----:B------:R-:W-:Y:S01]  /*1d7a0*/  SEL R41, R248, R41, !P6 ;  /* 0x00000029f8297207 */ /* 0x000fe20007000000 */
[----:B------:R-:W-:Y:S01]  /*1d7b0*/  VIADD R228, R2, 0x1c6 ;  /* 0x000001c602e47836 */ /* 0x000fe20000000000 */
[----:B------:R-:W2:Y:S01]  /*1d7c0*/  LDCU UR43, c[0x0][0x3b0] ;  /* 0x00007600ff2b77ac */ /* 0x000ea20008000800 */
[----:B-1----:R-:W-:-:S02]  /*1d7d0*/  SEL R4, R248, R235, !P6 ;  /* 0x000000ebf8047207 */ /* 0x002fc40007000000 */
        /* <DEDUP_REMOVED lines=9> */
[----:B------:R-:W-:-:S02]  /*1d870*/  ISETP.GE.AND P0, PT, R228, RZ, PT ;  /* 0x000000ffe400720c */ /* 0x000fc40003f06270 */
[----:B-1----:R-:W-:Y:S01]  /*1d880*/  SEL R4, R248, R239, !P6 ;  /* 0x000000eff8047207 */ /* 0x002fe20007000000 */
[----:B------:R-:W1:Y:S01]  /*1d890*/  LDCU UR45, c[0x0][0x3b0] ;  /* 0x00007600ff2d77ac */ /* 0x000e620008000800 */
[----:B------:R-:W3:Y:S03]  /*1d8a0*/  LDL.LU R239, [R1+0x27c] ;  /* 0x00027c0001ef7983 */ /* 0x000ee60000300800 */
[----:B------:R-:W-:Y:S01]  /*1d8b0*/  IMAD R4, R4, UR46, RZ ;  /* 0x0000002e04047c24 */ /* 0x000fe2000f8e02ff */
[----:B------:R-:W-:Y:S01]  /*1d8c0*/  STL [R1+0x1c], R15 ;  /* 0x00001c0f01007387 */ /* 0x000fe20000100800 */
[C---:B------:R-:W-:Y:S02]  /*1d8d0*/  SEL R10, R248.reuse, R231, !P6 ;  /* 0x000000e7f80a7207 */ /* 0x040fe40007000000 */
[----:B--2---:R-:W-:Y:S01]  /*1d8e0*/  SEL R251, R248, R237, !P6 ;  /* 0x000000edf8fb7207 */ /* 0x004fe20007000000 */
[----:B------:R-:W2:Y:S01]  /*1d8f0*/  LDL.LU R231, [R1+0x288] ;  /* 0x0002880001e77983 */ /* 0x000ea20000300800 */
[----:B------:R-:W-:Y:S01]  /*1d900*/  VIADD R228, R2, 0x1c7 ;  /* 0x000001c702e47836 */ /* 0x000fe20000000000 */
[----:B------:R-:W-:Y:S01]  /*1d910*/  @!P0 IADD3 R38, PT, PT, -R38, RZ, RZ ;  /* 0x000000ff26268210 */ /* 0x000fe20007ffe1ff */
[----:B------:R-:W1:Y:S01]  /*1d920*/  LDCU UR46, c[0x0][0x3b0] ;  /* 0x00007600ff2e77ac */ /* 0x000e620008000800 */
[----:B------:R4:W-:Y:S02]  /*1d930*/  STL [R1+0x18], R4 ;  /* 0x0000180401007387 */ /* 0x0009e40000100800 */
[----:B----4-:R-:W-:-:S02]  /*1d940*/  SEL R4, R248, R243, !P6 ;  /* 0x000000f3f8047207 */ /* 0x010fc40007000000 */
[----:B------:R-:W4:Y:S01]  /*1d950*/  LDL.LU R243, [R1+0x290] ;  /* 0x0002900001f37983 */ /* 0x000f220000300800 */
[----:B------:R-:W-:Y:S01]  /*1d960*/  IMAD R10, R10, UR47, RZ ;  /* 0x0000002f0a0a7c24 */ /* 0x000fe2000f8e02ff */
[----:B---3--:R-:W-:Y:S01]  /*1d970*/  SEL R250, R248, R239, !P6 ;  /* 0x000000eff8fa7207 */ /* 0x008fe20007000000 */
[----:B------:R-:W-:Y:S01]  /*1d980*/  IMAD R4, R4, UR48, RZ ;  /* 0x0000003004047c24 */ /* 0x000fe2000f8e02ff */
[----:B------:R-:W-:Y:S01]  /*1d990*/  ISETP.GE.AND P0, PT, R228, RZ, PT ;  /* 0x000000ffe400720c */ /* 0x000fe20003f06270 */
[----:B------:R-:W3:Y:S01]  /*1d9a0*/  LDCU UR47, c[0x0][0x3b0] ;  /* 0x00007600ff2f77ac */ /* 0x000ee20008000800 */
[----:B------:R1:W-:Y:S01]  /*1d9b0*/  STL [R1+0x14], R10 ;  /* 0x0000140a01007387 */ /* 0x0003e20000100800 */
[----:B------:R-:W-:Y:S02]  /*1d9c0*/  IMAD R250, R250, UR53, RZ ;  /* 0x00000035fafa7c24 */ /* 0x000fe4000f8e02ff */
[----:B------:R-:W-:Y:S01]  /*1d9d0*/  VIADD R228, R2, 0x1c8 ;  /* 0x000001c802e47836 */ /* 0x000fe20000000000 */
[----:B------:R-:W2:Y:S01]  /*1d9e0*/  LDCU UR53, c[0x0][0x3b0] ;  /* 0x00007600ff3577ac */ /* 0x000ea20008000800 */
[----:B------:R-:W-:-:S02]  /*1d9f0*/  SEL R39, R248, R39, !P6 ;  /* 0x00000027f8277207 */ /* 0x000fc40007000000 */
[C---:B------:R-:W-:Y:S01]  /*1da00*/  SEL R38, R248.reuse, R38, !P6 ;  /* 0x00000026f8267207 */ /* 0x040fe20007000000 */
[----:B------:R-:W-:Y:S01]  /*1da10*/  IMAD R251, R251, UR52, RZ ;  /* 0x00000034fbfb7c24 */ /* 0x000fe2000f8e02ff */
[----:B------:R-:W2:Y:S01]  /*1da20*/  LDCU UR52, c[0x0][0x3b0] ;  /* 0x00007600ff3477ac */ /* 0x000ea20008000800 */
[----:B-1----:R-:W-:Y:S02]  /*1da30*/  SEL R10, R248, R242, !P6 ;  /* 0x000000f2f80a7207 */ /* 0x002fe40007000000 */
[----:B------:R-:W2:Y:S01]  /*1da40*/  LDL.LU R242, [R1+0x2b8] ;  /* 0x0002b80001f27983 */ /* 0x000ea20000300800 */
[----:B------:R-:W1:Y:S03]  /*1da50*/  LDCU UR48, c[0x0][0x3b0] ;  /* 0x00007600ff3077ac */ /* 0x000e660008000800 */
[----:B------:R3:W-:Y:S01]  /*1da60*/  STL [R1+0x10], R4 ;  /* 0x0000100401007387 */ /* 0x0007e20000100800 */
[----:B------:R-:W-:Y:S01]  /*1da70*/  IMAD R15, R10, UR49, RZ ;  /* 0x000000310a0f7c24 */ /* 0x000fe2000f8e02ff */
[C---:B------:R-:W-:Y:S01]  /*1da80*/  SEL R10, R248.reuse, R235, !P6 ;  /* 0x000000ebf80a7207 */ /* 0x040fe20007000000 */
[----:B------:R-:W-:Y:S01]  /*1da90*/  @!P0 IMAD.MOV R52, RZ, RZ, -R52 ;  /* 0x000000ffff348224 */ /* 0x000fe200078e0a34 */
[----:B---3--:R-:W-:Y:S01]  /*1daa0*/  SEL R4, R248, R233, !P6 ;  /* 0x000000e9f8047207 */ /* 0x008fe20007000000 */
[----:B------:R-:W3:Y:S01]  /*1dab0*/  LDCU UR49, c[0x0][0x3b0] ;  /* 0x00007600ff3177ac */ /* 0x000ee20008000800 */
[----:B------:R-:W3:Y:S03]  /*1dac0*/  LDL.LU R233, [R1+0x2cc] ;  /* 0x0002cc0001e97983 */ /* 0x000ee60000300800 */
[----:B------:R-:W-:Y:S01]  /*1dad0*/  IMAD R4, R4, UR50, RZ ;  /* 0x0000003204047c24 */ /* 0x000fe2000f8e02ff */
[----:B------:R-:W-:Y:S01]  /*1dae0*/  STL [R1+0xc], R15 ;  /* 0x00000c0f01007387 */ /* 0x000fe20000100800 */
[----:B------:R-:W-:Y:S01]  /*1daf0*/  ISETP.GE.AND P0, PT, R228, RZ, PT ;  /* 0x000000ffe400720c */ /* 0x000fe20003f06270 */
[----:B------:R-:W1:Y:S02]  /*1db00*/  LDCU UR50, c[0x0][0x3b0] ;  /* 0x00007600ff3277ac */ /* 0x000e640008000800 */
[----:B------:R-:W3:Y:S04]  /*1db10*/  LDL.LU R235, [R1+0x2e0] ;  /* 0x0002e00001eb7983 */ /* 0x000ee80000300800 */
[----:B------:R1:W-:Y:S04]  /*1db20*/  STL [R1+0x8], R4 ;  /* 0x0000080401007387 */ /* 0x0003e80000100800 */
[----:B------:R-:W3:Y:S01]  /*1db30*/  LDL.LU R237, [R1+0x2f0] ;  /* 0x0002f00001ed7983 */ /* 0x000ee20000300800 */
[----:B-1----:R-:W-:Y:S01]  /*1db40*/  IMAD R4, R10, UR51, RZ ;  /* 0x000000330a047c24 */ /* 0x002fe2000f8e02ff */
[----:B------:R-:W-:-:S02]  /*1db50*/  SEL R52, R248, R52, !P6 ;  /* 0x00000034f8347207 */ /* 0x000fc40007000000 */
[C---:B--2---:R-:W-:Y:S02]  /*1db60*/  SEL R15, R248.reuse, R242, !P6 ;  /* 0x000000f2f80f7207 */ /* 0x044fe40007000000 */
[----:B------:R1:W-:Y:S01]  /*1db70*/  STL [R1+0x4], R4 ;  /* 0x0000040401007387 */ /* 0x0003e20000100800 */
[C---:B----4-:R-:W-:Y:S02]  /*1db80*/  SEL R10, R248.reuse, R243, !P6 ;  /* 0x000000f3f80a7207 */ /* 0x050fe40007000000 */
[C---:B---3--:R-:W-:Y:S01]  /*1db90*/  SEL R17, R248.reuse, R233, !P6 ;  /* 0x000000e9f8117207 */ /* 0x048fe20007000000 */
[----:B------:R-:W2:Y:S01]  /*1dba0*/  LDL.LU R239, [R1+0x2f4] ;  /* 0x0002f40001ef7983 */ /* 0x000ea20000300800 */
[----:B-1----:R-:W-:Y:S01]  /*1dbb0*/  SEL R4, R248, R231, !P6 ;  /* 0x000000e7f8047207 */ /* 0x002fe20007000000 */
[----:B------:R-:W-:Y:S01]  /*1dbc0*/  VIADD R228, R2, 0x1ca ;  /* 0x000001ca02e47836 */ /* 0x000fe20000000000 */
[----:B------:R-:W1:Y:S01]  /*1dbd0*/  LDCU UR51, c[0x0][0x3b0] ;  /* 0x00007600ff3377ac */ /* 0x000e620008000800 */
[----:B------:R-:W3:Y:S04]  /*1dbe0*/  LDL.LU R231, [R1+0x300] ;  /* 0x0003000001e77983 */ /* 0x000ee80000300800 */
[----:B------:R-:W4:Y:S01]  /*1dbf0*/  LDL.LU R243, [R1+0x308] ;  /* 0x0003080001f37983 */ /* 0x000f220000300800 */
[----:B------:R-:W-:-:S03]  /*1dc00*/  SEL R22, R248, R235, !P6 ;  /* 0x000000ebf8167207 */ /* 0x000fc60007000000 */
[----:B------:R-:W4:Y:S04]  /*1dc10*/  LDL.LU R242, [R1+0x32c] ;  /* 0x00032c0001f27983 */ /* 0x000f280000300800 */
[----:B------:R-:W4:Y:S01]  /*1dc20*/  LDL.LU R233, [R1+0x334] ;  /* 0x0003340001e97983 */ /* 0x000f220000300800 */
[----:B------:R-:W-:-:S03]  /*1dc30*/  SEL R28, R248, R237, !P6 ;  /* 0x000000edf81c7207 */ /* 0x000fc60007000000 */
[----:B------:R-:W4:Y:S04]  /*1dc40*/  LDL.LU R235, [R1+0x338] ;  /* 0x0003380001eb7983 */ /* 0x000f280000300800 */
[----:B------:R-:W4:Y:S01]  /*1dc50*/  LDL.LU R237, [R1+0x340] ;  /* 0x0003400001ed7983 */ /* 0x000f220000300800 */
[----:B--2---:R-:W-:-:S03]  /*1dc60*/  SEL R30, R248, R239, !P6 ;  /* 0x000000eff81e7207 */ /* 0x004fc60007000000 */
[----:B------:R-:W2:Y:S01]  /*1dc70*/  LDL.LU R239, [R1+0x344] ;  /* 0x0003440001ef7983 */ /* 0x000ea20000300800 */
[----:B---3--:R-:W-:-:S03]  /*1dc80*/  SEL R35, R248, R231, !P6 ;  /* 0x000000e7f8237207 */ /* 0x008fc60007000000 */
[----:B------:R-:W3:Y:S01]  /*1dc90*/  LDL.LU R231, [R1+0x348] ;  /* 0x0003480001e77983 */ /* 0x000ee20000300800 */
[----:B----4-:R-:W-:-:S03]  /*1dca0*/  SEL R40, R248, R243, !P6 ;  /* 0x000000f3f8287207 */ /* 0x010fc60007000000 */
[----:B------:R-:W4:Y:S01]  /*1dcb0*/  LDL.LU R243, [R1+0x34c] ;  /* 0x00034c0001f37983 */ /* 0x000f220000300800 */
[----:B------:R-:W-:-:S03]  /*1dcc0*/  SEL R42, R248, R242, !P6 ;  /* 0x000000f2f82a7207 */ /* 0x000fc60007000000 */
[----:B------:R-:W4:Y:S01]  /*1dcd0*/  LDL.LU R242, [R1+0x3ac] ;  /* 0x0003ac0001f27983 */ /* 0x000f220000300800 */
[----:B------:R-:W-:-:S03]  /*1dce0*/  SEL R47, R248, R233, !P6 ;  /* 0x000000e9f82f7207 */ /* 0x000fc60007000000 */
[----:B------:R-:W4:Y:S01]  /*1dcf0*/  LDL.LU R233, [R1+0x3b4] ;  /* 0x0003b40001e97983 */ /* 0x000f220000300800 */
[----:B------:R-:W-:-:S03]  /*1dd00*/  SEL R54, R248, R235, !P6 ;  /* 0x000000ebf8367207 */ /* 0x000fc60007000000 */
[----:B------:R-:W4:Y:S01]  /*1dd10*/  LDL.LU R235, [R1+0x430] ;  /* 0x0004300001eb7983 */ /* 0x000f220000300800 */
[----:B------:R-:W-:Y:S01]  /*1dd20*/  SEL R59, R248, R237, !P6 ;  /* 0x000000edf83b7207 */ /* 0x000fe20007000000 */
[----:B------:R-:W-:Y:S02]  /*1dd30*/  IMAD R37, R47, UR64, RZ ;  /* 0x000000402f257c24 */ /* 0x000fe4000f8e02ff */
[----:B------:R-:W4:Y:S01]  /*1dd40*/  LDL.LU R237, [R1+0x444] ;  /* 0x0004440001ed7983 */ /* 0x000f220000300800 */
[----:B------:R-:W-:Y:S01]  /*1dd50*/  IMAD R47, R54, UR65, RZ ;  /* 0x00000041362f7c24 */ /* 0x000fe2000f8e02ff */
[----:B------:R-:W1:Y:S01]  /*1dd60*/  LDCU UR64, c[0x0][0x3b0] ;  /* 0x00007600ff4077ac */ /* 0x000e620008000800 */
[----:B------:R-:W-:Y:S01]  /*1dd70*/  IMAD R54, R59, UR66, RZ ;  /* 0x000000423b367c24 */ /* 0x000fe2000f8e02ff */
[C---:B--2---:R-:W-:Y:S02]  /*1dd80*/  SEL R65, R248.reuse, R239, !P6 ;  /* 0x000000eff8417207 */ /* 0x044fe40007000000 */
[C---:B---3--:R-:W-:Y:S01]  /*1dd90*/  SEL R67, R248.reuse, R231, !P6 ;  /* 0x000000e7f8437207 */ /* 0x048fe20007000000 */
[----:B------:R-:W2:Y:S02]  /*1dda0*/  LDL.LU R239, [R1+0x460] ;  /* 0x0004600001ef7983 */ /* 0x000ea40000300800 */
[----:B------:R-:W-:Y:S01]  /*1ddb0*/  IMAD R59, R65, UR67, RZ ;  /* 0x00000043413b7c24 */ /* 0x000fe2000f8e02ff */
[----:B------:R-:W3:Y:S01]  /*1ddc0*/  LDCU UR65, c[0x0][0x3b0] ;  /* 0x00007600ff4177ac */ /* 0x000ee20008000800 */
[C---:B----4-:R-:W-:Y:S01]  /*1ddd0*/  SEL R65, R248.reuse, R243, !P6 ;  /* 0x000000f3f8417207 */ /* 0x050fe20007000000 */
[----:B------:R-:W4:Y:S01]  /*1dde0*/  LDL.LU R231, [R1+0x464] ;  /* 0x0004640001e77983 */ /* 0x000f220000300800 */
[----:B------:R-:W-:Y:S01]  /*1ddf0*/  IMAD R36, R67, UR68, RZ ;  /* 0x0000004443247c24 */ /* 0x000fe2000f8e02ff */
[----:B------:R-:W1:Y:S02]  /*1de00*/  LDCU UR67, c[0x0][0x3b0] ;  /* 0x00007600ff4377ac */ /* 0x000e640008000800 */
[----:B------:R-:W3:Y:S01]  /*1de10*/  LDL.LU R243, [R1+0x478] ;  /* 0x0004780001f37983 */ /* 0x000ee20000300800 */
[C---:B------:R-:W-:Y:S01]  /*1de20*/  SEL R67, R248.reuse, R242, !P6 ;  /* 0x000000f2f8437207 */ /* 0x040fe20007000000 */
[----:B------:R-:W-:Y:S01]  /*1de30*/  @!P0 IMAD.MOV R77, RZ, RZ, -R77 ;  /* 0x000000ffff4d8224 */ /* 0x000fe200078e0a4d */
[C---:B------:R-:W-:Y:S01]  /*1de40*/  SEL R72, R248.reuse, R233, !P6 ;  /* 0x000000e9f8487207 */ /* 0x040fe20007000000 */
[----:B------:R-:W4:Y:S01]  /*1de50*/  LDL.LU R242, [R1+0x494] ;  /* 0x0004940001f27983 */ /* 0x000f220000300800 */
[----:B------:R-:W-:Y:S01]  /*1de60*/  IMAD R17, R17, UR57, RZ ;  /* 0x0000003911117c24 */ /* 0x000fe2000f8e02ff */
[----:B------:R-:W1:Y:S01]  /*1de70*/  LDCU UR66, c[0x0][0x3b0] ;  /* 0x00007600ff4277ac */ /* 0x000e620008000800 */
[C---:B------:R-:W-:Y:S01]  /*1de80*/  SEL R84, R248.reuse, R235, !P6 ;  /* 0x000000ebf8547207 */ /* 0x040fe20007000000 */
[----:B------:R-:W4:Y:S01]  /*1de90*/  LDL.LU R233, [R1+0x49c] ;  /* 0x00049c0001e97983 */ /* 0x000f220000300800 */
[----:B------:R-:W-:-:S03]  /*1dea0*/  SEL R34, R248, R237, !P6 ;  /* 0x000000edf8227207 */ /* 0x000fc60007000000 */
[----:B------:R-:W4:Y:S01]  /*1deb0*/  LDL.LU R235, [R1+0x4cc] ;  /* 0x0004cc0001eb7983 */ /* 0x000f220000300800 */
[----:B--2---:R-:W-:-:S03]  /*1dec0*/  SEL R79, R248, R239, !P6 ;  /* 0x000000eff84f7207 */ /* 0x004fc60007000000 */
[----:B------:R-:W2:Y:S01]  /*1ded0*/  LDL.LU R237, [R1+0x504] ;  /* 0x0005040001ed7983 */ /* 0x000ea20000300800 */
[----:B------:R-:W-:Y:S01]  /*1dee0*/  IMAD R4, R4, UR54, RZ ;  /* 0x0000003604047c24 */ /* 0x000fe2000f8e02ff */
[----:B------:R-:W1:Y:S02]  /*1def0*/  LDCU UR68, c[0x0][0x3b0] ;  /* 0x00007600ff4477ac */ /* 0x000e640008000800 */
[----:B------:R-:W2:Y:S01]  /*1df00*/  LDL.LU R239, [R1+0x508] ;  /* 0x0005080001ef7983 */ /* 0x000ea20000300800 */
[C---:B---3--:R-:W-:Y:S01]  /*1df10*/  SEL R107, R248.reuse, R243, !P6 ;  /* 0x000000f3f86b7207 */ /* 0x048fe20007000000 */
[----:B------:R-:W3:Y:S02]  /*1df20*/  LDCU UR57, c[0x0][0x3b0] ;  /* 0x00007600ff3977ac */ /* 0x000ee40008000800 */
[----:B------:R-:W3:Y:S01]  /*1df30*/  LDL.LU R243, [R1+0x510] ;  /* 0x0005100001f37983 */ /* 0x000ee20000300800 */
[C---:B----4-:R-:W-:Y:S02]  /*1df40*/  SEL R89, R248.reuse, R231, !P6 ;  /* 0x000000e7f8597207 */ /* 0x050fe40007000000 */
[C---:B------:R-:W-:Y:S01]  /*1df50*/  SEL R108, R248.reuse, R233, !P6 ;  /* 0x000000e9f86c7207 */ /* 0x040fe20007000000 */
[----:B------:R-:W4:Y:S01]  /*1df60*/  LDL.LU R231, [R1+0x520] ;  /* 0x0005200001e77983 */ /* 0x000f220000300800 */
[----:B------:R-:W-:-:S03]  /*1df70*/  SEL R109, R248, R235, !P6 ;  /* 0x000000ebf86d7207 */ /* 0x000fc60007000000 */
[----:B------:R-:W-:Y:S01]  /*1df80*/  IMAD R108, R108, UR8, RZ ;  /* 0x000000086c6c7c24 */ /* 0x000fe2000f8e02ff */
[----:B------:R-:W-:Y:S02]  /*1df90*/  SEL R97, R248, R242, !P6 ;  /* 0x000000f2f8617207 */ /* 0x000fe40007000000 */
[----:B------:R-:W-:Y:S01]  /*1dfa0*/  ISETP.GE.AND P0, PT, R228, RZ, PT ;  /* 0x000000ffe400720c */ /* 0x000fe20003f06270 */
[----:B------:R-:W4:Y:S01]  /*1dfb0*/  LDL.LU R242, [R1+0x534] ;  /* 0x0005340001f27983 */ /* 0x000f220000300800 */
[----:B------:R-:W-:Y:S01]  /*1dfc0*/  IMAD R109, R109, UR9, RZ ;  /* 0x000000096d6d7c24 */ /* 0x000fe2000f8e02ff */
[----:B------:R-:W-:Y:S01]  /*1dfd0*/  IADD3 R228, PT, PT, R2, 0x1cc, RZ ;  /* 0x000001cc02e47810 */ /* 0x000fe20007ffe0ff */
[----:B------:R-:W-:Y:S01]  /*1dfe0*/  IMAD R34, R34, UR73, RZ ;  /* 0x0000004922227c24 */ /* 0x000fe2000f8e02ff */
[----:B------:R-:W4:Y:S01]  /*1dff0*/  LDL.LU R233, [R1+0x57c] ;  /* 0x00057c0001e97983 */ /* 0x000f220000300800 */
[----:B------:R-:W1:Y:S03]  /*1e000*/  LDCU UR73, c[0x0][0x3b0] ;  /* 0x00007600ff4977ac */ /* 0x000e660008000800 */
[----:B------:R-:W4:Y:S01]  /*1e010*/  LDL.LU R235, [R1+0x588] ;  /* 0x0005880001eb7983 */ /* 0x000f220000300800 */
[----:B------:R-:W-:Y:S01]  /*1e020*/  IMAD R79, R79, UR74, RZ ;  /* 0x0000004a4f4f7c24 */ /* 0x000fe2000f8e02ff */
[----:B------:R-:W1:Y:S02]  /*1e030*/  LDCU UR74, c[0x0][0x3b0] ;  /* 0x00007600ff4a77ac */ /* 0x000e640008000800 */
[----:B------:R-:W-:Y:S01]  /*1e040*/  @!P0 IMAD.MOV R91, RZ, RZ, -R91 ;  /* 0x000000ffff5b8224 */ /* 0x000fe200078e0a5b */
[----:B------:R-:W-:-:S02]  /*1e050*/  ISETP.GE.AND P0, PT, R228, RZ, PT ;  /* 0x000000ffe400720c */ /* 0x000fc40003f06270 */
[C---:B--2---:R-:W-:Y:S01]  /*1e060*/  SEL R112, R248.reuse, R237, !P6 ;  /* 0x000000edf8707207 */ /* 0x044fe20007000000 */
[----:B------:R-:W2:Y:S01]  /*1e070*/  LDCU UR54, c[0x0][0x3b0] ;  /* 0x00007600ff3677ac */ /* 0x000ea20008000800 */
[----:B------:R-:W2:Y:S01]  /*1e080*/  LDL.LU R237, [R1+0x59c] ;  /* 0x00059c0001ed7983 */ /* 0x000ea20000300800 */
[----:B------:R-:W-:Y:S02]  /*1e090*/  SEL R110, R248, R239, !P6 ;  /* 0x000000eff86e7207 */ /* 0x000fe40007000000 */
[----:B------:R-:W-:Y:S01]  /*1e0a0*/  IMAD R32, R112, UR7, RZ ;  /* 0x0000000770207c24 */ /* 0x000fe2000f8e02ff */
[----:B------:R1:W-:Y:S01]  /*1e0b0*/  STL.64 [R1+0x8750], R108 ;  /* 0x0087506c01007387 */ /* 0x0003e20000100a00 */
[----:B------:R-:W-:Y:S02]  /*1e0c0*/  VIADD R228, R2, 0x1ce ;  /* 0x000001ce02e47836 */ /* 0x000fe40000000000 */
[----:B------:R-:W-:Y:S01]  /*1e0d0*/  IMAD R35, R35, UR61, RZ ;  /* 0x0000003d23237c24 */ /* 0x000fe2000f8e02ff */
[----:B------:R-:W2:Y:S01]  /*1e0e0*/  LDL.LU R239, [R1+0x5a4] ;  /* 0x0005a40001ef7983 */ /* 0x000ea20000300800 */
[----:B---3--:R-:W-:Y:S01]  /*1e0f0*/  SEL R112, R248, R243, !P6 ;  /* 0x000000f3f8707207 */ /* 0x008fe20007000000 */
[----:B------:R-:W-:Y:S01]  /*1e100*/  @!P0 IMAD.MOV R33, RZ, RZ, -R33 ;  /* 0x000000ffff218224 */ /* 0x000fe200078e0a21 */
[----:B------:R-:W3:Y:S01]  /*1e110*/  LDCU UR61, c[0x0][0x3b0] ;  /* 0x00007600ff3d77ac */ /* 0x000ee20008000800 */
[----:B------:R-:W3:Y:S01]  /*1e120*/  LDL.LU R243, [R1+0x5a8] ;  /* 0x0005a80001f37983 */ /* 0x000ee20000300800 */
[----:B------:R-:W-:Y:S01]  /*1e130*/  ISETP.GE.AND P0, PT, R228, RZ, PT ;  /* 0x000000ffe400720c */ /* 0x000fe20003f06270 */
[----:B------:R-:W-:Y:S01]  /*1e140*/  VIADD R228, R2, 0x1cf ;  /* 0x000001cf02e47836 */ /* 0x000fe20000000000 */
[----:B----4-:R-:W-:Y:S01]  /*1e150*/  SEL R113, R248, R231, !P6 ;  /* 0x000000e7f8717207 */ /* 0x010fe20007000000 */
[----:B------:R-:W-:-:S02]  /*1e160*/  IMAD R89, R89, UR75, RZ ;  /* 0x0000004b59597c24 */ /* 0x000fc4000f8e02ff */
[----:B------:R-:W-:Y:S02]  /*1e170*/  IMAD R40, R40, UR62, RZ ;  /* 0x0000003e28287c24 */ /* 0x000fe4000f8e02ff */
[----:B------:R-:W-:Y:S01]  /*1e180*/  IMAD R42, R42, UR63, RZ ;  /* 0x0000003f2a2a7c24 */ /* 0x000fe2000f8e02ff */
[----:B------:R-:W-:Y:S01]  /*1e190*/  SEL R77, R248, R77, !P6 ;  /* 0x0000004df84d7207 */ /* 0x000fe20007000000 */
[----:B------:R-:W4:Y:S04]  /*1e1a0*/  LDCU UR75, c[0x0][0x3b0] ;  /* 0x00007600ff4b77ac */ /* 0x000f280008000800 */
[----:B------:R-:W-:Y:S01]  /*1e1b0*/  @!P0 IMAD.MOV R111, RZ, RZ, -R111 ;  /* 0x000000ffff6f8224 */ /* 0x000fe200078e0a6f */
[----:B------:R-:W-:Y:S01]  /*1e1c0*/  ISETP.GE.AND P0, PT, R228, RZ, PT ;  /* 0x000000ffe400720c */ /* 0x000fe20003f06270 */
[----:B------:R-:W-:Y:S01]  /*1e1d0*/  IMAD R97, R97, UR76, RZ ;  /* 0x0000004c61617c24 */ /* 0x000fe2000f8e02ff */
[----:B------:R-:W-:Y:S01]  /*1e1e0*/  IADD3 R231, PT, PT, R2, 0x1d1, RZ ;  /* 0x000001d102e77810 */ /* 0x000fe20007ffe0ff */
[----:B------:R-:W4:Y:S01]  /*1e1f0*/  LDL.LU R228, [R1+0x5b4] ;  /* 0x0005b40001e47983 */ /* 0x000f220000300800 */
[C---:B------:R-:W-:Y:S01]  /*1e200*/  SEL R115, R248.reuse, R242, !P6 ;  /* 0x000000f2f8737207 */ /* 0x040fe20007000000 */
[----:B------:R-:W1:Y:S01]  /*1e210*/  LDCU UR76, c[0x0][0x3b0] ;  /* 0x00007600ff4c77ac */ /* 0x000e620008000800 */
[C---:B------:R-:W-:Y:S01]  /*1e220*/  SEL R116, R248.reuse, R233, !P6 ;  /* 0x000000e9f8747207 */ /* 0x040fe20007000000 */
[----:B------:R-:W4:Y:S01]  /*1e230*/  LDL.LU R242, [R1+0x5b8] ;  /* 0x0005b80001f27983 */ /* 0x000f220000300800 */
[----:B------:R-:W-:Y:S01]  /*1e240*/  SEL R31, R248, R235, !P6 ;  /* 0x000000ebf81f7207 */ /* 0x000fe20007000000 */
[----:B------:R-:W-:Y:S01]  /*1e250*/  IMAD R65, R65, UR69, RZ ;  /* 0x0000004541417c24 */ /* 0x000fe2000f8e02ff */
[----:B------:R-:W1:Y:S01]  /*1e260*/  LDCU UR62, c[0x0][0x3b0] ;  /* 0x00007600ff3e77ac */ /* 0x000e620008000800 */
[----:B------:R-:W4:Y:S02]  /*1e270*/  LDL.LU R233, [R1+0x5d0] ;  /* 0x0005d00001e97983 */ /* 0x000f240000300800 */
[----:B------:R-:W-:Y:S01]  /*1e280*/  @!P0 IMAD.MOV R117, RZ, RZ, -R117 ;  /* 0x000000ffff758224 */ /* 0x000fe200078e0a75 */
[----:B------:R-:W-:Y:S01]  /*1e290*/  ISETP.GE.AND P0, PT, R231, RZ, PT ;  /* 0x000000ffe700720c */ /* 0x000fe20003f06270 */
[----:B------:R-:W4:Y:S01]  /*1e2a0*/  LDL.LU R235, [R1+0x5dc] ;  /* 0x0005dc0001eb7983 */ /* 0x000f220000300800 */
[----:B------:R-:W-:Y:S01]  /*1e2b0*/  IMAD R67, R67, UR70, RZ ;  /* 0x0000004643437c24 */ /* 0x000fe2000f8e02ff */
[----:B------:R-:W1:Y:S02]  /*1e2c0*/  LDCU UR63, c[0x0][0x3b0] ;  /* 0x00007600ff3f77ac */ /* 0x000e640008000800 */
[----:B------:R-:W4:Y:S01]  /*1e2d0*/  LDL.LU R231, [R1+0x5f8] ;  /* 0x0005f80001e77983 */ /* 0x000f220000300800 */
[----:B------:R-:W-:Y:S01]  /*1e2e0*/  IMAD R10, R10, UR55, RZ ;  /* 0x000000370a0a7c24 */ /* 0x000fe2000f8e02ff */
[----:B------:R-:W-:Y:S01]  /*1e2f0*/  SEL R91, R248, R91, !P6 ;  /* 0x0000005bf85b7207 */ /* 0x000fe20007000000 */
[----:B------:R-:W-:Y:S01]  /*1e300*/  IMAD R84, R84, UR72, RZ ;  /* 0x0000004854547c24 */ /* 0x000fe2000f8e02ff */
[----:B------:R-:W1:Y:S04]  /*1e310*/  LDCU UR8, c[0x0][0x3b0] ;  /* 0x00007600ff0877ac */ /* 0x000e680008000800 */
[----:B------:R-:W-:Y:S01]  /*1e320*/  @!P0 IADD3 R129, PT, PT, -R129, RZ, RZ ;  /* 0x000000ff81818210 */ /* 0x000fe20007ffe1ff */
[----:B------:R-:W-:Y:S01]  /*1e330*/  IMAD R107, R107, UR4, RZ ;  /* 0x000000046b6b7c24 */ /* 0x000fe2000f8e02ff */
[----:B------:R-:W1:Y:S01]  /*1e340*/  LDCU UR9, c[0x0][0x3b0] ;  /* 0x00007600ff0977ac */ /* 0x000e620008000800 */
[----:B--2---:R-:W-:Y:S01]  /*1e350*/  SEL R114, R248, R237, !P6 ;  /* 0x000000edf8727207 */ /* 0x004fe20007000000 */
[----:B-1----:R-:W-:Y:S01]  /*1e360*/  VIADD R109, R2, 0x1f3 ;  /* 0x000001f3026d7836 */ /* 0x002fe20000000000 */
[----:B------:R-:W2:Y:S01]  /*1e370*/  LDL.LU R237, [R1+0x600] ;  /* 0x0006000001ed7983 */ /* 0x000ea20000300800 */
[----:B------:R-:W-:Y:S01]  /*1e380*/  IMAD R72, R72, UR71, RZ ;  /* 0x0000004748487c24 */ /* 0x000fe2000f8e02ff */
[----:B------:R-:W1:Y:S01]  /*1e390*/  LDCU UR7, c[0x0][0x3b0] ;  /* 0x00007600ff0777ac */ /* 0x000e620008000800 */
[----:B---3--:R-:W-:Y:S01]  /*1e3a0*/  SEL R128, R248, R243, !P6 ;  /* 0x000000f3f8807207 */ /* 0x008fe20007000000 */
[----:B------:R-:W-:Y:S01]  /*1e3b0*/  VIADD R243, R2, 0x1d3 ;  /* 0x000001d302f37836 */ /* 0x000fe20000000000 */
[----:B------:R-:W-:Y:S01]  /*1e3c0*/  SEL R119, R248, R239, !P6 ;  /* 0x000000eff8777207 */ /* 0x000fe20007000000 */
[----:B------:R-:W-:Y:S01]  /*1e3d0*/  VIADD R108, R2, 0x1f6 ;  /* 0x000001f6026c7836 */ /* 0x000fe20000000000 */
[----:B------:R-:W3:Y:S01]  /*1e3e0*/  LDL.LU R239, [R1+0x608] ;  /* 0x0006080001ef7983 */ /* 0x000ee20000300800 */
[----:B------:R-:W-:Y:S01]  /*1e3f0*/  SEL R33, R248, R33, !P6 ;  /* 0x00000021f8217207 */ /* 0x000fe20007000000 */
[----:B------:R-:W1:Y:S01]  /*1e400*/  LDCU UR69, c[0x0][0x3b0] ;  /* 0x00007600ff4577ac */ /* 0x000e620008000800 */
[----:B------:R-:W-:-:S02]  /*1e410*/  ISETP.GE.AND P0, PT, R243, RZ, PT ;  /* 0x000000fff300720c */ /* 0x000fc40003f06270 */
[----:B------:R-:W3:Y:S01]  /*1e420*/  LDL.LU R243, [R1+0x60c] ;  /* 0x00060c0001f37983 */ /* 0x000ee20000300800 */
[C---:B----4-:R-:W-:Y:S01]  /*1e430*/  SEL R118, R248.reuse, R242, !P6 ;  /* 0x000000f2f8767207 */ /* 0x050fe20007000000 */
[----:B------:R-:W4:Y:S02]  /*1e440*/  LDCU UR70, c[0x0][0x3b0] ;  /* 0x00007600ff4677ac */ /* 0x000f240008000800 */
[----:B------:R-:W4:Y:S01]  /*1e450*/  LDL.LU R242, [R1+0x610] ;  /* 0x0006100001f27983 */ /* 0x000f220000300800 */
[C---:B------:R-:W-:Y:S01]  /*1e460*/  SEL R130, R248.reuse, R233, !P6 ;  /* 0x000000e9f8827207 */ /* 0x040fe20007000000 */
[----:B------:R-:W1:Y:S02]  /*1e470*/  LDCU UR72, c[0x0][0x3b0] ;  /* 0x00007600ff4877ac */ /* 0x000e640008000800 */
[----:B------:R-:W4:Y:S01]  /*1e480*/  LDL.LU R233, [R1+0x630] ;  /* 0x0006300001e97983 */ /* 0x000f220000300800 */
[----:B------:R-:W-:Y:S01]  /*1e490*/  SEL R131, R248, R235, !P6 ;  /* 0x000000ebf8837207 */ /* 0x000fe20007000000 */
[----:B------:R-:W-:-:S02]  /*1e4a0*/  IMAD R112, R112, UR11, RZ ;  /* 0x0000000b70707c24 */ /* 0x000fc4000f8e02ff */
[----:B------:R-:W4:Y:S01]  /*1e4b0*/  LDL.LU R235, [R1+0x634] ;  /* 0x0006340001eb7983 */ /* 0x000f220000300800 */
[C---:B------:R-:W-:Y:S01]  /*1e4c0*/  SEL R132, R248.reuse, R231, !P6 ;  /* 0x000000e7f8847207 */ /* 0x040fe20007000000 */
[----:B------:R-:W1:Y:S02]  /*1e4d0*/  LDCU UR4, c[0x0][0x3b0] ;  /* 0x00007600ff0477ac */ /* 0x000e640008000800 */
[----:B------:R-:W4:Y:S01]  /*1e4e0*/  LDL.LU R231, [R1+0x640] ;  /* 0x0006400001e77983 */ /* 0x000f220000300800 */
[C---:B------:R-:W-:Y:S02]  /*1e4f0*/  SEL R29, R248.reuse, R228, !P6 ;  /* 0x000000e4f81d7207 */ /* 0x040fe40007000000 */
[----:B------:R-:W-:Y:S02]  /*1e500*/  IABS R244, R109 ;  /* 0x0000006d00f47213 */ /* 0x000fe40000000000 */
[----:B------:R-:W-:Y:S01]  /*1e510*/  SEL R111, R248, R111, !P6 ;  /* 0x0000006ff86f7207 */ /* 0x000fe20007000000 */
[----:B------:R-:W-:Y:S01]  /*1e520*/  IMAD R116, R116, UR14, RZ ;  /* 0x0000000e74747c24 */ /* 0x000fe2000f8e02ff */
[----:B------:R-:W-:Y:S01]  /*1e530*/  SEL R117, R248, R117, !P6 ;  /* 0x00000075f8757207 */ /* 0x000fe20007000000 */
[----:B------:R-:W1:Y:S01]  /*1e540*/  LDCU UR71, c[0x0][0x3b0] ;  /* 0x00007600ff4777ac */ /* 0x000e620008000800 */
[----:B------:R-:W-:-:S02]  /*1e550*/  IMAD R28, R28, UR59, RZ ;  /* 0x0000003b1c1c7c24 */ /* 0x000fc4000f8e02ff */
[----:B------:R-:W-:Y:S01]  /*1e560*/  IMAD R31, R31, UR15, RZ ;  /* 0x0000000f1f1f7c24 */ /* 0x000fe2000f8e02ff */
[----:B------:R-:W1:Y:S01]  /*1e570*/  LDCU UR55, c[0x0][0x3b0] ;  /* 0x00007600ff3777ac */ /* 0x000e620008000800 */
[C---:B--2---:R-:W-:Y:S02]  /*1e580*/  SEL R27, R248.reuse, R237, !P6 ;  /* 0x000000edf81b7207 */ /* 0x044fe40007000000 */
[C---:B---3--:R-:W-:Y:S01]  /*1e590*/  SEL R136, R248.reuse, R239, !P6 ;  /* 0x000000eff8887207 */ /* 0x048fe20007000000 */
[----:B------:R-:W2:Y:S01]  /*1e5a0*/  LDL.LU R237, [R1+0x658] ;  /* 0x0006580001ed7983 */ /* 0x000ea20000300800 */
[----:B------:R-:W-:Y:S01]  /*1e5b0*/  @!P0 IMAD.MOV R133, RZ, RZ, -R133 ;  /* 0x000000ffff858224 */ /* 0x000fe200078e0a85 */
[----:B------:R-:W-:Y:S01]  /*1e5c0*/  IABS R227, R108 ;  /* 0x0000006c00e37213 */ /* 0x000fe20000000000 */
[----:B------:R-:W3:Y:S01]  /*1e5d0*/  LDCU UR11, c[0x0][0x3b0] ;  /* 0x00007600ff0b77ac */ /* 0x000ee20008000800 */
[----:B------:R-:W-:Y:S02]  /*1e5e0*/  SEL R137, R248, R243, !P6 ;  /* 0x000000f3f8897207 */ /* 0x000fe40007000000 */
[----:B------:R-:W3:Y:S01]  /*1e5f0*/  LDL.LU R243, [R1+0x65c] ;  /* 0x00065c0001f37983 */ /* 0x000ee20000300800 */
[----:B------:R-:W-:Y:S01]  /*1e600*/  IMAD R136, R136, UR25, RZ ;  /* 0x0000001988887c24 */ /* 0x000fe2000f8e02ff */
[C---:B------:R-:W-:Y:S01]  /*1e610*/  SEL R129, R248.reuse, R129, !P6 ;  /* 0x00000081f8817207 */ /* 0x040fe20007000000 */
[----:B------:R-:W-:Y:S01]  /*1e620*/  IMAD R137, R137, UR26, RZ ;  /* 0x0000001a89897c24 */ /* 0x000fe2000f8e02ff */
[----:B------:R-:W3:Y:S01]  /*1e630*/  LDL.LU R239, [R1+0x660] ;  /* 0x0006600001ef7983 */ /* 0x000ee20000300800 */
[----:B----4-:R-:W-:-:S02]  /*1e640*/  SEL R26, R248, R242, !P6 ;  /* 0x000000f2f81a7207 */ /* 0x010fc40007000000 */
[C---:B------:R-:W-:Y:S01]  /*1e650*/  SEL R135, R248.reuse, R233, !P6 ;  /* 0x000000e9f8877207 */ /* 0x040fe20007000000 */
[----:B------:R-:W4:Y:S01]  /*1e660*/  LDL.LU R242, [R1+0x668] ;  /* 0x0006680001f27983 */ /* 0x000f220000300800 */
[----:B------:R-:W-:-:S03]  /*1e670*/  SEL R140, R248, R235, !P6 ;  /* 0x000000ebf88c7207 */ /* 0x000fc60007000000 */
[----:B------:R-:W-:Y:S01]  /*1e680*/  STL.64 [R1+0x8758], R136 ;  /* 0x0087588801007387 */ /* 0x000fe20000100a00 */
[----:B------:R-:W-:-:S03]  /*1e690*/  SEL R141, R248, R231, !P6 ;  /* 0x000000e7f88d7207 */ /* 0x000fc60007000000 */
[----:B------:R-:W4:Y:S01]  /*1e6a0*/  LDL.LU R233, [R1+0x678] ;  /* 0x0006780001e97983 */ /* 0x000f220000300800 */
[----:B------:R-:W-:Y:S01]  /*1e6b0*/  IMAD R140, R140, UR29, RZ ;  /* 0x0000001d8c8c7c24 */ /* 0x000fe2000f8e02ff */
[----:B------:R-:W1:Y:S02]  /*1e6c0*/  LDCU UR26, c[0x0][0x3b0] ;  /* 0x00007600ff1a77ac */ /* 0x000e640008000800 */
[----:B------:R-:W4:Y:S01]  /*1e6d0*/  LDL.LU R235, [R1+0x68c] ;  /* 0x00068c0001eb7983 */ /* 0x000f220000300800 */
[----:B------:R-:W-:Y:S01]  /*1e6e0*/  IMAD R141, R141, UR30, RZ ;  /* 0x0000001e8d8d7c24 */ /* 0x000fe2000f8e02ff */
[----:B------:R-:W1:Y:S02]  /*1e6f0*/  LDCU UR14, c[0x0][0x3b0] ;  /* 0x00007600ff0e77ac */ /* 0x000e640008000800 */
[----:B------:R-:W4:Y:S01]  /*1e700*/  LDL.LU R231, [R1+0x690] ;  /* 0x0006900001e77983 */ /* 0x000f220000300800 */
[----:B------:R-:W-:Y:S01]  /*1e710*/  VIADD R228, R2, 0x1d5 ;  /* 0x000001d502e47836 */ /* 0x000fe20000000000 */
[----:B------:R-:W1:Y:S01]  /*1e720*/  LDCU UR15, c[0x0][0x3b0] ;  /* 0x00007600ff0f77ac */ /* 0x000e620008000800 */
[----:B------:R-:W-:-:S02]  /*1e730*/  IMAD R132, R132, UR23, RZ ;  /* 0x0000001784847c24 */ /* 0x000fc4000f8e02ff */
[----:B------:R-:W-:Y:S01]  /*1e740*/  IMAD.HI.U32 R204, R106, R244, RZ ;  /* 0x000000f46acc7227 */ /* 0x000fe200078e00ff */
[----:B------:R-:W1:Y:S01]  /*1e750*/  LDCU UR59, c[0x0][0x3b0] ;  /* 0x00007600ff3b77ac */ /* 0x000e620008000800 */
[----:B--2---:R-:W-:Y:S01]  /*1e760*/  SEL R25, R248, R237, !P6 ;  /* 0x000000edf8197207 */ /* 0x004fe20007000000 */
[----:B------:R-:W2:Y:S01]  /*1e770*/  LDCU UR23, c[0x0][0x3b0] ;  /* 0x00007600ff1777ac */ /* 0x000ea20008000800 */
[----:B------:R-:W2:Y:S01]  /*1e780*/  LDL.LU R237, [R1+0x6a8] ;  /* 0x0006a80001ed7983 */ /* 0x000ea20000300800 */
[----:B------:R-:W-:Y:S01]  /*1e790*/  IMAD.HI.U32 R202, R106, R227, RZ ;  /* 0x000000e36aca7227 */ /* 0x000fe200078e00ff */
[C---:B------:R-:W-:Y:S01]  /*1e7a0*/  SEL R133, R248.reuse, R133, !P6 ;  /* 0x00000085f8857207 */ /* 0x040fe20007000000 */
[----:B------:R-:W1:Y:S01]  /*1e7b0*/  LDCU UR29, c[0x0][0x3b0] ;  /* 0x00007600ff1d77ac */ /* 0x000e620008000800 */
[----:B------:R1:W-:Y:S01]  /*1e7c0*/  STL.64 [R1+0x8760], R140 ;  /* 0x0087608c01007387 */ /* 0x0003e20000100a00 */
[C---:B---3--:R-:W-:Y:S01]  /*1e7d0*/  SEL R138, R248.reuse, R243, !P6 ;  /* 0x000000f3f88a7207 */ /* 0x048fe20007000000 */
[----:B------:R-:W-:Y:S01]  /*1e7e0*/  IMAD R29, R29, UR19, RZ ;  /* 0x000000131d1d7c24 */ /* 0x000fe2000f8e02ff */
[----:B------:R-:W3:Y:S01]  /*1e7f0*/  LDCU UR25, c[0x0][0x3b0] ;  /* 0x00007600ff1977ac */ /* 0x000ee20008000800 */
[----:B------:R-:W3:Y:S01]  /*1e800*/  LDL.LU R243, [R1+0x6b4] ;  /* 0x0006b40001f37983 */ /* 0x000ee20000300800 */
[----:B------:R-:W-:-:S02]  /*1e810*/  SEL R143, R248, R239, !P6 ;  /* 0x000000eff88f7207 */ /* 0x000fc40007000000 */
[----:B----4-:R-:W-:Y:S01]  /*1e820*/  SEL R144, R248, R242, !P6 ;  /* 0x000000f2f8907207 */ /* 0x010fe20007000000 */
[----:B------:R-:W4:Y:S01]  /*1e830*/  LDL.LU R239, [R1+0x6bc] ;  /* 0x0006bc0001ef7983 */ /* 0x000f220000300800 */
[----:B------:R-:W-:Y:S01]  /*1e840*/  IMAD R26, R26, UR27, RZ ;  /* 0x0000001b1a1a7c24 */ /* 0x000fe2000f8e02ff */
[----:B------:R-:W1:Y:S02]  /*1e850*/  LDCU UR30, c[0x0][0x3b0] ;  /* 0x00007600ff1e77ac */ /* 0x000e640008000800 */
[----:B------:R-:W4:Y:S01]  /*1e860*/  LDL.LU R242, [R1+0x6c8] ;  /* 0x0006c80001f27983 */ /* 0x000f220000300800 */
[C---:B------:R-:W-:Y:S02]  /*1e870*/  SEL R24, R248.reuse, R233, !P6 ;  /* 0x000000e9f8187207 */ /* 0x040fe40007000000 */
[C---:B------:R-:W-:Y:S01]  /*1e880*/  SEL R142, R248.reuse, R235, !P6 ;  /* 0x000000ebf88e7207 */ /* 0x040fe20007000000 */
[----:B------:R-:W4:Y:S01]  /*1e890*/  LDL.LU R233, [R1+0x6d0] ;  /* 0x0006d00001e97983 */ /* 0x000f220000300800 */
[----:B------:R-:W-:-:S03]  /*1e8a0*/  SEL R147, R248, R231, !P6 ;  /* 0x000000e7f8937207 */ /* 0x000fc60007000000 */
[----:B------:R-:W4:Y:S01]  /*1e8b0*/  LDL.LU R235, [R1+0x6d4] ;  /* 0x0006d40001eb7983 */ /* 0x000f220000300800 */
[----:B------:R-:W-:Y:S01]  /*1e8c0*/  ISETP.GE.AND P0, PT, R228, RZ, PT ;  /* 0x000000ffe400720c */ /* 0x000fe20003f06270 */
[----:B------:R-:W-:Y:S01]  /*1e8d0*/  IMAD R25, R25, UR31, RZ ;  /* 0x0000001f19197c24 */ /* 0x000fe2000f8e02ff */
[----:B------:R-:W1:Y:S01]  /*1e8e0*/  LDCU UR27, c[0x0][0x3b0] ;  /* 0x00007600ff1b77ac */ /* 0x000e620008000800 */
[----:B------:R-:W4:Y:S01]  /*1e8f0*/  LDL.LU R231, [R1+0x6e8] ;  /* 0x0006e80001e77983 */ /* 0x000f220000300800 */
[----:B--2---:R-:W-:Y:S01]  /*1e900*/  SEL R148, R248, R237, !P6 ;  /* 0x000000edf8947207 */ /* 0x004fe20007000000 */
[----:B------:R-:W-:Y:S02]  /*1e910*/  IMAD R138, R138, UR32, RZ ;  /* 0x000000208a8a7c24 */ /* 0x000fe4000f8e02ff */
[----:B------:R-:W2:Y:S01]  /*1e920*/  LDL.LU R237, [R1+0x6f0] ;  /* 0x0006f00001ed7983 */ /* 0x000ea20000300800 */
[----:B-1----:R-:W-:Y:S01]  /*1e930*/  VIADD R141, R2, 0x1f7 ;  /* 0x000001f7028d7836 */ /* 0x002fe20000000000 */
[----:B------:R-:W1:Y:S01]  /*1e940*/  LDCU UR31, c[0x0][0x3b0] ;  /* 0x00007600ff1f77ac */ /* 0x000e620008000800 */
[----:B---3--:R-:W-:Y:S01]  /*1e950*/  SEL R23, R248, R243, !P6 ;  /* 0x000000f3f8177207 */ /* 0x008fe20007000000 */
[----:B------:R-:W-:Y:S01]  /*1e960*/  VIADD R140, R2, 0x1f8 ;  /* 0x000001f8028c7836 */ /* 0x000fe20000000000 */
[----:B------:R-:W3:Y:S01]  /*1e970*/  LDL.LU R243, [R1+0x6fc] ;  /* 0x0006fc0001f37983 */ /* 0x000ee20000300800 */
[----:B------:R-:W-:Y:S01]  /*1e980*/  IMAD.MOV R204, RZ, RZ, -R204 ;  /* 0x000000ffffcc7224 */ /* 0x000fe200078e0acc */
[----:B------:R-:W1:Y:S01]  /*1e990*/  LDCU UR32, c[0x0][0x3b0] ;  /* 0x00007600ff2077ac */ /* 0x000e620008000800 */
[----:B------:R-:W-:Y:S01]  /*1e9a0*/  IADD3 R202, PT, PT, -R202, RZ, RZ ;  /* 0x000000ffcaca7210 */ /* 0x000fe20007ffe1ff */
[----:B------:R-:W-:-:S02]  /*1e9b0*/  VIADD R137, R2, 0x1fa ;  /* 0x000001fa02897836 */ /* 0x000fc40000000000 */
[----:B------:R-:W-:Y:S01]  /*1e9c0*/  VIADD R136, R2, 0x1fc ;  /* 0x000001fc02887836 */ /* 0x000fe20000000000 */
[----:B------:R-:W1:Y:S01]  /*1e9d0*/  LDCU UR19, c[0x0][0x3b0] ;  /* 0x00007600ff1377ac */ /* 0x000e620008000800 */
[C---:B----4-:R-:W-:Y:S02]  /*1e9e0*/  SEL R146, R248.reuse, R239, !P6 ;  /* 0x000000eff8927207 */ /* 0x050fe40007000000 */
[----:B------:R-:W4:Y:S01]  /*1e9f0*/  LDL.LU R239, [R1+0x720] ;  /* 0x0007200001ef7983 */ /* 0x000f220000300800 */
[----:B------:R-:W-:-:S03]  /*1ea00*/  SEL R151, R248, R242, !P6 ;  /* 0x000000f2f8977207 */ /* 0x000fc60007000000 */
[----:B------:R-:W4:Y:S01]  /*1ea10*/  LDL.LU R242, [R1+0x728] ;  /* 0x0007280001f27983 */ /* 0x000f220000300800 */
[----:B------:R-:W-:-:S03]  /*1ea20*/  SEL R152, R248, R233, !P6 ;  /* 0x000000e9f8987207 */ /* 0x000fc60007000000 */
[----:B------:R-:W4:Y:S01]  /*1ea30*/  LDL.LU R233, [R1+0x734] ;  /* 0x0007340001e97983 */ /* 0x000f220000300800 */
[----:B------:R-:W-:-:S03]  /*1ea40*/  SEL R21, R248, R235, !P6 ;  /* 0x000000ebf8157207 */ /* 0x000fc60007000000 */
[----:B------:R-:W4:Y:S01]  /*1ea50*/  LDL.LU R235, [R1+0x738] ;  /* 0x0007380001eb7983 */ /* 0x000f220000300800 */
[----:B------:R-:W-:-:S03]  /*1ea60*/  SEL R150, R248, R231, !P6 ;  /* 0x000000e7f8967207 */ /* 0x000fc60007000000 */
        /* <DEDUP_REMOVED lines=13> */
[----:B------:R-:W-:Y:S01]  /*1eb40*/  IMAD R19, R160, UR49, RZ ;  /* 0x00000031a0137c24 */ /* 0x000fe2000f8e02ff */
[C---:B------:R-:W-:Y:S02]  /*1eb50*/  SEL R160, R248.reuse, R231, !P6 ;  /* 0x000000e7f8a07207 */ /* 0x040fe40007000000 */
[C---:B--2---:R-:W-:Y:S01]  /*1eb60*/  SEL R161, R248.reuse, R237, !P6 ;  /* 0x000000edf8a17207 */ /* 0x044fe20007000000 */
[----:B------:R-:W2:Y:S01]  /*1eb70*/  LDL.LU R231, [R1+0x718] ;  /* 0x0007180001e77983 */ /* 0x000ea20000300800 */
[----:B---3--:R-:W-:-:S03]  /*1eb80*/  SEL R163, R248, R243, !P6 ;  /* 0x000000f3f8a37207 */ /* 0x008fc60007000000 */
[----:B------:R-:W3:Y:S01]  /*1eb90*/  LDL.LU R237, [R1+0x71c] ;  /* 0x00071c0001ed7983 */ /* 0x000ee20000300800 */
[----:B----4-:R-:W-:-:S03]  /*1eba0*/  SEL R162, R248, R239, !P6 ;  /* 0x000000eff8a27207 */ /* 0x010fc60007000000 */
[----:B------:R-:W4:Y:S01]  /*1ebb0*/  LDL.LU R243, [R1+0x714] ;  /* 0x0007140001f37983 */ /* 0x000f220000300800 */
[----:B------:R-:W-:Y:S02]  /*1ebc0*/  IMAD R18, R163, UR53, RZ ;  /* 0x00000035a3127c24 */ /* 0x000fe4000f8e02ff */
[----:B------:R-:W-:Y:S01]  /*1ebd0*/  VIADD R228, R2, 0x1d6 ;  /* 0x000001d602e47836 */ /* 0x000fe20000000000 */
[----:B------:R-:W4:Y:S01]  /*1ebe0*/  LDL.LU R239, [R1+0x710] ;  /* 0x0007100001ef7983 */ /* 0x000f220000300800 */
[C---:B------:R-:W-:Y:S02]  /*1ebf0*/  SEL R163, R248.reuse, R242, !P6 ;  /* 0x000000f2f8a37207 */ /* 0x040fe40007000000 */
[----:B------:R-:W-:Y:S01]  /*1ec00*/  SEL R164, R248, R233, !P6 ;  /* 0x000000e9f8a47207 */ /* 0x000fe20007000000 */
[----:B------:R-:W4:Y:S01]  /*1ec10*/  LDL.LU R242, [R1+0x708] ;  /* 0x0007080001f27983 */ /* 0x000f220000300800 */
[----:B------:R-:W-:Y:S02]  /*1ec20*/  @!P0 IMAD.MOV R134, RZ, RZ, -R134 ;  /* 0x000000ffff868224 */ /* 0x000fe400078e0a86 */
[----:B------:R-:W-:Y:S01]  /*1ec30*/  IMAD R24, R24, UR35, RZ ;  /* 0x0000002318187c24 */ /* 0x000fe2000f8e02ff */
[----:B------:R-:W-:Y:S01]  /*1ec40*/  SEL R167, R248, R235, !P6 ;  /* 0x000000ebf8a77207 */ /* 0x000fe20007000000 */
[----:B------:R-:W4:Y:S01]  /*1ec50*/  LDL.LU R233, [R1+0x70c] ;  /* 0x00070c0001e97983 */ /* 0x000f220000300800 */
[----:B------:R-:W-:Y:S01]  /*1ec60*/  IMAD R244, R105, R204, R244 ;  /* 0x000000cc69f47224 */ /* 0x000fe200078e02f4 */
[----:B------:R-:W-:Y:S01]  /*1ec70*/  IABS R211, R140 ;  /* 0x0000008c00d37213 */ /* 0x000fe20000000000 */
[----:B------:R-:W1:Y:S01]  /*1ec80*/  LDCU UR35, c[0x0][0x3b0] ;  /* 0x00007600ff2377ac */ /* 0x000e620008000800 */
[----:B------:R-:W4:Y:S01]  /*1ec90*/  LDL.LU R235, [R1+0x704] ;  /* 0x0007040001eb7983 */ /* 0x000f220000300800 */
[----:B------:R-:W-:Y:S01]  /*1eca0*/  IMAD R16, R167, UR57, RZ ;  /* 0x00000039a7107c24 */ /* 0x000fe2000f8e02ff */
[----:B------:R-:W-:Y:S01]  /*1ecb0*/  IABS R221, R141 ;  /* 0x0000008d00dd7213 */ /* 0x000fe20000000000 */
[----:B------:R-:W-:Y:S01]  /*1ecc0*/  IMAD R227, R105, R202, R227 ;  /* 0x000000ca69e37224 */ /* 0x000fe200078e02e3 */
[----:B------:R-:W-:Y:S01]  /*1ecd0*/  IABS R245, R137 ;  /* 0x0000008900f57213 */ /* 0x000fe20000000000 */
[----:B------:R-:W-:Y:S01]  /*1ece0*/  IMAD R152, R152, UR42, RZ ;  /* 0x0000002a98987c24 */ /* 0x000fe2000f8e02ff */
[----:B------:R-:W-:Y:S01]  /*1ecf0*/  IABS R222, R136 ;  /* 0x0000008800de7213 */ /* 0x000fe20000000000 */
[----:B------:R-:W-:Y:S01]  /*1ed00*/  IMAD R154, R154, UR45, RZ ;  /* 0x0000002d9a9a7c24 */ /* 0x000fe2000f8e02ff */
[----:B------:R-:W1:Y:S01]  /*1ed10*/  LDCU UR53, c[0x0][0x3b0] ;  /* 0x00007600ff3577ac */ /* 0x000e620008000800 */
[----:B------:R-:W-:-:S02]  /*1ed20*/  IMAD R155, R155, UR46, RZ ;  /* 0x0000002e9b9b7c24 */ /* 0x000fc4000f8e02ff */
[----:B------:R-:W-:Y:S01]  /*1ed30*/  IMAD R159, R159, UR50, RZ ;  /* 0x000000329f9f7c24 */ /* 0x000fe2000f8e02ff */
[----:B------:R-:W1:Y:S01]  /*1ed40*/  LDCU UR49, c[0x0][0x3b0] ;  /* 0x00007600ff3177ac */ /* 0x000e620008000800 */
[C---:B--2---:R-:W-:Y:S02]  /*1ed50*/  SEL R166, R248.reuse, R231, !P6 ;  /* 0x000000e7f8a67207 */ /* 0x044fe40007000000 */
[C---:B---3--:R-:W-:Y:S01]  /*1ed60*/  SEL R167, R248.reuse, R237, !P6 ;  /* 0x000000edf8a77207 */ /* 0x048fe20007000000 */
[----:B------:R-:W2:Y:S01]  /*1ed70*/  LDL.LU R231, [R1+0x700] ;  /* 0x0007000001e77983 */ /* 0x000ea20000300800 */
[----:B----4-:R-:W-:-:S03]  /*1ed80*/  SEL R168, R248, R243, !P6 ;  /* 0x000000f3f8a87207 */ /* 0x010fc60007000000 */
[----:B------:R-:W3:Y:S01]  /*1ed90*/  LDL.LU R237, [R1+0x6f8] ;  /* 0x0006f80001ed7983 */ /* 0x000ee20000300800 */
        /* <DEDUP_REMOVED lines=8> */
[----:B------:R-:W-:Y:S01]  /*1ee20*/  ISETP.GE.AND P0, PT, R228, RZ, PT ;  /* 0x000000ffe400720c */ /* 0x000fe20003f06270 */
[C---:B------:R-:W-:Y:S01]  /*1ee30*/  IMAD.HI.U32 R202, R106.reuse, R211, RZ ;  /* 0x000000d36aca7227 */ /* 0x040fe200078e00ff */
[----:B------:R-:W1:Y:S01]  /*1ee40*/  LDCU UR42, c[0x0][0x3b0] ;  /* 0x00007600ff2a77ac */ /* 0x000e620008000800 */
[----:B------:R-:W4:Y:S02]  /*1ee50*/  LDL.LU R235, [R1+0x6dc] ;  /* 0x0006dc0001eb7983 */ /* 0x000f240000300800 */
[C---:B------:R-:W-:Y:S01]  /*1ee60*/  IMAD.HI.U32 R206, R106.reuse, R221, RZ ;  /* 0x000000dd6ace7227 */ /* 0x040fe200078e00ff */
[----:B------:R-:W1:Y:S03]  /*1ee70*/  LDCU UR45, c[0x0][0x3b0] ;  /* 0x00007600ff2d77ac */ /* 0x000e660008000800 */
[----:B------:R-:W-:Y:S01]  /*1ee80*/  IMAD.HI.U32 R223, R106, R245, RZ ;  /* 0x000000f56adf7227 */ /* 0x000fe200078e00ff */
[----:B------:R-:W-:Y:S01]  /*1ee90*/  ISETP.GT.U32.AND P5, PT, R105, R244, PT ;  /* 0x000000f46900720c */ /* 0x000fe20003fa4070 */
[----:B------:R-:W1:Y:S02]  /*1eea0*/  LDCU UR46, c[0x0][0x3b0] ;  /* 0x00007600ff2e77ac */ /* 0x000e640008000800 */
[----:B------:R-:W-:Y:S01]  /*1eeb0*/  IMAD R151, R151, UR41, RZ ;  /* 0x0000002997977c24 */ /* 0x000fe2000f8e02ff */
[----:B------:R-:W1:Y:S01]  /*1eec0*/  LDCU UR50, c[0x0][0x3b0] ;  /* 0x00007600ff3277ac */ /* 0x000e620008000800 */
[----:B------:R-:W-:Y:S01]  /*1eed0*/  IMAD R162, R162, UR54, RZ ;  /* 0x00000036a2a27c24 */ /* 0x000fe2000f8e02ff */
[C---:B------:R-:W-:Y:S01]  /*1eee0*/  SEL R134, R248.reuse, R134, !P6 ;  /* 0x00000086f8867207 */ /* 0x040fe20007000000 */
[----:B------:R-:W-:Y:S01]  /*1eef0*/  IMAD R21, R21, UR43, RZ ;  /* 0x0000002b15157c24 */ /* 0x000fe2000f8e02ff */
[----:B------:R-:W1:Y:S01]  /*1ef00*/  LDCU UR57, c[0x0][0x3b0] ;  /* 0x00007600ff3977ac */ /* 0x000e620008000800 */
[----:B--2---:R-:W-:-:S02]  /*1ef10*/  SEL R175, R248, R231, !P6 ;  /* 0x000000e7f8af7207 */ /* 0x004fc40007000000 */
        /* <DEDUP_REMOVED lines=12> */
[----:B------:R-:W-:Y:S01]  /*1efe0*/  IADD3 R228, PT, PT, R2, 0x1d7, RZ ;  /* 0x000001d702e47810 */ /* 0x000fe20007ffe0ff */
[----:B------:R-:W-:Y:S01]  /*1eff0*/  @!P0 IMAD.MOV R139, RZ, RZ, -R139 ;  /* 0x000000ffff8b8224 */ /* 0x000fe200078e0a8b */
[----:B------:R-:W-:Y:S01]  /*1f000*/  IADD3 R202, PT, PT, -R202, RZ, RZ ;  /* 0x000000ffcaca7210 */ /* 0x000fe20007ffe1ff */
[----:B------:R-:W4:Y:S01]  /*1f010*/  LDL.LU R235, [R1+0x6ac] ;  /* 0x0006ac0001eb7983 */ /* 0x000f220000300800 */
[----:B------:R-:W-:Y:S01]  /*1f020*/  ISETP.GE.AND P0, PT, R228, RZ, PT ;  /* 0x000000ffe400720c */ /* 0x000fe20003f06270 */
[----:B------:R-:W-:Y:S02]  /*1f030*/  VIADD R228, R2, 0x1d8 ;  /* 0x000001d802e47836 */ /* 0x000fe40000000000 */
[----:B------:R-:W-:Y:S02]  /*1f040*/  IMAD.MOV R206, RZ, RZ, -R206 ;  /* 0x000000ffffce7224 */ /* 0x000fe400078e0ace */
[----:B------:R-:W-:Y:S01]  /*1f050*/  IMAD.MOV R223, RZ, RZ, -R223 ;  /* 0x000000ffffdf7224 */ /* 0x000fe200078e0adf */
[----:B------:R-:W-:Y:S01]  /*1f060*/  @!P5 IADD3 R244, PT, PT, R244, -R105, RZ ;  /* 0x80000069f4f4d210 */ /* 0x000fe20007ffe0ff */
[----:B------:R-:W1:Y:S01]  /*1f070*/  LDCU UR41, c[0x0][0x3b0] ;  /* 0x00007600ff2977ac */ /* 0x000e620008000800 */
[----:B------:R-:W1:Y:S05]  /*1f080*/  LDCU UR54, c[0x0][0x3b0] ;  /* 0x00007600ff3677ac */ /* 0x000e6a0008000800 */
[----:B------:R-:W-:-:S02]  /*1f090*/  @!P0 IADD3 R145, PT, PT, -R145, RZ, RZ ;  /* 0x000000ff91918210 */ /* 0x000fc40007ffe1ff */
[----:B------:R-:W-:Y:S01]  /*1f0a0*/  ISETP.GE.AND P0, PT, R228, RZ, PT ;  /* 0x000000ffe400720c */ /* 0x000fe20003f06270 */
[----:B------:R-:W-:Y:S01]  /*1f0b0*/  VIADD R228, R2, 0x1da ;  /* 0x000001da02e47836 */ /* 0x000fe20000000000 */
[----:B------:R-:W1:Y:S11]  /*1f0c0*/  LDCU UR43, c[0x0][0x3b0] ;  /* 0x00007600ff2b77ac */ /* 0x000e760008000800 */
[----:B------:R-:W-:Y:S01]  /*1f0d0*/  @!P0 IMAD.MOV R149, RZ, RZ, -R149 ;  /* 0x000000ffff958224 */ /* 0x000fe200078e0a95 */
[----:B------:R-:W-:Y:S01]  /*1f0e0*/  ISETP.GE.AND P0, PT, R228, RZ, PT ;  /* 0x000000ffe400720c */ /* 0x000fe20003f06270 */
[----:B------:R-:W-:-:S12]  /*1f0f0*/  VIADD R228, R2, 0x1dc ;  /* 0x000001dc02e47836 */ /* 0x000fd80000000000 */
[----:B------:R-:W-:Y:S01]  /*1f100*/  @!P0 IMAD.MOV R153, RZ, RZ, -R153 ;  /* 0x000000ffff998224 */ /* 0x000fe200078e0a99 */
[----:B------:R-:W-:Y:S01]  /*1f110*/  ISETP.GE.AND P0, PT, R228, RZ, PT ;  /* 0x000000ffe400720c */ /* 0x000fe20003f06270 */
[----:B------:R-:W-:-:S12]  /*1f120*/  VIADD R228, R2, 0x1de ;  /* 0x000001de02e47836 */ /* 0x000fd80000000000 */
[----:B------:R-:W-:Y:S02]  /*1f130*/  @!P0 IADD3 R20, PT, PT, -R20, RZ, RZ ;  /* 0x000000ff14148210 */ /* 0x000fe40007ffe1ff */
[----:B------:R-:W-:Y:S01]  /*1f140*/  ISETP.GE.AND P0, PT, R228, RZ, PT ;  /* 0x000000ffe400720c */ /* 0x000fe20003f06270 */
[----:B------:R-:W-:Y:S01]  /*1f150*/  VIADD R228, R2, 0x1df ;  /* 0x000001df02e47836 */ /* 0x000fe20000000000 */
[C---:B--2---:R-:W-:Y:S02]  /*1f160*/  SEL R12, R248.reuse, R231, !P6 ;  /* 0x000000e7f80c7207 */ /* 0x044fe40007000000 */
[C---:B---3--:R-:W-:Y:S02]  /*1f170*/  SEL R183, R248.reuse, R237, !P6 ;  /* 0x000000edf8b77207 */ /* 0x048fe40007000000 */
[----:B------:R-:W2:Y:S04]  /*1f180*/  LDL.LU R237, [R1+0x6a4] ;  /* 0x0006a40001ed7983 */ /* 0x000ea80000300800 */
[----:B------:R-:W3:Y:S01]  /*1f190*/  LDL.LU R231, [R1+0x69c] ;  /* 0x00069c0001e77983 */ /* 0x000ee20000300800 */
[----:B----4-:R-:W-:-:S03]  /*1f1a0*/  SEL R182, R248, R243, !P6 ;  /* 0x000000f3f8b67207 */ /* 0x010fc60007000000 */
[----:B------:R-:W4:Y:S01]  /*1f1b0*/  LDL.LU R243, [R1+0x6a0] ;  /* 0x0006a00001f37983 */ /* 0x000f220000300800 */
[----:B------:R-:W-:Y:S01]  /*1f1c0*/  @!P0 IMAD.MOV R158, RZ, RZ, -R158 ;  /* 0x000000ffff9e8224 */ /* 0x000fe200078e0a9e */
[----:B------:R-:W-:Y:S01]  /*1f1d0*/  ISETP.GE.AND P0, PT, R228, RZ, PT ;  /* 0x000000ffe400720c */ /* 0x000fe20003f06270 */
[----:B------:R-:W-:-:S12]  /*1f1e0*/  VIADD R228, R2, 0x1e1 ;  /* 0x000001e102e47836 */ /* 0x000fd80000000000 */
[----:B------:R-:W-:Y:S01]  /*1f1f0*/  @!P0 IMAD.MOV R165, RZ, RZ, -R165 ;  /* 0x000000ffffa58224 */ /* 0x000fe200078e0aa5 */
[----:B------:R-:W-:Y:S02]  /*1f200*/  ISETP.GE.AND P0, PT, R228, RZ, PT ;  /* 0x000000ffe400720c */ /* 0x000fe40003f06270 */
[----:B------:R-:W-:-:S11]  /*1f210*/  IADD3 R228, PT, PT, R2, 0x1e3, RZ ;  /* 0x000001e302e47810 */ /* 0x000fd60007ffe0ff */
[----:B------:R-:W-:Y:S01]  /*1f220*/  @!P0 IMAD.MOV R169, RZ, RZ, -R169 ;  /* 0x000000ffffa98224 */ /* 0x000fe200078e0aa9 */
[----:B------:R-:W-:Y:S01]  /*1f230*/  ISETP.GE.AND P0, PT, R228, RZ, PT ;  /* 0x000000ffe400720c */ /* 0x000fe20003f06270 */
[----:B------:R-:W-:-:S12]  /*1f240*/  VIADD R228, R2, 0x1e6 ;  /* 0x000001e602e47836 */ /* 0x000fd80000000000 */
[----:B------:R-:W-:Y:S02]  /*1f250*/  @!P0 IADD3 R173, PT, PT, -R173, RZ, RZ ;  /* 0x000000ffadad8210 */ /* 0x000fe40007ffe1ff */
[----:B------:R-:W-:Y:S01]  /*1f260*/  ISETP.GE.AND P0, PT, R228, RZ, PT ;  /* 0x000000ffe400720c */ /* 0x000fe20003f06270 */
[----:B------:R-:W-:-:S12]  /*1f270*/  VIADD R228, R2, 0x1e7 ;  /* 0x000001e702e47836 */ /* 0x000fd80000000000 */
[----:B------:R-:W-:Y:S01]  /*1f280*/  @!P0 IMAD.MOV R174, RZ, RZ, -R174 ;  /* 0x000000ffffae8224 */ /* 0x000fe200078e0aae */
[----:B------:R-:W-:Y:S01]  /*1f290*/  ISETP.GE.AND P0, PT, R228, RZ, PT ;  /* 0x000000ffe400720c */ /* 0x000fe20003f06270 */
[----:B------:R-:W-:-:S12]  /*1f2a0*/  VIADD R228, R2, 0x1e8 ;  /* 0x000001e802e47836 */ /* 0x000fd80000000000 */
[----:B------:R-:W-:Y:S01]  /*1f2b0*/  @!P0 IMAD.MOV R179, RZ, RZ, -R179 ;  /* 0x000000ffffb38224 */ /* 0x000fe200078e0ab3 */
[----:B------:R-:W-:Y:S02]  /*1f2c0*/  ISETP.GE.AND P0, PT, R228, RZ, PT ;  /* 0x000000ffe400720c */ /* 0x000fe40003f06270 */
[----:B------:R-:W-:Y:S01]  /*1f2d0*/  IADD3 R228, PT, PT, R2, 0x1ea, RZ ;  /* 0x000001ea02e47810 */ /* 0x000fe20007ffe0ff */
[----:B------:R-:W-:Y:S01]  /*1f2e0*/  IMAD R11, R183, UR73, RZ ;  /* 0x00000049b70b7c24 */ /* 0x000fe2000f8e02ff */
[C---:B------:R-:W-:Y:S02]  /*1f2f0*/  SEL R183, R248.reuse, R239, !P6 ;  /* 0x000000eff8b77207 */ /* 0x040fe40007000000 */
[----:B------:R-:W-:Y:S01]  /*1f300*/  SEL R184, R248, R242, !P6 ;  /* 0x000000f2f8b87207 */ /* 0x000fe20007000000 */
[----:B------:R-:W2:Y:S01]  /*1f310*/  LDL.LU R239, [R1+0x698] ;  /* 0x0006980001ef7983 */ /* 0x000ea20000300800 */
[----:B------:R-:W-:Y:S01]  /*1f320*/  IMAD R182, R182, UR74, RZ ;  /* 0x0000004ab6b67c24 */ /* 0x000fe2000f8e02ff */
[----:B------:R-:W-:-:S04]  /*1f330*/  SEL R187, R248, R233, !P6 ;  /* 0x000000e9f8bb7207 */ /* 0x000fc80007000000 */
[----:B------:R-:W-:Y:S01]  /*1f340*/  @!P0 IMAD.MOV R185, RZ, RZ, -R185 ;  /* 0x000000ffffb98224 */ /* 0x000fe200078e0ab9 */
[----:B------:R-:W-:Y:S01]  /*1f350*/  ISETP.GE.AND P0, PT, R228, RZ, PT ;  /* 0x000000ffe400720c */ /* 0x000fe20003f06270 */
[----:B------:R-:W2:Y:S01]  /*1f360*/  LDL.LU R242, [R1+0x694] ;  /* 0x0006940001f27983 */ /* 0x000ea20000300800 */
[----:B------:R-:W-:Y:S01]  /*1f370*/  IMAD R183, R183, UR75, RZ ;  /* 0x0000004bb7b77c24 */ /* 0x000fe2000f8e02ff */
[----:B------:R-:W-:Y:S01]  /*1f380*/  SEL R186, R248, R235, !P6 ;  /* 0x000000ebf8ba7207 */ /* 0x000fe20007000000 */
[----:B------:R-:W-:Y:S01]  /*1f390*/  VIADD R228, R2, 0x1ec ;  /* 0x000001ec02e47836 */ /* 0x000fe20000000000 */
[----:B----4-:R-:W-:Y:S02]  /*1f3a0*/  SEL R190, R248, R243, !P6 ;  /* 0x000000f3f8be7207 */ /* 0x010fe40007000000 */
[----:B------:R-:W-:Y:S01]  /*1f3b0*/  STL.64 [R1+0x8740], R182 ;  /* 0x008740b601007387 */ /* 0x000fe20000100a00 */
[----:B------:R-:W-:-:S05]  /*1f3c0*/  IMAD R9, R187, UR76, RZ ;  /* 0x0000004cbb097c24 */ /* 0x000fca000f8e02ff */
[----:B------:R-:W-:Y:S02]  /*1f3d0*/  @!P0 IADD3 R189, PT, PT, -R189, RZ, RZ ;  /* 0x000000ffbdbd8210 */ /* 0x000fe40007ffe1ff */
[C---:B---3--:R-:W-:Y:S01]  /*1f3e0*/  SEL R188, R248.reuse, R231, !P6 ;  /* 0x000000e7f8bc7207 */ /* 0x048fe20007000000 */
[----:B------:R-:W3:Y:S01]  /*1f3f0*/  LDL.LU R233, [R1+0x684] ;  /* 0x0006840001e97983 */ /* 0x000ee20000300800 */
[----:B--2---:R-:W-:Y:S01]  /*1f400*/  SEL R187, R248, R237, !P6 ;  /* 0x000000edf8bb7207 */ /* 0x004fe20007000000 */
[C---:B------:R-:W-:Y:S01]  /*1f410*/  IMAD R211, R105.reuse, R202, R211 ;  /* 0x000000ca69d37224 */ /* 0x040fe200078e02d3 */
[----:B------:R-:W-:Y:S01]  /*1f420*/  ISETP.GE.AND P0, PT, R228, RZ, PT ;  /* 0x000000ffe400720c */ /* 0x000fe20003f06270 */
[----:B------:R-:W2:Y:S01]  /*1f430*/  LDL.LU R235, [R1+0x688] ;  /* 0x0006880001eb7983 */ /* 0x000ea20000300800 */
[C---:B------:R-:W-:Y:S02]  /*1f440*/  IMAD R221, R105.reuse, R206, R221 ;  /* 0x000000ce69dd7224 */ /* 0x040fe400078e02dd */
[C---:B------:R-:W-:Y:S01]  /*1f450*/  IMAD R245, R105.reuse, R223, R245 ;  /* 0x000000df69f57224 */ /* 0x040fe200078e02f5 */
[----:B------:R-:W4:Y:S01]  /*1f460*/  LDL.LU R237, [R1+0x680] ;  /* 0x0006800001ed7983 */ /* 0x000f220000300800 */
[----:B------:R-:W-:Y:S01]  /*1f470*/  ISETP.GT.U32.AND P5, PT, R105, R227, PT ;  /* 0x000000e36900720c */ /* 0x000fe20003fa4070 */
[----:B------:R-:W-:Y:S01]  /*1f480*/  IMAD R171, R171, UR61, RZ ;  /* 0x0000003dabab7c24 */ /* 0x000fe2000f8e02ff */
[----:B------:R-:W1:Y:S01]  /*1f490*/  LDCU UR61, c[0x0][0x3b0] ;  /* 0x00007600ff3d77ac */ /* 0x000e620008000800 */
[----:B------:R-:W4:Y:S01]  /*1f4a0*/  LDL.LU R228, [R1+0x67c] ;  /* 0x00067c0001e47983 */ /* 0x000f220000300800 */
[----:B------:R-:W-:-:S02]  /*1f4b0*/  IMAD R172, R172, UR62, RZ ;  /* 0x0000003eacac7c24 */ /* 0x000fc4000f8e02ff */
[----:B------:R-:W-:Y:S01]  /*1f4c0*/  VIADD R231, R2, 0x1ed ;  /* 0x000001ed02e77836 */ /* 0x000fe20000000000 */
[----:B------:R-:W4:Y:S01]  /*1f4d0*/  LDL.LU R243, [R1+0x674] ;  /* 0x0006740001f37983 */ /* 0x000f220000300800 */
[----:B------:R-:W-:Y:S01]  /*1f4e0*/  @!P0 IMAD.MOV R8, RZ, RZ, -R8 ;  /* 0x000000ffff088224 */ /* 0x000fe200078e0a08 */
[----:B------:R-:W1:Y:S02]  /*1f4f0*/  LDCU UR62, c[0x0][0x3b0] ;  /* 0x00007600ff3e77ac */ /* 0x000e640008000800 */
[----:B------:R-:W-:Y:S01]  /*1f500*/  ISETP.GE.AND P0, PT, R231, RZ, PT ;  /* 0x000000ffe700720c */ /* 0x000fe20003f06270 */
[----:B------:R-:W-:Y:S01]  /*1f510*/  IMAD R14, R14, UR63, RZ ;  /* 0x0000003f0e0e7c24 */ /* 0x000fe2000f8e02ff */
[----:B------:R-:W1:Y:S01]  /*1f520*/  LDCU UR63, c[0x0][0x3b0] ;  /* 0x00007600ff3f77ac */ /* 0x000e620008000800 */
[----:B------:R-:W-:Y:S02]  /*1f530*/  IMAD R170, R170, UR64, RZ ;  /* 0x00000040aaaa7c24 */ /* 0x000fe4000f8e02ff */
[----:B------:R-:W-:Y:S01]  /*1f540*/  IMAD R175, R175, UR65, RZ ;  /* 0x00000041afaf7c24 */ /* 0x000fe2000f8e02ff */
[----:B------:R-:W1:Y:S01]  /*1f550*/  LDCU UR64, c[0x0][0x3b0] ;  /* 0x00007600ff4077ac */ /* 0x000e620008000800 */
        /* <DEDUP_REMOVED lines=11> */
[----:B------:R-:W-:Y:S01]  /*1f610*/  SEL R179, R248, R179, !P6 ;  /* 0x000000b3f8b37207 */ /* 0x000fe20007000000 */
[----:B------:R-:W-:Y:S01]  /*1f620*/  IMAD R178, R178, UR69, RZ ;  /* 0x00000045b2b27c24 */ /* 0x000fe2000f8e02ff */
[----:B------:R-:W1:Y:S01]  /*1f630*/  LDCU UR73, c[0x0][0x3b0] ;  /* 0x00007600ff4977ac */ /* 0x000e620008000800 */
[----:B------:R-:W-:Y:S01]  /*1f640*/  SEL R191, R248, R239, !P6 ;  /* 0x000000eff8bf7207 */ /* 0x000fe20007000000 */
[----:B------:R-:W-:Y:S01]  /*1f650*/  IMAD R180, R180, UR70, RZ ;  /* 0x00000046b4b47c24 */ /* 0x000fe2000f8e02ff */
[----:B------:R-:W4:Y:S01]  /*1f660*/  LDL.LU R239, [R1+0x670] ;  /* 0x0006700001ef7983 */ /* 0x000f220000300800 */
[----:B------:R-:W-:Y:S01]  /*1f670*/  SEL R185, R248, R185, !P6 ;  /* 0x000000b9f8b97207 */ /* 0x000fe20007000000 */
[----:B------:R-:W-:Y:S01]  /*1f680*/  IMAD R12, R12, UR72, RZ ;  /* 0x000000480c0c7c24 */ /* 0x000fe2000f8e02ff */
[----:B------:R-:W1:Y:S01]  /*1f690*/  LDCU UR76, c[0x0][0x3b0] ;  /* 0x00007600ff4c77ac */ /* 0x000e620008000800 */
[----:B------:R-:W-:Y:S01]  /*1f6a0*/  SEL R192, R248, R242, !P6 ;  /* 0x000000f2f8c07207 */ /* 0x000fe20007000000 */
[----:B------:R-:W-:Y:S01]  /*1f6b0*/  IMAD R135, R135, UR28, RZ ;  /* 0x0000001c87877c24 */ /* 0x000fe2000f8e02ff */
[----:B------:R-:W4:Y:S01]  /*1f6c0*/  LDL.LU R242, [R1+0x66c] ;  /* 0x00066c0001f27983 */ /* 0x000f220000300800 */
[----:B------:R-:W-:Y:S01]  /*1f6d0*/  IMAD R147, R147, UR37, RZ ;  /* 0x0000002593937c24 */ /* 0x000fe2000f8e02ff */
[----:B------:R-:W1:Y:S02]  /*1f6e0*/  LDCU UR74, c[0x0][0x3b0] ;  /* 0x00007600ff4a77ac */ /* 0x000e640008000800 */
[----:B------:R-:W4:Y:S01]  /*1f6f0*/  LDL.LU R231, [R1+0x664] ;  /* 0x0006640001e77983 */ /* 0x000f220000300800 */
[----:B------:R-:W-:Y:S01]  /*1f700*/  IMAD R156, R156, UR47, RZ ;  /* 0x0000002f9c9c7c24 */ /* 0x000fe2000f8e02ff */
[----:B------:R-:W1:Y:S01]  /*1f710*/  LDCU UR75, c[0x0][0x3b0] ;  /* 0x00007600ff4b77ac */ /* 0x000e620008000800 */
[----:B---3--:R-:W-:-:S02]  /*1f720*/  SEL R193, R248, R233, !P6 ;  /* 0x000000e9f8c17207 */ /* 0x008fc40007000000 */
[C---:B--2---:R-:W-:Y:S01]  /*1f730*/  SEL R194, R248.reuse, R235, !P6 ;  /* 0x000000ebf8c27207 */ /* 0x044fe20007000000 */
[----:B------:R-:W2:Y:S01]  /*1f740*/  LDL.LU R233, [R1+0x654] ;  /* 0x0006540001e97983 */ /* 0x000ea20000300800 */
[----:B----4-:R-:W-:-:S03]  /*1f750*/  SEL R195, R248, R237, !P6 ;  /* 0x000000edf8c37207 */ /* 0x010fc60007000000 */
[----:B------:R-:W3:Y:S01]  /*1f760*/  LDL.LU R235, [R1+0x64c] ;  /* 0x00064c0001eb7983 */ /* 0x000ee20000300800 */
[----:B------:R-:W-:-:S03]  /*1f770*/  SEL R197, R248, R243, !P6 ;  /* 0x000000f3f8c57207 */ /* 0x000fc60007000000 */
[----:B------:R-:W4:Y:S01]  /*1f780*/  LDL.LU R237, [R1+0x650] ;  /* 0x0006500001ed7983 */ /* 0x000f220000300800 */
[----:B------:R-:W-:Y:S01]  /*1f790*/  @!P0 IADD3 R7, PT, PT, -R7, RZ, RZ ;  /* 0x000000ff07078210 */ /* 0x000fe20007ffe1ff */
[----:B------:R-:W-:Y:S01]  /*1f7a0*/  @!P5 IMAD.IADD R227, R227, 0x1, -R105 ;  /* 0x00000001e3e3d824 */ /* 0x000fe200078e0a69 */
[----:B------:R-:W-:Y:S01]  /*1f7b0*/  SEL R196, R248, R228, !P6 ;  /* 0x000000e4f8c47207 */ /* 0x000fe20007000000 */
[----:B------:R-:W4:Y:S01]  /*1f7c0*/  LDL.LU R243, [R1+0x648] ;  /* 0x0006480001f37983 */ /* 0x000f220000300800 */
[----:B------:R-:W-:Y:S01]  /*1f7d0*/  ISETP.GE.AND P0, PT, R226, RZ, PT ;  /* 0x000000ffe200720c */ /* 0x000fe20003f06270 */
[----:B------:R-:W1:Y:S01]  /*1f7e0*/  LDCU UR65, c[0x0][0x3b0] ;  /* 0x00007600ff4177ac */ /* 0x000e620008000800 */
[----:B------:R-:W1:Y:S01]  /*1f7f0*/  LDCU UR67, c[0x0][0x3b0] ;  /* 0x00007600ff4377ac */ /* 0x000e620008000800 */
[C---:B------:R-:W-:Y:S02]  /*1f800*/  SEL R189, R248.reuse, R189, !P6 ;  /* 0x000000bdf8bd7207 */ /* 0x040fe40007000000 */
[----:B------:R-:W-:Y:S01]  /*1f810*/  SEL R8, R248, R8, !P6 ;  /* 0x00000008f8087207 */ /* 0x000fe20007000000 */
[----:B------:R-:W1:Y:S07]  /*1f820*/  LDCU UR69, c[0x0][0x3b0] ;  /* 0x00007600ff4577ac */ /* 0x000e6e0008000800 */
[----:B------:R-:W-:Y:S01]  /*1f830*/  @!P0 IMAD.MOV R200, RZ, RZ, -R200 ;  /* 0x000000ffffc88224 */ /* 0x000fe200078e0ac8 */
[----:B------:R-:W-:Y:S01]  /*1f840*/  ISETP.GE.AND P0, PT, R104, RZ, PT ;  /* 0x000000ff6800720c */ /* 0x000fe20003f06270 */
[----:B------:R-:W1:Y:S01]  /*1f850*/  LDCU UR70, c[0x0][0x3b0] ;  /* 0x00007600ff4677ac */ /* 0x000e620008000800 */
[----:B------:R-:W-:Y:S01]  /*1f860*/  IMAD R191, R191, UR11, RZ ;  /* 0x0000000bbfbf7c24 */ /* 0x000fe2000f8e02ff */
[----:B------:R-:W1:Y:S01]  /*1f870*/  LDCU UR28, c[0x0][0x3b0] ;  /* 0x00007600ff1c77ac */ /* 0x000e620008000800 */
[----:B------:R-:W1:Y:S09]  /*1f880*/  LDCU UR37, c[0x0][0x3b0] ;  /* 0x00007600ff2577ac */ /* 0x000e720008000800 */
[----:B------:R-:W-:Y:S01]  /*1f890*/  @!P0 IADD3 R212, PT, PT, -R212, RZ, RZ ;  /* 0x000000ffd4d48210 */ /* 0x000fe20007ffe1ff */
[----:B------:R-:W1:Y:S01]  /*1f8a0*/  LDCU UR47, c[0x0][0x3b0] ;  /* 0x00007600ff2f77ac */ /* 0x000e620008000800 */
[----:B------:R-:W-:Y:S01]  /*1f8b0*/  ISETP.GE.AND P0, PT, R103, RZ, PT ;  /* 0x000000ff6700720c */ /* 0x000fe20003f06270 */
[----:B------:R-:W-:-:S02]  /*1f8c0*/  IMAD R27, R27, UR24, RZ ;  /* 0x000000181b1b7c24 */ /* 0x000fc4000f8e02ff */
[----:B------:R-:W-:Y:S01]  /*1f8d0*/  IMAD R176, R176, UR66, RZ ;  /* 0x00000042b0b07c24 */ /* 0x000fe2000f8e02ff */
[----:B------:R-:W1:Y:S01]  /*1f8e0*/  LDCU UR72, c[0x0][0x3b0] ;  /* 0x00007600ff4877ac */ /* 0x000e620008000800 */
[C---:B------:R-:W-:Y:S01]  /*1f8f0*/  SEL R201, R248.reuse, R239, !P6 ;  /* 0x000000eff8c97207 */ /* 0x040fe20007000000 */
[----:B------:R-:W1:Y:S01]  /*1f900*/  LDCU UR24, c[0x0][0x3b0] ;  /* 0x00007600ff1877ac */ /* 0x000e620008000800 */
        /* <DEDUP_REMOVED lines=9> */
[C---:B------:R-:W-:Y:S01]  /*1f9a0*/  SEL R214, R248.reuse, R237, !P6 ;  /* 0x000000edf8d67207 */ /* 0x040fe20007000000 */
[----:B------:R-:W1:Y:S02]  /*1f9b0*/  LDCU UR66, c[0x0][0x3b0] ;  /* 0x00007600ff4277ac */ /* 0x000e640008000800 */
[----:B------:R-:W4:Y:S01]  /*1f9c0*/  LDL.LU R103, [R1+0x877c] ;  /* 0x00877c0001677983 */ /* 0x000f220000300800 */
[----:B------:R-:W-:Y:S01]  /*1f9d0*/  SEL R198, R248, R231, !P6 ;  /* 0x000000e7f8c67207 */ /* 0x000fe20007000000 */
[----:B------:R-:W-:Y:S01]  /*1f9e0*/  IMAD R184, R184, UR4, RZ ;  /* 0x00000004b8b87c24 */ /* 0x000fe2000f8e02ff */
[----:B------:R-:W-:Y:S01]  /*1f9f0*/  ISETP.GT.U32.AND P5, PT, R105, R227, PT ;  /* 0x000000e36900720c */ /* 0x000fe20003fa4070 */
[----:B------:R-:W4:Y:S01]  /*1fa00*/  LDL.LU R243, [R1+0x62c] ;  /* 0x00062c0001f37983 */ /* 0x000f220000300800 */
[----:B------:R-:W-:Y:S01]  /*1fa10*/  IMAD R214, R214, UR23, RZ ;  /* 0x00000017d6d67c24 */ /* 0x000fe2000f8e02ff */
[----:B------:R-:W-:Y:S01]  /*1fa20*/  SEL R7, R248, R7, !P6 ;  /* 0x00000007f8077207 */ /* 0x000fe20007000000 */
[----:B------:R-:W-:Y:S01]  /*1fa30*/  IMAD R194, R194, UR14, RZ ;  /* 0x0000000ec2c27c24 */ /* 0x000fe2000f8e02ff */
[----:B------:R-:W4:Y:S01]  /*1fa40*/  LDL.LU R237, [R1+0x624] ;  /* 0x0006240001ed7983 */ /* 0x000f220000300800 */
[C---:B------:R-:W-:Y:S01]  /*1fa50*/  SEL R200, R248.reuse, R200, !P6 ;  /* 0x000000c8f8c87207 */ /* 0x040fe20007000000 */
[----:B------:R-:W-:Y:S01]  /*1fa60*/  IMAD R143, R143, UR33, RZ ;  /* 0x000000218f8f7c24 */ /* 0x000fe2000f8e02ff */
[----:B------:R-:W-:Y:S01]  /*1fa70*/  SEL R212, R248, R212, !P6 ;  /* 0x000000d4f8d47207 */ /* 0x000fe20007000000 */
[----:B------:R-:W-:Y:S01]  /*1fa80*/  IMAD R161, R161, UR52, RZ ;  /* 0x00000034a1a17c24 */ /* 0x000fe2000f8e02ff */
[----:B------:R-:W1:Y:S01]  /*1fa90*/  LDCU UR4, c[0x0][0x3b0] ;  /* 0x00007600ff0477ac */ /* 0x000e620008000800 */
[----:B------:R-:W-:-:S02]  /*1faa0*/  IMAD R181, R181, UR71, RZ ;  /* 0x00000047b5b57c24 */ /* 0x000fc4000f8e02ff */
[----:B------:R-:W-:Y:S01]  /*1fab0*/  IMAD R23, R23, UR39, RZ ;  /* 0x0000002717177c24 */ /* 0x000fe2000f8e02ff */
[----:B------:R-:W1:Y:S01]  /*1fac0*/  LDCU UR14, c[0x0][0x3b0] ;  /* 0x00007600ff0e77ac */ /* 0x000e620008000800 */
[----:B------:R-:W-:Y:S02]  /*1fad0*/  IMAD R13, R13, UR68, RZ ;  /* 0x000000440d0d7c24 */ /* 0x000fe4000f8e02ff */
[----:B------:R-:W-:Y:S01]  /*1fae0*/  IMAD R195, R195, UR15, RZ ;  /* 0x0000000fc3c37c24 */ /* 0x000fe2000f8e02ff */
[----:B------:R-:W1:Y:S01]  /*1faf0*/  LDCU UR33, c[0x0][0x3b0] ;  /* 0x00007600ff2177ac */ /* 0x000e620008000800 */
[----:B------:R-:W-:Y:S02]  /*1fb00*/  IMAD R110, R110, UR10, RZ ;  /* 0x0000000a6e6e7c24 */ /* 0x000fe4000f8e02ff */
[----:B------:R-:W-:Y:S01]  /*1fb10*/  IMAD R148, R148, UR38, RZ ;  /* 0x0000002694947c24 */ /* 0x000fe2000f8e02ff */
[----:B------:R-:W2:Y:S01]  /*1fb20*/  LDCU UR52, c[0x0][0x3b0] ;  /* 0x00007600ff3477ac */ /* 0x000ea20008000800 */
[----:B------:R-:W-:-:S02]  /*1fb30*/  IMAD R30, R30, UR60, RZ ;  /* 0x0000003c1e1e7c24 */ /* 0x000fc4000f8e02ff */
[----:B------:R-:W-:Y:S01]  /*1fb40*/  IMAD R118, R118, UR20, RZ ;  /* 0x0000001476767c24 */ /* 0x000fe2000f8e02ff */
[----:B------:R-:W2:Y:S01]  /*1fb50*/  LDCU UR71, c[0x0][0x3b0] ;  /* 0x00007600ff4777ac */ /* 0x000ea20008000800 */
[----:B------:R-:W-:Y:S02]  /*1fb60*/  IMAD R142, R142, UR36, RZ ;  /* 0x000000248e8e7c24 */ /* 0x000fe4000f8e02ff */
[----:B------:R-:W-:Y:S01]  /*1fb70*/  IMAD R150, R150, UR44, RZ ;  /* 0x0000002c96967c24 */ /* 0x000fe2000f8e02ff */
[----:B------:R-:W2:Y:S01]  /*1fb80*/  LDCU UR10, c[0x0][0x3b0] ;  /* 0x00007600ff0a77ac */ /* 0x000ea20008000800 */
[----:B------:R-:W-:Y:S02]  /*1fb90*/  IMAD R113, R113, UR12, RZ ;  /* 0x0000000c71717c24 */ /* 0x000fe4000f8e02ff */
[----:B------:R-:W-:Y:S01]  /*1fba0*/  IMAD R22, R22, UR58, RZ ;  /* 0x0000003a16167c24 */ /* 0x000fe2000f8e02ff */
[----:B------:R-:W2:Y:S01]  /*1fbb0*/  LDCU UR38, c[0x0][0x3b0] ;  /* 0x00007600ff2677ac */ /* 0x000ea20008000800 */
[----:B------:R-:W-:-:S02]  /*1fbc0*/  IMAD R157, R157, UR48, RZ ;  /* 0x000000309d9d7c24 */ /* 0x000fc4000f8e02ff */
[----:B------:R-:W-:Y:S01]  /*1fbd0*/  IMAD R144, R144, UR34, RZ ;  /* 0x0000002290907c24 */ /* 0x000fe2000f8e02ff */
[----:B------:R-:W2:Y:S01]  /*1fbe0*/  LDCU UR12, c[0x0][0x3b0] ;  /* 0x00007600ff0c77ac */ /* 0x000ea20008000800 */
[----:B-1----:R-:W-:Y:S02]  /*1fbf0*/  IMAD R83, R83, UR76, RZ ;  /* 0x0000004c53537c24 */ /* 0x002fe4000f8e02ff */
[----:B------:R-:W-:Y:S01]  /*1fc00*/  IMAD R130, R130, UR21, RZ ;  /* 0x0000001582827c24 */ /* 0x000fe2000f8e02ff */
[----:B------:R-:W1:Y:S01]  /*1fc10*/  LDCU UR20, c[0x0][0x3b0] ;  /* 0x00007600ff1477ac */ /* 0x000e620008000800 */
[----:B------:R-:W-:Y:S02]  /*1fc20*/  IMAD R146, R146, UR40, RZ ;  /* 0x0000002892927c24 */ /* 0x000fe4000f8e02ff */
[----:B------:R-:W-:Y:S01]  /*1fc30*/  IMAD R114, R114, UR16, RZ ;  /* 0x0000001072727c24 */ /* 0x000fe2000f8e02ff */
[----:B------:R-:W1:Y:S01]  /*1fc40*/  LDCU UR58, c[0x0][0x3b0] ;  /* 0x00007600ff3a77ac */ /* 0x000e620008000800 */
[----:B------:R-:W-:Y:S01]  /*1fc50*/  SEL R207, R248, R239, !P6 ;  /* 0x000000eff8cf7207 */ /* 0x000fe20007000000 */
[----:B------:R-:W-:Y:S01]  /*1fc60*/  IMAD R186, R186, UR8, RZ ;  /* 0x00000008baba7c24 */ /* 0x000fe2000f8e02ff */
[----:B------:R-:W4:Y:S01]  /*1fc70*/  LDL.LU R239, [R1+0x620] ;  /* 0x0006200001ef7983 */ /* 0x000f220000300800 */
[----:B------:R-:W1:Y:S03]  /*1fc80*/  LDCU UR11, c[0x0][0x3b0] ;  /* 0x00007600ff0b77ac */ /* 0x000e660008000800 */
[----:B------:R1:W-:Y:S01]  /*1fc90*/  STL [R1+0x80b0], R109 ;  /* 0x0080b06d01007387 */ /* 0x0003e20000100800 */
[----:B--2---:R-:W-:-:S02]  /*1fca0*/  SEL R215, R248, R242, !P6 ;  /* 0x000000f2f8d77207 */ /* 0x004fc40007000000 */
[----:B---3--:R-:W-:-:S03]  /*1fcb0*/  SEL R216, R248, R233, !P6 ;  /* 0x000000e9f8d87207 */ /* 0x008fc60007000000 */
[----:B------:R-:W-:Y:S01]  /*1fcc0*/  IMAD R215, R215, UR26, RZ ;  /* 0x0000001ad7d77c24 */ /* 0x000fe2000f8e02ff */
[----:B------:R-:W2:Y:S01]  /*1fcd0*/  LDL.LU R242, [R1+0x61c] ;  /* 0x00061c0001f27983 */ /* 0x000ea20000300800 */
[----:B----4-:R-:W-:-:S03]  /*1fce0*/  SEL R5, R248, R235, !P6 ;  /* 0x000000ebf8057207 */ /* 0x010fc60007000000 */
[----:B------:R3:W-:Y:S01]  /*1fcf0*/  STL [R1+0x80ac], R108 ;  /* 0x0080ac6c01007387 */ /* 0x0007e20000100800 */
[----:B------:R-:W-:-:S03]  /*1fd00*/  SEL R205, R248, R243, !P6 ;  /* 0x000000f3f8cd7207 */ /* 0x000fc60007000000 */
[----:B------:R-:W-:Y:S01]  /*1fd10*/  STL.64 [R1+0x8718], R214 ;  /* 0x008718d601007387 */ /* 0x000fe20000100a00 */
[----:B------:R-:W-:Y:S01]  /*1fd20*/  @!P5 IMAD.IADD R227, R227, 0x1, -R105 ;  /* 0x00000001e3e3d824 */ /* 0x000fe200078e0a69 */
[----:B------:R-:W-:Y:S01]  /*1fd30*/  SEL R247, R248, R103, !P6 ;  /* 0x00000067f8f77207 */ /* 0x000fe20007000000 */
[----:B------:R-:W-:Y:S01]  /*1fd40*/  IMAD R6, R6, UR19, RZ ;  /* 0x0000001306067c24 */ /* 0x000fe2000f8e02ff */
[----:B------:R-:W4:Y:S01]  /*1fd50*/  LDL.LU R233, [R1+0x618] ;  /* 0x0006180001e97983 */ /* 0x000f220000300800 */
[----:B------:R-:W-:Y:S01]  /*1fd60*/  SEL R209, R248, R237, !P6 ;  /* 0x000000edf8d17207 */ /* 0x000fe20007000000 */
[----:B------:R-:W-:Y:S01]  /*1fd70*/  IMAD R216, R216, UR27, RZ ;  /* 0x0000001bd8d87c24 */ /* 0x000fe2000f8e02ff */
[----:B------:R-:W1:Y:S01]  /*1fd80*/  LDCU UR48, c[0x0][0x3b0] ;  /* 0x00007600ff3077ac */ /* 0x000e620008000800 */
[----:B------:R-:W3:Y:S01]  /*1fd90*/  LDL.LU R243, [R1+0x614] ;  /* 0x0006140001f37983 */ /* 0x000ee20000300800 */
[----:B------:R-:W-:Y:S02]  /*1fda0*/  IMAD R203, R203, UR24, RZ ;  /* 0x00000018cbcb7c24 */ /* 0x000fe4000f8e02ff */
[----:B------:R-:W-:Y:S01]  /*1fdb0*/  IMAD R98, R98, UR66, RZ ;  /* 0x0000004262627c24 */ /* 0x000fe2000f8e02ff */
[----:B------:R-:W3:Y:S01]  /*1fdc0*/  LDL.LU R235, [R1+0x5fc] ;  /* 0x0005fc0001eb7983 */ /* 0x000ee20000300800 */
[----:B------:R-:W-:Y:S01]  /*1fdd0*/  IMAD R85, R85, UR4, RZ ;  /* 0x0000000455557c24 */ /* 0x000fe2000f8e02ff */
[----:B------:R-:W2:Y:S02]  /*1fde0*/  LDCU UR34, c[0x0][0x3b0] ;  /* 0x00007600ff2277ac */ /* 0x000ea40008000800 */
[----:B------:R-:W3:Y:S01]  /*1fdf0*/  LDL.LU R237, [R1+0x604] ;  /* 0x0006040001ed7983 */ /* 0x000ee20000300800 */
        /* <DEDUP_REMOVED lines=8> */
[----:B-1----:R-:W-:Y:S02]  /*1fe80*/  IMAD R198, R198, UR20, RZ ;  /* 0x00000014c6c67c24 */ /* 0x002fe4000f8e02ff */
        /* <DEDUP_REMOVED lines=10> */
[----:B------:R-:W1:Y:S01]  /*1ff30*/  LDCU UR21, c[0x0][0x3b0] ;  /* 0x00007600ff1577ac */ /* 0x000e620008000800 */
[----:B------:R-:W-:-:S02]  /*1ff40*/  IMAD R131, R131, UR22, RZ ;  /* 0x0000001683837c24 */ /* 0x000fc4000f8e02ff */
[----:B------:R-:W-:Y:S01]  /*1ff50*/  IMAD R160, R160, UR51, RZ ;  /* 0x00000033a0a07c24 */ /* 0x000fe2000f8e02ff */
[----:B------:R-:W1:Y:S01]  /*1ff60*/  LDCU UR8, c[0x0][0x3b0] ;  /* 0x00007600ff0877ac */ /* 0x000e620008000800 */
[----:B------:R-:W-:Y:S01]  /*1ff70*/  SEL R217, R248, R239, !P6 ;  /* 0x000000eff8d97207 */ /* 0x000fe20007000000 */
[----:B------:R-:W-:Y:S01]  /*1ff80*/  IMAD R76, R76, UR11, RZ ;  /* 0x0000000b4c4c7c24 */ /* 0x000fe2000f8e02ff */
[----:B------:R-:W3:Y:S01]  /*1ff90*/  LDL.LU R239, [R1+0x5f4] ;  /* 0x0005f40001ef7983 */ /* 0x000ee20000300800 */
        /* <DEDUP_REMOVED lines=11> */
[----:B------:R-:W1:Y:S01]  /*20050*/  LDCU UR76, c[0x0][0x3b0] ;  /* 0x00007600ff4c77ac */ /* 0x000e620008000800 */
[----:B--2---:R-:W-:Y:S01]  /*20060*/  SEL R218, R248, R242, !P6 ;  /* 0x000000f2f8da7207 */ /* 0x004fe20007000000 */
[----:B------:R-:W-:Y:S01]  /*20070*/  IMAD R5, R5, UR28, RZ ;  /* 0x0000001c05057c24 */ /* 0x000fe2000f8e02ff */
[----:B------:R-:W2:Y:S01]  /*20080*/  LDL.LU R242, [R1+0x5f0] ;  /* 0x0005f00001f27983 */ /* 0x000ea20000300800 */
[----:B------:R-:W-:Y:S01]  /*20090*/  ISETP.GT.U32.AND P5, PT, R105, R221, PT ;  /* 0x000000dd6900720c */ /* 0x000fe20003fa4070 */
[----:B------:R-:W1:Y:S01]  /*200a0*/  LDCU UR24, c[0x0][0x3b0] ;  /* 0x00007600ff1877ac */ /* 0x000e620008000800 */
[----:B------:R-:W-:Y:S01]  /*200b0*/  IMAD R218, R218, UR32, RZ ;  /* 0x00000020dada7c24 */ /* 0x000fe2000f8e02ff */
[----:B------:R-:W-:Y:S01]  /*200c0*/  STL [R1+0x80a8], R141 ;  /* 0x0080a88d01007387 */ /* 0x000fe20000100800 */
[----:B------:R-:W1:Y:S03]  /*200d0*/  LDCU UR71, c[0x0][0x3b0] ;  /* 0x00007600ff4777ac */ /* 0x000e660008000800 */
[----:B------:R-:W-:Y:S01]  /*200e0*/  STL.64 [R1+0x8720], R216 ;  /* 0x008720d801007387 */ /* 0x000fe20000100a00 */
[----:B------:R-:W1:Y:S03]  /*200f0*/  LDCU UR10, c[0x0][0x3b0] ;  /* 0x00007600ff0a77ac */ /* 0x000e660008000800 */
[----:B------:R1:W-:Y:S01]  /*20100*/  STL [R1+0x80a4], R140 ;  /* 0x0080a48c01007387 */ /* 0x0003e20000100800 */
[----:B------:R-:W1:Y:S01]  /*20110*/  LDCU UR19, c[0x0][0x3b0] ;  /* 0x00007600ff1377ac */ /* 0x000e620008000800 */
[----:B------:R-:W-:Y:S01]  /*20120*/  IMAD R205, R205, UR29, RZ ;  /* 0x0000001dcdcd7c24 */ /* 0x000fe2000f8e02ff */
[----:B------:R-:W1:Y:S01]  /*20130*/  LDCU UR58, c[0x0][0x3b0] ;  /* 0x00007600ff3a77ac */ /* 0x000e620008000800 */
[C---:B----4-:R-:W-:Y:S01]  /*20140*/  SEL R204, R248.reuse, R233, !P6 ;  /* 0x000000e9f8cc7207 */ /* 0x050fe20007000000 */
[----:B------:R-:W4:Y:S01]  /*20150*/  LDCU UR25, c[0x0][0x3b0] ;  /* 0x00007600ff1977ac */ /* 0x000f220008000800 */
[C---:B---3--:R-:W-:Y:S01]  /*20160*/  SEL R208, R248.reuse, R243, !P6 ;  /* 0x000000f3f8d07207 */ /* 0x048fe20007000000 */
[----:B------:R-:W-:Y:S01]  /*20170*/  IMAD R209, R209, UR30, RZ ;  /* 0x0000001ed1d17c24 */ /* 0x000fe2000f8e02ff */
[----:B------:R-:W3:Y:S01]  /*20180*/  LDL.LU R243, [R1+0x5e0] ;  /* 0x0005e00001f37983 */ /* 0x000ee20000300800 */
[----:B------:R-:W1:Y:S01]  /*20190*/  LDCU UR27, c[0x0][0x3b0] ;  /* 0x00007600ff1b77ac */ /* 0x000e620008000800 */
[----:B------:R-:W-:-:S02]  /*201a0*/  SEL R219, R248, R235, !P6 ;  /* 0x000000ebf8db7207 */ /* 0x000fc40007000000 */
[----:B------:R-:W3:Y:S01]  /*201b0*/  LDL.LU R233, [R1+0x5ec] ;  /* 0x0005ec0001e97983 */ /* 0x000ee20000300800 */
[----:B------:R-:W1:Y:S02]  /*201c0*/  LDCU UR66, c[0x0][0x3b0] ;  /* 0x00007600ff4277ac */ /* 0x000e640008000800 */
[----:B------:R-:W-:Y:S01]  /*201d0*/  IMAD R219, R219, UR35, RZ ;  /* 0x00000023dbdb7c24 */ /* 0x000fe2000f8e02ff */
[----:B------:R-:W-:Y:S01]  /*201e0*/  SEL R220, R248, R237, !P6 ;  /* 0x000000edf8dc7207 */ /* 0x000fe20007000000 */
[----:B------:R-:W-:Y:S01]  /*201f0*/  IMAD R71, R71, UR15, RZ ;  /* 0x0000000f47477c24 */ /* 0x000fe2000f8e02ff */
[----:B------:R-:W2:Y:S02]  /*20200*/  LDCU UR29, c[0x0][0x3b0] ;  /* 0x00007600ff1d77ac */ /* 0x000ea40008000800 */
[----:B------:R-:W-:Y:S01]  /*20210*/  STL.64 [R1+0x8728], R218 ;  /* 0x008728da01007387 */ /* 0x000fe20000100a00 */
[----:B------:R-:W2:Y:S03]  /*20220*/  LDCU UR72, c[0x0][0x3b0] ;  /* 0x00007600ff4877ac */ /* 0x000ea60008000800 */
[----:B------:R-:W3:Y:S01]  /*20230*/  LDL.LU R235, [R1+0x5e8] ;  /* 0x0005e80001eb7983 */ /* 0x000ee20000300800 */
[----:B------:R-:W-:Y:S01]  /*20240*/  IMAD R196, R196, UR16, RZ ;  /* 0x00000010c4c47c24 */ /* 0x000fe2000f8e02ff */
[----:B------:R-:W2:Y:S02]  /*20250*/  LDCU UR20, c[0x0][0x3b0] ;  /* 0x00007600ff1477ac */ /* 0x000ea40008000800 */
[----:B------:R-:W3:Y:S01]  /*20260*/  LDL.LU R231, [R1+0x5e4] ;  /* 0x0005e40001e77983 */ /* 0x000ee20000300800 */
[----:B------:R-:W2:Y:S03]  /*20270*/  LDCU UR56, c[0x0][0x3b0] ;  /* 0x00007600ff3877ac */ /* 0x000ea60008000800 */
[----:B------:R-:W-:Y:S01]  /*20280*/  STL [R1+0x80a0], R137 ;  /* 0x0080a08901007387 */ /* 0x000fe20000100800 */
[----:B-1----:R-:W-:Y:S01]  /*20290*/  IMAD R168, R168, UR60, RZ ;  /* 0x0000003ca8a87c24 */ /* 0x002fe2000f8e02ff */
[----:B------:R-:W1:Y:S02]  /*202a0*/  LDCU UR30, c[0x0][0x3b0] ;  /* 0x00007600ff1e77ac */ /* 0x000e640008000800 */
[----:B------:R-:W-:Y:S01]  /*202b0*/  STL [R1+0x809c], R136 ;  /* 0x00809c8801007387 */ /* 0x000fe20000100800 */
[----:B------:R-:W-:Y:S01]  /*202c0*/  IMAD R199, R199, UR21, RZ ;  /* 0x00000015c7c77c24 */ /* 0x000fe2000f8e02ff */
[----:B------:R-:W1:Y:S01]  /*202d0*/  LDCU UR59, c[0x0][0x3b0] ;  /* 0x00007600ff3b77ac */ /* 0x000e620008000800 */
[----:B------:R-:W1:Y:S01]  /*202e0*/  LDCU UR73, c[0x0][0x3b0] ;  /* 0x00007600ff4977ac */ /* 0x000e620008000800 */
[----:B------:R-:W1:Y:S01]  /*202f0*/  LDCU UR13, c[0x0][0x3b0] ;  /* 0x00007600ff0d77ac */ /* 0x000e620008000800 */
[----:B------:R-:W-:Y:S01]  /*20300*/  SEL R202, R248, R239, !P6 ;  /* 0x000000eff8ca7207 */ /* 0x000fe20007000000 */
[----:B------:R-:W-:Y:S01]  /*20310*/  IMAD R82, R82, UR8, RZ ;  /* 0x0000000852527c24 */ /* 0x000fe2000f8e02ff */
[----:B------:R-:W4:Y:S01]  /*20320*/  LDL.LU R239, [R1+0x5d8] ;  /* 0x0005d80001ef7983 */ /* 0x000f220000300800 */
[----:B------:R-:W-:Y:S01]  /*20330*/  IMAD R57, R57, UR26, RZ ;  /* 0x0000001a39397c24 */ /* 0x000fe2000f8e02ff */
[----:B------:R-:W1:Y:S01]  /*20340*/  LDCU UR16, c[0x0][0x3b0] ;  /* 0x00007600ff1077ac */ /* 0x000e620008000800 */
        /* <DEDUP_REMOVED lines=12> */
[----:B--2---:R-:W-:Y:S01]  /*20410*/  SEL R206, R248, R242, !P6 ;  /* 0x000000f2f8ce7207 */ /* 0x004fe20007000000 */
[----:B------:R-:W-:Y:S01]  /*20420*/  @!P5 IMAD.IADD R221, R221, 0x1, -R105 ;  /* 0x00000001ddddd824 */ /* 0x000fe200078e0a69 */
[----:B------:R-:W2:Y:S01]  /*20430*/  LDL.LU R242, [R1+0x5d4] ;  /* 0x0005d40001f27983 */ /* 0x000ea20000300800 */
[----:B------:R-:W-:Y:S01]  /*20440*/  IMAD R204, R204, UR33, RZ ;  /* 0x00000021cccc7c24 */ /* 0x000fe2000f8e02ff */
[----:B------:R-:W1:Y:S02]  /*20450*/  LDCU UR33, c[0x0][0x3b0] ;  /* 0x00007600ff2177ac */ /* 0x000e640008000800 */
[----:B------:R-:W2:Y:S01]  /*20460*/  LDL.LU R237, [R1+0x5c8] ;  /* 0x0005c80001ed7983 */ /* 0x000ea20000300800 */
[----:B------:R-:W-:Y:S01]  /*20470*/  IMAD R60, R60, UR24, RZ ;  /* 0x000000183c3c7c24 */ /* 0x000fe2000f8e02ff */
[----:B------:R-:W1:Y:S02]  /*20480*/  LDCU UR35, c[0x0][0x3b0] ;  /* 0x00007600ff2377ac */ /* 0x000e640008000800 */
[----:B------:R-:W2:Y:S01]  /*20490*/  LDL.LU R226, [R1+0x5c4] ;  /* 0x0005c40001e27983 */ /* 0x000ea20000300800 */
[----:B------:R-:W1:Y:S03]  /*204a0*/  LDCU UR32, c[0x0][0x3b0] ;  /* 0x00007600ff2077ac */ /* 0x000e660008000800 */
[----:B------:R-:W2:Y:S01]  /*204b0*/  LDL.LU R228, [R1+0x5cc] ;  /* 0x0005cc0001e47983 */ /* 0x000ea20000300800 */
[----:B---3--:R-:W-:-:S02]  /*204c0*/  SEL R236, R248, R231, !P6 ;  /* 0x000000e7f8ec7207 */ /* 0x008fc40007000000 */
[C---:B------:R-:W-:Y:S01]  /*204d0*/  SEL R210, R248.reuse, R243, !P6 ;  /* 0x000000f3f8d27207 */ /* 0x040fe20007000000 */
[----:B------:R-:W3:Y:S01]  /*204e0*/  LDL.LU R231, [R1+0x5c0] ;  /* 0x0005c00001e77983 */ /* 0x000ee20000300800 */
[----:B------:R-:W-:Y:S01]  /*204f0*/  SEL R235, R248, R235, !P6 ;  /* 0x000000ebf8eb7207 */ /* 0x000fe20007000000 */
[----:B------:R-:W-:Y:S01]  /*20500*/  IMAD R236, R236, UR42, RZ ;  /* 0x0000002aecec7c24 */ /* 0x000fe2000f8e02ff */
[----:B------:R-:W-:Y:S01]  /*20510*/  SEL R233, R248, R233, !P6 ;  /* 0x000000e9f8e97207 */ /* 0x000fe20007000000 */
[----:B------:R-:W-:Y:S01]  /*20520*/  IMAD R78, R78, UR10, RZ ;  /* 0x0000000a4e4e7c24 */ /* 0x000fe2000f8e02ff */
[----:B------:R-:W1:Y:S01]  /*20530*/  LDCU UR21, c[0x0][0x3b0] ;  /* 0x00007600ff1577ac */ /* 0x000e620008000800 */
[----:B------:R-:W-:Y:S02]  /*20540*/  IMAD R66, R66, UR19, RZ ;  /* 0x0000001342427c24 */ /* 0x000fe4000f8e02ff */
[----:B------:R-:W-:Y:S01]  /*20550*/  IMAD R53, R53, UR29, RZ ;  /* 0x0000001d35357c24 */ /* 0x000fe2000f8e02ff */
[----:B------:R-:W1:Y:S01]  /*20560*/  LDCU UR60, c[0x0][0x3b0] ;  /* 0x00007600ff3c77ac */ /* 0x000e620008000800 */
[----:B----4-:R-:W-:-:S02]  /*20570*/  SEL R225, R248, R239, !P6 ;  /* 0x000000eff8e17207 */ /* 0x010fc40007000000 */
[C---:B--2---:R-:W-:Y:S01]  /*20580*/  SEL R237, R248.reuse, R237, !P6 ;  /* 0x000000edf8ed7207 */ /* 0x044fe20007000000 */
[----:B------:R-:W2:Y:S01]  /*20590*/  LDL.LU R239, [R1+0x5bc] ;  /* 0x0005bc0001ef7983 */ /* 0x000ea20000300800 */
[C---:B------:R-:W-:Y:S02]  /*205a0*/  SEL R230, R248.reuse, R242, !P6 ;  /* 0x000000f2f8e67207 */ /* 0x040fe40007000000 */
[C---:B------:R-:W-:Y:S01]  /*205b0*/  SEL R238, R248.reuse, R226, !P6 ;  /* 0x000000e2f8ee7207 */ /* 0x040fe20007000000 */
[----:B------:R-:W-:Y:S01]  /*205c0*/  IMAD R237, R237, UR45, RZ ;  /* 0x0000002deded7c24 */ /* 0x000fe2000f8e02ff */
[----:B------:R-:W4:Y:S01]  /*205d0*/  LDL.LU R242, [R1+0x5b0] ;  /* 0x0005b00001f27983 */ /* 0x000f220000300800 */
[----:B------:R-:W-:Y:S01]  /*205e0*/  SEL R223, R248, R228, !P6 ;  /* 0x000000e4f8df7207 */ /* 0x000fe20007000000 */
[----:B------:R-:W-:Y:S02]  /*205f0*/  IMAD.MOV.U32 R243, RZ, RZ, R3 ;  /* 0x000000fffff37224 */ /* 0x000fe400078e0003 */
[----:B------:R-:W4:Y:S01]  /*20600*/  LDL.LU R224, [R1+0x5ac] ;  /* 0x0005ac0001e07983 */ /* 0x000f220000300800 */
[----:B------:R-:W-:Y:S01]  /*20610*/  IMAD R238, R238, UR46, RZ ;  /* 0x0000002eeeee7c24 */ /* 0x000fe2000f8e02ff */
[----:B------:R-:W-:Y:S01]  /*20620*/  ISETP.GT.U32.AND P5, PT, R105, R221, PT ;  /* 0x000000dd6900720c */ /* 0x000fe20003fa4070 */
[----:B------:R-:W-:Y:S01]  /*20630*/  IMAD R235, R235, UR41, RZ ;  /* 0x00000029ebeb7c24 */ /* 0x000fe2000f8e02ff */
[----:B------:R-:W-:Y:S01]  /*20640*/  STL.64 [R1+0x8730], R236 ;  /* 0x008730ec01007387 */ /* 0x000fe20000100a00 */
[----:B------:R-:W-:Y:S01]  /*20650*/  IMAD R202, R202, UR37, RZ ;  /* 0x00000025caca7c24 */ /* 0x000fe2000f8e02ff */
[----:B------:R-:W1:Y:S02]  /*20660*/  LDCU UR42, c[0x0][0x3b0] ;  /* 0x00007600ff2a77ac */ /* 0x000e640008000800 */
[----:B------:R-:W4:Y:S01]  /*20670*/  LDL.LU R226, [R1+0x5a0] ;  /* 0x0005a00001e27983 */ /* 0x000f220000300800 */
[----:B--2---:R-:W-:Y:S01]  /*20680*/  SEL R232, R248, R239, !P6 ;  /* 0x000000eff8e87207 */ /* 0x004fe20007000000 */
[----:B-1----:R-:W-:Y:S01]  /*20690*/  IMAD R48, R48, UR33, RZ ;  /* 0x0000002130307c24 */ /* 0x002fe2000f8e02ff */
[----:B---3--:R-:W-:Y:S01]  /*206a0*/  SEL R228, R248, R231, !P6 ;  /* 0x000000e7f8e47207 */ /* 0x008fe20007000000 */
[----:B------:R-:W-:Y:S01]  /*206b0*/  @!P0 IMAD.MOV R243, RZ, RZ, -R243 ;  /* 0x000000fffff38224 */ /* 0x000fe200078e0af3 */
[----:B------:R-:W2:Y:S01]  /*206c0*/  LDL.LU R231, [R1+0x598] ;  /* 0x0005980001e77983 */ /* 0x000ea20000300800 */
[----:B------:R-:W-:Y:S01]  /*206d0*/  IMAD.HI.U32 R3, R106, R222, RZ ;  /* 0x000000de6a037227 */ /* 0x000fe200078e00ff */
[----:B------:R-:W1:Y:S02]  /*206e0*/  LDCU UR37, c[0x0][0x3b0] ;  /* 0x00007600ff2577ac */ /* 0x000e640008000800 */
[----:B------:R-:W3:Y:S01]  /*206f0*/  LDL.LU R234, [R1+0x594] ;  /* 0x0005940001ea7983 */ /* 0x000ee20000300800 */
[----:B------:R-:W-:Y:S01]  /*20700*/  ISETP.GT.U32.AND P0, PT, R105, R244, PT ;  /* 0x000000f46900720c */ /* 0x000fe20003f04070 */
[----:B------:R-:W-:Y:S01]  /*20710*/  @!P5 IMAD.IADD R221, R221, 0x1, -R105 ;  /* 0x00000001ddddd824 */ /* 0x000fe200078e0a69 */
[C---:B----4-:R-:W-:Y:S01]  /*20720*/  SEL R239, R248.reuse, R242, !P6 ;  /* 0x000000f2f8ef7207 */ /* 0x050fe20007000000 */
[----:B------:R-:W4:Y:S01]  /*20730*/  LDL.LU R241, [R1+0x590] ;  /* 0x0005900001f17983 */ /* 0x000f220000300800 */
[----:B------:R-:W-:Y:S01]  /*20740*/  SEL R240, R248, R224, !P6 ;  /* 0x000000e0f8f07207 */ /* 0x000fe20007000000 */
[----:B------:R-:W-:Y:S01]  /*20750*/  IMAD R223, R223, UR47, RZ ;  /* 0x0000002fdfdf7c24 */ /* 0x000fe2000f8e02ff */
[----:B------:R-:W1:Y:S01]  /*20760*/  LDCU UR41, c[0x0][0x3b0] ;  /* 0x00007600ff2977ac */ /* 0x000e620008000800 */
[----:B------:R-:W-:Y:S01]  /*20770*/  IMAD R225, R225, UR43, RZ ;  /* 0x0000002be1e17c24 */ /* 0x000fe2000f8e02ff */
[----:B------:R-:W2:Y:S01]  /*20780*/  LDL.LU R242, [R1+0x58c] ;  /* 0x00058c0001f27983 */ /* 0x000ea20000300800 */
[----:B------:R-:W-:Y:S01]  /*20790*/  IMAD R206, R206, UR38, RZ ;  /* 0x00000026cece7c24 */ /* 0x000fe2000f8e02ff */
[----:B------:R-:W1:Y:S03]  /*207a0*/  LDCU UR45, c[0x0][0x3b0] ;  /* 0x00007600ff2d77ac */ /* 0x000e660008000800 */
[----:B------:R-:W-:Y:S01]  /*207b0*/  @!P0 IADD3 R244, PT, PT, R244, -R105, RZ ;  /* 0x80000069f4f48210 */ /* 0x000fe20007ffe0ff */
[----:B------:R-:W-:Y:S01]  /*207c0*/  IMAD R239, R239, UR50, RZ ;  /* 0x00000032efef7c24 */ /* 0x000fe2000f8e02ff */
[----:B------:R-:W-:Y:S01]  /*207d0*/  ISETP.GE.AND P0, PT, R109, RZ, PT ;  /* 0x000000ff6d00720c */ /* 0x000fe20003f06270 */
[----:B------:R-:W-:Y:S01]  /*207e0*/  VIADD R109, R2, 0x1fd ;  /* 0x000001fd026d7836 */ /* 0x000fe20000000000 */
[----:B------:R-:W1:Y:S04]  /*207f0*/  LDCU UR46, c[0x0][0x3b0] ;  /* 0x00007600ff2e77ac */ /* 0x000e680008000800 */
[----:B------:R-:W-:Y:S01]  /*20800*/  STL [R1+0x8098], R109 ;  /* 0x0080986d01007387 */ /* 0x000fe20000100800 */
[----:B---3--:R-:W-:-:S03]  /*20810*/  SEL R234, R248, R234, !P6 ;  /* 0x000000eaf8ea7207 */ /* 0x008fc60007000000 */
[----:B------:R-:W3:Y:S03]  /*20820*/  LDL.LU R252, [R1+0x584] ;  /* 0x0005840001fc7983 */ /* 0x000ee60000300800 */
[----:B------:R-:W-:Y:S01]  /*20830*/  @!P0 IMAD.MOV R244, RZ, RZ, -R244 ;  /* 0x000000fffff48224 */ /* 0x000fe200078e0af4 */
[C---:B------:R-:W-:Y:S01]  /*20840*/  ISETP.GT.U32.AND P5, PT, R105.reuse, R245, PT ;  /* 0x000000f56900720c */ /* 0x040fe20003fa4070 */
[----:B------:R-:W-:Y:S01]  /*20850*/  IMAD.MOV R3, RZ, RZ, -R3 ;  /* 0x000000ffff037224 */ /* 0x000fe200078e0a03 */
[----:B------:R-:W-:Y:S01]  /*20860*/  SEL R226, R248, R226, !P6 ;  /* 0x000000e2f8e27207 */ /* 0x000fe20007000000 */
[----:B------:R-:W-:Y:S01]  /*20870*/  IMAD R234, R234, UR54, RZ ;  /* 0x00000036eaea7c24 */ /* 0x000fe2000f8e02ff */
[----:B------:R-:W-:Y:S01]  /*20880*/  STL.64 [R1+0x8738], R238 ;  /* 0x008738ee01007387 */ /* 0x000fe20000100a00 */
[----:B------:R-:W-:Y:S01]  /*20890*/  ISETP.GE.AND P0, PT, R108, RZ, PT ;  /* 0x000000ff6c00720c */ /* 0x000fe20003f06270 */
[----:B------:R-:W-:Y:S01]  /*208a0*/  VIADD R108, R2, 0x1fe ;  /* 0x000001fe026c7836 */ /* 0x000fe20000000000 */
[C---:B--2---:R-:W-:Y:S01]  /*208b0*/  SEL R231, R248.reuse, R231, !P6 ;  /* 0x000000e7f8e77207 */ /* 0x044fe20007000000 */
[----:B------:R-:W2:Y:S01]  /*208c0*/  LDL.LU R229, [R1+0x580] ;  /* 0x0005800001e57983 */ /* 0x000ea20000300800 */
[----:B------:R-:W-:Y:S01]  /*208d0*/  IMAD R222, R105, R3, R222 ;  /* 0x0000000369de7224 */ /* 0x000fe200078e02de */
[C---:B----4-:R-:W-:Y:S01]  /*208e0*/  SEL R241, R248.reuse, R241, !P6 ;  /* 0x000000f1f8f17207 */ /* 0x050fe20007000000 */
[----:B------:R-:W-:Y:S01]  /*208f0*/  IMAD R77, R77, UR42, RZ ;  /* 0x0000002a4d4d7c24 */ /* 0x000fe2000f8e02ff */
[----:B------:R-:W-:Y:S01]  /*20900*/  STL.64 [R1+0x8748], R234 ;  /* 0x008748ea01007387 */ /* 0x000fe20000100a00 */
[----:B------:R-:W-:Y:S01]  /*20910*/  @!P5 IADD3 R245, PT, PT, R245, -R105, RZ ;  /* 0x80000069f5f5d210 */ /* 0x000fe20007ffe0ff */
[----:B------:R-:W4:Y:S02]  /*20920*/  LDCU UR38, c[0x0][0x3b0] ;  /* 0x00007600ff2677ac */ /* 0x000f240008000800 */
[----:B------:R-:W2:Y:S01]  /*20930*/  LDL.LU R2, [R1+0x8778] ;  /* 0x0087780001027983 */ /* 0x000ea20000300800 */
[----:B------:R-:W-:Y:S01]  /*20940*/  SEL R242, R248, R242, !P6 ;  /* 0x000000f2f8f27207 */ /* 0x000fe20007000000 */
[----:B------:R-:W1:Y:S02]  /*20950*/  LDCU UR47, c[0x0][0x3b0] ;  /* 0x00007600ff2f77ac */ /* 0x000e640008000800 */
[----:B------:R1:W-:Y:S01]  /*20960*/  STL [R1+0x6aac], R108 ;  /* 0x006aac6c01007387 */ /* 0x0003e20000100800 */
[----:B------:R-:W-:Y:S01]  /*20970*/  @!P0 IADD3 R227, PT, PT, -R227, RZ, RZ ;  /* 0x000000ffe3e38210 */ /* 0x000fe20007ffe1ff */
[----:B------:R-:W-:Y:S01]  /*20980*/  IMAD R228, R228, UR48, RZ ;  /* 0x00000030e4e47c24 */ /* 0x000fe2000f8e02ff */
[C---:B------:R-:W-:Y:S01]  /*20990*/  ISETP.GT.U32.AND P0, PT, R105.reuse, R211, PT ;  /* 0x000000d36900720c */ /* 0x040fe20003f04070 */
[----:B------:R-:W-:Y:S01]  /*209a0*/  IMAD R208, R208, UR34, RZ ;  /* 0x00000022d0d07c24 */ /* 0x000fe2000f8e02ff */
[----:B------:R-:W-:Y:S01]  /*209b0*/  IABS R3, R109 ;  /* 0x0000006d00037213 */ /* 0x000fe20000000000 */
[----:B------:R-:W1:Y:S01]  /*209c0*/  LDCU UR43, c[0x0][0x3b0] ;  /* 0x00007600ff2b77ac */ /* 0x000e620008000800 */
[----:B------:R-:W-:-:S02]  /*209d0*/  ISETP.GT.U32.AND P5, PT, R105, R245, PT ;  /* 0x000000f56900720c */ /* 0x000fc40003fa4070 */
[----:B------:R-:W-:Y:S02]  /*209e0*/  IABS R249, R108 ;  /* 0x0000006c00f97213 */ /* 0x000fe40000000000 */
[----:B------:R-:W-:Y:S01]  /*209f0*/  SEL R243, R248, R243, !P6 ;  /* 0x000000f3f8f37207 */ /* 0x000fe20007000000 */
[----:B------:R-:W-:Y:S01]  /*20a00*/  IMAD R58, R58, UR25, RZ ;  /* 0x000000193a3a7c24 */ /* 0x000fe2000f8e02ff */
[----:B------:R-:W-:Y:S01]  /*20a10*/  SEL R244, R248, R244, !P6 ;  /* 0x000000f4f8f47207 */ /* 0x000fe20007000000 */
[----:B------:R-:W-:Y:S01]  /*20a20*/  IMAD R226, R226, UR52, RZ ;  /* 0x00000034e2e27c24 */ /* 0x000fe2000f8e02ff */
[----:B------:R-:W1:Y:S01]  /*20a30*/  LDCU UR54, c[0x0][0x3b0] ;  /* 0x00007600ff3677ac */ /* 0x000e620008000800 */
[--C-:B------:R-:W-:Y:S02]  /*20a40*/  @!P0 IMAD.IADD R211, R211, 0x1, -R105.reuse ;  /* 0x00000001d3d38824 */ /* 0x100fe400078e0a69 */
[----:B------:R-:W-:Y:S01]  /*20a50*/  IMAD.HI.U32 R224, R106, R3, RZ ;  /* 0x000000036ae07227 */ /* 0x000fe200078e00ff */
[----:B------:R-:W1:Y:S02]  /*20a60*/  LDCU UR50, c[0x0][0x3b0] ;  /* 0x00007600ff3277ac */ /* 0x000e640008000800 */
[----:B------:R-:W-:Y:S01]  /*20a70*/  ISETP.GT.U32.AND P0, PT, R105, R211, PT ;  /* 0x000000d36900720c */ /* 0x000fe20003f04070 */
[--C-:B------:R-:W-:Y:S01]  /*20a80*/  @!P5 IMAD.IADD R245, R245, 0x1, -R105.reuse ;  /* 0x00000001f5f5d824 */ /* 0x100fe200078e0a69 */
[----:B--2---:R-:W-:Y:S01]  /*20a90*/  SEL R246, R248, R2, !P6 ;  /* 0x00000002f8f67207 */ /* 0x004fe20007000000 */
[----:B------:R-:W2:Y:S01]  /*20aa0*/  LDCU UR52, c[0x0][0x3b0] ;  /* 0x00007600ff3477ac */ /* 0x000ea20008000800 */
[----:B------:R-:W2:Y:S09]  /*20ab0*/  LDL.LU R2, [R1+0x8774] ;  /* 0x0087740001027983 */ /* 0x000eb20000300800 */
[----:B------:R-:W-:Y:S01]  /*20ac0*/  @!P0 IMAD.IADD R211, R211, 0x1, -R105 ;  /* 0x00000001d3d38824 */ /* 0x000fe200078e0a69 */
[----:B------:R-:W-:-:S02]  /*20ad0*/  ISETP.GT.U32.AND P0, PT, R105, R222, PT ;  /* 0x000000de6900720c */ /* 0x000fc40003f04070 */
[----:B------:R-:W-:Y:S01]  /*20ae0*/  SEL R229, R248, R229, !P6 ;  /* 0x000000e5f8e57207 */ /* 0x000fe20007000000 */
[----:B------:R-:W-:Y:S01]  /*20af0*/  IMAD.HI.U32 R106, R106, R249, RZ ;  /* 0x000000f96a6a7227 */ /* 0x000fe200078e00ff */
[----:B------:R-:W-:Y:S01]  /*20b00*/  IADD3 R224, PT, PT, -R224, RZ, RZ ;  /* 0x000000ffe0e07210 */ /* 0x000fe20007ffe1ff */
[----:B------:R-:W2:Y:S01]  /*20b10*/  LDL.LU R103, [R1+0x8770] ;  /* 0x0087700001677983 */ /* 0x000ea20000300800 */
[----:B------:R-:W-:Y:S01]  /*20b20*/  SEL R227, R248, R227, !P6 ;  /* 0x000000e3f8e37207 */ /* 0x000fe20007000000 */
[----:B----4-:R-:W-:Y:S01]  /*20b30*/  IMAD R41, R41, UR38, RZ ;  /* 0x0000002629297c24 */ /* 0x010fe2000f8e02ff */
[----:B------:R-:W4:Y:S01]  /*20b40*/  LDCU UR34, c[0x0][0x3b0] ;  /* 0x00007600ff2277ac */ /* 0x000f220008000800 */
[----:B------:R-:W-:Y:S02]  /*20b50*/  IMAD R3, R105, R224, R3 ;  /* 0x000000e069037224 */ /* 0x000fe400078e0203 */
[----:B-1----:R-:W-:Y:S01]  /*20b60*/  IMAD R129, R129, UR47, RZ ;  /* 0x0000002f81817c24 */ /* 0x002fe2000f8e02ff */
[----:B------:R-:W1:Y:S01]  /*20b70*/  LDCU UR48, c[0x0][0x3b0] ;  /* 0x00007600ff3077ac */ /* 0x000e620008000800 */
[----:B------:R-:W-:Y:S01]  /*20b80*/  @!P0 IMAD.IADD R222, R222, 0x1, -R105 ;  /* 0x00000001dede8824 */ /* 0x000fe200078e0a69 */
[----:B------:R-:W-:-:S04]  /*20b90*/  ISETP.GT.U32.AND P5, PT, R105, R3, PT ;  /* 0x000000036900720c */ /* 0x000fc80003fa4070 */
[----:B------:R-:W-:Y:S01]  /*20ba0*/  ISETP.GT.U32.AND P0, PT, R105, R222, PT ;  /* 0x000000de6900720c */ /* 0x000fe20003f04070 */
[----:B------:R-:W-:-:S04]  /*20bb0*/  IMAD.MOV R106, RZ, RZ, -R106 ;  /* 0x000000ffff6a7224 */ /* 0x000fc800078e0a6a */
[----:B------:R-:W-:-:S04]  /*20bc0*/  IMAD R106, R105, R106, R249 ;  /* 0x0000006a696a7224 */ /* 0x000fc800078e02f9 */
[----:B------:R-:W-:-:S04]  /*20bd0*/  @!P5 IMAD.IADD R3, R3, 0x1, -R105 ;  /* 0x000000010303d824 */ /* 0x000fc800078e0a69 */
[----:B------:R-:W-:Y:S02]  /*20be0*/  @!P0 IADD3 R222, PT, PT, R222, -R105, RZ ;  /* 0x80000069dede8210 */ /* 0x000fe40007ffe0ff */
[----:B------:R-:W-:Y:S02]  /*20bf0*/  ISETP.GT.U32.AND P0, PT, R105, R106, PT ;  /* 0x0000006a6900720c */ /* 0x000fe40003f04070 */
[----:B------:R-:W-:Y:S02]  /*20c00*/  ISETP.GE.AND P5, PT, R141, RZ, PT ;  /* 0x000000ff8d00720c */ /* 0x000fe40003fa6270 */
[C---:B---3--:R-:W-:Y:S02]  /*20c10*/  SEL R224, R248.reuse, R252, !P6 ;  /* 0x000000fcf8e07207 */ /* 0x048fe40007000000 */
[----:B------:R-:W-:Y:S02]  /*20c20*/  SEL R252, R248, R104, !P6 ;  /* 0x00000068f8fc7207 */ /* 0x000fe40007000000 */
[----:B------:R-:W3:Y:S05]  /*20c30*/  LDL.LU R104, [R1+0x876c] ;  /* 0x00876c0001687983 */ /* 0x000eea0000300800 */
[----:B------:R-:W-:-:S02]  /*20c40*/  @!P0 IMAD.IADD R106, R106, 0x1, -R105 ;  /* 0x000000016a6a8824 */ /* 0x000fc400078e0a69 */
[----:B------:R-:W-:Y:S01]  /*20c50*/  IMAD R249, R252, UR61, RZ ;  /* 0x0000003dfcf97c24 */ /* 0x000fe2000f8e02ff */
[----:B------:R-:W-:Y:S01]  /*20c60*/  SEL R252, R248, R101, !P6 ;  /* 0x00000065f8fc7207 */ /* 0x000fe20007000000 */
[----:B------:R-:W-:Y:S01]  /*20c70*/  @!P5 IMAD.MOV R221, RZ, RZ, -R221 ;  /* 0x000000ffffddd224 */ /* 0x000fe200078e0add */
[C---:B------:R-:W-:Y:S01]  /*20c80*/  ISETP.GT.U32.AND P5, PT, R105.reuse, R106, PT ;  /* 0x0000006a6900720c */ /* 0x040fe20003fa4070 */
[----:B------:R-:W-:Y:S01]  /*20c90*/  IMAD R101, R102, UR62, RZ ;  /* 0x0000003e66657c24 */ /* 0x000fe2000f8e02ff */
[----:B------:R-:W-:Y:S01]  /*20ca0*/  SEL R102, R248, R100, !P6 ;  /* 0x00000064f8667207 */ /* 0x000fe20007000000 */
[----:B------:R-:W-:Y:S01]  /*20cb0*/  IMAD R100, R252, UR63, RZ ;  /* 0x0000003ffc647c24 */ /* 0x000fe2000f8e02ff */
[----:B------:R-:W-:Y:S01]  /*20cc0*/  SEL R252, R248, R99, !P6 ;  /* 0x00000063f8fc7207 */ /* 0x000fe20007000000 */
[----:B------:R-:W-:Y:S01]  /*20cd0*/  IMAD R224, R224, UR57, RZ ;  /* 0x00000039e0e07c24 */ /* 0x000fe2000f8e02ff */
[----:B------:R-:W-:Y:S01]  /*20ce0*/  ISETP.GT.U32.AND P0, PT, R105, R3, PT ;  /* 0x000000036900720c */ /* 0x000fe20003f04070 */
[----:B------:R-:W-:Y:S01]  /*20cf0*/  IMAD R99, R102, UR64, RZ ;  /* 0x0000004066637c24 */ /* 0x000fe2000f8e02ff */
[----:B------:R-:W-:Y:S01]  /*20d00*/  SEL R221, R248, R221, !P6 ;  /* 0x000000ddf8dd7207 */ /* 0x000fe20007000000 */
[----:B------:R-:W-:Y:S01]  /*20d10*/  IMAD R102, R252, UR65, RZ ;  /* 0x00000041fc667c24 */ /* 0x000fe2000f8e02ff */
[----:B------:R-:W-:Y:S01]  /*20d20*/  SEL R252, R0, RZ, !P3 ;  /* 0x000000ff00fc7207 */ /* 0x000fe20005800000 */
[----:B------:R-:W1:Y:S02]  /*20d30*/  LDCU UR61, c[0x0][0x3b0] ;  /* 0x00007600ff3d77ac */ /* 0x000e640008000800 */
[----:B------:R-:W-:Y:S01]  /*20d40*/  @!P5 IMAD.IADD R106, R106, 0x1, -R105 ;  /* 0x000000016a6ad824 */ /* 0x000fe200078e0a69 */
[----:B------:R-:W-:Y:S01]  /*20d50*/  ISETP.GE.AND P5, PT, R137, RZ, PT ;  /* 0x000000ff8900720c */ /* 0x000fe20003fa6270 */
[----:B--2---:R-:W-:Y:S01]  /*20d60*/  IMAD R149, R149, UR52, RZ ;  /* 0x0000003495957c24 */ /* 0x004fe2000f8e02ff */
[----:B------:R-:W-:Y:S01]  /*20d70*/  ISETP.NE.U32.AND P3, PT, R252, RZ, PT ;  /* 0x000000fffc00720c */ /* 0x000fe20003f65070 */
[----:B------:R-:W2:Y:S01]  /*20d80*/  LDCU UR57, c[0x0][0x3b0] ;  /* 0x00007600ff3977ac */ /* 0x000ea20008000800 */
[----:B------:R-:W-:-:S02]  /*20d90*/  SEL R252, R248, R96, !P6 ;  /* 0x00000060f8fc7207 */ /* 0x000fc40007000000 */
[----:B------:R-:W-:Y:S01]  /*20da0*/  @!P0 IADD3 R3, PT, PT, R3, -R105, RZ ;  /* 0x8000006903038210 */ /* 0x000fe20007ffe0ff */
[----:B------:R-:W-:Y:S01]  /*20db0*/  IMAD R229, R229, UR58, RZ ;  /* 0x0000003ae5e57c24 */ /* 0x000fe2000f8e02ff */
[----:B------:R-:W-:Y:S01]  /*20dc0*/  SEL R96, R248, R95, !P6 ;  /* 0x0000005ff8607207 */ /* 0x000fe20007000000 */
[----:B------:R-:W-:Y:S01]  /*20dd0*/  IMAD R95, R252, UR67, RZ ;  /* 0x00000043fc5f7c24 */ /* 0x000fe2000f8e02ff */
[----:B------:R-:W-:Y:S01]  /*20de0*/  ISETP.GE.AND P0, PT, R140, RZ, PT ;  /* 0x000000ff8c00720c */ /* 0x000fe20003f06270 */
[----:B------:R-:W2:Y:S01]  /*20df0*/  LDCU UR67, c[0x0][0x3b0] ;  /* 0x00007600ff4377ac */ /* 0x000ea20008000800 */
[C---:B------:R-:W-:Y:S02]  /*20e00*/  SEL R140, R0.reuse, RZ, !P1 ;  /* 0x000000ff008c7207 */ /* 0x040fe40004800000 */
[C---:B------:R-:W-:Y:S01]  /*20e10*/  SEL R252, R0.reuse, RZ, !P2 ;  /* 0x000000ff00fc7207 */ /* 0x040fe20005000000 */
[----:B------:R-:W-:Y:S01]  /*20e20*/  @!P5 IMAD.MOV R245, RZ, RZ, -R245 ;  /* 0x000000fffff5d224 */ /* 0x000fe200078e0af5 */
[----:B------:R-:W-:Y:S01]  /*20e30*/  SEL R0, R0, RZ, !P4 ;  /* 0x000000ff00007207 */ /* 0x000fe20006000000 */
[----:B-1----:R-:W-:Y:S01]  /*20e40*/  IMAD R185, R185, UR61, RZ ;  /* 0x0000003db9b97c24 */ /* 0x002fe2000f8e02ff */
[----:B------:R-:W-:Y:S01]  /*20e50*/  SEL R105, R248, R93, !P6 ;  /* 0x0000005df8697207 */ /* 0x000fe20007000000 */
[----:B------:R-:W-:Y:S01]  /*20e60*/  IMAD R231, R231, UR53, RZ ;  /* 0x00000035e7e77c24 */ /* 0x000fe2000f8e02ff */
[----:B------:R-:W-:Y:S01]  /*20e70*/  ISETP.NE.U32.AND P5, PT, R0, RZ, PT ;  /* 0x000000ff0000720c */ /* 0x000fe20003fa5070 */
[----:B--2---:R-:W-:Y:S01]  /*20e80*/  IMAD R169, R169, UR57, RZ ;  /* 0x00000039a9a97c24 */ /* 0x004fe2000f8e02ff */
[----:B------:R-:W-:Y:S01]  /*20e90*/  ISETP.GE.AND P2, PT, R136, RZ, PT ;  /* 0x000000ff8800720c */ /* 0x000fe20003f46270 */
[----:B----4-:R-:W-:Y:S01]  /*20ea0*/  IMAD R46, R46, UR34, RZ ;  /* 0x000000222e2e7c24 */ /* 0x010fe2000f8e02ff */
[----:B------:R-:W-:Y:S01]  /*20eb0*/  ISETP.GE.AND P4, PT, R109, RZ, PT ;  /* 0x000000ff6d00720c */ /* 0x000fe20003f86270 */
[----:B------:R-:W-:Y:S01]  /*20ec0*/  @!P0 IMAD.MOV R211, RZ, RZ, -R211 ;  /* 0x000000ffffd38224 */ /* 0x000fe200078e0ad3 */
[----:B------:R-:W-:Y:S01]  /*20ed0*/  SEL R245, R248, R245, !P6 ;  /* 0x000000f5f8f57207 */ /* 0x000fe20007000000 */
[----:B------:R-:W-:Y:S01]  /*20ee0*/  IMAD R91, R91, UR43, RZ ;  /* 0x0000002b5b5b7c24 */ /* 0x000fe2000f8e02ff */
[----:B------:R-:W-:Y:S01]  /*20ef0*/  ISETP.NE.U32.AND P1, PT, R140, RZ, PT ;  /* 0x000000ff8c00720c */ /* 0x000fe20003f25070 */
[----:B------:R-:W-:Y:S01]  /*20f00*/  IMAD R93, R94, UR69, RZ ;  /* 0x000000455e5d7c24 */ /* 0x000fe2000f8e02ff */
[----:B------:R-:W1:Y:S01]  /*20f10*/  LDCU UR53, c[0x0][0x3b0] ;  /* 0x00007600ff3577ac */ /* 0x000e620008000800 */
[----:B------:R-:W2:Y:S04]  /*20f20*/  LDCU UR62, c[0x0][0x3b0] ;  /* 0x00007600ff3e77ac */ /* 0x000ea80008000800 */
[----:B------:R-:W-:-:S02]  /*20f30*/  @!P2 IADD3 R222, PT, PT, -R222, RZ, RZ ;  /* 0x000000ffdedea210 */ /* 0x000fc40007ffe1ff */
[----:B------:R-:W-:Y:S01]  /*20f40*/  ISETP.GE.AND P2, PT, R108, RZ, PT ;  /* 0x000000ff6c00720c */ /* 0x000fe20003f46270 */
[----:B------:R-:W-:Y:S01]  /*20f50*/  IMAD R230, R230, UR44, RZ ;  /* 0x0000002ce6e67c24 */ /* 0x000fe2000f8e02ff */
[----:B------:R-:W4:Y:S01]  /*20f60*/  LDCU UR58, c[0x0][0x3b0] ;  /* 0x00007600ff3a77ac */ /* 0x000f220008000800 */
        /* <DEDUP_REMOVED lines=9> */
[C---:B------:R-:W-:Y:S01]  /*21000*/  SEL R0, R248.reuse, R2, !P6 ;  /* 0x00000002f8007207 */ /* 0x040fe20007000000 */
[----:B------:R-:W-:Y:S01]  /*21010*/  @!P2 IMAD.MOV R106, RZ, RZ, -R106 ;  /* 0x000000ffff6aa224 */ /* 0x000fe200078e0a6a */
[----:B------:R-:W3:Y:S01]  /*21020*/  LDL.LU R2, [R1+0x8768] ;  /* 0x0087680001027983 */ /* 0x000ee20000300800 */
[----:B------:R-:W-:Y:S01]  /*21030*/  @!P4 IMAD.MOV R3, RZ, RZ, -R3 ;  /* 0x000000ffff03c224 */ /* 0x000fe200078e0a03 */
[C---:B------:R-:W-:Y:S01]  /*21040*/  SEL R211, R248.reuse, R211, !P6 ;  /* 0x000000d3f8d37207 */ /* 0x040fe20007000000 */
[----:B------:R-:W-:Y:S01]  /*21050*/  IMAD R94, R105, UR70, RZ ;  /* 0x00000046695e7c24 */ /* 0x000fe2000f8e02ff */
[----:B------:R-:W3:Y:S01]  /*21060*/  LDL R108, [R1+0x1ad8] ;  /* 0x001ad800016c7983 */ /* 0x000ee20000100800 */
[----:B------:R-:W-:Y:S02]  /*21070*/  SEL R222, R248, R222, !P6 ;  /* 0x000000def8de7207 */ /* 0x000fe40007000000 */
[----:B------:R-:W-:Y:S01]  /*21080*/  ISETP.NE.U32.AND P0, PT, R252, RZ, PT ;  /* 0x000000fffc00720c */ /* 0x000fe20003f05070 */
[----:B------:R-:W3:Y:S01]  /*21090*/  LDL R109, [R1+0x1ad4] ;  /* 0x001ad400016d7983 */ /* 0x000ee20000100800 */
[C---:B------:R-:W-:Y:S01]  /*210a0*/  SEL R3, R248.reuse, R3, !P6 ;  /* 0x00000003f8037207 */ /* 0x040fe20007000000 */
[----:B------:R-:W-:Y:S01]  /*210b0*/  IMAD R243, R243, UR67, RZ ;  /* 0x00000043f3f37c24 */ /* 0x000fe2000f8e02ff */
[----:B------:R-:W-:Y:S01]  /*210c0*/  SEL R106, R248, R106, !P6 ;  /* 0x0000006af86a7207 */ /* 0x000fe20007000000 */
[----:B-1----:R-:W-:Y:S01]  /*210d0*/  IMAD R153, R153, UR53, RZ ;  /* 0x0000003599997c24 */ /* 0x002fe2000f8e02ff */
[----:B------:R-:W1:Y:S01]  /*210e0*/  LDCU UR39, c[0x0][0x3b0] ;  /* 0x00007600ff2777ac */ /* 0x000e620008000800 */
[----:B--2---:R-:W-:-:S02]  /*210f0*/  IMAD R189, R189, UR62, RZ ;  /* 0x0000003ebdbd7c24 */ /* 0x004fc4000f8e02ff */
[----:B------:R-:W-:Y:S01]  /*21100*/  IMAD R245, R245, UR72, RZ ;  /* 0x00000048f5f57c24 */ /* 0x000fe2000f8e02ff */
[----:B------:R-:W2:Y:S01]  /*21110*/  LDCU UR44, c[0x0][0x3b0] ;  /* 0x00007600ff2c77ac */ /* 0x000ea20008000800 */
[----:B------:R-:W-:Y:S02]  /*21120*/  IMAD R96, R96, UR68, RZ ;  /* 0x0000004460607c24 */ /* 0x000fe4000f8e02ff */
[----:B----4-:R-:W-:Y:S01]  /*21130*/  IMAD R173, R173, UR58, RZ ;  /* 0x0000003aadad7c24 */ /* 0x010fe2000f8e02ff */
[----:B------:R-:W4:Y:S01]  /*21140*/  LDCU UR68, c[0x0][0x3b0] ;  /* 0x00007600ff4477ac */ /* 0x000f220008000800 */
        /* <DEDUP_REMOVED lines=39> */
[----:B---3--:R-:W-:Y:S01]  /*213c0*/  ISETP.NE.AND P2, PT, R2, RZ, PT ;  /* 0x000000ff0200720c */ /* 0x008fe20003f45270 */
[----:B------:R-:W-:Y:S01]  /*213d0*/  IMAD R211, R211, UR71, RZ ;  /* 0x00000047d3d37c24 */ /* 0x000fe2000f8e02ff */
[----:B------:R-:W-:Y:S01]  /*213e0*/  LOP3.LUT R2, RZ, R2, RZ, 0x33, !PT ;  /* 0x00000002ff027212 */ /* 0x000fe200078e33ff */
[----:B------:R-:W-:Y:S01]  /*213f0*/  IMAD R8, R8, UR63, RZ ;  /* 0x0000003f08087c24 */ /* 0x000fe2000f8e02ff */
[----:B------:R-:W-:Y:S01]  /*21400*/  ISETP.GE.AND P6, PT, R108, RZ, PT ;  /* 0x000000ff6c00720c */ /* 0x000fe20003fc6270 */
[----:B------:R-:W-:Y:S01]  /*21410*/  IMAD R7, R7, UR64, RZ ;  /* 0x0000004007077c24 */ /* 0x000fe2000f8e02ff */
[----:B------:R-:W3:Y:S01]  /*21420*/  LDCU UR70, c[0x0][0x3b0] ;  /* 0x00007600ff4677ac */ /* 0x000ee20008000800 */
[----:B------:R-:W-:Y:S01]  /*21430*/  STL [R1+0x8368], R2 ;  /* 0x0083680201007387 */ /* 0x000fe20000100800 */
[----:B------:R-:W-:Y:S01]  /*21440*/  ISETP.GE.AND P4, PT, R109, RZ, PT ;  /* 0x000000ff6d00720c */ /* 0x000fe20003f86270 */
[----:B-1----:R-:W-:Y:S01]  /*21450*/  IMAD R39, R39, UR39, RZ ;  /* 0x0000002727277c24 */ /* 0x002fe2000f8e02ff */
[----:B------:R-:W1:Y:S01]  /*21460*/  S2UR UR4, SR_CgaCtaId ;  /* 0x00000000000479c3 */ /* 0x000e620000008800 */
[----:B------:R-:W2:Y:S01]  /*21470*/  LDL.LU R216, [R1+0xa4] ;  /* 0x0000a40001d87983 */ /* 0x000ea20000300800 */
[----:B----4-:R-:W-:Y:S01]  /*21480*/  IMAD R244, R244, UR68, RZ ;  /* 0x00000044f4f47c24 */ /* 0x010fe2000f8e02ff */
[----:B------:R-:W4:Y:S02]  /*21490*/  LDCU.64 UR8, c[0x0][0x380] ;  /* 0x00007000ff0877ac */ /* 0x000f240008000a00 */
[----:B------:R-:W3:Y:S04]  /*214a0*/  LDL R183, [R1+0x850] ;  /* 0x0008500001b77983 */ /* 0x000ee80000100800 */
        /* <DEDUP_REMOVED lines=8> */
[----:B------:R-:W3:Y:S01]  /*21530*/  LDL R137, [R1+0x7cc] ;  /* 0x0007cc0001897983 */ /* 0x000ee20000100800 */
[----:B------:R-:W-:Y:S01]  /*21540*/  @!P6 IMAD.MOV R103, RZ, RZ, -R103 ;  /* 0x000000ffff67e224 */ /* 0x000fe200078e0a67 */
[----:B------:R-:W-:Y:S01]  /*21550*/  @!P4 IADD3 R104, PT, PT, -R104, RZ, RZ ;  /* 0x000000ff6868c210 */ /* 0x000fe20007ffe1ff */
[----:B--2---:R-:W-:-:S05]  /*21560*/  IMAD.WIDE R236, R216, 0x4, R122 ;  /* 0x00000004d8ec7825 */ /* 0x004fca00078e027a */
[----:B------:R-:W-:Y:S01]  /*21570*/  STL.64 [R1+0x5a8], R236 ;  /* 0x0005a8ec01007387 */ /* 0x000fe20000100a00 */
[----:B------:R-:W-:-:S03]  /*21580*/  IMAD.WIDE R234, R216, 0x4, R126 ;  /* 0x00000004d8ea7825 */ /* 0x000fc600078e027e */
[----:B------:R-:W2:Y:S01]  /*21590*/  LDL R141, [R1+0x888] ;  /* 0x00088800018d7983 */ /* 0x000ea20000100800 */
[----:B------:R-:W-:-:S03]  /*215a0*/  IMAD.WIDE R218, R216, 0x4, R124 ;  /* 0x00000004d8da7825 */ /* 0x000fc600078e027c */
[----:B------:R-:W-:Y:S04]  /*215b0*/  STL.64 [R1+0x8e8], R234 ;  /* 0x0008e8ea01007387 */ /* 0x000fe80000100a00 */
[----:B------:R1:W-:Y:S04]  /*215c0*/  STL.64 [R1+0x8660], R124 ;  /* 0x0086607c01007387 */ /* 0x0003e80000100a00 */
[----:B------:R-:W-:Y:S04]  /*215d0*/  STL.64 [R1+0x8f0], R218 ;  /* 0x0008f0da01007387 */ /* 0x000fe80000100a00 */
[----:B------:R4:W-:Y:S01]  /*215e0*/  STL.64 [R1+0x85a8], R120 ;  /* 0x0085a87801007387 */ /* 0x0009e20000100a00 */
[----:B-1----:R-:W-:-:S03]  /*215f0*/  IMAD.WIDE R124, R216, 0x4, R120 ;  /* 0x00000004d87c7825 */ /* 0x002fc600078e0278 */
[----:B----4-:R-:W4:Y:S04]  /*21600*/  LDL R121, [R1+0x884] ;  /* 0x0008840001797983 */ /* 0x010f280000100800 */
[----:B------:R-:W-:Y:S04]  /*21610*/  STL.64 [R1+0x8f8], R124 ;  /* 0x0008f87c01007387 */ /* 0x000fe80000100a00 */
[----:B------:R-:W-:Y:S04]  /*21620*/  STL [R1+0x836c], R103 ;  /* 0x00836c6701007387 */ /* 0x000fe80000100800 */
[----:B------:R1:W-:Y:S01]  /*21630*/  STL [R1+0x8370], R104 ;  /* 0x0083706801007387 */ /* 0x0003e20000100800 */
[----:B---3--:R-:W-:-:S04]  /*21640*/  IMAD.WIDE R216, R217, 0x4, R122 ;  /* 0x00000004d9d87825 */ /* 0x008fc800078e027a */
[--C-:B-1----:R-:W-:Y:S02]  /*21650*/  IMAD.WIDE R104, R183, 0x4, R122.reuse ;  /* 0x00000004b7687825 */ /* 0x102fe400078e027a */
[----:B------:R-:W3:Y:S02]  /*21660*/  LDL R183, [R1+0x83c] ;  /* 0x00083c0001b77983 */ /* 0x000ee40000100800 */
[--C-:B------:R-:W-:Y:S02]  /*21670*/  IMAD.WIDE R124, R108, 0x4, R122.reuse ;  /* 0x000000046c7c7825 */ /* 0x100fe400078e027a */
[----:B------:R1:W-:Y:S04]  /*21680*/  STL.64 [R1+0x2118], R104 ;  /* 0x0021186801007387 */ /* 0x0003e80000100a00 */
[----:B------:R-:W-:Y:S04]  /*21690*/  STL.64 [R1+0x4928], R216 ;  /* 0x004928d801007387 */ /* 0x000fe80000100a00 */
[----:B------:R-:W3:Y:S01]  /*216a0*/  LDL R108, [R1+0x824] ;  /* 0x00082400016c7983 */ /* 0x000ee20000100800 */
[----:B-1----:R-:W-:-:S05]  /*216b0*/  IMAD.WIDE R104, R214, 0x4, R122 ;  /* 0x00000004d6687825 */ /* 0x002fca00078e027a */
[----:B------:R1:W-:Y:S04]  /*216c0*/  STL.64 [R1+0x4920], R104 ;  /* 0x0049206801007387 */ /* 0x0003e80000100a00 */
[----:B------:R1:W-:Y:S02]  /*216d0*/  STL.64 [R1+0x4918], R124 ;  /* 0x0049187c01007387 */ /* 0x0003e40000100a00 */
[----:B-1----:R-:W-:-:S04]  /*216e0*/  IMAD.WIDE R104, R215, 0x4, R122 ;  /* 0x00000004d7687825 */ /* 0x002fc800078e027a */
[--C-:B------:R-:W-:Y:S02]  /*216f0*/  IMAD.WIDE R124, R136, 0x4, R122.reuse ;  /* 0x00000004887c7825 */ /* 0x100fe400078e027a */
[----:B------:R-:W3:Y:S04]  /*21700*/  LDL R136, [R1+0x7b0] ;  /* 0x0007b00001887983 */ /* 0x000ee80000100800 */
[----:B------:R1:W-:Y:S04]  /*21710*/  STL.64 [R1+0x4910], R104 ;  /* 0x0049106801007387 */ /* 0x0003e80000100a00 */
[----:B------:R1:W-:Y:S04]  /*21720*/  STL.64 [R1+0x2af0], R124 ;  /* 0x002af07c01007387 */ /* 0x0003e80000100a00 */
[----:B------:R-:W3:Y:S01]  /*21730*/  LDL R248, [R1+0x7ac] ;  /* 0x0007ac0001f87983 */ /* 0x000ee20000100800 */
[----:B-1----:R-:W-:-:S04]  /*21740*/  IMAD.WIDE R104, R182, 0x4, R122 ;  /* 0x00000004b6687825 */ /* 0x002fc800078e027a */
[--C-:B------:R-:W-:Y:S01]  /*21750*/  IMAD.WIDE R124, R109, 0x4, R122.reuse ;  /* 0x000000046d7c7825 */ /* 0x100fe200078e027a */
[----:B------:R1:W-:Y:S04]  /*21760*/  STL.64 [R1+0x2a10], R104 ;  /* 0x002a106801007387 */ /* 0x0003e80000100a00 */
[----:B-1----:R-:W3:Y:S04]  /*21770*/  LDL R105, [R1+0x7a8] ;  /* 0x0007a80001697983 */ /* 0x002ee80000100800 */
[----:B------:R1:W-:Y:S04]  /*21780*/  STL.64 [R1+0x1cf8], R124 ;  /* 0x001cf87c01007387 */ /* 0x0003e80000100a00 */
[----:B------:R-:W3:Y:S04]  /*21790*/  LDL R109, [R1+0x79c] ;  /* 0x00079c00016d7983 */ /* 0x000ee80000100800 */
[----:B------:R-:W3:Y:S01]  /*217a0*/  LDL R252, [R1+0x798] ;  /* 0x0007980001fc7983 */ /* 0x000ee20000100800 */
[----:B-1----:R-:W-:-:S03]  /*217b0*/  IMAD.WIDE R124, R140, 0x4, R122 ;  /* 0x000000048c7c7825 */ /* 0x002fc600078e027a */
[----:B------:R-:W3:Y:S04]  /*217c0*/  LDL R234, [R1+0x794] ;  /* 0x0007940001ea7983 */ /* 0x000ee80000100800 */
[----:B------:R1:W-:Y:S04]  /*217d0*/  STL.64 [R1+0x1c48], R124 ;  /* 0x001c487c01007387 */ /* 0x0003e80000100a00 */
[----:B------:R-:W3:Y:S04]  /*217e0*/  LDL R140, [R1+0x788] ;  /* 0x00078800018c7983 */ /* 0x000ee80000100800 */
[----:B------:R-:W3:Y:S01]  /*217f0*/  LDL R235, [R1+0x2fc] ;  /* 0x0002fc0001eb7983 */ /* 0x000ee20000100800 */
[----:B-1----:R-:W-:-:S03]  /*21800*/  IMAD.WIDE R124, R137, 0x4, R122 ;  /* 0x00000004897c7825 */ /* 0x002fc600078e027a */
[----:B------:R-:W3:Y:S04]  /*21810*/  LDL R238, [R1+0x2ec] ;  /* 0x0002ec0001ee7983 */ /* 0x000ee80000100800 */
[----:B------:R2:W-:Y:S04]  /*21820*/  STL.64 [R1+0x1730], R124 ;  /* 0x0017307c01007387 */ /* 0x0005e80000100a00 */
[----:B------:R-:W3:Y:S04]  /*21830*/  LDL R137, [R1+0x2c4] ;  /* 0x0002c40001897983 */ /* 0x000ee80000100800 */
[----:B------:R-:W3:Y:S04]  /*21840*/  LDL R239, [R1+0x2bc] ;  /* 0x0002bc0001ef7983 */ /* 0x000ee80000100800 */
[----:B------:R-:W3:Y:S01]  /*21850*/  LDL R236, [R1+0x1b4] ;  /* 0x0001b40001ec7983 */ /* 0x000ee20000100800 */
[----:B--2---:R-:W-:-:S05]  /*21860*/  IMAD.WIDE R124, R141, 0x4, R122 ;  /* 0x000000048d7c7825 */ /* 0x004fca00078e027a */
[----:B------:R4:W-:Y:S04]  /*21870*/  STL.64 [R1+0x48f8], R124 ;  /* 0x0048f87c01007387 */ /* 0x0009e80000100a00 */
[----:B------:R-:W2:Y:S04]  /*21880*/  LDL R215, [R1+0x9c] ;  /* 0x00009c0001d77983 */ /* 0x000ea80000100800 */
[----:B------:R-:W2:Y:S04]  /*21890*/  LDL R237, [R1+0x90] ;  /* 0x0000900001ed7983 */ /* 0x000ea80000100800 */
[----:B------:R-:W2:Y:S01]  /*218a0*/  LDL R182, [R1+0xa8] ;  /* 0x0000a80001b67983 */ /* 0x000ea20000100800 */
[----:B----4-:R-:W-:-:S05]  /*218b0*/  IMAD.WIDE R124, R121, 0x4, R122 ;  /* 0x00000004797c7825 */ /* 0x010fca00078e027a */
[----:B------:R-:W-:Y:S04]  /*218c0*/  STL.64 [R1+0x48f0], R124 ;  /* 0x0048f07c01007387 */ /* 0x000fe80000100a00 */
[----:B------:R-:W4:Y:S04]  /*218d0*/  LDL R141, [R1+0x60] ;  /* 0x00006000018d7983 */ /* 0x000f280000100800 */
[----:B------:R-:W4:Y:S04]  /*218e0*/  LDL R218, [R1+0x74] ;  /* 0x0000740001da7983 */ /* 0x000f280000100800 */
[----:B------:R3:W-:Y:S04]  /*218f0*/  STL [R1+0x86b8], R121 ;  /* 0x0086b87901007387 */ /* 0x0007e80000100800 */
[----:B------:R-:W4:Y:S04]  /*21900*/  LDL R219, [R1+0x54] ;  /* 0x0000540001db7983 */ /* 0x000f280000100800 */
[----:B------:R-:W4:Y:S01]  /*21910*/  LDL R216, [R1+0x4c] ;  /* 0x00004c0001d87983 */ /* 0x000f220000100800 */
[----:B---3--:R-:W-:-:S05]  /*21920*/  IMAD.WIDE R120, R183, 0x4, R122 ;  /* 0x00000004b7787825 */ /* 0x008fca00078e027a */
[----:B------:R1:W-:Y:S04]  /*21930*/  STL.64 [R1+0x2bc8], R120 ;  /* 0x002bc87801007387 */ /* 0x0003e80000100a00 */
[----:B------:R-:W3:Y:S04]  /*21940*/  LDL R183, [R1+0x40] ;  /* 0x0000400001b77983 */ /* 0x000ee80000100800 */
[----:B------:R-:W3:Y:S01]  /*21950*/  LDL R217, [R1+0xac] ;  /* 0x0000ac0001d97983 */ /* 0x000ee20000100800 */
[----:B-1----:R-:W-:-:S03]  /*21960*/  IMAD.WIDE R120, R108, 0x4, R122 ;  /* 0x000000046c787825 */ /* 0x002fc600078e027a */
[----:B------:R-:W3:Y:S04]  /*21970*/  LDL R108, [R1+0xb0] ;  /* 0x0000b000016c7983 */ /* 0x000ee80000100800 */
[----:B------:R1:W-:Y:S04]  /*21980*/  STL.64 [R1+0x2ad0], R120 ;  /* 0x002ad07801007387 */ /* 0x0003e80000100a00 */
[----:B------:R-:W3:Y:S01]  /*21990*/  LDL R214, [R1+0x1c] ;  /* 0x00001c0001d67983 */ /* 0x000ee20000100800 */
[----:B-1----:R-:W-:-:S03]  /*219a0*/  IMAD.WIDE R120, R136, 0x4, R122 ;  /* 0x0000000488787825 */ /* 0x002fc600078e027a */
[----:B------:R-:W3:Y:S04]  /*219b0*/  LDL R136, [R1+0xb4] ;  /* 0x0000b40001887983 */ /* 0x000ee80000100800 */
[----:B------:R1:W-:Y:S01]  /*219c0*/  STL.64 [R1+0x29e0], R120 ;  /* 0x0029e07801007387 */ /* 0x0003e20000100a00 */
[----:B------:R-:W-:-:S05]  /*219d0*/  IMAD.WIDE R124, R248, 0x4, R122 ;  /* 0x00000004f87c7825 */ /* 0x000fca00078e027a */
[----:B------:R1:W-:Y:S02]  /*219e0*/  STL.64 [R1+0x2900], R124 ;  /* 0x0029007c01007387 */ /* 0x0003e40000100a00 */
[----:B-1----:R-:W-:-:S04]  /*219f0*/  IMAD.WIDE R120, R105, 0x4, R122 ;  /* 0x0000000469787825 */ /* 0x002fc800078e027a */
[--C-:B------:R-:W-:Y:S02]  /*21a00*/  IMAD.WIDE R104, R109, 0x4, R122.reuse ;  /* 0x000000046d687825 */ /* 0x100fe400078e027a */
[----:B------:R-:W3:Y:S02]  /*21a10*/  LDL R109, [R1+0xb8] ;  /* 0x0000b800016d7983 */ /* 0x000ee40000100800 */
[--C-:B------:R-:W-:Y:S02]  /*21a20*/  IMAD.WIDE R124, R252, 0x4, R122.reuse ;  /* 0x00000004fc7c7825 */ /* 0x100fe400078e027a */
[----:B------:R-:W-:Y:S04]  /*21a30*/  STL.64 [R1+0x2840], R120 ;  /* 0x0028407801007387 */ /* 0x000fe80000100a00 */
[----:B------:R1:W-:Y:S04]  /*21a40*/  STL.64 [R1+0x1f08], R104 ;  /* 0x001f086801007387 */ /* 0x0003e80000100a00 */
[----:B------:R1:W-:Y:S02]  /*21a50*/  STL.64 [R1+0x1e20], R124 ;  /* 0x001e207c01007387 */ /* 0x0003e40000100a00 */
[----:B-1----:R-:W-:-:S02]  /*21a60*/  IMAD.WIDE R104, R140, 0x4, R122 ;  /* 0x000000048c687825 */ /* 0x002fc400078e027a */
[----:B------:R-:W3:Y:S02]  /*21a70*/  LDL R140, [R1+0xbc] ;  /* 0x0000bc00018c7983 */ /* 0x000ee40000100800 */
[----:B------:R-:W-:-:S04]  /*21a80*/  IMAD.WIDE R120, R234, 0x4, R122 ;  /* 0x00000004ea787825 */ /* 0x000fc800078e027a */
[--C-:B------:R-:W-:Y:S01]  /*21a90*/  IMAD.WIDE R124, R235, 0x4, R122.reuse ;  /* 0x00000004eb7c7825 */ /* 0x100fe200078e027a */
[----:B------:R1:W-:Y:S04]  /*21aa0*/  STL.64 [R1+0x1d78], R120 ;  /* 0x001d787801007387 */ /* 0x0003e80000100a00 */
[----:B------:R1:W-:Y:S04]  /*21ab0*/  STL.64 [R1+0x16e0], R104 ;  /* 0x0016e06801007387 */ /* 0x0003e80000100a00 */
[----:B------:R1:W-:Y:S02]  /*21ac0*/  STL.64 [R1+0x2748], R124 ;  /* 0x0027487c01007387 */ /* 0x0003e40000100a00 */
[----:B-1----:R-:W-:-:S04]  /*21ad0*/  IMAD.WIDE R120, R238, 0x4, R122 ;  /* 0x00000004ee787825 */ /* 0x002fc800078e027a */
[--C-:B------:R-:W-:Y:S02]  /*21ae0*/  IMAD.WIDE R104, R137, 0x4, R122.reuse ;  /* 0x0000000489687825 */ /* 0x100fe400078e027a */
[----:B------:R-:W3:Y:S02]  /*21af0*/  LDL R137, [R1+0xc0] ;  /* 0x0000c00001897983 */ /* 0x000ee40000100800 */
[--C-:B------:R-:W-:Y:S02]  /*21b00*/  IMAD.WIDE R124, R239, 0x4, R122.reuse ;  /* 0x00000004ef7c7825 */ /* 0x100fe400078e027a */
[----:B------:R1:W-:Y:S04]  /*21b10*/  STL.64 [R1+0x2698], R120 ;  /* 0x0026987801007387 */ /* 0x0003e80000100a00 */
[----:B------:R2:W-:Y:S04]  /*21b20*/  STL.64 [R1+0x20c0], R104 ;  /* 0x0020c06801007387 */ /* 0x0005e80000100a00 */
[----:B------:R-:W-:Y:S01]  /*21b30*/  STL.64 [R1+0x1fe0], R124 ;  /* 0x001fe07c01007387 */ /* 0x000fe20000100a00 */
[----:B-1----:R-:W-:-:S04]  /*21b40*/  IMAD.WIDE R120, R236, 0x4, R122 ;  /* 0x00000004ec787825 */ /* 0x002fc800078e027a */
[--C-:B--2---:R-:W-:Y:S02]  /*21b50*/  IMAD.WIDE R104, R215, 0x4, R122.reuse ;  /* 0x00000004d7687825 */ /* 0x104fe400078e027a */
[----:B------:R-:W2:Y:S04]  /*21b60*/  LDL R215, [R1+0xc4] ;  /* 0x0000c40001d77983 */ /* 0x000ea80000100800 */
[----:B------:R1:W-:Y:S04]  /*21b70*/  STL.64 [R1+0x16a0], R120 ;  /* 0x0016a07801007387 */ /* 0x0003e80000100a00 */
[----:B------:R1:W-:Y:S02]  /*21b80*/  STL.64 [R1+0xa90], R104 ;  /* 0x000a906801007387 */ /* 0x0003e40000100a00 */
[----:B-1----:R-:W-:-:S04]  /*21b90*/  IMAD.WIDE R120, R237, 0x4, R122 ;  /* 0x00000004ed787825 */ /* 0x002fc800078e027a */
[--C-:B------:R-:W-:Y:S02]  /*21ba0*/  IMAD.WIDE R104, R182, 0x4, R122.reuse ;  /* 0x00000004b6687825 */ /* 0x100fe400078e027a */
[----:B------:R-:W2:Y:S04]  /*21bb0*/  LDL R182, [R1+0xc8] ;  /* 0x0000c80001b67983 */ /* 0x000ea80000100800 */
[----:B------:R4:W-:Y:S04]  /*21bc0*/  STL.64 [R1+0xaa8], R120 ;  /* 0x000aa87801007387 */ /* 0x0009e80000100a00 */
[----:B------:R1:W-:Y:S01]  /*21bd0*/  STL.64 [R1+0xb20], R104 ;  /* 0x000b206801007387 */ /* 0x0003e20000100a00 */
[----:B----4-:R-:W-:-:S04]  /*21be0*/  IMAD.WIDE R120, R218, 0x4, R122 ;  /* 0x00000004da787825 */ /* 0x010fc800078e027a */
[--C-:B-1----:R-:W-:Y:S02]  /*21bf0*/  IMAD.WIDE R104, R141, 0x4, R122.reuse ;  /* 0x000000048d687825 */ /* 0x102fe400078e027a */
[----:B------:R-:W4:Y:S02]  /*21c00*/  LDL R141, [R1+0xcc] ;  /* 0x0000cc00018d7983 */ /* 0x000f240000100800 */
[--C-:B------:R-:W-:Y:S02]  /*21c10*/  IMAD.WIDE R124, R219, 0x4, R122.reuse ;  /* 0x00000004db7c7825 */ /* 0x100fe400078e027a */
[----:B------:R1:W-:Y:S04]  /*21c20*/  STL.64 [R1+0xb48], R120 ;  /* 0x000b487801007387 */ /* 0x0003e80000100a00 */
[----:B------:R3:W-:Y:S04]  /*21c30*/  STL.64 [R1+0xb60], R104 ;  /* 0x000b606801007387 */ /* 0x0007e80000100a00 */
[----:B------:R-:W-:Y:S01]  /*21c40*/  STL.64 [R1+0x1688], R124 ;  /* 0x0016887c01007387 */ /* 0x000fe20000100a00 */
[----:B-1----:R-:W-:-:S04]  /*21c50*/  IMAD.WIDE R120, R216, 0x4, R122 ;  /* 0x00000004d8787825 */ /* 0x002fc800078e027a */
[--C-:B---3--:R-:W-:Y:S02]  /*21c60*/  IMAD.WIDE R104, R183, 0x4, R122.reuse ;  /* 0x00000004b7687825 */ /* 0x108fe400078e027a */
[----:B------:R-:W3:Y:S04]  /*21c70*/  LDL R183, [R1+0xd0] ;  /* 0x0000d00001b77983 */ /* 0x000ee80000100800 */
[----:B------:R-:W-:Y:S04]  /*21c80*/  STL.64 [R1+0x1680], R120 ;  /* 0x0016807801007387 */ /* 0x000fe80000100a00 */
[----:B------:R1:W-:Y:S02]  /*21c90*/  STL.64 [R1+0x1678], R104 ;  /* 0x0016786801007387 */ /* 0x0003e40000100a00 */
[----:B-1----:R-:W-:-:S02]  /*21ca0*/  IMAD.WIDE R104, R108, 0x4, R122 ;  /* 0x000000046c687825 */ /* 0x002fc400078e027a */
[----:B------:R-:W3:Y:S02]  /*21cb0*/  LDL R108, [R1+0xd4] ;  /* 0x0000d400016c7983 */ /* 0x000ee40000100800 */
[----:B------:R-:W-:-:S04]  /*21cc0*/  IMAD.WIDE R120, R217, 0x4, R122 ;  /* 0x00000004d9787825 */ /* 0x000fc800078e027a */
[--C-:B------:R-:W-:Y:S01]  /*21cd0*/  IMAD.WIDE R124, R214, 0x4, R122.reuse ;  /* 0x00000004d67c7825 */ /* 0x100fe200078e027a */
[----:B------:R1:W-:Y:S04]  /*21ce0*/  STL.64 [R1+0x1670], R120 ;  /* 0x0016707801007387 */ /* 0x0003e80000100a00 */
[----:B------:R1:W-:Y:S04]  /*21cf0*/  STL.64 [R1+0x1668], R104 ;  /* 0x0016686801007387 */ /* 0x0003e80000100a00 */
[----:B------:R-:W-:Y:S01]  /*21d00*/  STL.64 [R1+0x1660], R124 ;  /* 0x0016607c01007387 */ /* 0x000fe20000100a00 */
[----:B-1----:R-:W-:-:S03]  /*21d10*/  IMAD.WIDE R120, R136, 0x4, R122 ;  /* 0x0000000488787825 */ /* 0x002fc600078e027a */
[----:B------:R-:W3:Y:S01]  /*21d20*/  LDL R136, [R1+0xd8] ;  /* 0x0000d80001887983 */ /* 0x000ee20000100800 */
[----:B------:R-:W-:-:S03]  /*21d30*/  IMAD.WIDE R104, R10, 0x4, R122 ;  /* 0x000000040a687825 */ /* 0x000fc600078e027a */
[----:B------:R1:W-:Y:S04]  /*21d40*/  STL.64 [R1+0x1658], R120 ;  /* 0x0016587801007387 */ /* 0x0003e80000100a00 */
[----:B------:R-:W-:Y:S04]  /*21d50*/  STL [R1+0x86d0], R10 ;  /* 0x0086d00a01007387 */ /* 0x000fe80000100800 */
[----:B------:R1:W-:Y:S02]  /*21d60*/  STL.64 [R1+0x1650], R104 ;  /* 0x0016506801007387 */ /* 0x0003e40000100a00 */
[----:B-1----:R-:W-:-:S02]  /*21d70*/  IMAD.WIDE R120, R109, 0x4, R122 ;  /* 0x000000046d787825 */ /* 0x002fc400078e027a */
[----:B------:R-:W3:Y:S02]  /*21d80*/  LDL R109, [R1+0xdc] ;  /* 0x0000dc00016d7983 */ /* 0x000ee40000100800 */
[--C-:B------:R-:W-:Y:S02]  /*21d90*/  IMAD.WIDE R104, R42, 0x4, R122.reuse ;  /* 0x000000042a687825 */ /* 0x100fe400078e027a */
        /* <DEDUP_REMOVED lines=12> */
[----:B------:R-:W-:Y:S04]  /*21e60*/  STL.64 [R1+0x1628], R120 ;  /* 0x0016287801007387 */ /* 0x000fe80000100a00 */
[----:B------:R-:W-:Y:S04]  /*21e70*/  STL [R1+0x86dc], R32 ;  /* 0x0086dc2001007387 */ /* 0x000fe80000100800 */
[----:B------:R1:W-:Y:S04]  /*21e80*/  STL.64 [R1+0x1620], R104 ;  /* 0x0016206801007387 */ /* 0x0003e80000100a00 */
[----:B------:R-:W-:Y:S01]  /*21e90*/  STL [R1+0x86e0], R29 ;  /* 0x0086e01d01007387 */ /* 0x000fe20000100800 */
[----:B-1----:R-:W-:-:S04]  /*21ea0*/  IMAD.WIDE R104, R29, 0x4, R122 ;  /* 0x000000041d687825 */ /* 0x002fc800078e027a */
[----:B--2---:R-:W-:-:S05]  /*21eb0*/  IMAD.WIDE R120, R215, 0x4, R122 ;  /* 0x00000004d7787825 */ /* 0x004fca00078e027a */
[----:B------:R-:W-:Y:S04]  /*21ec0*/  STL.64 [R1+0x1618], R120 ;  /* 0x0016187801007387 */ /* 0x000fe80000100a00 */
[----:B------:R1:W-:Y:S04]  /*21ed0*/  STL.64 [R1+0x1610], R104 ;  /* 0x0016106801007387 */ /* 0x0003e80000100a00 */
[----:B------:R-:W-:Y:S01]  /*21ee0*/  STL [R1+0x86e4], R26 ;  /* 0x0086e41a01007387 */ /* 0x000fe20000100800 */
[----:B-1----:R-:W-:-:S04]  /*21ef0*/  IMAD.WIDE R104, R26, 0x4, R122 ;  /* 0x000000041a687825 */ /* 0x002fc800078e027a */
[----:B------:R-:W-:-:S05]  /*21f00*/  IMAD.WIDE R120, R182, 0x4, R122 ;  /* 0x00000004b6787825 */ /* 0x000fca00078e027a */
[----:B------:R4:W-:Y:S04]  /*21f10*/  STL.64 [R1+0x1608], R120 ;  /* 0x0016087801007387 */ /* 0x0009e80000100a00 */
[----:B------:R1:W-:Y:S01]  /*21f20*/  STL.64 [R1+0x1600], R104 ;  /* 0x0016006801007387 */ /* 0x0003e20000100a00 */
[----:B----4-:R-:W-:-:S03]  /*21f30*/  IMAD.WIDE R120, R141, 0x4, R122 ;  /* 0x000000048d787825 */ /* 0x010fc600078e027a */
[----:B------:R-:W2:Y:S01]  /*21f40*/  LDL R141, [R1+0xe8] ;  /* 0x0000e800018d7983 */ /* 0x000ea20000100800 */
[----:B-1----:R-:W-:-:S03]  /*21f50*/  IMAD.WIDE R104, R24, 0x4, R122 ;  /* 0x0000000418687825 */ /* 0x002fc600078e027a */
[----:B------:R3:W-:Y:S04]  /*21f60*/  STL.64 [R1+0x15f8], R120 ;  /* 0x0015f87801007387 */ /* 0x0007e80000100a00 */
[----:B------:R-:W-:Y:S04]  /*21f70*/  STL [R1+0x86e8], R24 ;  /* 0x0086e81801007387 */ /* 0x000fe80000100800 */
[----:B------:R1:W-:Y:S04]  /*21f80*/  STL.64 [R1+0x15f0], R104 ;  /* 0x0015f06801007387 */ /* 0x0003e80000100a00 */
[----:B------:R-:W-:Y:S01]  /*21f90*/  STL [R1+0x86ec], R21 ;  /* 0x0086ec1501007387 */ /* 0x000fe20000100800 */
[----:B---3--:R-:W-:-:S04]  /*21fa0*/  IMAD.WIDE R120, R183, 0x4, R122 ;  /* 0x00000004b7787825 */ /* 0x008fc800078e027a */
[--C-:B-1----:R-:W-:Y:S01]  /*21fb0*/  IMAD.WIDE R104, R21, 0x4, R122.reuse ;  /* 0x0000000415687825 */ /* 0x102fe200078e027a */
[----:B------:R1:W-:Y:S04]  /*21fc0*/  STL.64 [R1+0x15e8], R120 ;  /* 0x0015e87801007387 */ /* 0x0003e80000100a00 */
[----:B------:R3:W-:Y:S01]  /*21fd0*/  STL.64 [R1+0x15e0], R104 ;  /* 0x0015e06801007387 */ /* 0x0007e20000100a00 */
[----:B-1----:R-:W-:-:S03]  /*21fe0*/  IMAD.WIDE R120, R108, 0x4, R122 ;  /* 0x000000046c787825 */ /* 0x002fc600078e027a */
[----:B------:R-:W4:Y:S01]  /*21ff0*/  LDL R108, [R1+0x110] ;  /* 0x00011000016c7983 */ /* 0x000f220000100800 */
[----:B---3--:R-:W-:-:S03]  /*22000*/  IMAD.WIDE R104, R18, 0x4, R122 ;  /* 0x0000000412687825 */ /* 0x008fc600078e027a */
[----:B------:R1:W-:Y:S04]  /*22010*/  STL.64 [R1+0x15d8], R120 ;  /* 0x0015d87801007387 */ /* 0x0003e80000100a00 */
[----:B------:R-:W-:Y:S04]  /*22020*/  STL [R1+0x86f0], R18 ;  /* 0x0086f01201007387 */ /* 0x000fe80000100800 */
        /* <DEDUP_REMOVED lines=14> */
[----:B------:R-:W4:Y:S04]  /*22110*/  LDL R217, [R1+0x160] ;  /* 0x0001600001d97983 */ /* 0x000f280000100800 */
[----:B------:R-:W-:Y:S01]  /*22120*/  STL.64 [R1+0x15a8], R120 ;  /* 0x0015a87801007387 */ /* 0x000fe20000100a00 */
[----:B---3--:R-:W-:-:S03]  /*22130*/  IMAD.WIDE R104, R191, 0x4, R122 ;  /* 0x00000004bf687825 */ /* 0x008fc600078e027a */
[----:B------:R-:W-:Y:S04]  /*22140*/  STL [R1+0x86fc], R191 ;  /* 0x0086fcbf01007387 */ /* 0x000fe80000100800 */
        /* <DEDUP_REMOVED lines=11> */
[----:B------:R-:W-:Y:S04]  /*22200*/  STL [R1+0x8700], R6 ;  /* 0x0087000601007387 */ /* 0x000fe80000100800 */
[----:B------:R-:W3:Y:S04]  /*22210*/  LDL R34, [R1+0x1cc] ;  /* 0x0001cc0001227983 */ /* 0x000ee80000100800 */
[----:B------:R-:W3:Y:S01]  /*22220*/  LDL R32, [R1+0x1d0] ;  /* 0x0001d00001207983 */ /* 0x000ee20000100800 */
[----:B-1----:R-:W-:-:S04]  /*22230*/  IMAD.WIDE R104, R5, 0x4, R122 ;  /* 0x0000000405687825 */ /* 0x002fc800078e027a */
[----:B--2---:R-:W-:-:S05]  /*22240*/  IMAD.WIDE R120, R141, 0x4, R122 ;  /* 0x000000048d787825 */ /* 0x004fca00078e027a */
[----:B------:R4:W-:Y:S04]  /*22250*/  STL.64 [R1+0x1588], R120 ;  /* 0x0015887801007387 */ /* 0x0009e80000100a00 */
[----:B------:R-:W2:Y:S04]  /*22260*/  LDL R182, [R1+0x1a4] ;  /* 0x0001a40001b67983 */ /* 0x000ea80000100800 */
[----:B------:R-:W-:Y:S04]  /*22270*/  STL [R1+0x8704], R5 ;  /* 0x0087040501007387 */ /* 0x000fe80000100800 */
[----:B------:R1:W-:Y:S04]  /*22280*/  STL.64 [R1+0x1580], R104 ;  /* 0x0015806801007387 */ /* 0x0003e80000100a00 */
[----:B------:R-:W2:Y:S01]  /*22290*/  LDL R29, [R1+0x1d8] ;  /* 0x0001d800011d7983 */ /* 0x000ea20000100800 */
[----:B----4-:R-:W-:-:S03]  /*222a0*/  IMAD.WIDE R120, R108, 0x4, R122 ;  /* 0x000000046c787825 */ /* 0x010fc600078e027a */
[----:B------:R-:W4:Y:S01]  /*222b0*/  LDL R108, [R1+0x1a8] ;  /* 0x0001a800016c7983 */ /* 0x000f220000100800 */
[----:B-1----:R-:W-:-:S03]  /*222c0*/  IMAD.WIDE R104, R202, 0x4, R122 ;  /* 0x00000004ca687825 */ /* 0x002fc600078e027a */
[----:B------:R1:W-:Y:S04]  /*222d0*/  STL.64 [R1+0x1578], R120 ;  /* 0x0015787801007387 */ /* 0x0003e80000100a00 */
[----:B------:R-:W-:Y:S04]  /*222e0*/  STL [R1+0x8708], R202 ;  /* 0x008708ca01007387 */ /* 0x000fe80000100800 */
[----:B------:R1:W-:Y:S04]  /*222f0*/  STL.64 [R1+0x1570], R104 ;  /* 0x0015706801007387 */ /* 0x0003e80000100a00 */
[----:B------:R-:W4:Y:S01]  /*22300*/  LDL R140, [R1+0x1ac] ;  /* 0x0001ac00018c7983 */ /* 0x000f220000100800 */
[----:B-1----:R-:W-:-:S04]  /*22310*/  IMAD.WIDE R120, R136, 0x4, R122 ;  /* 0x0000000488787825 */ /* 0x002fc800078e027a */
[--C-:B------:R-:W-:Y:S01]  /*22320*/  IMAD.WIDE R104, R223, 0x4, R122.reuse ;  /* 0x00000004df687825 */ /* 0x100fe200078e027a */
[----:B------:R1:W-:Y:S04]  /*22330*/  STL.64 [R1+0x1568], R120 ;  /* 0x0015687801007387 */ /* 0x0003e80000100a00 */
[----:B------:R-:W-:Y:S04]  /*22340*/  STL [R1+0x870c], R223 ;  /* 0x00870cdf01007387 */ /* 0x000fe80000100800 */
[----:B------:R1:W-:Y:S02]  /*22350*/  STL.64 [R1+0x1560], R104 ;  /* 0x0015606801007387 */ /* 0x0003e40000100a00 */
[----:B-1----:R-:W-:-:S02]  /*22360*/  IMAD.WIDE R120, R109, 0x4, R122 ;  /* 0x000000046d787825 */ /* 0x002fc400078e027a */
[----:B------:R-:W4:Y:S04]  /*22370*/  LDL R109, [R1+0x1b0] ;  /* 0x0001b000016d7983 */ /* 0x000f280000100800 */
[----:B------:R1:W-:Y:S04]  /*22380*/  STL.64 [R1+0x1558], R120 ;  /* 0x0015587801007387 */ /* 0x0003e80000100a00 */
[----:B------:R-:W4:Y:S01]  /*22390*/  LDL R141, [R1+0x98] ;  /* 0x00009800018d7983 */ /* 0x000f220000100800 */
[----:B------:R-:W-:-:S03]  /*223a0*/  IMAD.WIDE R104, R224, 0x4, R122 ;  /* 0x00000004e0687825 */ /* 0x000fc600078e027a */
[----:B------:R-:W4:Y:S04]  /*223b0*/  LDL R136, [R1+0x8c] ;  /* 0x00008c0001887983 */ /* 0x000f280000100800 */
[----:B------:R1:W-:Y:S02]  /*223c0*/  STL.64 [R1+0x1550], R104 ;  /* 0x0015506801007387 */ /* 0x0003e40000100a00 */
[--C-:B-1----:R-:W-:Y:S02]  /*223d0*/  IMAD.WIDE R120, R217, 0x4, R122.reuse ;  /* 0x00000004d9787825 */ /* 0x102fe400078e027a */
[----:B------:R-:W-:Y:S04]  /*223e0*/  STL [R1+0x8710], R224 ;  /* 0x008710e001007387 */ /* 0x000fe80000100800 */
[----:B------:R-:W-:Y:S01]  /*223f0*/  STL [R1+0x8714], R98 ;  /* 0x0087146201007387 */ /* 0x000fe20000100800 */
[----:B------:R-:W-:-:S03]  /*22400*/  IMAD.WIDE R104, R98, 0x4, R122 ;  /* 0x0000000462687825 */ /* 0x000fc600078e027a */
[----:B------:R1:W-:Y:S01]  /*22410*/  STL.64 [R1+0x1548], R120 ;  /* 0x0015487801007387 */ /* 0x0003e20000100a00 */
[----:B---3--:R-:W-:-:S03]  /*22420*/  IMAD.WIDE R124, R214, 0x4, R122 ;  /* 0x00000004d67c7825 */ /* 0x008fc600078e027a */
[----:B------:R3:W-:Y:S04]  /*22430*/  STL.64 [R1+0x1540], R104 ;  /* 0x0015406801007387 */ /* 0x0007e80000100a00 */
[----:B------:R3:W-:Y:S01]  /*22440*/  STL.64 [R1+0x1538], R124 ;  /* 0x0015387c01007387 */ /* 0x0007e20000100a00 */
[----:B-1----:R-:W-:-:S04]  /*22450*/  IMAD.WIDE R120, R215, 0x4, R122 ;  /* 0x00000004d7787825 */ /* 0x002fc800078e027a */
[----:B---3--:R-:W-:-:S04]  /*22460*/  IMAD.WIDE R104, R85, 0x4, R122 ;  /* 0x0000000455687825 */ /* 0x008fc800078e027a */
[--C-:B------:R-:W-:Y:S01]  /*22470*/  IMAD.WIDE R124, R73, 0x4, R122.reuse ;  /* 0x00000004497c7825 */ /* 0x100fe200078e027a */
[----:B------:R1:W-:Y:S04]  /*22480*/  STL.64 [R1+0x1530], R104 ;  /* 0x0015306801007387 */ /* 0x0003e80000100a00 */
[----:B------:R3:W-:Y:S04]  /*22490*/  STL.64 [R1+0x1528], R120 ;  /* 0x0015287801007387 */ /* 0x0007e80000100a00 */
[----:B------:R-:W-:Y:S01]  /*224a0*/  STL.64 [R1+0x1520], R124 ;  /* 0x0015207c01007387 */ /* 0x000fe20000100a00 */
[----:B-1----:R-:W-:-:S03]  /*224b0*/  IMAD.WIDE R104, R183, 0x4, R122 ;  /* 0x00000004b7687825 */ /* 0x002fc600078e027a */
[----:B------:R-:W4:Y:S01]  /*224c0*/  LDL R215, [R1+0x3c] ;  /* 0x00003c0001d77983 */ /* 0x000f220000100800 */
[----:B---3--:R-:W-:-:S03]  /*224d0*/  IMAD.WIDE R120, R60, 0x4, R122 ;  /* 0x000000043c787825 */ /* 0x008fc600078e027a */
[----:B------:R1:W-:Y:S04]  /*224e0*/  STL.64 [R1+0x1518], R104 ;  /* 0x0015186801007387 */ /* 0x0003e80000100a00 */
[----:B------:R-:W-:Y:S04]  /*224f0*/  STL.64 [R1+0x1510], R120 ;  /* 0x0015107801007387 */ /* 0x000fe80000100a00 */
[----:B------:R-:W3:Y:S01]  /*22500*/  LDL R218, [R1+0x1e4] ;  /* 0x0001e40001da7983 */ /* 0x000ee20000100800 */
[----:B-1----:R-:W-:-:S03]  /*22510*/  IMAD.WIDE R104, R137, 0x4, R122 ;  /* 0x0000000489687825 */ /* 0x002fc600078e027a */
[----:B------:R-:W3:Y:S04]  /*22520*/  LDL R137, [R1+0x1e8] ;  /* 0x0001e80001897983 */ /* 0x000ee80000100800 */
[----:B------:R1:W-:Y:S04]  /*22530*/  STL.64 [R1+0x1508], R104 ;  /* 0x0015086801007387 */ /* 0x0003e80000100a00 */
[----:B------:R-:W3:Y:S04]  /*22540*/  LDL R183, [R1+0x8] ;  /* 0x0000080001b77983 */ /* 0x000ee80000100800 */
[----:B------:R-:W3:Y:S01]  /*22550*/  LDL R219, [R1+0x18] ;  /* 0x0000180001db7983 */ /* 0x000ee20000100800 */
[----:B-1----:R-:W-:-:S05]  /*22560*/  IMAD.WIDE R104, R48, 0x4, R122 ;  /* 0x0000000430687825 */ /* 0x002fca00078e027a */
[----:B------:R2:W-:Y:S02]  /*22570*/  STL.64 [R1+0x1500], R104 ;  /* 0x0015006801007387 */ /* 0x0005e40000100a00 */
[--C-:B--2---:R-:W-:Y:S02]  /*22580*/  IMAD.WIDE R104, R182, 0x4, R122.reuse ;  /* 0x00000004b6687825 */ /* 0x104fe400078e027a */
[----:B------:R-:W2:Y:S04]  /*22590*/  LDL R182, [R1+0x1ec] ;  /* 0x0001ec0001b67983 */ /* 0x000ea80000100800 */
[----:B------:R4:W-:Y:S02]  /*225a0*/  STL.64 [R1+0x14f8], R104 ;  /* 0x0014f86801007387 */ /* 0x0009e40000100a00 */
[----:B----4-:R-:W-:-:S02]  /*225b0*/  IMAD.WIDE R104, R108, 0x4, R122 ;  /* 0x000000046c687825 */ /* 0x010fc400078e027a */
[----:B------:R-:W4:Y:S02]  /*225c0*/  LDL R108, [R1+0x1f0] ;  /* 0x0001f000016c7983 */ /* 0x000f240000100800 */
[----:B------:R-:W-:-:S05]  /*225d0*/  IMAD.WIDE R120, R77, 0x4, R122 ;  /* 0x000000044d787825 */ /* 0x000fca00078e027a */
[----:B------:R1:W-:Y:S04]  /*225e0*/  STL.64 [R1+0x14f0], R120 ;  /* 0x0014f07801007387 */ /* 0x0003e80000100a00 */
[----:B------:R1:W-:Y:S04]  /*225f0*/  STL.64 [R1+0x14e8], R104 ;  /* 0x0014e86801007387 */ /* 0x0003e80000100a00 */
[----:B------:R-:W4:Y:S01]  /*22600*/  LDL R216, [R1+0x1f4] ;  /* 0x0001f40001d87983 */ /* 0x000f220000100800 */
[----:B-1----:R-:W-:-:S04]  /*22610*/  IMAD.WIDE R120, R149, 0x4, R122 ;  /* 0x0000000495787825 */ /* 0x002fc800078e027a */
[--C-:B------:R-:W-:Y:S01]  /*22620*/  IMAD.WIDE R104, R140, 0x4, R122.reuse ;  /* 0x000000048c687825 */ /* 0x100fe200078e027a */
[----:B------:R1:W-:Y:S04]  /*22630*/  STL.64 [R1+0x14e0], R120 ;  /* 0x0014e07801007387 */ /* 0x0003e80000100a00 */
[----:B------:R1:W-:Y:S04]  /*22640*/  STL.64 [R1+0x14d8], R104 ;  /* 0x0014d86801007387 */ /* 0x0003e80000100a00 */
[----:B------:R-:W4:Y:S01]  /*22650*/  LDL R140, [R1+0x200] ;  /* 0x00020000018c7983 */ /* 0x000f220000100800 */
[----:B-1----:R-:W-:-:S04]  /*22660*/  IMAD.WIDE R120, R185, 0x4, R122 ;  /* 0x00000004b9787825 */ /* 0x002fc800078e027a */
[--C-:B------:R-:W-:Y:S01]  /*22670*/  IMAD.WIDE R104, R109, 0x4, R122.reuse ;  /* 0x000000046d687825 */ /* 0x100fe200078e027a */
[----:B------:R1:W-:Y:S04]  /*22680*/  STL.64 [R1+0x14d0], R120 ;  /* 0x0014d07801007387 */ /* 0x0003e80000100a00 */
[----:B------:R-:W4:Y:S04]  /*22690*/  LDL R109, [R1+0x20c] ;  /* 0x00020c00016d7983 */ /* 0x000f280000100800 */
[----:B------:R1:W-:Y:S02]  /*226a0*/  STL.64 [R1+0x14c8], R104 ;  /* 0x0014c86801007387 */ /* 0x0003e40000100a00 */
[----:B-1----:R-:W-:-:S05]  /*226b0*/  IMAD.WIDE R120, R211, 0x4, R122 ;  /* 0x00000004d3787825 */ /* 0x002fca00078e027a */
[----:B------:R1:W-:Y:S01]  /*226c0*/  STL.64 [R1+0x14c0], R120 ;  /* 0x0014c07801007387 */ /* 0x0003e20000100a00 */
[----:B------:R-:W-:-:S03]  /*226d0*/  IMAD.WIDE R104, R141, 0x4, R122 ;  /* 0x000000048d687825 */ /* 0x000fc600078e027a */
[----:B------:R-:W4:Y:S01]  /*226e0*/  LDL R141, [R1+0x210] ;  /* 0x00021000018d7983 */ /* 0x000f220000100800 */
[----:B-1----:R-:W-:-:S03]  /*226f0*/  IMAD.WIDE R120, R136, 0x4, R122 ;  /* 0x0000000488787825 */ /* 0x002fc600078e027a */
        /* <DEDUP_REMOVED lines=16> */
[----:B------:R-:W4:Y:S04]  /*22800*/  LDL R215, [R1+0x230] ;  /* 0x0002300001d77983 */ /* 0x000f280000100800 */
[----:B------:R1:W-:Y:S01]  /*22810*/  STL.64 [R1+0x1fc0], R120 ;  /* 0x001fc07801007387 */ /* 0x0003e20000100a00 */
[----:B---3--:R-:W-:-:S04]  /*22820*/  IMAD.WIDE R104, R218, 0x4, R122 ;  /* 0x00000004da687825 */ /* 0x008fc800078e027a */
[--C-:B-1----:R-:W-:Y:S02]  /*22830*/  IMAD.WIDE R120, R137, 0x4, R122.reuse ;  /* 0x0000000489787825 */ /* 0x102fe400078e027a */
[----:B------:R-:W3:Y:S04]  /*22840*/  LDL R137, [R1+0x23c] ;  /* 0x00023c0001897983 */ /* 0x000ee80000100800 */
[----:B------:R1:W-:Y:S04]  /*22850*/  STL.64 [R1+0x2098], R104 ;  /* 0x0020986801007387 */ /* 0x0003e80000100a00 */
[----:B------:R1:W-:Y:S02]  /*22860*/  STL.64 [R1+0x2180], R120 ;  /* 0x0021807801007387 */ /* 0x0003e40000100a00 */
[----:B-1----:R-:W-:-:S04]  /*22870*/  IMAD.WIDE R104, R219, 0x4, R122 ;  /* 0x00000004db687825 */ /* 0x002fc800078e027a */
[--C-:B------:R-:W-:Y:S02]  /*22880*/  IMAD.WIDE R120, R183, 0x4, R122.reuse ;  /* 0x00000004b7787825 */ /* 0x100fe400078e027a */
[----:B------:R-:W3:Y:S04]  /*22890*/  LDL R183, [R1+0x244] ;  /* 0x0002440001b77983 */ /* 0x000ee80000100800 */
[----:B------:R-:W-:Y:S04]  /*228a0*/  STL.64 [R1+0x2248], R104 ;  /* 0x0022486801007387 */ /* 0x000fe80000100a00 */
[----:B------:R1:W-:Y:S02]  /*228b0*/  STL.64 [R1+0x2338], R120 ;  /* 0x0023387801007387 */ /* 0x0003e40000100a00 */
[----:B-1----:R-:W-:-:S04]  /*228c0*/  IMAD.WIDE R120, R28, 0x4, R122 ;  /* 0x000000041c787825 */ /* 0x002fc800078e027a */
[--C-:B--2---:R-:W-:Y:S02]  /*228d0*/  IMAD.WIDE R104, R182, 0x4, R122.reuse ;  /* 0x00000004b6687825 */ /* 0x104fe400078e027a */
[----:B------:R-:W2:Y:S04]  /*228e0*/  LDL R182, [R1+0x248] ;  /* 0x0002480001b67983 */ /* 0x000ea80000100800 */
[----:B------:R4:W-:Y:S04]  /*228f0*/  STL.64 [R1+0x23f8], R104 ;  /* 0x0023f86801007387 */ /* 0x0009e80000100a00 */
[----:B------:R1:W-:Y:S01]  /*22900*/  STL.64 [R1+0x24e0], R120 ;  /* 0x0024e07801007387 */ /* 0x0003e20000100a00 */
[----:B----4-:R-:W-:-:S03]  /*22910*/  IMAD.WIDE R104, R108, 0x4, R122 ;  /* 0x000000046c687825 */ /* 0x010fc600078e027a */
[----:B------:R-:W4:Y:S01]  /*22920*/  LDL R108, [R1+0x24c] ;  /* 0x00024c00016c7983 */ /* 0x000f220000100800 */
[----:B-1----:R-:W-:-:S03]  /*22930*/  IMAD.WIDE R120, R36, 0x4, R122 ;  /* 0x0000000424787825 */ /* 0x002fc600078e027a */
[----:B------:R1:W-:Y:S01]  /*22940*/  STL.64 [R1+0x25a0], R104 ;  /* 0x0025a06801007387 */ /* 0x0003e20000100a00 */
[----:B------:R-:W-:-:S03]  /*22950*/  IMAD.WIDE R124, R97, 0x4, R122 ;  /* 0x00000004617c7825 */ /* 0x000fc600078e027a */
[----:B------:R1:W-:Y:S02]  /*22960*/  STL.64 [R1+0x2678], R120 ;  /* 0x0026787801007387 */ /* 0x0003e40000100a00 */
[----:B-1----:R-:W-:-:S05]  /*22970*/  IMAD.WIDE R104, R216, 0x4, R122 ;  /* 0x00000004d8687825 */ /* 0x002fca00078e027a */
[----:B------:R1:W-:Y:S04]  /*22980*/  STL.64 [R1+0x2730], R104 ;  /* 0x0027306801007387 */ /* 0x0003e80000100a00 */
[----:B------:R-:W-:Y:S01]  /*22990*/  STL.64 [R1+0x2810], R124 ;  /* 0x0028107c01007387 */ /* 0x000fe20000100a00 */
[----:B------:R-:W-:-:S03]  /*229a0*/  IMAD.WIDE R120, R140, 0x4, R122 ;  /* 0x000000048c787825 */ /* 0x000fc600078e027a */
[----:B------:R-:W4:Y:S01]  /*229b0*/  LDL R140, [R1+0x250] ;  /* 0x00025000018c7983 */ /* 0x000f220000100800 */
[----:B-1----:R-:W-:-:S03]  /*229c0*/  IMAD.WIDE R104, R31, 0x4, R122 ;  /* 0x000000041f687825 */ /* 0x002fc600078e027a */
[----:B------:R1:W-:Y:S04]  /*229d0*/  STL.64 [R1+0x28d0], R120 ;  /* 0x0028d07801007387 */ /* 0x0003e80000100a00 */
[----:B------:R1:W-:Y:S02]  /*229e0*/  STL.64 [R1+0x29b0], R104 ;  /* 0x0029b06801007387 */ /* 0x0003e40000100a00 */
[--C-:B-1----:R-:W-:Y:S02]  /*229f0*/  IMAD.WIDE R120, R109, 0x4, R122.reuse ;  /* 0x000000046d787825 */ /* 0x102fe400078e027a */
[----:B------:R-:W4:Y:S02]  /*22a00*/  LDL R109, [R1+0x258] ;  /* 0x00025800016d7983 */ /* 0x000f240000100800 */
[----:B------:R-:W-:-:S02]  /*22a10*/  IMAD.WIDE R104, R27, 0x4, R122 ;  /* 0x000000041b687825 */ /* 0x000fc400078e027a */
[----:B------:R1:W-:Y:S04]  /*22a20*/  STL.64 [R1+0x2a58], R120 ;  /* 0x002a587801007387 */ /* 0x0003e80000100a00 */
[----:B------:R1:W-:Y:S02]  /*22a30*/  STL.64 [R1+0x2b60], R104 ;  /* 0x002b606801007387 */ /* 0x0003e40000100a00 */
[--C-:B-1----:R-:W-:Y:S02]  /*22a40*/  IMAD.WIDE R120, R141, 0x4, R122.reuse ;  /* 0x000000048d787825 */ /* 0x102fe400078e027a */
[----:B------:R-:W4:Y:S02]  /*22a50*/  LDL R141, [R1+0x260] ;  /* 0x00026000018d7983 */ /* 0x000f240000100800 */
[----:B------:R-:W-:-:S02]  /*22a60*/  IMAD.WIDE R104, R25, 0x4, R122 ;  /* 0x0000000419687825 */ /* 0x000fc400078e027a */
[----:B------:R-:W-:Y:S04]  /*22a70*/  STL.64 [R1+0x2c60], R120 ;  /* 0x002c607801007387 */ /* 0x000fe80000100a00 */
[----:B------:R1:W-:Y:S01]  /*22a80*/  STL.64 [R1+0x2d50], R104 ;  /* 0x002d506801007387 */ /* 0x0003e20000100a00 */
[----:B------:R-:W-:-:S05]  /*22a90*/  IMAD.WIDE R124, R217, 0x4, R122 ;  /* 0x00000004d97c7825 */ /* 0x000fca00078e027a */
[----:B------:R1:W-:Y:S02]  /*22aa0*/  STL.64 [R1+0x2e18], R124 ;  /* 0x002e187c01007387 */ /* 0x0003e40000100a00 */
[----:B-1----:R-:W-:-:S04]  /*22ab0*/  IMAD.WIDE R104, R23, 0x4, R122 ;  /* 0x0000000417687825 */ /* 0x002fc800078e027a */
[--C-:B------:R-:W-:Y:S02]  /*22ac0*/  IMAD.WIDE R120, R136, 0x4, R122.reuse ;  /* 0x0000000488787825 */ /* 0x100fe400078e027a */
[----:B------:R-:W4:Y:S04]  /*22ad0*/  LDL R136, [R1+0x264] ;  /* 0x0002640001887983 */ /* 0x000f280000100800 */
[----:B------:R1:W-:Y:S01]  /*22ae0*/  STL.64 [R1+0x2f08], R104 ;  /* 0x002f086801007387 */ /* 0x0003e20000100a00 */
[----:B------:R-:W-:-:S03]  /*22af0*/  IMAD.WIDE R124, R16, 0x4, R122 ;  /* 0x00000004107c7825 */ /* 0x000fc600078e027a */
[----:B------:R1:W-:Y:S02]  /*22b00*/  STL.64 [R1+0x2fc0], R120 ;  /* 0x002fc07801007387 */ /* 0x0003e40000100a00 */
[----:B-1----:R-:W-:-:S04]  /*22b10*/  IMAD.WIDE R104, R19, 0x4, R122 ;  /* 0x0000000413687825 */ /* 0x002fc800078e027a */
[--C-:B------:R-:W-:Y:S01]  /*22b20*/  IMAD.WIDE R120, R214, 0x4, R122.reuse ;  /* 0x00000004d6787825 */ /* 0x100fe200078e027a */
[----:B------:R1:W-:Y:S04]  /*22b30*/  STL.64 [R1+0x31c8], R104 ;  /* 0x0031c86801007387 */ /* 0x0003e80000100a00 */
[----:B------:R1:W-:Y:S04]  /*22b40*/  STL.64 [R1+0x3240], R120 ;  /* 0x0032407801007387 */ /* 0x0003e80000100a00 */
[----:B------:R-:W-:Y:S01]  /*22b50*/  STL.64 [R1+0x3258], R124 ;  /* 0x0032587c01007387 */ /* 0x000fe20000100a00 */
[----:B-1----:R-:W-:-:S03]  /*22b60*/  IMAD.WIDE R104, R215, 0x4, R122 ;  /* 0x00000004d7687825 */ /* 0x002fc600078e027a */
[----:B------:R-:W4:Y:S01]  /*22b70*/  LDL R215, [R1+0x268] ;  /* 0x0002680001d77983 */ /* 0x000f220000100800 */
[----:B------:R-:W-:-:S03]  /*22b80*/  IMAD.WIDE R120, R13, 0x4, R122 ;  /* 0x000000040d787825 */ /* 0x000fc600078e027a */
[----:B------:R3:W-:Y:S04]  /*22b90*/  STL.64 [R1+0x3270], R104 ;  /* 0x0032706801007387 */ /* 0x0007e80000100a00 */
[----:B------:R1:W-:Y:S01]  /*22ba0*/  STL.64 [R1+0x3860], R120 ;  /* 0x0038607801007387 */ /* 0x0003e20000100a00 */
[----:B---3--:R-:W-:-:S03]  /*22bb0*/  IMAD.WIDE R104, R137, 0x4, R122 ;  /* 0x0000000489687825 */ /* 0x008fc600078e027a */
[----:B------:R-:W3:Y:S04]  /*22bc0*/  LDL R137, [R1+0x26c] ;  /* 0x00026c0001897983 */ /* 0x000ee80000100800 */
        /* <DEDUP_REMOVED lines=8> */
[----:B-1----:R-:W-:-:S03]  /*22c50*/  IMAD.WIDE R120, R203, 0x4, R122 ;  /* 0x00000004cb787825 */ /* 0x002fc600078e027a */
[----:B------:R-:W3:Y:S01]  /*22c60*/  LDL R26, [R1+0x2b0] ;  /* 0x0002b000011a7983 */ /* 0x000ee20000100800 */
[----:B--2---:R-:W-:-:S05]  /*22c70*/  IMAD.WIDE R104, R182, 0x4, R122 ;  /* 0x00000004b6687825 */ /* 0x004fca00078e027a */
[----:B------:R4:W-:Y:S04]  /*22c80*/  STL.64 [R1+0x3838], R104 ;  /* 0x0038386801007387 */ /* 0x0009e80000100a00 */
[----:B------:R1:W-:Y:S04]  /*22c90*/  STL.64 [R1+0x3830], R120 ;  /* 0x0038307801007387 */ /* 0x0003e80000100a00 */
[----:B------:R-:W2:Y:S01]  /*22ca0*/  LDL R237, [R1+0x278] ;  /* 0x0002780001ed7983 */ /* 0x000ea20000100800 */
[----:B----4-:R-:W-:-:S03]  /*22cb0*/  IMAD.WIDE R104, R108, 0x4, R122 ;  /* 0x000000046c687825 */ /* 0x010fc600078e027a */
[----:B------:R-:W4:Y:S01]  /*22cc0*/  LDL R108, [R1+0x280] ;  /* 0x00028000016c7983 */ /* 0x000f220000100800 */
[----:B-1----:R-:W-:-:S03]  /*22cd0*/  IMAD.WIDE R120, R204, 0x4, R122 ;  /* 0x00000004cc787825 */ /* 0x002fc600078e027a */
[----:B------:R1:W-:Y:S04]  /*22ce0*/  STL.64 [R1+0x3828], R104 ;  /* 0x0038286801007387 */ /* 0x0003e80000100a00 */
[----:B------:R-:W4:Y:S01]  /*22cf0*/  LDL R24, [R1+0x2b4] ;  /* 0x0002b40001187983 */ /* 0x000f220000100800 */
[----:B-1----:R-:W-:-:S03]  /*22d00*/  IMAD.WIDE R104, R140, 0x4, R122 ;  /* 0x000000048c687825 */ /* 0x002fc600078e027a */
[----:B------:R-:W4:Y:S04]  /*22d10*/  LDL R140, [R1+0x28c] ;  /* 0x00028c00018c7983 */ /* 0x000f280000100800 */
[----:B------:R1:W-:Y:S04]  /*22d20*/  STL.64 [R1+0x3820], R120 ;  /* 0x0038207801007387 */ /* 0x0003e80000100a00 */
[----:B------:R1:W-:Y:S02]  /*22d30*/  STL.64 [R1+0x3818], R104 ;  /* 0x0038186801007387 */ /* 0x0003e40000100a00 */
[----:B-1----:R-:W-:-:S04]  /*22d40*/  IMAD.WIDE R120, R225, 0x4, R122 ;  /* 0x00000004e1787825 */ /* 0x002fc800078e027a */
[--C-:B------:R-:W-:Y:S02]  /*22d50*/  IMAD.WIDE R104, R109, 0x4, R122.reuse ;  /* 0x000000046d687825 */ /* 0x100fe400078e027a */
[----:B------:R-:W4:Y:S04]  /*22d60*/  LDL R109, [R1+0x294] ;  /* 0x00029400016d7983 */ /* 0x000f280000100800 */
        /* <DEDUP_REMOVED lines=8> */
[----:B-1----:R-:W-:-:S05]  /*22df0*/  IMAD.WIDE R120, R101, 0x4, R122 ;  /* 0x0000000465787825 */ /* 0x002fca00078e027a */
[----:B------:R-:W-:Y:S01]  /*22e00*/  STL.64 [R1+0x37f0], R120 ;  /* 0x0037f07801007387 */ /* 0x000fe20000100a00 */
[----:B------:R-:W-:-:S03]  /*22e10*/  IMAD.WIDE R104, R136, 0x4, R122 ;  /* 0x0000000488687825 */ /* 0x000fc600078e027a */
[----:B------:R-:W4:Y:S04]  /*22e20*/  LDL R218, [R1+0x2a4] ;  /* 0x0002a40001da7983 */ /* 0x000f280000100800 */
[----:B------:R-:W4:Y:S04]  /*22e30*/  LDL R136, [R1+0x2a8] ;  /* 0x0002a80001887983 */ /* 0x000f280000100800 */
[----:B------:R1:W-:Y:S04]  /*22e40*/  STL.64 [R1+0x37e8], R104 ;  /* 0x0037e86801007387 */ /* 0x0003e80000100a00 */
[----:B------:R-:W4:Y:S04]  /*22e50*/  LDL R214, [R1+0x7c] ;  /* 0x00007c0001d67983 */ /* 0x000f280000100800 */
[----:B------:R-:W4:Y:S01]  /*22e60*/  LDL R182, [R1+0x70] ;  /* 0x0000700001b67983 */ /* 0x000f220000100800 */
[----:B-1----:R-:W-:-:S04]  /*22e70*/  IMAD.WIDE R104, R90, 0x4, R122 ;  /* 0x000000045a687825 */ /* 0x002fc800078e027a */
[--C-:B------:R-:W-:Y:S01]  /*22e80*/  IMAD.WIDE R124, R78, 0x4, R122.reuse ;  /* 0x000000044e7c7825 */ /* 0x100fe200078e027a */
[----:B------:R-:W-:Y:S03]  /*22e90*/  STL.64 [R1+0x37e0], R104 ;  /* 0x0037e06801007387 */ /* 0x000fe60000100a00 */
[----:B------:R-:W-:-:S05]  /*22ea0*/  IMAD.WIDE R120, R215, 0x4, R122 ;  /* 0x00000004d7787825 */ /* 0x000fca00078e027a */
[----:B------:R1:W-:Y:S04]  /*22eb0*/  STL.64 [R1+0x37d8], R120 ;  /* 0x0037d87801007387 */ /* 0x0003e80000100a00 */
[----:B------:R-:W-:Y:S01]  /*22ec0*/  STL.64 [R1+0x37d0], R124 ;  /* 0x0037d07c01007387 */ /* 0x000fe20000100a00 */
[----:B-1----:R-:W-:-:S04]  /*22ed0*/  IMAD.WIDE R120, R66, 0x4, R122 ;  /* 0x0000000442787825 */ /* 0x002fc800078e027a */
[--C-:B---3--:R-:W-:Y:S02]  /*22ee0*/  IMAD.WIDE R104, R137, 0x4, R122.reuse ;  /* 0x0000000489687825 */ /* 0x108fe400078e027a */
[----:B------:R-:W3:Y:S04]  /*22ef0*/  LDL R137, [R1+0x48] ;  /* 0x0000480001897983 */ /* 0x000ee80000100800 */
        /* <DEDUP_REMOVED lines=9> */
[----:B------:R4:W-:Y:S01]  /*22f90*/  STL.64 [R1+0x37b0], R104 ;  /* 0x0037b06801007387 */ /* 0x0009e20000100a00 */
[----:B--2---:R-:W-:-:S05]  /*22fa0*/  IMAD.WIDE R124, R237, 0x4, R122 ;  /* 0x00000004ed7c7825 */ /* 0x004fca00078e027a */
[----:B------:R-:W-:Y:S01]  /*22fb0*/  STL.64 [R1+0x37a8], R124 ;  /* 0x0037a87c01007387 */ /* 0x000fe20000100a00 */
[----:B----4-:R-:W-:-:S03]  /*22fc0*/  IMAD.WIDE R104, R108, 0x4, R122 ;  /* 0x000000046c687825 */ /* 0x010fc600078e027a */
[----:B------:R-:W2:Y:S01]  /*22fd0*/  LDL R108, [R1+0x30c] ;  /* 0x00030c00016c7983 */ /* 0x000ea20000100800 */
[----:B------:R-:W-:-:S05]  /*22fe0*/  IMAD.WIDE R120, R41, 0x4, R122 ;  /* 0x0000000429787825 */ /* 0x000fca00078e027a */
[----:B------:R1:W-:Y:S04]  /*22ff0*/  STL.64 [R1+0x37a0], R120 ;  /* 0x0037a07801007387 */ /* 0x0003e80000100a00 */
[----:B------:R4:W-:Y:S01]  /*23000*/  STL.64 [R1+0x3798], R104 ;  /* 0x0037986801007387 */ /* 0x0009e20000100a00 */
[----:B-1----:R-:W-:-:S04]  /*23010*/  IMAD.WIDE R120, R129, 0x4, R122 ;  /* 0x0000000481787825 */ /* 0x002fc800078e027a */
[--C-:B----4-:R-:W-:Y:S02]  /*23020*/  IMAD.WIDE R104, R140, 0x4, R122.reuse ;  /* 0x000000048c687825 */ /* 0x110fe400078e027a */
[----:B------:R-:W4:Y:S04]  /*23030*/  LDL R140, [R1+0x310] ;  /* 0x00031000018c7983 */ /* 0x000f280000100800 */
[----:B------:R1:W-:Y:S04]  /*23040*/  STL.64 [R1+0x3790], R120 ;  /* 0x0037907801007387 */ /* 0x0003e80000100a00 */
[----:B------:R1:W-:Y:S02]  /*23050*/  STL.64 [R1+0x3788], R104 ;  /* 0x0037886801007387 */ /* 0x0003e40000100a00 */
[----:B-1----:R-:W-:-:S04]  /*23060*/  IMAD.WIDE R120, R169, 0x4, R122 ;  /* 0x00000004a9787825 */ /* 0x002fc800078e027a */
[--C-:B------:R-:W-:Y:S02]  /*23070*/  IMAD.WIDE R104, R109, 0x4, R122.reuse ;  /* 0x000000046d687825 */ /* 0x100fe400078e027a */
        /* <DEDUP_REMOVED lines=8> */
[----:B-1----:R-:W-:-:S02]  /*23100*/  IMAD.WIDE R120, R141, 0x4, R122 ;  /* 0x000000048d787825 */ /* 0x002fc400078e027a */
[----:B------:R-:W4:Y:S02]  /*23110*/  LDL R141, [R1+0x37c] ;  /* 0x00037c00018d7983 */ /* 0x000f240000100800 */
[--C-:B------:R-:W-:Y:S02]  /*23120*/  IMAD.WIDE R104, R218, 0x4, R122.reuse ;  /* 0x00000004da687825 */ /* 0x100fe400078e027a */
[----:B------:R1:W-:Y:S02]  /*23130*/  STL.64 [R1+0x16b8], R120 ;  /* 0x0016b87801007387 */ /* 0x0003e40000100a00 */
[--C-:B-1----:R-:W-:Y:S02]  /*23140*/  IMAD.WIDE R120, R136, 0x4, R122.reuse ;  /* 0x0000000488787825 */ /* 0x102fe400078e027a */
[----:B------:R-:W4:Y:S04]  /*23150*/  LDL R136, [R1+0x38c] ;  /* 0x00038c0001887983 */ /* 0x000f280000100800 */
[----:B------:R1:W-:Y:S04]  /*23160*/  STL.64 [R1+0x1a70], R104 ;  /* 0x001a706801007387 */ /* 0x0003e80000100a00 */
[----:B------:R1:W-:Y:S02]  /*23170*/  STL.64 [R1+0x1b50], R120 ;  /* 0x001b507801007387 */ /* 0x0003e40000100a00 */
[----:B-1----:R-:W-:-:S02]  /*23180*/  IMAD.WIDE R104, R214, 0x4, R122 ;  /* 0x00000004d6687825 */ /* 0x002fc400078e027a */
[----:B------:R-:W4:Y:S02]  /*23190*/  LDL R214, [R1+0x3d8] ;  /* 0x0003d80001d67983 */ /* 0x000f240000100800 */
[--C-:B------:R-:W-:Y:S02]  /*231a0*/  IMAD.WIDE R120, R182, 0x4, R122.reuse ;  /* 0x00000004b6787825 */ /* 0x100fe400078e027a */
[----:B------:R1:W-:Y:S04]  /*231b0*/  STL.64 [R1+0x1bf8], R104 ;  /* 0x001bf86801007387 */ /* 0x0003e80000100a00 */
[----:B------:R1:W-:Y:S04]  /*231c0*/  STL.64 [R1+0x1ca8], R120 ;  /* 0x001ca87801007387 */ /* 0x0003e80000100a00 */
[----:B------:R-:W4:Y:S01]  /*231d0*/  LDL R182, [R1+0x3e4] ;  /* 0x0003e40001b67983 */ /* 0x000f220000100800 */
[----:B-1----:R-:W-:-:S05]  /*231e0*/  IMAD.WIDE R104, R26, 0x4, R122 ;  /* 0x000000041a687825 */ /* 0x002fca00078e027a */
[----:B------:R3:W-:Y:S01]  /*231f0*/  STL.64 [R1+0x1d58], R104 ;  /* 0x001d586801007387 */ /* 0x0007e20000100a00 */
[----:B------:R-:W-:-:S04]  /*23200*/  IMAD.WIDE R120, R24, 0x4, R122 ;  /* 0x0000000418787825 */ /* 0x000fc800078e027a */
[--C-:B---3--:R-:W-:Y:S02]  /*23210*/  IMAD.WIDE R104, R137, 0x4, R122.reuse ;  /* 0x0000000489687825 */ /* 0x108fe400078e027a */
[----:B------:R-:W3:Y:S02]  /*23220*/  LDL R137, [R1+0x400] ;  /* 0x0004000001897983 */ /* 0x000ee40000100800 */
[--C-:B------:R-:W-:Y:S02]  /*23230*/  IMAD.WIDE R124, R219, 0x4, R122.reuse ;  /* 0x00000004db7c7825 */ /* 0x100fe400078e027a */
        /* <DEDUP_REMOVED lines=12> */
[----:B------:R-:W-:-:S03]  /*23300*/  IMAD.WIDE R104, R37, 0x4, R122 ;  /* 0x0000000425687825 */ /* 0x000fc600078e027a */
[----:B------:R2:W-:Y:S04]  /*23310*/  STL.64 [R1+0x2500], R120 ;  /* 0x0025007801007387 */ /* 0x0005e80000100a00 */
[----:B------:R1:W-:Y:S01]  /*23320*/  STL.64 [R1+0x25c0], R104 ;  /* 0x0025c06801007387 */ /* 0x0003e20000100a00 */
[----:B--2---:R-:W-:-:S03]  /*23330*/  IMAD.WIDE R120, R108, 0x4, R122 ;  /* 0x000000046c787825 */ /* 0x004fc600078e027a */
[----:B------:R-:W2:Y:S01]  /*23340*/  LDL R108, [R1+0x418] ;  /* 0x00041800016c7983 */ /* 0x000ea20000100800 */
[----:B-1----:R-:W-:-:S03]  /*23350*/  IMAD.WIDE R104, R110, 0x4, R122 ;  /* 0x000000046e687825 */ /* 0x002fc600078e027a */
[----:B------:R-:W-:Y:S04]  /*23360*/  STL.64 [R1+0x2828], R120 ;  /* 0x0028287801007387 */ /* 0x000fe80000100a00 */
[----:B------:R1:W-:Y:S02]  /*23370*/  STL.64 [R1+0x28e8], R104 ;  /* 0x0028e86801007387 */ /* 0x0003e40000100a00 */
[----:B-1----:R-:W-:-:S04]  /*23380*/  IMAD.WIDE R104, R118, 0x4, R122 ;  /* 0x0000000476687825 */ /* 0x002fc800078e027a */
[--C-:B----4-:R-:W-:Y:S02]  /*23390*/  IMAD.WIDE R120, R140, 0x4, R122.reuse ;  /* 0x000000048c787825 */ /* 0x110fe400078e027a */
[----:B------:R-:W4:Y:S04]  /*233a0*/  LDL R140, [R1+0x420] ;  /* 0x00042000018c7983 */ /* 0x000f280000100800 */
[----:B------:R1:W-:Y:S04]  /*233b0*/  STL.64 [R1+0x29c8], R120 ;  /* 0x0029c87801007387 */ /* 0x0003e80000100a00 */
[----:B------:R1:W-:Y:S02]  /*233c0*/  STL.64 [R1+0x2a88], R104 ;  /* 0x002a886801007387 */ /* 0x0003e40000100a00 */
[----:B-1----:R-:W-:-:S02]  /*233d0*/  IMAD.WIDE R120, R109, 0x4, R122 ;  /* 0x000000046d787825 */ /* 0x002fc400078e027a */
[----:B------:R-:W4:Y:S02]  /*233e0*/  LDL R109, [R1+0x428] ;  /* 0x00042800016d7983 */ /* 0x000f240000100800 */
[--C-:B------:R-:W-:Y:S02]  /*233f0*/  IMAD.WIDE R104, R135, 0x4, R122.reuse ;  /* 0x0000000487687825 */ /* 0x100fe400078e027a */
[----:B------:R1:W-:Y:S04]  /*23400*/  STL.64 [R1+0x2b98], R120 ;  /* 0x002b987801007387 */ /* 0x0003e80000100a00 */
[----:B------:R1:W-:Y:S02]  /*23410*/  STL.64 [R1+0x2c98], R104 ;  /* 0x002c986801007387 */ /* 0x0003e40000100a00 */
[----:B-1----:R-:W-:-:S04]  /*23420*/  IMAD.WIDE R120, R142, 0x4, R122 ;  /* 0x000000048e787825 */ /* 0x002fc800078e027a */
[----:B------:R-:W-:-:S05]  /*23430*/  IMAD.WIDE R124, R217, 0x4, R122 ;  /* 0x00000004d97c7825 */ /* 0x000fca00078e027a */
[----:B------:R-:W-:Y:S01]  /*23440*/  STL.64 [R1+0x2d78], R124 ;  /* 0x002d787c01007387 */ /* 0x000fe20000100a00 */
[----:B------:R-:W-:-:S03]  /*23450*/  IMAD.WIDE R104, R141, 0x4, R122 ;  /* 0x000000048d687825 */ /* 0x000fc600078e027a */
[----:B------:R-:W4:Y:S04]  /*23460*/  LDL R141, [R1+0x434] ;  /* 0x00043400018d7983 */ /* 0x000f280000100800 */
[----:B------:R1:W-:Y:S04]  /*23470*/  STL.64 [R1+0x2e30], R120 ;  /* 0x002e307801007387 */ /* 0x0003e80000100a00 */
[----:B------:R1:W-:Y:S02]  /*23480*/  STL.64 [R1+0x2f20], R104 ;  /* 0x002f206801007387 */ /* 0x0003e40000100a00 */
[----:B-1----:R-:W-:-:S04]  /*23490*/  IMAD.WIDE R120, R150, 0x4, R122 ;  /* 0x0000000496787825 */ /* 0x002fc800078e027a */
[--C-:B------:R-:W-:Y:S02]  /*234a0*/  IMAD.WIDE R104, R136, 0x4, R122.reuse ;  /* 0x0000000488687825 */ /* 0x100fe400078e027a */
[----:B------:R-:W4:Y:S04]  /*234b0*/  LDL R136, [R1+0x43c] ;  /* 0x00043c0001887983 */ /* 0x000f280000100800 */
[----:B------:R1:W-:Y:S04]  /*234c0*/  STL.64 [R1+0x2ff0], R120 ;  /* 0x002ff07801007387 */ /* 0x0003e80000100a00 */
[----:B------:R1:W-:Y:S01]  /*234d0*/  STL.64 [R1+0x31e0], R104 ;  /* 0x0031e06801007387 */ /* 0x0003e20000100a00 */
[----:B------:R-:W-:-:S04]  /*234e0*/  IMAD.WIDE R124, R214, 0x4, R122 ;  /* 0x00000004d67c7825 */ /* 0x000fc800078e027a */
[----:B-1----:R-:W-:-:S04]  /*234f0*/  IMAD.WIDE R120, R162, 0x4, R122 ;  /* 0x00000004a2787825 */ /* 0x002fc800078e027a */
[--C-:B------:R-:W-:Y:S01]  /*23500*/  IMAD.WIDE R104, R170, 0x4, R122.reuse ;  /* 0x00000004aa687825 */ /* 0x100fe200078e027a */
[----:B------:R1:W-:Y:S04]  /*23510*/  STL.64 [R1+0x38e8], R120 ;  /* 0x0038e87801007387 */ /* 0x0003e80000100a00 */
[----:B------:R-:W-:Y:S01]  /*23520*/  STL.64 [R1+0x39f8], R124 ;  /* 0x0039f87c01007387 */ /* 0x000fe20000100a00 */
[----:B-1----:R-:W-:-:S03]  /*23530*/  IMAD.WIDE R120, R182, 0x4, R122 ;  /* 0x00000004b6787825 */ /* 0x002fc600078e027a */
[----:B------:R-:W4:Y:S04]  /*23540*/  LDL R182, [R1+0x440] ;  /* 0x0004400001b67983 */ /* 0x000f280000100800 */
[----:B------:R1:W-:Y:S04]  /*23550*/  STL.64 [R1+0x3ae8], R104 ;  /* 0x003ae86801007387 */ /* 0x0003e80000100a00 */
[----:B------:R3:W-:Y:S01]  /*23560*/  STL.64 [R1+0x48e8], R120 ;  /* 0x0048e87801007387 */ /* 0x0007e20000100a00 */
[----:B-1----:R-:W-:-:S04]  /*23570*/  IMAD.WIDE R104, R11, 0x4, R122 ;  /* 0x000000040b687825 */ /* 0x002fc800078e027a */
[--C-:B---3--:R-:W-:Y:S02]  /*23580*/  IMAD.WIDE R120, R137, 0x4, R122.reuse ;  /* 0x0000000489787825 */ /* 0x108fe400078e027a */
[----:B------:R-:W3:Y:S04]  /*23590*/  LDL R137, [R1+0x448] ;  /* 0x0004480001897983 */ /* 0x000ee80000100800 */
[----:B------:R1:W-:Y:S04]  /*235a0*/  STL.64 [R1+0x48e0], R104 ;  /* 0x0048e06801007387 */ /* 0x0003e80000100a00 */
[----:B------:R1:W-:Y:S04]  /*235b0*/  STL.64 [R1+0x48d8], R120 ;  /* 0x0048d87801007387 */ /* 0x0003e80000100a00 */
[----:B------:R-:W3:Y:S01]  /*235c0*/  LDL R21, [R1+0x790] ;  /* 0x0007900001157983 */ /* 0x000ee20000100800 */
[----:B-1----:R-:W-:-:S04]  /*235d0*/  IMAD.WIDE R104, R192, 0x4, R122 ;  /* 0x00000004c0687825 */ /* 0x002fc800078e027a */
[--C-:B------:R-:W-:Y:S01]  /*235e0*/  IMAD.WIDE R120, R215, 0x4, R122.reuse ;  /* 0x00000004d7787825 */ /* 0x100fe200078e027a */
[----:B------:R1:W-:Y:S04]  /*235f0*/  STL.64 [R1+0x48d0], R104 ;  /* 0x0048d06801007387 */ /* 0x0003e80000100a00 */
[----:B------:R-:W3:Y:S04]  /*23600*/  LDL R218, [R1+0x44c] ;  /* 0x00044c0001da7983 */ /* 0x000ee80000100800 */
[----:B------:R1:W-:Y:S02]  /*23610*/  STL.64 [R1+0x48c8], R120 ;  /* 0x0048c87801007387 */ /* 0x0003e40000100a00 */
[----:B-1----:R-:W-:-:S02]  /*23620*/  IMAD.WIDE R104, R198, 0x4, R122 ;  /* 0x00000004c6687825 */ /* 0x002fc400078e027a */
[----:B------:R-:W3:Y:S04]  /*23630*/  LDL R219, [R1+0x450] ;  /* 0x0004500001db7983 */ /* 0x000ee80000100800 */
[----:B------:R-:W-:Y:S01]  /*23640*/  STL.64 [R1+0x48c0], R104 ;  /* 0x0048c06801007387 */ /* 0x000fe20000100a00 */
[----:B------:R-:W-:-:S03]  /*23650*/  IMAD.WIDE R120, R183, 0x4, R122 ;  /* 0x00000004b7787825 */ /* 0x000fc600078e027a */
[----:B------:R-:W3:Y:S04]  /*23660*/  LDL R183, [R1+0x454] ;  /* 0x0004540001b77983 */ /* 0x000ee80000100800 */
[----:B------:R2:W-:Y:S02]  /*23670*/  STL.64 [R1+0x48b8], R120 ;  /* 0x0048b87801007387 */ /* 0x0005e40000100a00 */
[--C-:B--2---:R-:W-:Y:S02]  /*23680*/  IMAD.WIDE R120, R108, 0x4, R122.reuse ;  /* 0x000000046c787825 */ /* 0x104fe400078e027a */
[----:B------:R-:W2:Y:S02]  /*23690*/  LDL R108, [R1+0x458] ;  /* 0x00045800016c7983 */ /* 0x000ea40000100800 */
        /* <DEDUP_REMOVED lines=12> */
[----:B------:R-:W-:Y:S04]  /*23760*/  STL.64 [R1+0x4888], R120 ;  /* 0x0048887801007387 */ /* 0x000fe80000100a00 */
[----:B------:R-:W4:Y:S01]  /*23770*/  LDL R216, [R1+0x88] ;  /* 0x0000880001d87983 */ /* 0x000f220000100800 */
[----:B-1----:R-:W-:-:S05]  /*23780*/  IMAD.WIDE R104, R229, 0x4, R122 ;  /* 0x00000004e5687825 */ /* 0x002fca00078e027a */
[----:B------:R1:W-:Y:S04]  /*23790*/  STL.64 [R1+0x4880], R104 ;  /* 0x0048806801007387 */ /* 0x0003e80000100a00 */
[----:B------:R-:W4:Y:S01]  /*237a0*/  LDL R217, [R1+0x6c] ;  /* 0x00006c0001d97983 */ /* 0x000f220000100800 */
[----:B-1----:R-:W-:-:S04]  /*237b0*/  IMAD.WIDE R104, R95, 0x4, R122 ;  /* 0x000000045f687825 */ /* 0x002fc800078e027a */
[----:B------:R-:W-:-:S05]  /*237c0*/  IMAD.WIDE R120, R141, 0x4, R122 ;  /* 0x000000048d787825 */ /* 0x000fca00078e027a */
        /* <DEDUP_REMOVED lines=9> */
[----:B------:R-:W4:Y:S01]  /*23860*/  LDL R215, [R1+0x14] ;  /* 0x0000140001d77983 */ /* 0x000f220000100800 */
[----:B-1----:R-:W-:-:S04]  /*23870*/  IMAD.WIDE R104, R71, 0x4, R122 ;  /* 0x0000000447687825 */ /* 0x002fc800078e027a */
[----:B------:R-:W-:-:S05]  /*23880*/  IMAD.WIDE R120, R182, 0x4, R122 ;  /* 0x00000004b6787825 */ /* 0x000fca00078e027a */
[----:B------:R3:W-:Y:S04]  /*23890*/  STL.64 [R1+0x4858], R120 ;  /* 0x0048587801007387 */ /* 0x0007e80000100a00 */
[----:B------:R-:W4:Y:S04]  /*238a0*/  LDL R182, [R1+0x468] ;  /* 0x0004680001b67983 */ /* 0x000f280000100800 */
[----:B------:R1:W-:Y:S01]  /*238b0*/  STL.64 [R1+0x4850], R104 ;  /* 0x0048506801007387 */ /* 0x0003e20000100a00 */
[----:B---3--:R-:W-:-:S05]  /*238c0*/  IMAD.WIDE R120, R137, 0x4, R122 ;  /* 0x0000000489787825 */ /* 0x008fca00078e027a */
[----:B------:R3:W-:Y:S01]  /*238d0*/  STL.64 [R1+0x4848], R120 ;  /* 0x0048487801007387 */ /* 0x0007e20000100a00 */
[----:B-1----:R-:W-:-:S03]  /*238e0*/  IMAD.WIDE R104, R58, 0x4, R122 ;  /* 0x000000043a687825 */ /* 0x002fc600078e027a */
[----:B------:R-:W4:Y:S04]  /*238f0*/  LDL R137, [R1+0x47c] ;  /* 0x00047c0001897983 */ /* 0x000f280000100800 */
[----:B------:R1:W-:Y:S01]  /*23900*/  STL.64 [R1+0x4840], R104 ;  /* 0x0048406801007387 */ /* 0x0003e20000100a00 */
[----:B---3--:R-:W-:-:S04]  /*23910*/  IMAD.WIDE R120, R46, 0x4, R122 ;  /* 0x000000042e787825 */ /* 0x008fc800078e027a */
[----:B------:R-:W-:-:S05]  /*23920*/  IMAD.WIDE R124, R218, 0x4, R122 ;  /* 0x00000004da7c7825 */ /* 0x000fca00078e027a */
[----:B------:R3:W-:Y:S01]  /*23930*/  STL.64 [R1+0x4838], R124 ;  /* 0x0048387c01007387 */ /* 0x0007e20000100a00 */
[----:B-1----:R-:W-:-:S03]  /*23940*/  IMAD.WIDE R104, R219, 0x4, R122 ;  /* 0x00000004db687825 */ /* 0x002fc600078e027a */
[----:B------:R1:W-:Y:S01]  /*23950*/  STL.64 [R1+0x4830], R120 ;  /* 0x0048307801007387 */ /* 0x0003e20000100a00 */
[----:B---3--:R-:W-:-:S03]  /*23960*/  IMAD.WIDE R124, R91, 0x4, R122 ;  /* 0x000000045b7c7825 */ /* 0x008fc600078e027a */
[----:B------:R3:W-:Y:S01]  /*23970*/  STL.64 [R1+0x4828], R104 ;  /* 0x0048286801007387 */ /* 0x0007e20000100a00 */
[----:B-1----:R-:W-:-:S03]  /*23980*/  IMAD.WIDE R120, R183, 0x4, R122 ;  /* 0x00000004b7787825 */ /* 0x002fc600078e027a */
[----:B------:R-:W-:Y:S04]  /*23990*/  STL.64 [R1+0x4820], R124 ;  /* 0x0048207c01007387 */ /* 0x000fe80000100a00 */
[----:B------:R-:W4:Y:S01]  /*239a0*/  LDL R183, [R1+0x7b4] ;  /* 0x0007b40001b77983 */ /* 0x000f220000100800 */
[----:B---3--:R-:W-:-:S03]  /*239b0*/  IMAD.WIDE R104, R153, 0x4, R122 ;  /* 0x0000000499687825 */ /* 0x008fc600078e027a */
[----:B------:R2:W-:Y:S04]  /*239c0*/  STL.64 [R1+0x4818], R120 ;  /* 0x0048187801007387 */ /* 0x0005e80000100a00 */
[----:B------:R1:W-:Y:S01]  /*239d0*/  STL.64 [R1+0x4810], R104 ;  /* 0x0048106801007387 */ /* 0x0003e20000100a00 */
[----:B--2---:R-:W-:-:S03]  /*239e0*/  IMAD.WIDE R120, R108, 0x4, R122 ;  /* 0x000000046c787825 */ /* 0x004fc600078e027a */
[----:B------:R-:W2:Y:S01]  /*239f0*/  LDL R108, [R1+0x7b8] ;  /* 0x0007b800016c7983 */ /* 0x000ea20000100800 */
[----:B-1----:R-:W-:-:S03]  /*23a00*/  IMAD.WIDE R104, R189, 0x4, R122 ;  /* 0x00000004bd687825 */ /* 0x002fc600078e027a */
[----:B------:R4:W-:Y:S02]  /*23a10*/  STL.64 [R1+0x4808], R120 ;  /* 0x0048087801007387 */ /* 0x0009e40000100a00 */
[--C-:B----4-:R-:W-:Y:S02]  /*23a20*/  IMAD.WIDE R120, R140, 0x4, R122.reuse ;  /* 0x000000048c787825 */ /* 0x110fe400078e027a */
[----:B------:R-:W3:Y:S04]  /*23a30*/  LDL R140, [R1+0x480] ;  /* 0x00048000018c7983 */ /* 0x000ee80000100800 */
[----:B------:R1:W-:Y:S04]  /*23a40*/  STL.64 [R1+0x4800], R104 ;  /* 0x0048006801007387 */ /* 0x0003e80000100a00 */
[----:B------:R4:W-:Y:S01]  /*23a50*/  STL.64 [R1+0x47f8], R120 ;  /* 0x0047f87801007387 */ /* 0x0009e20000100a00 */
        /* <DEDUP_REMOVED lines=10> */
[----:B-1----:R-:W-:-:S02]  /*23b00*/  IMAD.WIDE R104, R217, 0x4, R122 ;  /* 0x00000004d9687825 */ /* 0x002fc400078e027a */
[----:B------:R-:W4:Y:S04]  /*23b10*/  LDL R217, [R1+0x48c] ;  /* 0x00048c0001d97983 */ /* 0x000f280000100800 */
[----:B------:R-:W-:Y:S01]  /*23b20*/  STL.64 [R1+0x1cc0], R104 ;  /* 0x001cc06801007387 */ /* 0x000fe20000100a00 */
[----:B------:R-:W-:-:S03]  /*23b30*/  IMAD.WIDE R120, R141, 0x4, R122 ;  /* 0x000000048d787825 */ /* 0x000fc600078e027a */
[----:B------:R-:W4:Y:S04]  /*23b40*/  LDL R141, [R1+0x490] ;  /* 0x00049000018d7983 */ /* 0x000f280000100800 */
[----:B------:R1:W-:Y:S02]  /*23b50*/  STL.64 [R1+0x2008], R120 ;  /* 0x0020087801007387 */ /* 0x0003e40000100a00 */
[--C-:B-1----:R-:W-:Y:S02]  /*23b60*/  IMAD.WIDE R120, R136, 0x4, R122.reuse ;  /* 0x0000000488787825 */ /* 0x102fe400078e027a */
        /* <DEDUP_REMOVED lines=12> */
[----:B------:R1:W-:Y:S03]  /*23c30*/  STL.64 [R1+0x2430], R104 ;  /* 0x0024306801007387 */ /* 0x0003e60000100a00 */
[----:B------:R-:W-:-:S04]  /*23c40*/  IMAD.WIDE R124, R137, 0x4, R122 ;  /* 0x00000004897c7825 */ /* 0x000fc800078e027a */
[--C-:B-1----:R-:W-:Y:S01]  /*23c50*/  IMAD.WIDE R104, R65, 0x4, R122.reuse ;  /* 0x0000000441687825 */ /* 0x102fe200078e027a */
[----:B------:R-:W-:Y:S04]  /*23c60*/  STL.64 [R1+0x2518], R124 ;  /* 0x0025187c01007387 */ /* 0x000fe80000100a00 */
[----:B------:R-:W4:Y:S04]  /*23c70*/  LDL R182, [R1+0x4a8] ;  /* 0x0004a80001b67983 */ /* 0x000f280000100800 */
[----:B------:R1:W-:Y:S04]  /*23c80*/  STL.64 [R1+0x25e0], R120 ;  /* 0x0025e07801007387 */ /* 0x0003e80000100a00 */
[----:B------:R1:W-:Y:S04]  /*23c90*/  STL.64 [R1+0x26b8], R104 ;  /* 0x0026b86801007387 */ /* 0x0003e80000100a00 */
[----:B------:R-:W4:Y:S01]  /*23ca0*/  LDL R137, [R1+0x4ac] ;  /* 0x0004ac0001897983 */ /* 0x000f220000100800 */
[----:B-1----:R-:W-:-:S04]  /*23cb0*/  IMAD.WIDE R120, R79, 0x4, R122 ;  /* 0x000000044f787825 */ /* 0x002fc800078e027a */
[--C-:B------:R-:W-:Y:S01]  /*23cc0*/  IMAD.WIDE R104, R130, 0x4, R122.reuse ;  /* 0x0000000482687825 */ /* 0x100fe200078e027a */
[----:B------:R1:W-:Y:S03]  /*23cd0*/  STL.64 [R1+0x2778], R120 ;  /* 0x0027787801007387 */ /* 0x0003e60000100a00 */
[--C-:B-1----:R-:W-:Y:S02]  /*23ce0*/  IMAD.WIDE R120, R183, 0x4, R122.reuse ;  /* 0x00000004b7787825 */ /* 0x102fe400078e027a */
[----:B------:R-:W4:Y:S04]  /*23cf0*/  LDL R183, [R1+0x4b0] ;  /* 0x0004b00001b77983 */ /* 0x000f280000100800 */
[----:B------:R2:W-:Y:S04]  /*23d00*/  STL.64 [R1+0x2aa0], R104 ;  /* 0x002aa06801007387 */ /* 0x0005e80000100a00 */
[----:B------:R1:W-:Y:S01]  /*23d10*/  STL.64 [R1+0x2ba8], R120 ;  /* 0x002ba87801007387 */ /* 0x0003e20000100a00 */
[----:B--2---:R-:W-:-:S03]  /*23d20*/  IMAD.WIDE R104, R108, 0x4, R122 ;  /* 0x000000046c687825 */ /* 0x004fc600078e027a */
[----:B------:R-:W2:Y:S01]  /*23d30*/  LDL R108, [R1+0x4b4] ;  /* 0x0004b400016c7983 */ /* 0x000ea20000100800 */
[----:B-1----:R-:W-:-:S03]  /*23d40*/  IMAD.WIDE R120, R138, 0x4, R122 ;  /* 0x000000048a787825 */ /* 0x002fc600078e027a */
[----:B------:R3:W-:Y:S01]  /*23d50*/  STL.64 [R1+0x2cb0], R104 ;  /* 0x002cb06801007387 */ /* 0x0007e20000100a00 */
[----:B------:R-:W-:-:S04]  /*23d60*/  IMAD.WIDE R124, R159, 0x4, R122 ;  /* 0x000000049f7c7825 */ /* 0x000fc800078e027a */
[--C-:B---3--:R-:W-:Y:S02]  /*23d70*/  IMAD.WIDE R104, R140, 0x4, R122.reuse ;  /* 0x000000048c687825 */ /* 0x108fe400078e027a */
[----:B------:R-:W3:Y:S04]  /*23d80*/  LDL R140, [R1+0x4b8] ;  /* 0x0004b800018c7983 */ /* 0x000ee80000100800 */
[----:B------:R1:W-:Y:S04]  /*23d90*/  STL.64 [R1+0x2da0], R120 ;  /* 0x002da07801007387 */ /* 0x0003e80000100a00 */
[----:B------:R4:W-:Y:S01]  /*23da0*/  STL.64 [R1+0x2e68], R104 ;  /* 0x002e686801007387 */ /* 0x0009e20000100a00 */
[----:B-1----:R-:W-:-:S04]  /*23db0*/  IMAD.WIDE R120, R146, 0x4, R122 ;  /* 0x0000000492787825 */ /* 0x002fc800078e027a */
[--C-:B----4-:R-:W-:Y:S02]  /*23dc0*/  IMAD.WIDE R104, R109, 0x4, R122.reuse ;  /* 0x000000046d687825 */ /* 0x110fe400078e027a */
[----:B------:R-:W4:Y:S04]  /*23dd0*/  LDL R109, [R1+0x4bc] ;  /* 0x0004bc00016d7983 */ /* 0x000f280000100800 */
[----:B------:R1:W-:Y:S04]  /*23de0*/  STL.64 [R1+0x2f48], R120 ;  /* 0x002f487801007387 */ /* 0x0003e80000100a00 */
[----:B------:R1:W-:Y:S04]  /*23df0*/  STL.64 [R1+0x3140], R104 ;  /* 0x0031406801007387 */ /* 0x0003e80000100a00 */
[----:B------:R1:W-:Y:S02]  /*23e00*/  STL.64 [R1+0x31f8], R124 ;  /* 0x0031f87c01007387 */ /* 0x0003e40000100a00 */
[----:B-1----:R-:W-:-:S04]  /*23e10*/  IMAD.WIDE R120, R216, 0x4, R122 ;  /* 0x00000004d8787825 */ /* 0x002fc800078e027a */
[--C-:B------:R-:W-:Y:S01]  /*23e20*/  IMAD.WIDE R104, R166, 0x4, R122.reuse ;  /* 0x00000004a6687825 */ /* 0x100fe200078e027a */
[----:B------:R1:W-:Y:S04]  /*23e30*/  STL.64 [R1+0x3900], R120 ;  /* 0x0039007801007387 */ /* 0x0003e80000100a00 */
[----:B------:R1:W-:Y:S01]  /*23e40*/  STL.64 [R1+0x3a10], R104 ;  /* 0x003a106801007387 */ /* 0x0003e20000100a00 */
[----:B------:R-:W-:-:S04]  /*23e50*/  IMAD.WIDE R124, R217, 0x4, R122 ;  /* 0x00000004d97c7825 */ /* 0x000fc800078e027a */
[--C-:B-1----:R-:W-:Y:S01]  /*23e60*/  IMAD.WIDE R120, R178, 0x4, R122.reuse ;  /* 0x00000004b2787825 */ /* 0x102fe200078e027a */
[----:B------:R1:W-:Y:S03]  /*23e70*/  STL.64 [R1+0x3b10], R124 ;  /* 0x003b107c01007387 */ /* 0x0003e60000100a00 */
[--C-:B------:R-:W-:Y:S02]  /*23e80*/  IMAD.WIDE R104, R141, 0x4, R122.reuse ;  /* 0x000000048d687825 */ /* 0x100fe400078e027a */
[----:B------:R-:W4:Y:S02]  /*23e90*/  LDL R141, [R1+0x4c0] ;  /* 0x0004c000018d7983 */ /* 0x000f240000100800 */
[--C-:B-1----:R-:W-:Y:S02]  /*23ea0*/  IMAD.WIDE R124, R186, 0x4, R122.reuse ;  /* 0x00000004ba7c7825 */ /* 0x102fe400078e027a */
[----:B------:R1:W-:Y:S04]  /*23eb0*/  STL.64 [R1+0x47e8], R120 ;  /* 0x0047e87801007387 */ /* 0x0003e80000100a00 */
[----:B------:R1:W-:Y:S04]  /*23ec0*/  STL.64 [R1+0x47e0], R104 ;  /* 0x0047e06801007387 */ /* 0x0003e80000100a00 */
[----:B------:R1:W-:Y:S02]  /*23ed0*/  STL.64 [R1+0x4dc0], R124 ;  /* 0x004dc07c01007387 */ /* 0x0003e40000100a00 */
[----:B-1----:R-:W-:-:S02]  /*23ee0*/  IMAD.WIDE R120, R136, 0x4, R122 ;  /* 0x0000000488787825 */ /* 0x002fc400078e027a */
[----:B------:R-:W4:Y:S02]  /*23ef0*/  LDL R136, [R1+0x4c4] ;  /* 0x0004c40001887983 */ /* 0x000f240000100800 */
[--C-:B------:R-:W-:Y:S02]  /*23f00*/  IMAD.WIDE R104, R196, 0x4, R122.reuse ;  /* 0x00000004c4687825 */ /* 0x100fe400078e027a */
[----:B------:R1:W-:Y:S04]  /*23f10*/  STL.64 [R1+0x4db8], R120 ;  /* 0x004db87801007387 */ /* 0x0003e80000100a00 */
[----:B------:R1:W-:Y:S01]  /*23f20*/  STL.64 [R1+0x4db0], R104 ;  /* 0x004db06801007387 */ /* 0x0003e20000100a00 */
[----:B------:R-:W-:-:S04]  /*23f30*/  IMAD.WIDE R124, R214, 0x4, R122 ;  /* 0x00000004d67c7825 */ /* 0x000fc800078e027a */
[--C-:B-1----:R-:W-:Y:S01]  /*23f40*/  IMAD.WIDE R120, R207, 0x4, R122.reuse ;  /* 0x00000004cf787825 */ /* 0x102fe200078e027a */
[----:B------:R1:W-:Y:S04]  /*23f50*/  STL.64 [R1+0x4da8], R124 ;  /* 0x004da87c01007387 */ /* 0x0003e80000100a00 */
[----:B------:R-:W4:Y:S04]  /*23f60*/  LDL R18, [R1+0x7bc] ;  /* 0x0007bc0001127983 */ /* 0x000f280000100800 */
[----:B------:R1:W-:Y:S01]  /*23f70*/  STL.64 [R1+0x4da0], R120 ;  /* 0x004da07801007387 */ /* 0x0003e20000100a00 */
[----:B------:R-:W-:-:S05]  /*23f80*/  IMAD.WIDE R104, R215, 0x4, R122 ;  /* 0x00000004d7687825 */ /* 0x000fca00078e027a */
[----:B------:R1:W-:Y:S02]  /*23f90*/  STL.64 [R1+0x4d98], R104 ;  /* 0x004d986801007387 */ /* 0x0003e40000100a00 */
[--C-:B-1----:R-:W-:Y:S02]  /*23fa0*/  IMAD.WIDE R124, R230, 0x4, R122.reuse ;  /* 0x00000004e67c7825 */ /* 0x102fe400078e027a */
[----:B------:R-:W4:Y:S02]  /*23fb0*/  LDL R14, [R1+0x7c0] ;  /* 0x0007c000010e7983 */ /* 0x000f240000100800 */
[----:B------:R-:W-:-:S05]  /*23fc0*/  IMAD.WIDE R120, R208, 0x4, R122 ;  /* 0x00000004d0787825 */ /* 0x000fca00078e027a */
[----:B------:R1:W-:Y:S01]  /*23fd0*/  STL.64 [R1+0x4d90], R120 ;  /* 0x004d907801007387 */ /* 0x0003e20000100a00 */
[----:B------:R-:W-:-:S05]  /*23fe0*/  IMAD.WIDE R104, R182, 0x4, R122 ;  /* 0x00000004b6687825 */ /* 0x000fca00078e027a */
        /* <DEDUP_REMOVED lines=8> */
[----:B------:R1:W-:Y:S01]  /*24070*/  STL.64 [R1+0x4d68], R124 ;  /* 0x004d687c01007387 */ /* 0x0003e20000100a00 */
[----:B--2---:R-:W-:-:S03]  /*24080*/  IMAD.WIDE R104, R108, 0x4, R122 ;  /* 0x000000046c687825 */ /* 0x004fc600078e027a */
[----:B------:R-:W2:Y:S01]  /*24090*/  LDL R108, [R1+0x4d0] ;  /* 0x0004d000016c7983 */ /* 0x000ea20000100800 */
[----:B------:R-:W-:-:S04]  /*240a0*/  IMAD.WIDE R120, R100, 0x4, R122 ;  /* 0x0000000464787825 */ /* 0x000fc800078e027a */
[--C-:B-1----:R-:W-:Y:S01]  /*240b0*/  IMAD.WIDE R124, R88, 0x4, R122.reuse ;  /* 0x00000004587c7825 */ /* 0x102fe200078e027a */
[----:B------:R1:W-:Y:S04]  /*240c0*/  STL.64 [R1+0x4d60], R120 ;  /* 0x004d607801007387 */ /* 0x0003e80000100a00 */
[----:B------:R3:W-:Y:S04]  /*240d0*/  STL.64 [R1+0x4d58], R104 ;  /* 0x004d586801007387 */ /* 0x0007e80000100a00 */
[----:B------:R-:W-:Y:S01]  /*240e0*/  STL.64 [R1+0x4d50], R124 ;  /* 0x004d507c01007387 */ /* 0x000fe20000100a00 */
[----:B-1----:R-:W-:-:S03]  /*240f0*/  IMAD.WIDE R120, R76, 0x4, R122 ;  /* 0x000000044c787825 */ /* 0x002fc600078e027a */
[----:B------:R-:W2:Y:S01]  /*24100*/  LDL R234, [R1+0x4d4] ;  /* 0x0004d40001ea7983 */ /* 0x000ea20000100800 */
[----:B---3--:R-:W-:-:S05]  /*24110*/  IMAD.WIDE R104, R140, 0x4, R122 ;  /* 0x000000048c687825 */ /* 0x008fca00078e027a */
[----:B------:R4:W-:Y:S04]  /*24120*/  STL.64 [R1+0x4d48], R104 ;  /* 0x004d486801007387 */ /* 0x0009e80000100a00 */
[----:B------:R-:W-:Y:S04]  /*24130*/  STL.64 [R1+0x4d40], R120 ;  /* 0x004d407801007387 */ /* 0x000fe80000100a00 */
[----:B------:R-:W3:Y:S01]  /*24140*/  LDL R235, [R1+0x46c] ;  /* 0x00046c0001eb7983 */ /* 0x000ee20000100800 */
[----:B----4-:R-:W-:-:S03]  /*24150*/  IMAD.WIDE R104, R109, 0x4, R122 ;  /* 0x000000046d687825 */ /* 0x010fc600078e027a */
[----:B------:R-:W4:Y:S04]  /*24160*/  LDL R109, [R1+0x4d8] ;  /* 0x0004d800016d7983 */ /* 0x000f280000100800 */
[----:B------:R1:W-:Y:S04]  /*24170*/  STL.64 [R1+0x4d38], R104 ;  /* 0x004d386801007387 */ /* 0x0003e80000100a00 */
[----:B------:R-:W4:Y:S04]  /*24180*/  LDL R238, [R1+0x4dc] ;  /* 0x0004dc0001ee7983 */ /* 0x000f280000100800 */
[----:B------:R-:W4:Y:S01]  /*24190*/  LDL R239, [R1+0x4e0] ;  /* 0x0004e00001ef7983 */ /* 0x000f220000100800 */
[----:B-1----:R-:W-:-:S05]  /*241a0*/  IMAD.WIDE R104, R64, 0x4, R122 ;  /* 0x0000000440687825 */ /* 0x002fca00078e027a */
[----:B------:R1:W-:Y:S04]  /*241b0*/  STL.64 [R1+0x4d30], R104 ;  /* 0x004d306801007387 */ /* 0x0003e80000100a00 */
[----:B------:R-:W4:Y:S01]  /*241c0*/  LDL R182, [R1+0x4e4] ;  /* 0x0004e40001b67983 */ /* 0x000f220000100800 */
[----:B------:R-:W-:-:S03]  /*241d0*/  IMAD.WIDE R124, R51, 0x4, R122 ;  /* 0x00000004337c7825 */ /* 0x000fc600078e027a */
[----:B------:R-:W4:Y:S04]  /*241e0*/  LDL R236, [R1+0x68] ;  /* 0x0000680001ec7983 */ /* 0x000f280000100800 */
[----:B------:R-:W4:Y:S01]  /*241f0*/  LDL R183, [R1+0x5c] ;  /* 0x00005c0001b77983 */ /* 0x000f220000100800 */
[----:B-1----:R-:W-:-:S05]  /*24200*/  IMAD.WIDE R104, R141, 0x4, R122 ;  /* 0x000000048d687825 */ /* 0x002fca00078e027a */
[----:B------:R1:W-:Y:S04]  /*24210*/  STL.64 [R1+0x4d28], R104 ;  /* 0x004d286801007387 */ /* 0x0003e80000100a00 */
[----:B------:R-:W-:Y:S04]  /*24220*/  STL.64 [R1+0x4d20], R124 ;  /* 0x004d207c01007387 */ /* 0x000fe80000100a00 */
[----:B------:R-:W4:Y:S01]  /*24230*/  LDL R237, [R1+0x34] ;  /* 0x0000340001ed7983 */ /* 0x000f220000100800 */
[----:B------:R-:W-:-:S04]  /*24240*/  IMAD.WIDE R120, R136, 0x4, R122 ;  /* 0x0000000488787825 */ /* 0x000fc800078e027a */
[--C-:B-1----:R-:W-:Y:S01]  /*24250*/  IMAD.WIDE R104, R39, 0x4, R122.reuse ;  /* 0x0000000427687825 */ /* 0x102fe200078e027a */
[----:B------:R1:W-:Y:S04]  /*24260*/  STL.64 [R1+0x4d18], R120 ;  /* 0x004d187801007387 */ /* 0x0003e80000100a00 */
[----:B------:R-:W4:Y:S04]  /*24270*/  LDL R218, [R1+0x4e8] ;  /* 0x0004e80001da7983 */ /* 0x000f280000100800 */
[----:B------:R1:W-:Y:S04]  /*24280*/  STL.64 [R1+0x4d10], R104 ;  /* 0x004d106801007387 */ /* 0x0003e80000100a00 */
[----:B------:R-:W4:Y:S04]  /*24290*/  LDL R140, [R1+0x4ec] ;  /* 0x0004ec00018c7983 */ /* 0x000f280000100800 */
[----:B------:R-:W4:Y:S04]  /*242a0*/  LDL R219, [R1+0x4f0] ;  /* 0x0004f00001db7983 */ /* 0x000f280000100800 */
[----:B------:R-:W4:Y:S04]  /*242b0*/  LDL R216, [R1+0x4f4] ;  /* 0x0004f40001d87983 */ /* 0x000f280000100800 */
[----:B------:R-:W4:Y:S04]  /*242c0*/  LDL R217, [R1+0x4f8] ;  /* 0x0004f80001d97983 */ /* 0x000f280000100800 */
[----:B------:R-:W4:Y:S04]  /*242d0*/  LDL R214, [R1+0x4fc] ;  /* 0x0004fc0001d67983 */ /* 0x000f280000100800 */
[----:B------:R-:W4:Y:S04]  /*242e0*/  LDL R215, [R1+0x500] ;  /* 0x0005000001d77983 */ /* 0x000f280000100800 */
[----:B------:R-:W4:Y:S01]  /*242f0*/  LDL R141, [R1+0x7c4] ;  /* 0x0007c400018d7983 */ /* 0x000f220000100800 */
[----:B-1----:R-:W-:-:S03]  /*24300*/  IMAD.WIDE R120, R133, 0x4, R122 ;  /* 0x0000000485787825 */ /* 0x002fc600078e027a */
[----:B------:R-:W4:Y:S04]  /*24310*/  LDL R136, [R1+0x7c8] ;  /* 0x0007c80001887983 */ /* 0x000f280000100800 */
[----:B------:R-:W4:Y:S01]  /*24320*/  LDL R191, [R1+0x7d0] ;  /* 0x0007d00001bf7983 */ /* 0x000f220000100800 */
[----:B------:R-:W-:-:S05]  /*24330*/  IMAD.WIDE R104, R137, 0x4, R122 ;  /* 0x0000000489687825 */ /* 0x000fca00078e027a */
[----:B------:R2:W-:Y:S04]  /*24340*/  STL.64 [R1+0x4d08], R104 ;  /* 0x004d086801007387 */ /* 0x0005e80000100a00 */
[----:B------:R-:W4:Y:S04]  /*24350*/  LDL R137, [R1+0x7dc] ;  /* 0x0007dc0001897983 */ /* 0x000f280000100800 */
[----:B------:R1:W-:Y:S01]  /*24360*/  STL.64 [R1+0x4d00], R120 ;  /* 0x004d007801007387 */ /* 0x0003e20000100a00 */
[----:B--2---:R-:W-:-:S03]  /*24370*/  IMAD.WIDE R104, R108, 0x4, R122 ;  /* 0x000000046c687825 */ /* 0x004fc600078e027a */
[----:B------:R-:W2:Y:S01]  /*24380*/  LDL R108, [R1+0xa0] ;  /* 0x0000a000016c7983 */ /* 0x000ea20000100800 */
[----:B-1----:R-:W-:-:S03]  /*24390*/  IMAD.WIDE R120, R173, 0x4, R122 ;  /* 0x00000004ad787825 */ /* 0x002fc600078e027a */
[----:B------:R1:W-:Y:S01]  /*243a0*/  STL.64 [R1+0x4cf8], R104 ;  /* 0x004cf86801007387 */ /* 0x0003e20000100a00 */
[----:B------:R-:W-:-:S03]  /*243b0*/  IMAD.WIDE R124, R244, 0x4, R122 ;  /* 0x00000004f47c7825 */ /* 0x000fc600078e027a */
[----:B------:R3:W-:Y:S01]  /*243c0*/  STL.64 [R1+0x4cf0], R120 ;  /* 0x004cf07801007387 */ /* 0x0007e20000100a00 */
[----:B-1----:R-:W-:-:S05]  /*243d0*/  IMAD.WIDE R104, R234, 0x4, R122 ;  /* 0x00000004ea687825 */ /* 0x002fca00078e027a */
[----:B------:R4:W-:Y:S04]  /*243e0*/  STL.64 [R1+0x4ce8], R104 ;  /* 0x004ce86801007387 */ /* 0x0009e80000100a00 */
[----:B------:R1:W-:Y:S01]  /*243f0*/  STL.64 [R1+0x4ce0], R124 ;  /* 0x004ce07c01007387 */ /* 0x0003e20000100a00 */
[----:B---3--:R-:W-:-:S04]  /*24400*/  IMAD.WIDE R120, R235, 0x4, R122 ;  /* 0x00000004eb787825 */ /* 0x008fc800078e027a */
[--C-:B----4-:R-:W-:Y:S02]  /*24410*/  IMAD.WIDE R104, R109, 0x4, R122.reuse ;  /* 0x000000046d687825 */ /* 0x110fe400078e027a */
[----:B------:R-:W3:Y:S04]  /*24420*/  LDL R109, [R1+0x7e0] ;  /* 0x0007e000016d7983 */ /* 0x000ee80000100800 */
[----:B------:R-:W-:Y:S01]  /*24430*/  STL.64 [R1+0x4cd8], R120 ;  /* 0x004cd87801007387 */ /* 0x000fe20000100a00 */
[----:B-1----:R-:W-:-:S03]  /*24440*/  IMAD.WIDE R124, R238, 0x4, R122 ;  /* 0x00000004ee7c7825 */ /* 0x002fc600078e027a */
[----:B------:R1:W-:Y:S04]  /*24450*/  STL.64 [R1+0x1708], R104 ;  /* 0x0017086801007387 */ /* 0x0003e80000100a00 */
[----:B------:R4:W-:Y:S01]  /*24460*/  STL.64 [R1+0x1ac0], R124 ;  /* 0x001ac07c01007387 */ /* 0x0009e20000100a00 */
[----:B-1----:R-:W-:-:S04]  /*24470*/  IMAD.WIDE R104, R239, 0x4, R122 ;  /* 0x00000004ef687825 */ /* 0x002fc800078e027a */
[--C-:B------:R-:W-:Y:S02]  /*24480*/  IMAD.WIDE R120, R182, 0x4, R122.reuse ;  /* 0x00000004b6787825 */ /* 0x100fe400078e027a */
[----:B------:R-:W3:Y:S04]  /*24490*/  LDL R182, [R1+0x94] ;  /* 0x0000940001b67983 */ /* 0x000ee80000100800 */
[----:B------:R1:W-:Y:S01]  /*244a0*/  STL.64 [R1+0x1b80], R104 ;  /* 0x001b806801007387 */ /* 0x0003e20000100a00 */
[----:B----4-:R-:W-:-:S03]  /*244b0*/  IMAD.WIDE R124, R183, 0x4, R122 ;  /* 0x00000004b77c7825 */ /* 0x010fc600078e027a */
[----:B------:R4:W-:Y:S01]  /*244c0*/  STL.64 [R1+0x1c30], R120 ;  /* 0x001c307801007387 */ /* 0x0009e20000100a00 */
[----:B-1----:R-:W-:-:S04]  /*244d0*/  IMAD.WIDE R104, R236, 0x4, R122 ;  /* 0x00000004ec687825 */ /* 0x002fc800078e027a */
[--C-:B----4-:R-:W-:Y:S01]  /*244e0*/  IMAD.WIDE R120, R18, 0x4, R122.reuse ;  /* 0x0000000412787825 */ /* 0x110fe200078e027a */
[----:B------:R1:W-:Y:S04]  /*244f0*/  STL.64 [R1+0x1cd8], R104 ;  /* 0x001cd86801007387 */ /* 0x0003e80000100a00 */
[----:B------:R4:W-:Y:S04]  /*24500*/  STL.64 [R1+0x1d90], R124 ;  /* 0x001d907c01007387 */ /* 0x0009e80000100a00 */
[----:B------:R-:W3:Y:S01]  /*24510*/  LDL R183, [R1+0x84] ;  /* 0x0000840001b77983 */ /* 0x000ee20000100800 */
[----:B-1----:R-:W-:-:S03]  /*24520*/  IMAD.WIDE R104, R14, 0x4, R122 ;  /* 0x000000040e687825 */ /* 0x002fc600078e027a */
[----:B------:R1:W-:Y:S01]  /*24530*/  STL.64 [R1+0x1e30], R120 ;  /* 0x001e307801007387 */ /* 0x0003e20000100a00 */
[----:B----4-:R-:W-:-:S03]  /*24540*/  IMAD.WIDE R124, R237, 0x4, R122 ;  /* 0x00000004ed7c7825 */ /* 0x010fc600078e027a */
[----:B------:R4:W-:Y:S04]  /*24550*/  STL.64 [R1+0x1f18], R104 ;  /* 0x001f186801007387 */ /* 0x0009e80000100a00 */
[----:B------:R4:W-:Y:S01]  /*24560*/  STL.64 [R1+0x2028], R124 ;  /* 0x0020287c01007387 */ /* 0x0009e20000100a00 */
[----:B-1----:R-:W-:-:S04]  /*24570*/  IMAD.WIDE R120, R218, 0x4, R122 ;  /* 0x00000004da787825 */ /* 0x002fc800078e027a */
[--C-:B----4-:R-:W-:Y:S02]  /*24580*/  IMAD.WIDE R104, R140, 0x4, R122.reuse ;  /* 0x000000048c687825 */ /* 0x110fe400078e027a */
[----:B------:R-:W4:Y:S02]  /*24590*/  LDL R140, [R1+0x7e8] ;  /* 0x0007e800018c7983 */ /* 0x000f240000100800 */
[--C-:B------:R-:W-:Y:S02]  /*245a0*/  IMAD.WIDE R124, R219, 0x4, R122.reuse ;  /* 0x00000004db7c7825 */ /* 0x100fe400078e027a */
[----:B------:R1:W-:Y:S04]  /*245b0*/  STL.64 [R1+0x20f8], R120 ;  /* 0x0020f87801007387 */ /* 0x0003e80000100a00 */
[----:B------:R1:W-:Y:S04]  /*245c0*/  STL.64 [R1+0x21d8], R104 ;  /* 0x0021d86801007387 */ /* 0x0003e80000100a00 */
[----:B------:R1:W-:Y:S02]  /*245d0*/  STL.64 [R1+0x22b0], R124 ;  /* 0x0022b07c01007387 */ /* 0x0003e40000100a00 */
[----:B-1----:R-:W-:-:S04]  /*245e0*/  IMAD.WIDE R120, R217, 0x4, R122 ;  /* 0x00000004d9787825 */ /* 0x002fc800078e027a */
[----:B------:R-:W-:-:S04]  /*245f0*/  IMAD.WIDE R104, R216, 0x4, R122 ;  /* 0x00000004d8687825 */ /* 0x000fc800078e027a */
[--C-:B------:R-:W-:Y:S01]  /*24600*/  IMAD.WIDE R124, R214, 0x4, R122.reuse ;  /* 0x00000004d67c7825 */ /* 0x100fe200078e027a */
[----:B------:R1:W-:Y:S04]  /*24610*/  STL.64 [R1+0x2380], R104 ;  /* 0x0023806801007387 */ /* 0x0003e80000100a00 */
[----:B------:R1:W-:Y:S04]  /*24620*/  STL.64 [R1+0x2458], R120 ;  /* 0x0024587801007387 */ /* 0x0003e80000100a00 */
[----:B------:R1:W-:Y:S02]  /*24630*/  STL.64 [R1+0x2530], R124 ;  /* 0x0025307c01007387 */ /* 0x0003e40000100a00 */
[----:B-1----:R-:W-:-:S04]  /*24640*/  IMAD.WIDE R104, R215, 0x4, R122 ;  /* 0x00000004d7687825 */ /* 0x002fc800078e027a */
[--C-:B------:R-:W-:Y:S01]  /*24650*/  IMAD.WIDE R120, R67, 0x4, R122.reuse ;  /* 0x0000000443787825 */ /* 0x100fe200078e027a */
[----:B------:R1:W-:Y:S03]  /*24660*/  STL.64 [R1+0x2610], R104 ;  /* 0x0026106801007387 */ /* 0x0003e60000100a00 */
[--C-:B------:R-:W-:Y:S01]  /*24670*/  IMAD.WIDE R124, R141, 0x4, R122.reuse ;  /* 0x000000048d7c7825 */ /* 0x100fe200078e027a */
[----:B------:R1:W-:Y:S04]  /*24680*/  STL.64 [R1+0x26d0], R120 ;  /* 0x0026d07801007387 */ /* 0x0003e80000100a00 */
[----:B------:R1:W-:Y:S02]  /*24690*/  STL.64 [R1+0x27a0], R124 ;  /* 0x0027a07c01007387 */ /* 0x0003e40000100a00 */
[----:B-1----:R-:W-:-:S04]  /*246a0*/  IMAD.WIDE R104, R136, 0x4, R122 ;  /* 0x0000000488687825 */ /* 0x002fc800078e027a */
[--C-:B------:R-:W-:Y:S01]  /*246b0*/  IMAD.WIDE R120, R112, 0x4, R122.reuse ;  /* 0x0000000470787825 */ /* 0x100fe200078e027a */
[----:B------:R1:W-:Y:S03]  /*246c0*/  STL.64 [R1+0x2858], R104 ;  /* 0x0028586801007387 */ /* 0x0003e60000100a00 */
[--C-:B------:R-:W-:Y:S01]  /*246d0*/  IMAD.WIDE R124, R114, 0x4, R122.reuse ;  /* 0x00000004727c7825 */ /* 0x100fe200078e027a */
[----:B------:R-:W-:Y:S04]  /*246e0*/  STL.64 [R1+0x2918], R120 ;  /* 0x0029187801007387 */ /* 0x000fe80000100a00 */
[----:B------:R-:W-:Y:S01]  /*246f0*/  STL.64 [R1+0x29f8], R124 ;  /* 0x0029f87c01007387 */ /* 0x000fe20000100a00 */
[----:B-1----:R-:W-:-:S03]  /*24700*/  IMAD.WIDE R104, R137, 0x4, R122 ;  /* 0x0000000489687825 */ /* 0x002fc600078e027a */
[----:B------:R-:W4:Y:S04]  /*24710*/  LDL R141, [R1+0x80] ;  /* 0x00008000018d7983 */ /* 0x000f280000100800 */
[----:B------:R1:W-:Y:S02]  /*24720*/  STL.64 [R1+0x1750], R104 ;  /* 0x0017506801007387 */ /* 0x0003e40000100a00 */
[----:B-1----:R-:W-:-:S04]  /*24730*/  IMAD.WIDE R104, R191, 0x4, R122 ;  /* 0x00000004bf687825 */ /* 0x002fc800078e027a */
[----:B--2---:R-:W-:-:S05]  /*24740*/  IMAD.WIDE R120, R108, 0x4, R122 ;  /* 0x000000046c787825 */ /* 0x004fca00078e027a */
[----:B------:R1:W-:Y:S04]  /*24750*/  STL.64 [R1+0x1a40], R120 ;  /* 0x001a407801007387 */ /* 0x0003e80000100a00 */
[----:B------:R-:W2:Y:S04]  /*24760*/  LDL R136, [R1+0x7f0] ;  /* 0x0007f00001887983 */ /* 0x000ea80000100800 */
[----:B------:R-:W2:Y:S04]  /*24770*/  LDL R137, [R1+0x78] ;  /* 0x0000780001897983 */ /* 0x000ea80000100800 */
[----:B------:R3:W-:Y:S04]  /*24780*/  STL.64 [R1+0x1ae0], R104 ;  /* 0x001ae06801007387 */ /* 0x0007e80000100a00 */
[----:B------:R-:W2:Y:S04]  /*24790*/  LDL R108, [R1+0x7f4] ;  /* 0x0007f400016c7983 */ /* 0x000ea80000100800 */
[----:B-1----:R-:W2:Y:S01]  /*247a0*/  LDL R120, [R1+0x55c] ;  /* 0x00055c0001787983 */ /* 0x002ea20000100800 */
[----:B---3--:R-:W-:-:S03]  /*247b0*/  IMAD.WIDE R104, R109, 0x4, R122 ;  /* 0x000000046d687825 */ /* 0x008fc600078e027a */
[----:B------:R-:W3:Y:S04]  /*247c0*/  LDL R109, [R1+0x64] ;  /* 0x00006400016d7983 */ /* 0x000ee80000100800 */
[----:B------:R1:W-:Y:S04]  /*247d0*/  STL.64 [R1+0x1b00], R104 ;  /* 0x001b006801007387 */ /* 0x0003e80000100a00 */
[----:B------:R-:W3:Y:S04]  /*247e0*/  LDL R124, [R1+0x7fc] ;  /* 0x0007fc00017c7983 */ /* 0x000ee80000100800 */
[----:B------:R-:W3:Y:S04]  /*247f0*/  LDL R125, [R1+0x58] ;  /* 0x00005800017d7983 */ /* 0x000ee80000100800 */
[----:B------:R-:W3:Y:S01]  /*24800*/  LDL R2, [R1+0x560] ;  /* 0x0005600001027983 */ /* 0x000ee20000100800 */
[----:B-1----:R-:W-:-:S05]  /*24810*/  IMAD.WIDE R104, R182, 0x4, R122 ;  /* 0x00000004b6687825 */ /* 0x002fca00078e027a */
[----:B------:R1:W-:Y:S04]  /*24820*/  STL.64 [R1+0x1b20], R104 ;  /* 0x001b206801007387 */ /* 0x0003e80000100a00 */
[----:B------:R-:W3:Y:S04]  /*24830*/  LDL R248, [R1+0x820] ;  /* 0x0008200001f87983 */ /* 0x000ee80000100800 */
[----:B------:R-:W3:Y:S04]  /*24840*/  LDL R252, [R1+0x564] ;  /* 0x0005640001fc7983 */ /* 0x000ee80000100800 */
[----:B-1----:R-:W3:Y:S04]  /*24850*/  LDL R105, [R1+0x50] ;  /* 0x0000500001697983 */ /* 0x002ee80000100800 */
[----:B------:R-:W3:Y:S01]  /*24860*/  LDL R234, [R1+0x834] ;  /* 0x0008340001ea7983 */ /* 0x000ee20000100800 */
[----:B------:R-:W-:-:S05]  /*24870*/  IMAD.WIDE R182, R183, 0x4, R122 ;  /* 0x00000004b7b67825 */ /* 0x000fca00078e027a */
[----:B------:R4:W-:Y:S04]  /*24880*/  STL.64 [R1+0x1b98], R182 ;  /* 0x001b98b601007387 */ /* 0x0009e80000100a00 */
[----:B------:R-:W3:Y:S04]  /*24890*/  LDL R235, [R1+0x44] ;  /* 0x0000440001eb7983 */ /* 0x000ee80000100800 */
[----:B------:R-:W3:Y:S04]  /*248a0*/  LDL R238, [R1+0x568] ;  /* 0x0005680001ee7983 */ /* 0x000ee80000100800 */
[----:B------:R-:W3:Y:S01]  /*248b0*/  LDL R239, [R1+0x784] ;  /* 0x0007840001ef7983 */ /* 0x000ee20000100800 */
[----:B----4-:R-:W-:-:S05]  /*248c0*/  IMAD.WIDE R182, R140, 0x4, R122 ;  /* 0x000000048cb67825 */ /* 0x010fca00078e027a */
[----:B------:R1:W-:Y:S04]  /*248d0*/  STL.64 [R1+0x1bb0], R182 ;  /* 0x001bb0b601007387 */ /* 0x0003e80000100a00 */
[----:B------:R-:W4:Y:S04]  /*248e0*/  LDL R236, [R1+0x30] ;  /* 0x0000300001ec7983 */ /* 0x000f280000100800 */
[----:B------:R-:W4:Y:S04]  /*248f0*/  LDL R237, [R1+0x56c] ;  /* 0x00056c0001ed7983 */ /* 0x000f280000100800 */
[----:B------:R-:W4:Y:S04]  /*24900*/  LDL R218, [R1+0x2c] ;  /* 0x00002c0001da7983 */ /* 0x000f280000100800 */
[----:B------:R-:W4:Y:S04]  /*24910*/  LDL R219, [R1+0x28] ;  /* 0x0000280001db7983 */ /* 0x000f280000100800 */
[----:B------:R-:W4:Y:S04]  /*24920*/  LDL R216, [R1+0x24] ;  /* 0x0000240001d87983 */ /* 0x000f280000100800 */
[----:B------:R-:W4:Y:S04]  /*24930*/  LDL R217, [R1+0x20] ;  /* 0x0000200001d97983 */ /* 0x000f280000100800 */
[----:B------:R-:W4:Y:S04]  /*24940*/  LDL R214, [R1+0x7e4] ;  /* 0x0007e40001d67983 */ /* 0x000f280000100800 */
[----:B------:R-:W4:Y:S04]  /*24950*/  LDL R215, [R1+0x10] ;  /* 0x0000100001d77983 */ /* 0x000f280000100800 */
[----:B-1----:R-:W4:Y:S04]  /*24960*/  LDL R182, [R1+0xc] ;  /* 0x00000c0001b67983 */ /* 0x002f280000100800 */
[----:B------:R-:W4:Y:S04]  /*24970*/  LDL R183, [R1+0x7ec] ;  /* 0x0007ec0001b77983 */ /* 0x000f280000100800 */
[----:B------:R-:W4:Y:S01]  /*24980*/  LDL R6, [R1+0x7f8] ;  /* 0x0007f80001067983 */ /* 0x000f220000100800 */
[----:B------:R-:W-:-:S05]  /*24990*/  IMAD.WIDE R140, R141, 0x4, R122 ;  /* 0x000000048d8c7825 */ /* 0x000fca00078e027a */
[----:B------:R2:W-:Y:S02]  /*249a0*/  STL.64 [R1+0x1bc8], R140 ;  /* 0x001bc88c01007387 */ /* 0x0005e40000100a00 */
[----:B--2---:R-:W-:-:S04]  /*249b0*/  IMAD.WIDE R140, R136, 0x4, R122 ;  /* 0x00000004888c7825 */ /* 0x004fc800078e027a */
[--C-:B------:R-:W-:Y:S01]  /*249c0*/  IMAD.WIDE R136, R137, 0x4, R122.reuse ;  /* 0x0000000489887825 */ /* 0x100fe200078e027a */
[----:B------:R1:W-:Y:S04]  /*249d0*/  STL.64 [R1+0x1c60], R140 ;  /* 0x001c608c01007387 */ /* 0x0003e80000100a00 */
[----:B-1----:R-:W2:Y:S04]  /*249e0*/  LDL.LU.64 R140, [R1+0x8760] ;  /* 0x00876000018c7983 */ /* 0x002ea80000300a00 */
[----:B------:R1:W-:Y:S02]  /*249f0*/  STL.64 [R1+0x1c78], R136 ;  /* 0x001c788801007387 */ /* 0x0003e40000100a00 */
[----:B-1----:R-:W-:-:S05]  /*24a00*/  IMAD.WIDE R136, R108, 0x4, R122 ;  /* 0x000000046c887825 */ /* 0x002fca00078e027a */
[----:B------:R1:W-:Y:S04]  /*24a10*/  STL.64 [R1+0x1d10], R136 ;  /* 0x001d108801007387 */ /* 0x0003e80000100a00 */
[----:B-1----:R-:W2:Y:S04]  /*24a20*/  LDL.LU.64 R136, [R1+0x8758] ;  /* 0x0087580001887983 */ /* 0x002ea80000300a00 */
[----:B------:R-:W2:Y:S01]  /*24a30*/  LDL R5, [R1+0x830] ;  /* 0x0008300001057983 */ /* 0x000ea20000100800 */
[----:B---3--:R-:W-:-:S04]  /*24a40*/  IMAD.WIDE R108, R109, 0x4, R122 ;  /* 0x000000046d6c7825 */ /* 0x008fc800078e027a */
[--C-:B------:R-:W-:Y:S01]  /*24a50*/  IMAD.WIDE R120, R120, 0x4, R122.reuse ;  /* 0x0000000478787825 */ /* 0x100fe200078e027a */
[----:B------:R1:W-:Y:S04]  /*24a60*/  STL.64 [R1+0x1d28], R108 ;  /* 0x001d286c01007387 */ /* 0x0003e80000100a00 */
[----:B-1----:R-:W3:Y:S04]  /*24a70*/  LDL.LU.64 R108, [R1+0x8750] ;  /* 0x00875000016c7983 */ /* 0x002ee80000300a00 */
[----:B------:R1:W-:Y:S04]  /*24a80*/  STL.64 [R1+0x1da8], R120 ;  /* 0x001da87801007387 */ /* 0x0003e80000100a00 */
[----:B------:R-:W3:Y:S01]  /*24a90*/  LDL R202, [R1+0x838] ;  /* 0x0008380001ca7983 */ /* 0x000ee20000100800 */
[----:B-1----:R-:W-:-:S05]  /*24aa0*/  IMAD.WIDE R120, R124, 0x4, R122 ;  /* 0x000000047c787825 */ /* 0x002fca00078e027a */
[----:B------:R1:W-:Y:S01]  /*24ab0*/  STL.64 [R1+0x1dc8], R120 ;  /* 0x001dc87801007387 */ /* 0x0003e20000100a00 */
[----:B------:R-:W-:-:S04]  /*24ac0*/  IMAD.WIDE R104, R105, 0x4, R122 ;  /* 0x0000000469687825 */ /* 0x000fc800078e027a */
[----:B-1----:R-:W-:-:S04]  /*24ad0*/  IMAD.WIDE R120, R125, 0x4, R122 ;  /* 0x000000047d787825 */ /* 0x002fc800078e027a */
[--C-:B------:R-:W-:Y:S01]  /*24ae0*/  IMAD.WIDE R124, R2, 0x4, R122.reuse ;  /* 0x00000004027c7825 */ /* 0x100fe200078e027a */
[----:B------:R1:W-:Y:S04]  /*24af0*/  STL.64 [R1+0x1de8], R120 ;  /* 0x001de87801007387 */ /* 0x0003e80000100a00 */
[----:B------:R1:W-:Y:S04]  /*24b00*/  STL.64 [R1+0x1e60], R124 ;  /* 0x001e607c01007387 */ /* 0x0003e80000100a00 */
[----:B------:R-:W3:Y:S01]  /*24b10*/  LDL R223, [R1+0x854] ;  /* 0x0008540001df7983 */ /* 0x000ee20000100800 */
[----:B-1----:R-:W-:-:S04]  /*24b20*/  IMAD.WIDE R120, R248, 0x4, R122 ;  /* 0x00000004f8787825 */ /* 0x002fc800078e027a */
[--C-:B------:R-:W-:Y:S01]  /*24b30*/  IMAD.WIDE R124, R252, 0x4, R122.reuse ;  /* 0x00000004fc7c7825 */ /* 0x100fe200078e027a */
[----:B------:R1:W-:Y:S04]  /*24b40*/  STL.64 [R1+0x1e88], R120 ;  /* 0x001e887801007387 */ /* 0x0003e80000100a00 */
[----:B------:R1:W-:Y:S04]  /*24b50*/  STL.64 [R1+0x1ea8], R104 ;  /* 0x001ea86801007387 */ /* 0x0003e80000100a00 */
[----:B------:R1:W-:Y:S02]  /*24b60*/  STL.64 [R1+0x1f38], R124 ;  /* 0x001f387c01007387 */ /* 0x0003e40000100a00 */
[----:B-1----:R-:W-:-:S02]  /*24b70*/  IMAD.WIDE R120, R234, 0x4, R122 ;  /* 0x00000004ea787825 */ /* 0x002fc400078e027a */
[----:B------:R-:W3:Y:S02]  /*24b80*/  LDL R224, [R1+0x858] ;  /* 0x0008580001e07983 */ /* 0x000ee40000100800 */
[--C-:B------:R-:W-:Y:S02]  /*24b90*/  IMAD.WIDE R104, R235, 0x4, R122.reuse ;  /* 0x00000004eb687825 */ /* 0x100fe400078e027a */
[----:B------:R1:W-:Y:S02]  /*24ba0*/  STL.64 [R1+0x1f50], R120 ;  /* 0x001f507801007387 */ /* 0x0003e40000100a00 */
[--C-:B------:R-:W-:Y:S02]  /*24bb0*/  IMAD.WIDE R124, R238, 0x4, R122.reuse ;  /* 0x00000004ee7c7825 */ /* 0x100fe400078e027a */
[----:B------:R4:W-:Y:S04]  /*24bc0*/  STL.64 [R1+0x1f80], R104 ;  /* 0x001f806801007387 */ /* 0x0009e80000100a00 */
[----:B------:R4:W-:Y:S01]  /*24bd0*/  STL.64 [R1+0x2040], R124 ;  /* 0x0020407c01007387 */ /* 0x0009e20000100a00 */
[----:B-1----:R-:W-:-:S04]  /*24be0*/  IMAD.WIDE R120, R239, 0x4, R122 ;  /* 0x00000004ef787825 */ /* 0x002fc800078e027a */
[--C-:B----4-:R-:W-:Y:S01]  /*24bf0*/  IMAD.WIDE R104, R236, 0x4, R122.reuse ;  /* 0x00000004ec687825 */ /* 0x110fe200078e027a */
[----:B------:R1:W-:Y:S03]  /*24c00*/  STL.64 [R1+0x2060], R120 ;  /* 0x0020607801007387 */ /* 0x0003e60000100a00 */
[--C-:B------:R-:W-:Y:S01]  /*24c10*/  IMAD.WIDE R124, R237, 0x4, R122.reuse ;  /* 0x00000004ed7c7825 */ /* 0x100fe200078e027a */
        /* <DEDUP_REMOVED lines=25> */
[----:B------:R-:W-:Y:S04]  /*24db0*/  STL.64 [R1+0x24a0], R124 ;  /* 0x0024a07c01007387 */ /* 0x000fe80000100a00 */
[----:B------:R-:W3:Y:S01]  /*24dc0*/  LDL R182, [R1+0x74c] ;  /* 0x00074c0001b67983 */ /* 0x000ee20000100800 */
[----:B-1----:R-:W-:-:S04]  /*24dd0*/  IMAD.WIDE R120, R22, 0x4, R122 ;  /* 0x0000000416787825 */ /* 0x002fc800078e027a */
[--C-:B----4-:R-:W-:Y:S01]  /*24de0*/  IMAD.WIDE R104, R6, 0x4, R122.reuse ;  /* 0x0000000406687825 */ /* 0x110fe200078e027a */
[----:B------:R1:W-:Y:S04]  /*24df0*/  STL.64 [R1+0x24c0], R120 ;  /* 0x0024c07801007387 */ /* 0x0003e80000100a00 */
[----:B------:R4:W-:Y:S01]  /*24e00*/  STL.64 [R1+0x2540], R104 ;  /* 0x0025406801007387 */ /* 0x0009e20000100a00 */
[----:B-1----:R-:W-:-:S04]  /*24e10*/  IMAD.WIDE R120, R35, 0x4, R122 ;  /* 0x0000000423787825 */ /* 0x002fc800078e027a */
[--C-:B----4-:R-:W-:Y:S01]  /*24e20*/  IMAD.WIDE R104, R40, 0x4, R122.reuse ;  /* 0x0000000428687825 */ /* 0x110fe200078e027a */
[----:B------:R1:W-:Y:S04]  /*24e30*/  STL.64 [R1+0x2560], R120 ;  /* 0x0025607801007387 */ /* 0x0003e80000100a00 */
[----:B------:R4:W-:Y:S01]  /*24e40*/  STL.64 [R1+0x2580], R104 ;  /* 0x0025806801007387 */ /* 0x0009e20000100a00 */
[----:B-1----:R-:W-:-:S04]  /*24e50*/  IMAD.WIDE R120, R54, 0x4, R122 ;  /* 0x0000000436787825 */ /* 0x002fc800078e027a */
[----:B--2---:R-:W-:-:S05]  /*24e60*/  IMAD.WIDE R124, R5, 0x4, R122 ;  /* 0x00000004057c7825 */ /* 0x004fca00078e027a */
[----:B------:R-:W-:Y:S04]  /*24e70*/  STL.64 [R1+0x2620], R124 ;  /* 0x0026207c01007387 */ /* 0x000fe80000100a00 */
[----:B------:R-:W2:Y:S04]  /*24e80*/  LDL R215, [R1+0x50c] ;  /* 0x00050c0001d77983 */ /* 0x000ea80000100800 */
[----:B------:R3:W-:Y:S04]  /*24e90*/  STL.64 [R1+0x2640], R120 ;  /* 0x0026407801007387 */ /* 0x0007e80000100a00 */
[----:B------:R-:W2:Y:S01]  /*24ea0*/  LDL R183, [R1+0x750] ;  /* 0x0007500001b77983 */ /* 0x000ea20000100800 */
[----:B----4-:R-:W-:-:S05]  /*24eb0*/  IMAD.WIDE R104, R59, 0x4, R122 ;  /* 0x000000043b687825 */ /* 0x010fca00078e027a */
[----:B------:R1:W-:Y:S01]  /*24ec0*/  STL.64 [R1+0x2658], R104 ;  /* 0x0026586801007387 */ /* 0x0003e20000100a00 */
[----:B---3--:R-:W-:-:S04]  /*24ed0*/  IMAD.WIDE R120, R202, 0x4, R122 ;  /* 0x00000004ca787825 */ /* 0x008fc800078e027a */
[--C-:B------:R-:W-:Y:S01]  /*24ee0*/  IMAD.WIDE R124, R84, 0x4, R122.reuse ;  /* 0x00000004547c7825 */ /* 0x100fe200078e027a */
[----:B------:R3:W-:Y:S03]  /*24ef0*/  STL.64 [R1+0x26e0], R120 ;  /* 0x0026e07801007387 */ /* 0x0007e60000100a00 */
[--C-:B-1----:R-:W-:Y:S01]  /*24f00*/  IMAD.WIDE R104, R72, 0x4, R122.reuse ;  /* 0x0000000448687825 */ /* 0x102fe200078e027a */
[----:B---3--:R-:W3:Y:S04]  /*24f10*/  LDL R121, [R1+0x75c] ;  /* 0x00075c0001797983 */ /* 0x008ee80000100800 */
[----:B------:R1:W-:Y:S04]  /*24f20*/  STL.64 [R1+0x2700], R104 ;  /* 0x0027006801007387 */ /* 0x0003e80000100a00 */
[----:B------:R4:W-:Y:S04]  /*24f30*/  STL.64 [R1+0x2718], R124 ;  /* 0x0027187c01007387 */ /* 0x0009e80000100a00 */
[----:B------:R-:W3:Y:S01]  /*24f40*/  LDL R237, [R1+0x514] ;  /* 0x0005140001ed7983 */ /* 0x000ee20000100800 */
[----:B------:R-:W-:-:S03]  /*24f50*/  IMAD.WIDE R216, R89, 0x4, R122 ;  /* 0x0000000459d87825 */ /* 0x000fc600078e027a */
[----:B------:R-:W3:Y:S01]  /*24f60*/  LDL R218, [R1+0x754] ;  /* 0x0007540001da7983 */ /* 0x000ee20000100800 */
[----:B-1----:R-:W-:-:S04]  /*24f70*/  IMAD.WIDE R104, R223, 0x4, R122 ;  /* 0x00000004df687825 */ /* 0x002fc800078e027a */
[--C-:B----4-:R-:W-:Y:S01]  /*24f80*/  IMAD.WIDE R124, R107, 0x4, R122.reuse ;  /* 0x000000046b7c7825 */ /* 0x110fe200078e027a */
[----:B------:R-:W-:Y:S04]  /*24f90*/  STL.64 [R1+0x27c0], R104 ;  /* 0x0027c06801007387 */ /* 0x000fe80000100a00 */
[----:B------:R1:W-:Y:S04]  /*24fa0*/  STL.64 [R1+0x27e0], R216 ;  /* 0x0027e0d801007387 */ /* 0x0003e80000100a00 */
[----:B------:R-:W4:Y:S04]  /*24fb0*/  LDL R219, [R1+0x518] ;  /* 0x0005180001db7983 */ /* 0x000f280000100800 */
[----:B------:R1:W-:Y:S04]  /*24fc0*/  STL.64 [R1+0x27f8], R124 ;  /* 0x0027f87c01007387 */ /* 0x0003e80000100a00 */
[----:B-1----:R-:W4:Y:S01]  /*24fd0*/  LDL R216, [R1+0x758] ;  /* 0x0007580001d87983 */ /* 0x002f220000100800 */
[----:B------:R-:W-:-:S05]  /*24fe0*/  IMAD.WIDE R104, R224, 0x4, R122 ;  /* 0x00000004e0687825 */ /* 0x000fca00078e027a */
[----:B------:R1:W-:Y:S01]  /*24ff0*/  STL.64 [R1+0x2878], R104 ;  /* 0x0028786801007387 */ /* 0x0003e20000100a00 */
[----:B------:R-:W-:-:S03]  /*25000*/  IMAD.WIDE R124, R108, 0x4, R122 ;  /* 0x000000046c7c7825 */ /* 0x000fc600078e027a */
[----:B------:R1:W-:Y:S04]  /*25010*/  STL.64 [R1+0x86c0], R108 ;  /* 0x0086c06c01007387 */ /* 0x0003e80000100a00 */
[----:B------:R1:W-:Y:S02]  /*25020*/  STL.64 [R1+0x28a0], R124 ;  /* 0x0028a07c01007387 */ /* 0x0003e40000100a00 */
[----:B-1----:R-:W-:-:S05]  /*25030*/  IMAD.WIDE R104, R109, 0x4, R122 ;  /* 0x000000046d687825 */ /* 0x002fca00078e027a */
[----:B------:R1:W-:Y:S01]  /*25040*/  STL.64 [R1+0x28b8], R104 ;  /* 0x0028b86801007387 */ /* 0x0003e20000100a00 */
[----:B------:R-:W-:-:S03]  /*25050*/  IMAD.WIDE R108, R113, 0x4, R122 ;  /* 0x00000004716c7825 */ /* 0x000fc600078e027a */
[----:B------:R-:W4:Y:S01]  /*25060*/  LDL R217, [R1+0x51c] ;  /* 0x00051c0001d97983 */ /* 0x000f220000100800 */
[----:B------:R-:W-:-:S03]  /*25070*/  IMAD.WIDE R124, R116, 0x4, R122 ;  /* 0x00000004747c7825 */ /* 0x000fc600078e027a */
[----:B------:R1:W-:Y:S02]  /*25080*/  STL.64 [R1+0x2950], R108 ;  /* 0x0029506c01007387 */ /* 0x0003e40000100a00 */
[----:B-1----:R-:W-:-:S05]  /*25090*/  IMAD.WIDE R104, R115, 0x4, R122 ;  /* 0x0000000473687825 */ /* 0x002fca00078e027a */
[----:B------:R1:W-:Y:S01]  /*250a0*/  STL.64 [R1+0x2970], R104 ;  /* 0x0029706801007387 */ /* 0x0003e20000100a00 */
[----:B------:R-:W-:-:S03]  /*250b0*/  IMAD.WIDE R108, R119, 0x4, R122 ;  /* 0x00000004776c7825 */ /* 0x000fc600078e027a */
[----:B------:R1:W-:Y:S04]  /*250c0*/  STL.64 [R1+0x2990], R124 ;  /* 0x0029907c01007387 */ /* 0x0003e80000100a00 */
[----:B------:R1:W-:Y:S02]  /*250d0*/  STL.64 [R1+0x2a28], R108 ;  /* 0x002a286c01007387 */ /* 0x0003e40000100a00 */
[----:B-1----:R-:W-:-:S04]  /*250e0*/  IMAD.WIDE R104, R128, 0x4, R122 ;  /* 0x0000000480687825 */ /* 0x002fc800078e027a */
[--C-:B------:R-:W-:Y:S01]  /*250f0*/  IMAD.WIDE R124, R131, 0x4, R122.reuse ;  /* 0x00000004837c7825 */ /* 0x100fe200078e027a */
[----:B------:R-:W-:Y:S03]  /*25100*/  STL.64 [R1+0x2a48], R104 ;  /* 0x002a486801007387 */ /* 0x000fe60000100a00 */
[--C-:B------:R-:W-:Y:S01]  /*25110*/  IMAD.WIDE R108, R132, 0x4, R122.reuse ;  /* 0x00000004846c7825 */ /* 0x100fe200078e027a */
[----:B------:R-:W-:Y:S04]  /*25120*/  STL.64 [R1+0x2b08], R124 ;  /* 0x002b087c01007387 */ /* 0x000fe80000100a00 */
[----:B------:R-:W4:Y:S04]  /*25130*/  LDL R214, [R1+0x874] ;  /* 0x0008740001d67983 */ /* 0x000f280000100800 */
[----:B------:R1:W-:Y:S02]  /*25140*/  STL.64 [R1+0x2b20], R108 ;  /* 0x002b206c01007387 */ /* 0x0003e40000100a00 */
[----:B-1----:R-:W-:-:S04]  /*25150*/  IMAD.WIDE R108, R136, 0x4, R122 ;  /* 0x00000004886c7825 */ /* 0x002fc800078e027a */
[----:B------:R-:W-:-:S05]  /*25160*/  IMAD.WIDE R104, R182, 0x4, R122 ;  /* 0x00000004b6687825 */ /* 0x000fca00078e027a */
[----:B------:R1:W-:Y:S04]  /*25170*/  STL.64 [R1+0x2be0], R104 ;  /* 0x002be06801007387 */ /* 0x0003e80000100a00 */
[----:B------:R-:W4:Y:S04]  /*25180*/  LDL R182, [R1+0x88c] ;  /* 0x00088c0001b67983 */ /* 0x000f280000100800 */
[----:B------:R2:W-:Y:S01]  /*25190*/  STL.64 [R1+0x2bf8], R108 ;  /* 0x002bf86c01007387 */ /* 0x0005e20000100a00 */
[----:B-1----:R-:W-:-:S03]  /*251a0*/  IMAD.WIDE R104, R137, 0x4, R122 ;  /* 0x0000000489687825 */ /* 0x002fc600078e027a */
[----:B------:R-:W-:Y:S04]  /*251b0*/  STL.64 [R1+0x86c8], R136 ;  /* 0x0086c88801007387 */ /* 0x000fe80000100a00 */
[----:B------:R1:W-:Y:S01]  /*251c0*/  STL.64 [R1+0x2c10], R104 ;  /* 0x002c106801007387 */ /* 0x0003e20000100a00 */
[----:B--2---:R-:W-:-:S05]  /*251d0*/  IMAD.WIDE R124, R215, 0x4, R122 ;  /* 0x00000004d77c7825 */ /* 0x004fca00078e027a */
[----:B------:R-:W-:Y:S01]  /*251e0*/  STL.64 [R1+0x2cd0], R124 ;  /* 0x002cd07c01007387 */ /* 0x000fe20000100a00 */
[----:B------:R-:W-:-:S03]  /*251f0*/  IMAD.WIDE R108, R183, 0x4, R122 ;  /* 0x00000004b76c7825 */ /* 0x000fc600078e027a */
[----:B------:R-:W2:Y:S04]  /*25200*/  LDL R215, [R1+0x880] ;  /* 0x0008800001d77983 */ /* 0x000ea80000100800 */
[----:B------:R-:W-:Y:S04]  /*25210*/  STL.64 [R1+0x2ce8], R108 ;  /* 0x002ce86c01007387 */ /* 0x000fe80000100a00 */
[----:B------:R-:W2:Y:S01]  /*25220*/  LDL R183, [R1+0x89c] ;  /* 0x00089c0001b77983 */ /* 0x000ea20000100800 */
[----:B-1----:R-:W-:-:S05]  /*25230*/  IMAD.WIDE R104, R140, 0x4, R122 ;  /* 0x000000048c687825 */ /* 0x002fca00078e027a */
[----:B------:R1:W-:Y:S04]  /*25240*/  STL.64 [R1+0x2d20], R104 ;  /* 0x002d206801007387 */ /* 0x0003e80000100a00 */
[----:B------:R-:W2:Y:S01]  /*25250*/  LDL R120, [R1+0x8a0] ;  /* 0x0008a00001787983 */ /* 0x000ea20000100800 */
[----:B-1----:R-:W-:-:S05]  /*25260*/  IMAD.WIDE R104, R141, 0x4, R122 ;  /* 0x000000048d687825 */ /* 0x002fca00078e027a */
[----:B------:R1:W-:Y:S01]  /*25270*/  STL.64 [R1+0x2d38], R104 ;  /* 0x002d386801007387 */ /* 0x0003e20000100a00 */
[----:B---3--:R-:W-:-:S04]  /*25280*/  IMAD.WIDE R124, R237, 0x4, R122 ;  /* 0x00000004ed7c7825 */ /* 0x008fc800078e027a */
[--C-:B------:R-:W-:Y:S01]  /*25290*/  IMAD.WIDE R108, R218, 0x4, R122.reuse ;  /* 0x00000004da6c7825 */ /* 0x100fe200078e027a */
[----:B------:R3:W-:Y:S03]  /*252a0*/  STL.64 [R1+0x2db8], R124 ;  /* 0x002db87c01007387 */ /* 0x0007e60000100a00 */
[--C-:B-1----:R-:W-:Y:S01]  /*252b0*/  IMAD.WIDE R104, R143, 0x4, R122.reuse ;  /* 0x000000048f687825 */ /* 0x102fe200078e027a */
[----:B------:R1:W-:Y:S03]  /*252c0*/  STL.64 [R1+0x2dd0], R108 ;  /* 0x002dd06c01007387 */ /* 0x0003e60000100a00 */
[--C-:B---3--:R-:W-:Y:S01]  /*252d0*/  IMAD.WIDE R124, R144, 0x4, R122.reuse ;  /* 0x00000004907c7825 */ /* 0x108fe200078e027a */
[----:B-1----:R-:W3:Y:S04]  /*252e0*/  LDL R108, [R1+0x8a4] ;  /* 0x0008a400016c7983 */ /* 0x002ee80000100800 */
[----:B------:R4:W-:Y:S04]  /*252f0*/  STL.64 [R1+0x2de8], R104 ;  /* 0x002de86801007387 */ /* 0x0009e80000100a00 */
[----:B------:R1:W-:Y:S04]  /*25300*/  STL.64 [R1+0x2e00], R124 ;  /* 0x002e007c01007387 */ /* 0x0003e80000100a00 */
[----:B------:R-:W3:Y:S01]  /*25310*/  LDL R136, [R1+0x898] ;  /* 0x0008980001887983 */ /* 0x000ee20000100800 */
[----:B----4-:R-:W-:-:S04]  /*25320*/  IMAD.WIDE R104, R219, 0x4, R122 ;  /* 0x00000004db687825 */ /* 0x010fc800078e027a */
[--C-:B-1----:R-:W-:Y:S01]  /*25330*/  IMAD.WIDE R124, R216, 0x4, R122.reuse ;  /* 0x00000004d87c7825 */ /* 0x102fe200078e027a */
[----:B------:R1:W-:Y:S04]  /*25340*/  STL.64 [R1+0x2e88], R104 ;  /* 0x002e886801007387 */ /* 0x0003e80000100a00 */
[----:B------:R4:W-:Y:S04]  /*25350*/  STL.64 [R1+0x2ea0], R124 ;  /* 0x002ea07c01007387 */ /* 0x0009e80000100a00 */
[----:B------:R-:W3:Y:S01]  /*25360*/  LDL R12, [R1+0x524] ;  /* 0x00052400010c7983 */ /* 0x000ee20000100800 */
        /* <DEDUP_REMOVED lines=17> */
[----:B------:R-:W-:Y:S01]  /*25480*/  STL.64 [R1+0x3198], R216 ;  /* 0x003198d801007387 */ /* 0x000fe20000100a00 */
[----:B-1----:R-:W-:-:S03]  /*25490*/  IMAD.WIDE R104, R157, 0x4, R122 ;  /* 0x000000049d687825 */ /* 0x002fc600078e027a */
[----:B------:R-:W3:Y:S01]  /*254a0*/  LDL R218, [R1+0x528] ;  /* 0x0005280001da7983 */ /* 0x000ee20000100800 */
[----:B----4-:R-:W-:-:S03]  /*254b0*/  IMAD.WIDE R124, R214, 0x4, R122 ;  /* 0x00000004d67c7825 */ /* 0x010fc600078e027a */
[----:B------:R-:W-:Y:S04]  /*254c0*/  STL.64 [R1+0x31b0], R104 ;  /* 0x0031b06801007387 */ /* 0x000fe80000100a00 */
[----:B------:R1:W-:Y:S04]  /*254d0*/  STL.64 [R1+0x3208], R124 ;  /* 0x0032087c01007387 */ /* 0x0003e80000100a00 */
[----:B------:R-:W4:Y:S01]  /*254e0*/  LDL R219, [R1+0x52c] ;  /* 0x00052c0001db7983 */ /* 0x000f220000100800 */
[----:B-1----:R-:W-:-:S04]  /*254f0*/  IMAD.WIDE R124, R160, 0x4, R122 ;  /* 0x00000004a07c7825 */ /* 0x002fc800078e027a */
[----:B------:R-:W-:-:S05]  /*25500*/  IMAD.WIDE R104, R182, 0x4, R122 ;  /* 0x00000004b6687825 */ /* 0x000fca00078e027a */
[----:B------:R1:W-:Y:S04]  /*25510*/  STL.64 [R1+0x3228], R104 ;  /* 0x0032286801007387 */ /* 0x0003e80000100a00 */
[----:B------:R-:W4:Y:S04]  /*25520*/  LDL R216, [R1+0x530] ;  /* 0x0005300001d87983 */ /* 0x000f280000100800 */
[----:B------:R-:W-:Y:S04]  /*25530*/  STL.64 [R1+0x3888], R124 ;  /* 0x0038887c01007387 */ /* 0x000fe80000100a00 */
[----:B------:R-:W4:Y:S01]  /*25540*/  LDL R182, [R1+0x538] ;  /* 0x0005380001b67983 */ /* 0x000f220000100800 */
[----:B-1----:R-:W-:-:S05]  /*25550*/  IMAD.WIDE R104, R161, 0x4, R122 ;  /* 0x00000004a1687825 */ /* 0x002fca00078e027a */
[----:B------:R2:W-:Y:S02]  /*25560*/  STL.64 [R1+0x38c0], R104 ;  /* 0x0038c06801007387 */ /* 0x0005e40000100a00 */
[--C-:B--2---:R-:W-:Y:S02]  /*25570*/  IMAD.WIDE R104, R183, 0x4, R122.reuse ;  /* 0x00000004b7687825 */ /* 0x104fe400078e027a */
[----:B------:R-:W2:Y:S02]  /*25580*/  LDL R183, [R1+0x53c] ;  /* 0x00053c0001b77983 */ /* 0x000ea40000100800 */
[----:B------:R-:W-:-:S05]  /*25590*/  IMAD.WIDE R124, R215, 0x4, R122 ;  /* 0x00000004d77c7825 */ /* 0x000fca00078e027a */
[----:B------:R1:W-:Y:S04]  /*255a0*/  STL.64 [R1+0x3928], R124 ;  /* 0x0039287c01007387 */ /* 0x0003e80000100a00 */
[----:B------:R1:W-:Y:S04]  /*255b0*/  STL.64 [R1+0x3968], R104 ;  /* 0x0039686801007387 */ /* 0x0003e80000100a00 */
[----:B------:R-:W2:Y:S01]  /*255c0*/  LDL R217, [R1+0x540] ;  /* 0x0005400001d97983 */ /* 0x000ea20000100800 */
[----:B-1----:R-:W-:-:S04]  /*255d0*/  IMAD.WIDE R124, R163, 0x4, R122 ;  /* 0x00000004a37c7825 */ /* 0x002fc800078e027a */
[--C-:B------:R-:W-:Y:S01]  /*255e0*/  IMAD.WIDE R104, R164, 0x4, R122.reuse ;  /* 0x00000004a4687825 */ /* 0x100fe200078e027a */
[----:B------:R1:W-:Y:S04]  /*255f0*/  STL.64 [R1+0x39a0], R124 ;  /* 0x0039a07c01007387 */ /* 0x0003e80000100a00 */
[----:B------:R1:W-:Y:S04]  /*25600*/  STL.64 [R1+0x39d8], R104 ;  /* 0x0039d86801007387 */ /* 0x0003e80000100a00 */
[----:B------:R-:W2:Y:S01]  /*25610*/  LDL R214, [R1+0x544] ;  /* 0x0005440001d67983 */ /* 0x000ea20000100800 */
[----:B-1----:R-:W-:-:S04]  /*25620*/  IMAD.WIDE R124, R167, 0x4, R122 ;  /* 0x00000004a77c7825 */ /* 0x002fc800078e027a */
[--C-:B------:R-:W-:Y:S01]  /*25630*/  IMAD.WIDE R104, R168, 0x4, R122.reuse ;  /* 0x00000004a8687825 */ /* 0x100fe200078e027a */
[----:B------:R1:W-:Y:S04]  /*25640*/  STL.64 [R1+0x3a28], R124 ;  /* 0x003a287c01007387 */ /* 0x0003e80000100a00 */
[----:B------:R1:W-:Y:S01]  /*25650*/  STL.64 [R1+0x3a40], R104 ;  /* 0x003a406801007387 */ /* 0x0003e20000100a00 */
[----:B------:R-:W-:-:S03]  /*25660*/  IMAD.WIDE R234, R175, 0x4, R122 ;  /* 0x00000004afea7825 */ /* 0x000fc600078e027a */
[----:B------:R-:W2:Y:S01]  /*25670*/  LDL R215, [R1+0x548] ;  /* 0x0005480001d77983 */ /* 0x000ea20000100800 */
[----:B-1----:R-:W-:-:S04]  /*25680*/  IMAD.WIDE R124, R171, 0x4, R122 ;  /* 0x00000004ab7c7825 */ /* 0x002fc800078e027a */
        /* <DEDUP_REMOVED lines=10> */
[----:B---3--:R-:W-:-:S02]  /*25730*/  IMAD.WIDE R124, R108, 0x4, R122 ;  /* 0x000000046c7c7825 */ /* 0x008fc400078e027a */
[----:B------:R-:W-:Y:S02]  /*25740*/  STL [R1+0x8678], R180 ;  /* 0x008678b401007387 */ /* 0x000fe40000100800 */
[--C-:B-1----:R-:W-:Y:S02]  /*25750*/  IMAD.WIDE R104, R180, 0x4, R122.reuse ;  /* 0x00000004b4687825 */ /* 0x102fe400078e027a */
[----:B------:R1:W-:Y:S02]  /*25760*/  STL.64 [R1+0x46e8], R124 ;  /* 0x0046e87c01007387 */ /* 0x0003e40000100a00 */
[--C-:B------:R-:W-:Y:S02]  /*25770*/  IMAD.WIDE R234, R187, 0x4, R122.reuse ;  /* 0x00000004bbea7825 */ /* 0x100fe400078e027a */
[----:B------:R3:W-:Y:S04]  /*25780*/  STL.64 [R1+0x46e0], R104 ;  /* 0x0046e06801007387 */ /* 0x0007e80000100a00 */
[----:B------:R3:W-:Y:S01]  /*25790*/  STL.64 [R1+0x4cc0], R234 ;  /* 0x004cc0ea01007387 */ /* 0x0007e20000100a00 */
[----:B-1----:R-:W-:-:S03]  /*257a0*/  IMAD.WIDE R124, R136, 0x4, R122 ;  /* 0x00000004887c7825 */ /* 0x002fc600078e027a */
[----:B------:R-:W2:Y:S01]  /*257b0*/  LDL R238, [R1+0x54c] ;  /* 0x00054c0001ee7983 */ /* 0x000ea20000100800 */
[----:B---3--:R-:W-:-:S03]  /*257c0*/  IMAD.WIDE R104, R12, 0x4, R122 ;  /* 0x000000040c687825 */ /* 0x008fc600078e027a */
[----:B------:R1:W-:Y:S01]  /*257d0*/  STL.64 [R1+0x4ca8], R124 ;  /* 0x004ca87c01007387 */ /* 0x0003e20000100a00 */
[----:B------:R-:W-:-:S03]  /*257e0*/  IMAD.WIDE R234, R199, 0x4, R122 ;  /* 0x00000004c7ea7825 */ /* 0x000fc600078e027a */
[----:B------:R3:W-:Y:S04]  /*257f0*/  STL.64 [R1+0x4c90], R104 ;  /* 0x004c906801007387 */ /* 0x0007e80000100a00 */
[----:B------:R-:W-:Y:S01]  /*25800*/  STL.64 [R1+0x4c70], R234 ;  /* 0x004c70ea01007387 */ /* 0x000fe20000100a00 */
[----:B-1----:R-:W-:-:S04]  /*25810*/  IMAD.WIDE R124, R209, 0x4, R122 ;  /* 0x00000004d17c7825 */ /* 0x002fc800078e027a */
[----:B---3--:R-:W-:-:S05]  /*25820*/  IMAD.WIDE R104, R218, 0x4, R122 ;  /* 0x00000004da687825 */ /* 0x008fca00078e027a */
[----:B------:R1:W-:Y:S01]  /*25830*/  STL.64 [R1+0x4c68], R104 ;  /* 0x004c686801007387 */ /* 0x0003e20000100a00 */
[----:B----4-:R-:W-:-:S03]  /*25840*/  IMAD.WIDE R218, R219, 0x4, R122 ;  /* 0x00000004dbda7825 */ /* 0x010fc600078e027a */
[----:B------:R-:W-:Y:S01]  /*25850*/  STL.64 [R1+0x4c60], R124 ;  /* 0x004c607c01007387 */ /* 0x000fe20000100a00 */
[----:B-1----:R-:W-:-:S03]  /*25860*/  IMAD.WIDE R104, R210, 0x4, R122 ;  /* 0x00000004d2687825 */ /* 0x002fc600078e027a */
[----:B------:R1:W-:Y:S04]  /*25870*/  STL.64 [R1+0x4c58], R218 ;  /* 0x004c58da01007387 */ /* 0x0003e80000100a00 */
[----:B------:R3:W-:Y:S01]  /*25880*/  STL.64 [R1+0x4c50], R104 ;  /* 0x004c506801007387 */ /* 0x0007e20000100a00 */
[----:B-1----:R-:W-:-:S04]  /*25890*/  IMAD.WIDE R218, R232, 0x4, R122 ;  /* 0x00000004e8da7825 */ /* 0x002fc800078e027a */
[----:B------:R-:W-:-:S05]  /*258a0*/  IMAD.WIDE R124, R216, 0x4, R122 ;  /* 0x00000004d87c7825 */ /* 0x000fca00078e027a */
[----:B------:R1:W-:Y:S01]  /*258b0*/  STL.64 [R1+0x4c48], R124 ;  /* 0x004c487c01007387 */ /* 0x0003e20000100a00 */
[----:B---3--:R-:W-:-:S03]  /*258c0*/  IMAD.WIDE R104, R182, 0x4, R122 ;  /* 0x00000004b6687825 */ /* 0x008fc600078e027a */
[----:B------:R-:W-:Y:S04]  /*258d0*/  STL.64 [R1+0x4c38], R218 ;  /* 0x004c38da01007387 */ /* 0x000fe80000100a00 */
[----:B------:R-:W3:Y:S01]  /*258e0*/  LDL R182, [R1+0x550] ;  /* 0x0005500001b67983 */ /* 0x000ee20000100800 */
[----:B-1----:R-:W-:-:S03]  /*258f0*/  IMAD.WIDE R124, R246, 0x4, R122 ;  /* 0x00000004f67c7825 */ /* 0x002fc600078e027a */
[----:B------:R2:W-:Y:S04]  /*25900*/  STL.64 [R1+0x4c30], R104 ;  /* 0x004c306801007387 */ /* 0x0005e80000100a00 */
[----:B------:R1:W-:Y:S01]  /*25910*/  STL.64 [R1+0x4c28], R124 ;  /* 0x004c287c01007387 */ /* 0x0003e20000100a00 */
[----:B--2---:R-:W-:-:S03]  /*25920*/  IMAD.WIDE R104, R183, 0x4, R122 ;  /* 0x00000004b7687825 */ /* 0x004fc600078e027a */
[----:B------:R-:W2:Y:S01]  /*25930*/  LDL R183, [R1+0x554] ;  /* 0x0005540001b77983 */ /* 0x000ea20000100800 */
[----:B-1----:R-:W-:-:S03]  /*25940*/  IMAD.WIDE R124, R96, 0x4, R122 ;  /* 0x00000004607c7825 */ /* 0x002fc600078e027a */
[----:B------:R1:W-:Y:S04]  /*25950*/  STL.64 [R1+0x4c20], R104 ;  /* 0x004c206801007387 */ /* 0x0003e80000100a00 */
[----:B------:R4:W-:Y:S04]  /*25960*/  STL.64 [R1+0x4c10], R124 ;  /* 0x004c107c01007387 */ /* 0x0009e80000100a00 */
[----:B------:R-:W2:Y:S01]  /*25970*/  LDL R239, [R1+0x558] ;  /* 0x0005580001ef7983 */ /* 0x000ea20000100800 */
[----:B-1----:R-:W-:-:S04]  /*25980*/  IMAD.WIDE R104, R217, 0x4, R122 ;  /* 0x00000004d9687825 */ /* 0x002fc800078e027a */
[--C-:B----4-:R-:W-:Y:S01]  /*25990*/  IMAD.WIDE R124, R82, 0x4, R122.reuse ;  /* 0x00000004527c7825 */ /* 0x110fe200078e027a */
[----:B------:R1:W-:Y:S04]  /*259a0*/  STL.64 [R1+0x4c08], R104 ;  /* 0x004c086801007387 */ /* 0x0003e80000100a00 */
[----:B------:R-:W4:Y:S04]  /*259b0*/  LDL R236, [R1+0x470] ;  /* 0x0004700001ec7983 */ /* 0x000f280000100800 */
[----:B------:R1:W-:Y:S02]  /*259c0*/  STL.64 [R1+0x4c00], R124 ;  /* 0x004c007c01007387 */ /* 0x0003e40000100a00 */
[----:B-1----:R-:W-:-:S05]  /*259d0*/  IMAD.WIDE R104, R214, 0x4, R122 ;  /* 0x00000004d6687825 */ /* 0x002fca00078e027a */
[----:B------:R1:W-:Y:S01]  /*259e0*/  STL.64 [R1+0x4bf8], R104 ;  /* 0x004bf86801007387 */ /* 0x0003e20000100a00 */
[----:B------:R-:W-:-:S03]  /*259f0*/  IMAD.WIDE R124, R70, 0x4, R122 ;  /* 0x00000004467c7825 */ /* 0x000fc600078e027a */
[----:B------:R-:W4:Y:S04]  /*25a00*/  LDL R237, [R1+0x760] ;  /* 0x0007600001ed7983 */ /* 0x000f280000100800 */
[----:B------:R1:W-:Y:S02]  /*25a10*/  STL.64 [R1+0x4bf0], R124 ;  /* 0x004bf07c01007387 */ /* 0x0003e40000100a00 */
[--C-:B-1----:R-:W-:Y:S02]  /*25a20*/  IMAD.WIDE R104, R215, 0x4, R122.reuse ;  /* 0x00000004d7687825 */ /* 0x102fe400078e027a */
[----:B------:R-:W4:Y:S04]  /*25a30*/  LDL R218, [R1+0x764] ;  /* 0x0007640001da7983 */ /* 0x000f280000100800 */
[----:B------:R-:W-:Y:S01]  /*25a40*/  STL.64 [R1+0x4be8], R104 ;  /* 0x004be86801007387 */ /* 0x000fe20000100a00 */
[----:B------:R-:W-:-:S03]  /*25a50*/  IMAD.WIDE R124, R57, 0x4, R122 ;  /* 0x00000004397c7825 */ /* 0x000fc600078e027a */
[----:B------:R-:W4:Y:S04]  /*25a60*/  LDL R219, [R1+0x768] ;  /* 0x0007680001db7983 */ /* 0x000f280000100800 */
[----:B------:R-:W4:Y:S04]  /*25a70*/  LDL R216, [R1+0x76c] ;  /* 0x00076c0001d87983 */ /* 0x000f280000100800 */
[----:B------:R-:W4:Y:S04]  /*25a80*/  LDL R217, [R1+0x770] ;  /* 0x0007700001d97983 */ /* 0x000f280000100800 */
[----:B------:R-:W4:Y:S04]  /*25a90*/  LDL R214, [R1+0x938] ;  /* 0x0009380001d67983 */ /* 0x000f280000100800 */
[----:B------:R-:W4:Y:S04]  /*25aa0*/  LDL R215, [R1+0x93c] ;  /* 0x00093c0001d77983 */ /* 0x000f280000100800 */
[----:B------:R-:W4:Y:S04]  /*25ab0*/  LDL R137, [R1+0x990] ;  /* 0x0009900001897983 */ /* 0x000f280000100800 */
[----:B------:R-:W4:Y:S04]  /*25ac0*/  LDL R98, [R1+0x994] ;  /* 0x0009940001627983 */ /* 0x000f280000100800 */
[----:B------:R1:W-:Y:S01]  /*25ad0*/  STL.64 [R1+0x4bd8], R124 ;  /* 0x004bd87c01007387 */ /* 0x0003e20000100a00 */
[----:B------:R-:W-:-:S03]  /*25ae0*/  IMAD.WIDE R234, R45, 0x4, R122 ;  /* 0x000000042dea7825 */ /* 0x000fc600078e027a */
[----:B------:R-:W4:Y:S04]  /*25af0*/  LDL R180, [R1+0x778] ;  /* 0x0007780001b47983 */ /* 0x000f280000100800 */
[----:B-1----:R-:W4:Y:S01]  /*25b00*/  LDL R124, [R1+0x77c] ;  /* 0x00077c00017c7983 */ /* 0x002f220000100800 */
[----:B------:R-:W-:-:S05]  /*25b10*/  IMAD.WIDE R104, R238, 0x4, R122 ;  /* 0x00000004ee687825 */ /* 0x000fca00078e027a */
[----:B------:R1:W-:Y:S01]  /*25b20*/  STL.64 [R1+0x4bd0], R104 ;  /* 0x004bd06801007387 */ /* 0x0003e20000100a00 */
[----:B------:R-:W-:-:S03]  /*25b30*/  IMAD R33, R33, UR44, RZ ;  /* 0x0000002c21217c24 */ /* 0x000fc6000f8e02ff */
[----:B-1----:R-:W4:Y:S04]  /*25b40*/  LDL.LU R104, [R1+0xaa0] ;  /* 0x000aa00001687983 */ /* 0x002f280000300800 */
[----:B------:R-:W4:Y:S04]  /*25b50*/  LDL.LU R103, [R1+0xaa4] ;  /* 0x000aa40001677983 */ /* 0x000f280000300800 */
[----:B------:R-:W4:Y:S04]  /*25b60*/  LDL.LU R2, [R1+0xad8] ;  /* 0x000ad80001027983 */ /* 0x000f280000300800 */
[----:B------:R-:W4:Y:S04]  /*25b70*/  LDL.LU R252, [R1+0xadc] ;  /* 0x000adc0001fc7983 */ /* 0x000f280000300800 */
[----:B------:R-:W4:Y:S04]  /*25b80*/  LDL.LU R105, [R1+0xb30] ;  /* 0x000b300001697983 */ /* 0x000f280000300800 */
[----:B------:R-:W4:Y:S04]  /*25b90*/  LDL.LU R248, [R1+0xb34] ;  /* 0x000b340001f87983 */ /* 0x000f280000300800 */
[----:B------:R3:W-:Y:S04]  /*25ba0*/  STL.64 [R1+0x4bc8], R234 ;  /* 0x004bc8ea01007387 */ /* 0x0007e80000100a00 */
[----:B------:R-:W4:Y:S01]  /*25bb0*/  LDL R125, [R1+0x780] ;  /* 0x00078000017d7983 */ /* 0x000f220000100800 */
[----:B---3--:R-:W-:-:S05]  /*25bc0*/  IMAD.WIDE R234, R182, 0x4, R122 ;  /* 0x00000004b6ea7825 */ /* 0x008fca00078e027a */
[----:B------:R1:W-:Y:S02]  /*25bd0*/  STL.64 [R1+0x4bc0], R234 ;  /* 0x004bc0ea01007387 */ /* 0x0003e40000100a00 */
[----:B-1----:R-:W-:-:S05]  /*25be0*/  IMAD.WIDE R234, R33, 0x4, R122 ;  /* 0x0000000421ea7825 */ /* 0x002fca00078e027a */
[----:B------:R1:W-:Y:S04]  /*25bf0*/  STL.64 [R1+0x4bb8], R234 ;  /* 0x004bb8ea01007387 */ /* 0x0003e80000100a00 */
[----:B-1----:R-:W3:Y:S01]  /*25c00*/  LDL.LU.64 R234, [R1+0x8748] ;  /* 0x0087480001ea7983 */ /* 0x002ee20000300a00 */
[----:B--2---:R-:W-:-:S05]  /*25c10*/  IMAD.WIDE R182, R183, 0x4, R122 ;  /* 0x00000004b7b67825 */ /* 0x004fca00078e027a */
[----:B------:R1:W-:Y:S02]  /*25c20*/  STL.64 [R1+0x4bb0], R182 ;  /* 0x004bb0b601007387 */ /* 0x0003e40000100a00 */
[----:B-1----:R-:W-:-:S05]  /*25c30*/  IMAD.WIDE R182, R20, 0x4, R122 ;  /* 0x0000000414b67825 */ /* 0x002fca00078e027a */
[----:B------:R1:W-:Y:S04]  /*25c40*/  STL.64 [R1+0x4ba8], R182 ;  /* 0x004ba8b601007387 */ /* 0x0003e80000100a00 */
[----:B-1----:R-:W2:Y:S01]  /*25c50*/  LDL.LU.64 R182, [R1+0x8740] ;  /* 0x0087400001b67983 */ /* 0x002ea20000300a00 */
[----:B------:R-:W-:-:S05]  /*25c60*/  IMAD.WIDE R238, R239, 0x4, R122 ;  /* 0x00000004efee7825 */ /* 0x000fca00078e027a */
[----:B------:R1:W-:Y:S04]  /*25c70*/  STL.64 [R1+0x4ba0], R238 ;  /* 0x004ba0ee01007387 */ /* 0x0003e80000100a00 */
[----:B------:R-:W3:Y:S01]  /*25c80*/  LDL R109, [R1+0x474] ;  /* 0x00047400016d7983 */ /* 0x000ee20000100800 */
[----:B-1----:R-:W-:-:S05]  /*25c90*/  IMAD.WIDE R238, R8, 0x4, R122 ;  /* 0x0000000408ee7825 */ /* 0x002fca00078e027a */
[----:B------:R4:W-:Y:S01]  /*25ca0*/  STL.64 [R1+0x4b90], R238 ;  /* 0x004b90ee01007387 */ /* 0x0009e20000100a00 */
[----:B------:R-:W-:Y:S02]  /*25cb0*/  IMAD R222, R222, UR73, RZ ;  /* 0x00000049dede7c24 */ /* 0x000fe4000f8e02ff */
[----:B----4-:R-:W-:-:S05]  /*25cc0*/  IMAD.WIDE R238, R236, 0x4, R122 ;  /* 0x00000004ecee7825 */ /* 0x010fca00078e027a */
[----:B------:R1:W-:Y:S01]  /*25cd0*/  STL.64 [R1+0x4b88], R238 ;  /* 0x004b88ee01007387 */ /* 0x0003e20000100a00 */
[----:B------:R-:W-:-:S04]  /*25ce0*/  IMAD.WIDE R236, R237, 0x4, R122 ;  /* 0x00000004edec7825 */ /* 0x000fc800078e027a */
[----:B-1----:R-:W-:-:S05]  /*25cf0*/  IMAD.WIDE R238, R222, 0x4, R122 ;  /* 0x00000004deee7825 */ /* 0x002fca00078e027a */
[----:B------:R2:W-:Y:S02]  /*25d00*/  STL.64 [R1+0x4b80], R238 ;  /* 0x004b80ee01007387 */ /* 0x0005e40000100a00 */
[----:B--2---:R-:W-:-:S05]  /*25d10*/  IMAD.WIDE R238, R182, 0x4, R122 ;  /* 0x00000004b6ee7825 */ /* 0x004fca00078e027a */
[----:B------:R1:W-:Y:S04]  /*25d20*/  STL.64 [R1+0x46d0], R238 ;  /* 0x0046d0ee01007387 */ /* 0x0003e80000100a00 */
[----:B-1----:R-:W2:Y:S04]  /*25d30*/  LDL.LU.64 R238, [R1+0x8738] ;  /* 0x0087380001ee7983 */ /* 0x002ea80000300a00 */
[----:B------:R1:W-:Y:S02]  /*25d40*/  STL.64 [R1+0x4c88], R236 ;  /* 0x004c88ec01007387 */ /* 0x0003e40000100a00 */
[----:B-1----:R-:W-:-:S04]  /*25d50*/  IMAD.WIDE R236, R218, 0x4, R122 ;  /* 0x00000004daec7825 */ /* 0x002fc800078e027a */
[--C-:B------:R-:W-:Y:S01]  /*25d60*/  IMAD.WIDE R218, R219, 0x4, R122.reuse ;  /* 0x00000004dbda7825 */ /* 0x100fe200078e027a */
[----:B------:R1:W-:Y:S04]  /*25d70*/  STL.64 [R1+0x4c40], R236 ;  /* 0x004c40ec01007387 */ /* 0x0003e80000100a00 */
[----:B-1----:R-:W4:Y:S04]  /*25d80*/  LDL.LU.64 R236, [R1+0x8730] ;  /* 0x0087300001ec7983 */ /* 0x002f280000300a00 */
[----:B------:R1:W-:Y:S02]  /*25d90*/  STL.64 [R1+0x4b98], R218 ;  /* 0x004b98da01007387 */ /* 0x0003e40000100a00 */
[----:B-1----:R-:W-:-:S04]  /*25da0*/  IMAD.WIDE R218, R216, 0x4, R122 ;  /* 0x00000004d8da7825 */ /* 0x002fc800078e027a */
[--C-:B------:R-:W-:Y:S01]  /*25db0*/  IMAD.WIDE R216, R217, 0x4, R122.reuse ;  /* 0x00000004d9d87825 */ /* 0x100fe200078e027a */
[----:B------:R1:W-:Y:S04]  /*25dc0*/  STL.64 [R1+0x4b68], R218 ;  /* 0x004b68da01007387 */ /* 0x0003e80000100a00 */
[----:B-1----:R-:W2:Y:S04]  /*25dd0*/  LDL.LU.64 R218, [R1+0x8728] ;  /* 0x0087280001da7983 */ /* 0x002ea80000300a00 */
[----:B------:R1:W-:Y:S02]  /*25de0*/  STL.64 [R1+0x4b50], R216 ;  /* 0x004b50d801007387 */ /* 0x0003e40000100a00 */
[----:B-1----:R-:W-:-:S05]  /*25df0*/  IMAD.WIDE R216, R233, 0x4, R122 ;  /* 0x00000004e9d87825 */ /* 0x002fca00078e027a */
[----:B------:R1:W-:Y:S02]  /*25e00*/  STL.64 [R1+0x4b38], R216 ;  /* 0x004b38d801007387 */ /* 0x0003e40000100a00 */
[----:B-1----:R-:W-:-:S04]  /*25e10*/  IMAD.WIDE R216, R214, 0x4, R122 ;  /* 0x00000004d6d87825 */ /* 0x002fc800078e027a */
[--C-:B------:R-:W-:Y:S01]  /*25e20*/  IMAD.WIDE R214, R215, 0x4, R122.reuse ;  /* 0x00000004d7d67825 */ /* 0x100fe200078e027a */
[----:B------:R1:W-:Y:S04]  /*25e30*/  STL.64 [R1+0x4b20], R216 ;  /* 0x004b20d801007387 */ /* 0x0003e80000100a00 */
[----:B-1----:R-:W2:Y:S04]  /*25e40*/  LDL.LU.64 R216, [R1+0x8720] ;  /* 0x0087200001d87983 */ /* 0x002ea80000300a00 */
[----:B------:R3:W-:Y:S02]  /*25e50*/  STL.64 [R1+0x4b08], R214 ;  /* 0x004b08d601007387 */ /* 0x0007e40000100a00 */
[----:B---3--:R-:W-:-:S05]  /*25e60*/  IMAD.WIDE R214, R234, 0x4, R122 ;  /* 0x00000004ead67825 */ /* 0x008fca00078e027a */
[----:B------:R1:W-:Y:S02]  /*25e70*/  STL.64 [R1+0x4af0], R214 ;  /* 0x004af0d601007387 */ /* 0x0003e40000100a00 */
[----:B-1----:R-:W-:-:S05]  /*25e80*/  IMAD.WIDE R214, R137, 0x4, R122 ;  /* 0x0000000489d67825 */ /* 0x002fca00078e027a */
        /* <DEDUP_REMOVED lines=20> */
[----:B------:R1:W-:Y:S04]  /*25fd0*/  STL.64 [R1+0x49c8], R214 ;  /* 0x0049c8d601007387 */ /* 0x0003e80000100a00 */
[----:B-1----:R-:W3:Y:S01]  /*25fe0*/  LDL.LU.64 R214, [R1+0x8718] ;  /* 0x0087180001d67983 */ /* 0x002ee20000300a00 */
[----:B------:R-:W-:-:S03]  /*25ff0*/  IMAD R134, R134, UR49, RZ ;  /* 0x0000003186867c24 */ /* 0x000fc6000f8e02ff */
[----:B------:R1:W-:Y:S02]  /*26000*/  STL.64 [R1+0x8670], R104 ;  /* 0x0086706801007387 */ /* 0x0003e40000100a00 */
[----:B-1----:R-:W-:-:S05]  /*26010*/  IMAD.WIDE R104, R134, 0x4, R122 ;  /* 0x0000000486687825 */ /* 0x002fca00078e027a */
[----:B------:R1:W-:Y:S02]  /*26020*/  STL.64 [R1+0x49b0], R104 ;  /* 0x0049b06801007387 */ /* 0x0003e40000100a00 */
[----:B-1----:R-:W-:-:S05]  /*26030*/  IMAD.WIDE R104, R248, 0x4, R122 ;  /* 0x00000004f8687825 */ /* 0x002fca00078e027a */
[----:B------:R1:W-:Y:S04]  /*26040*/  STL.64 [R1+0x4998], R104 ;  /* 0x0049986801007387 */ /* 0x0003e80000100a00 */
[----:B------:R-:W-:Y:S04]  /*26050*/  STL [R1+0x8668], R125 ;  /* 0x0086687d01007387 */ /* 0x000fe80000100800 */
[----:B------:R4:W-:Y:S01]  /*26060*/  STL [R1+0x867c], R124 ;  /* 0x00867c7c01007387 */ /* 0x0009e20000100800 */
[----:B-1----:R-:W-:-:S05]  /*26070*/  IMAD.WIDE R104, R125, 0x4, R122 ;  /* 0x000000047d687825 */ /* 0x002fca00078e027a */
[----:B------:R1:W-:Y:S01]  /*26080*/  STL.64 [R1+0x4988], R104 ;  /* 0x0049886801007387 */ /* 0x0003e20000100a00 */
[----:B------:R-:W-:Y:S02]  /*26090*/  IMAD R3, R3, UR74, RZ ;  /* 0x0000004a03037c24 */ /* 0x000fe4000f8e02ff */
[----:B----4-:R-:W-:-:S04]  /*260a0*/  IMAD.WIDE R124, R109, 0x4, R122 ;  /* 0x000000046d7c7825 */ /* 0x010fc800078e027a */
[----:B-1----:R-:W-:-:S05]  /*260b0*/  IMAD.WIDE R104, R7, 0x4, R122 ;  /* 0x0000000407687825 */ /* 0x002fca00078e027a */
[----:B------:R1:W-:Y:S04]  /*260c0*/  STL.64 [R1+0x4980], R104 ;  /* 0x0049806801007387 */ /* 0x0003e80000100a00 */
[----:B------:R4:W-:Y:S04]  /*260d0*/  STL.64 [R1+0x8680], R2 ;  /* 0x0086800201007387 */ /* 0x0009e80000100a00 */
[----:B------:R-:W-:Y:S01]  /*260e0*/  STL.64 [R1+0x4978], R124 ;  /* 0x0049787c01007387 */ /* 0x000fe20000100a00 */
[----:B-1----:R-:W-:-:S04]  /*260f0*/  IMAD.WIDE R104, R3, 0x4, R122 ;  /* 0x0000000403687825 */ /* 0x002fc800078e027a */
[--C-:B----4-:R-:W-:Y:S01]  /*26100*/  IMAD.WIDE R2, R181, 0x4, R122.reuse ;  /* 0x00000004b5027825 */ /* 0x110fe200078e027a */
[----:B------:R1:W-:Y:S04]  /*26110*/  STL.64 [R1+0x4968], R104 ;  /* 0x0049686801007387 */ /* 0x0003e80000100a00 */
[----:B------:R-:W-:Y:S04]  /*26120*/  STL.64 [R1+0x8688], R180 ;  /* 0x008688b401007387 */ /* 0x000fe80000100a00 */
[----:B------:R4:W-:Y:S01]  /*26130*/  STL.64 [R1+0x46d8], R2 ;  /* 0x0046d80201007387 */ /* 0x0009e20000100a00 */
[----:B-1----:R-:W-:-:S03]  /*26140*/  IMAD.WIDE R104, R183, 0x4, R122 ;  /* 0x00000004b7687825 */ /* 0x002fc600078e027a */
[----:B------:R-:W-:Y:S01]  /*26150*/  STL.64 [R1+0x86a0], R182 ;  /* 0x0086a0b601007387 */ /* 0x000fe20000100a00 */
[----:B------:R-:W-:-:S04]  /*26160*/  IMAD.WIDE R124, R188, 0x4, R122 ;  /* 0x00000004bc7c7825 */ /* 0x000fc800078e027a */
[--C-:B----4-:R-:W-:Y:S01]  /*26170*/  IMAD.WIDE R2, R184, 0x4, R122.reuse ;  /* 0x00000004b8027825 */ /* 0x110fe200078e027a */
[----:B------:R1:W-:Y:S04]  /*26180*/  STL.64 [R1+0x4cd0], R104 ;  /* 0x004cd06801007387 */ /* 0x0003e80000100a00 */
[----:B------:R4:W-:Y:S04]  /*26190*/  STL.64 [R1+0x4cc8], R2 ;  /* 0x004cc80201007387 */ /* 0x0009e80000100a00 */
[----:B------:R2:W-:Y:S01]  /*261a0*/  STL.64 [R1+0x4cb8], R124 ;  /* 0x004cb87c01007387 */ /* 0x0005e20000100a00 */
[----:B-1----:R-:W-:-:S04]  /*261b0*/  IMAD.WIDE R104, R190, 0x4, R122 ;  /* 0x00000004be687825 */ /* 0x002fc800078e027a */
[--C-:B----4-:R-:W-:Y:S01]  /*261c0*/  IMAD.WIDE R2, R193, 0x4, R122.reuse ;  /* 0x00000004c1027825 */ /* 0x110fe200078e027a */
[----:B------:R1:W-:Y:S03]  /*261d0*/  STL.64 [R1+0x4cb0], R104 ;  /* 0x004cb06801007387 */ /* 0x0003e60000100a00 */
[--C-:B--2---:R-:W-:Y:S01]  /*261e0*/  IMAD.WIDE R124, R194, 0x4, R122.reuse ;  /* 0x00000004c27c7825 */ /* 0x104fe200078e027a */
[----:B------:R2:W-:Y:S04]  /*261f0*/  STL.64 [R1+0x4ca0], R2 ;  /* 0x004ca00201007387 */ /* 0x0005e80000100a00 */
[----:B------:R4:W-:Y:S01]  /*26200*/  STL.64 [R1+0x4c98], R124 ;  /* 0x004c987c01007387 */ /* 0x0009e20000100a00 */
[----:B-1----:R-:W-:-:S04]  /*26210*/  IMAD.WIDE R104, R197, 0x4, R122 ;  /* 0x00000004c5687825 */ /* 0x002fc800078e027a */
[--C-:B--2---:R-:W-:Y:S01]  /*26220*/  IMAD.WIDE R2, R201, 0x4, R122.reuse ;  /* 0x00000004c9027825 */ /* 0x104fe200078e027a */
[----:B------:R-:W-:Y:S03]  /*26230*/  STL.64 [R1+0x4c80], R104 ;  /* 0x004c806801007387 */ /* 0x000fe60000100a00 */
[--C-:B----4-:R-:W-:Y:S01]  /*26240*/  IMAD.WIDE R124, R213, 0x4, R122.reuse ;  /* 0x00000004d57c7825 */ /* 0x110fe200078e027a */
[----:B------:R-:W-:Y:S04]  /*26250*/  STL.64 [R1+0x4c78], R2 ;  /* 0x004c780201007387 */ /* 0x000fe80000100a00 */
[----:B------:R1:W-:Y:S01]  /*26260*/  STL.64 [R1+0x4c18], R124 ;  /* 0x004c187c01007387 */ /* 0x0003e20000100a00 */
[----:B------:R-:W-:Y:S01]  /*26270*/  IMAD R242, R242, UR56, RZ ;  /* 0x00000038f2f27c24 */ /* 0x000fe2000f8e02ff */
[----:B------:R-:W2:Y:S01]  /*26280*/  LDCU UR56, c[0x0][0x3b0] ;  /* 0x00007600ff3877ac */ /* 0x000ea20008000800 */
[----:B-1----:R-:W-:-:S04]  /*26290*/  IMAD.WIDE R124, R238, 0x4, R122 ;  /* 0x00000004ee7c7825 */ /* 0x002fc800078e027a */
[----:B------:R-:W-:Y:S02]  /*262a0*/  IMAD R74, R74, UR13, RZ ;  /* 0x0000000d4a4a7c24 */ /* 0x000fe4000f8e02ff */
[----:B------:R-:W-:Y:S02]  /*262b0*/  IMAD R69, R69, UR17, RZ ;  /* 0x0000001145457c24 */ /* 0x000fe4000f8e02ff */
[----:B------:R-:W-:Y:S02]  /*262c0*/  IMAD R68, R68, UR18, RZ ;  /* 0x0000001244447c24 */ /* 0x000fe4000f8e02ff */
[----:B------:R-:W-:Y:S02]  /*262d0*/  IMAD R62, R62, UR22, RZ ;  /* 0x000000163e3e7c24 */ /* 0x000fe4000f8e02ff */
[----:B------:R-:W-:Y:S02]  /*262e0*/  IMAD R44, R44, UR36, RZ ;  /* 0x000000242c2c7c24 */ /* 0x000fe4000f8e02ff */
[----:B------:R-:W-:-:S02]  /*262f0*/  IMAD R38, R38, UR40, RZ ;  /* 0x0000002826267c24 */ /* 0x000fc4000f8e02ff */
[----:B------:R-:W-:Y:S02]  /*26300*/  IMAD R139, R139, UR50, RZ ;  /* 0x000000328b8b7c24 */ /* 0x000fe4000f8e02ff */
[----:B------:R-:W-:Y:S02]  /*26310*/  IMAD R145, R145, UR51, RZ ;  /* 0x0000003391917c24 */ /* 0x000fe4000f8e02ff */
[----:B------:R-:W-:Y:S02]  /*26320*/  IMAD R158, R158, UR55, RZ ;  /* 0x000000379e9e7c24 */ /* 0x000fe4000f8e02ff */
[--C-:B---3--:R-:W-:Y:S01]  /*26330*/  IMAD.WIDE R104, R214, 0x4, R122.reuse ;  /* 0x00000004d6687825 */ /* 0x108fe200078e027a */
[----:B------:R-:W-:Y:S03]  /*26340*/  STL.64 [R1+0x8690], R214 ;  /* 0x008690d601007387 */ /* 0x000fe60000100a00 */
[--C-:B------:R-:W-:Y:S01]  /*26350*/  IMAD.WIDE R2, R215, 0x4, R122.reuse ;  /* 0x00000004d7027825 */ /* 0x100fe200078e027a */
[----:B------:R1:W-:Y:S04]  /*26360*/  STL.64 [R1+0x4be0], R104 ;  /* 0x004be06801007387 */ /* 0x0003e80000100a00 */
[----:B------:R3:W-:Y:S04]  /*26370*/  STL.64 [R1+0x4b78], R2 ;  /* 0x004b780201007387 */ /* 0x0007e80000100a00 */
[----:B------:R-:W-:Y:S01]  /*26380*/  STL.64 [R1+0x8698], R216 ;  /* 0x008698d801007387 */ /* 0x000fe20000100a00 */
[----:B-1----:R-:W-:-:S04]  /*26390*/  IMAD.WIDE R104, R216, 0x4, R122 ;  /* 0x00000004d8687825 */ /* 0x002fc800078e027a */
[--C-:B---3--:R-:W-:Y:S01]  /*263a0*/  IMAD.WIDE R2, R217, 0x4, R122.reuse ;  /* 0x00000004d9027825 */ /* 0x108fe200078e027a */
        /* <DEDUP_REMOVED lines=11> */
[----:B------:R3:W-:Y:S01]  /*26460*/  STL.64 [R1+0x4b30], R2 ;  /* 0x004b300201007387 */ /* 0x0007e20000100a00 */
[----:B-1----:R-:W-:-:S04]  /*26470*/  IMAD.WIDE R104, R236, 0x4, R122 ;  /* 0x00000004ec687825 */ /* 0x002fc800078e027a */
[--C-:B---3--:R-:W-:Y:S01]  /*26480*/  IMAD.WIDE R2, R237, 0x4, R122.reuse ;  /* 0x00000004ed027825 */ /* 0x108fe200078e027a */
[----:B------:R1:W-:Y:S04]  /*26490*/  STL.64 [R1+0x4b28], R104 ;  /* 0x004b286801007387 */ /* 0x0003e80000100a00 */
[----:B------:R3:W-:Y:S04]  /*264a0*/  STL.64 [R1+0x4b18], R2 ;  /* 0x004b180201007387 */ /* 0x0007e80000100a00 */
[----:B------:R4:W-:Y:S01]  /*264b0*/  STL.64 [R1+0x4b10], R124 ;  /* 0x004b107c01007387 */ /* 0x0009e20000100a00 */
[----:B-1----:R-:W-:-:S04]  /*264c0*/  IMAD.WIDE R104, R239, 0x4, R122 ;  /* 0x00000004ef687825 */ /* 0x002fc800078e027a */
[--C-:B---3--:R-:W-:Y:S01]  /*264d0*/  IMAD.WIDE R2, R240, 0x4, R122.reuse ;  /* 0x00000004f0027825 */ /* 0x108fe200078e027a */
[----:B------:R1:W-:Y:S03]  /*264e0*/  STL.64 [R1+0x4b00], R104 ;  /* 0x004b006801007387 */ /* 0x0003e60000100a00 */
[--C-:B----4-:R-:W-:Y:S01]  /*264f0*/  IMAD.WIDE R124, R241, 0x4, R122.reuse ;  /* 0x00000004f17c7825 */ /* 0x110fe200078e027a */
        /* <DEDUP_REMOVED lines=59> */
[----:B----4-:R-:W-:Y:S01]  /*268b0*/  IMAD.WIDE R124, R158, 0x4, R122 ;  /* 0x000000049e7c7825 */ /* 0x010fe200078e027a */
[----:B------:R3:W-:Y:S04]  /*268c0*/  STL.64 [R1+0x49a0], R2 ;  /* 0x0049a00201007387 */ /* 0x0007e80000100a00 */
[----:B------:R-:W-:Y:S04]  /*268d0*/  STL.64 [R1+0x4990], R124 ;  /* 0x0049907c01007387 */ /* 0x000fe80000100a00 */
[----:B------:R-:W4:Y:S01]  /*268e0*/  LDL R109, [R1+0x7cc] ;  /* 0x0007cc00016d7983 */ /* 0x000f220000100800 */
[----:B--2---:R-:W-:-:S02]  /*268f0*/  IMAD R165, R165, UR56, RZ ;  /* 0x00000038a5a57c24 */ /* 0x004fc4000f8e02ff */
[----:B------:R-:W-:Y:S02]  /*26900*/  IMAD R0, R0, UR76, RZ ;  /* 0x0000004c00007c24 */ /* 0x000fe4000f8e02ff */
[----:B-1----:R-:W-:-:S04]  /*26910*/  IMAD.WIDE R104, R165, 0x4, R122 ;  /* 0x00000004a5687825 */ /* 0x002fc800078e027a */
[----:B------:R-:W-:Y:S02]  /*26920*/  IMAD R174, R174, UR59, RZ ;  /* 0x0000003baeae7c24 */ /* 0x000fe4000f8e02ff */
[----:B---3--:R-:W-:Y:S01]  /*26930*/  IMAD.WIDE R2, R0, 0x4, R122 ;  /* 0x0000000400027825 */ /* 0x008fe200078e027a */
[----:B------:R1:W-:Y:S03]  /*26940*/  STL.64 [R1+0x4970], R104 ;  /* 0x0049706801007387 */ /* 0x0003e60000100a00 */
[----:B------:R-:W-:Y:S02]  /*26950*/  IMAD R179, R179, UR60, RZ ;  /* 0x0000003cb3b37c24 */ /* 0x000fe4000f8e02ff */
[----:B------:R-:W-:Y:S01]  /*26960*/  IMAD R200, R200, UR65, RZ ;  /* 0x00000041c8c87c24 */ /* 0x000fe2000f8e02ff */
[----:B------:R2:W-:Y:S01]  /*26970*/  STL.64 [R1+0x4930], R2 ;  /* 0x0049300201007387 */ /* 0x0005e20000100a00 */
[----:B------:R-:W-:-:S02]  /*26980*/  IMAD R212, R212, UR66, RZ ;  /* 0x00000042d4d47c24 */ /* 0x000fc4000f8e02ff */
[----:B-1----:R-:W-:-:S04]  /*26990*/  IMAD.WIDE R104, R174, 0x4, R122 ;  /* 0x00000004ae687825 */ /* 0x002fc800078e027a */
[--C-:B------:R-:W-:Y:S01]  /*269a0*/  IMAD.WIDE R124, R200, 0x4, R122.reuse ;  /* 0x00000004c87c7825 */ /* 0x100fe200078e027a */
[----:B------:R1:W-:Y:S03]  /*269b0*/  STL.64 [R1+0x4960], R104 ;  /* 0x0049606801007387 */ /* 0x0003e60000100a00 */
[----:B--2---:R-:W-:-:S04]  /*269c0*/  IMAD.WIDE R2, R179, 0x4, R122 ;  /* 0x00000004b3027825 */ /* 0x004fc800078e027a */
[----:B------:R-:W-:Y:S02]  /*269d0*/  IMAD R227, R227, UR69, RZ ;  /* 0x00000045e3e37c24 */ /* 0x000fe4000f8e02ff */
[----:B------:R-:W-:Y:S01]  /*269e0*/  IMAD R221, R221, UR70, RZ ;  /* 0x00000046dddd7c24 */ /* 0x000fe2000f8e02ff */
[----:B------:R2:W-:Y:S01]  /*269f0*/  STL.64 [R1+0x4958], R2 ;  /* 0x0049580201007387 */ /* 0x0005e20000100a00 */
[----:B-1----:R-:W-:-:S03]  /*26a00*/  IMAD.WIDE R104, R212, 0x4, R122 ;  /* 0x00000004d4687825 */ /* 0x002fc600078e027a */
[----:B------:R1:W-:Y:S01]  /*26a10*/  STL.64 [R1+0x4950], R124 ;  /* 0x0049507c01007387 */ /* 0x0003e20000100a00 */
[----:B------:R-:W-:-:S03]  /*26a20*/  IMAD R106, R106, UR75, RZ ;  /* 0x0000004b6a6a7c24 */ /* 0x000fc6000f8e02ff */
[----:B------:R3:W-:Y:S01]  /*26a30*/  STL.64 [R1+0x4948], R104 ;  /* 0x0049486801007387 */ /* 0x0007e20000100a00 */
[----:B--2---:R-:W-:-:S04]  /*26a40*/  IMAD.WIDE R2, R227, 0x4, R122 ;  /* 0x00000004e3027825 */ /* 0x004fc800078e027a */
[--C-:B-1----:R-:W-:Y:S01]  /*26a50*/  IMAD.WIDE R124, R221, 0x4, R122.reuse ;  /* 0x00000004dd7c7825 */ /* 0x102fe200078e027a */
[----:B------:R1:W-:Y:S03]  /*26a60*/  STL.64 [R1+0x4940], R2 ;  /* 0x0049400201007387 */ /* 0x0003e60000100a00 */
[----:B---3--:R-:W-:Y:S01]  /*26a70*/  IMAD.WIDE R104, R106, 0x4, R122 ;  /* 0x000000046a687825 */ /* 0x008fe200078e027a */
[----:B------:R-:W-:Y:S04]  /*26a80*/  STL.64 [R1+0x4938], R124 ;  /* 0x0049387c01007387 */ /* 0x000fe80000100a00 */
[----:B------:R-:W-:Y:S01]  /*26a90*/  STL [R1+0x85b0], R248 ;  /* 0x0085b0f801007387 */ /* 0x000fe20000100800 */
[----:B-1----:R-:W-:-:S03]  /*26aa0*/  IMAD.WIDE R2, R248, 0x4, R126 ;  /* 0x00000004f8027825 */ /* 0x002fc600078e027e */
[----:B------:R1:W-:Y:S01]  /*26ab0*/  STL.64 [R1+0x4328], R104 ;  /* 0x0043286801007387 */ /* 0x0003e20000100a00 */
[----:B------:R-:W-:-:S03]  /*26ac0*/  IMAD.WIDE R122, R137, 0x4, R126 ;  /* 0x00000004897a7825 */ /* 0x000fc600078e027e */
[----:B------:R2:W-:Y:S01]  /*26ad0*/  STL.64 [R1+0x4318], R2 ;  /* 0x0043180201007387 */ /* 0x0005e20000100a00 */
[----:B-1----:R-:W-:-:S03]  /*26ae0*/  IMAD.WIDE R104, R98, 0x4, R126 ;  /* 0x0000000462687825 */ /* 0x002fc600078e027e */
[----:B------:R-:W3:Y:S01]  /*26af0*/  LDL.LU R98, [R1+0x8714] ;  /* 0x0087140001627983 */ /* 0x000ee20000300800 */
[----:B--2---:R-:W-:-:S03]  /*26b00*/  IMAD.WIDE R2, R108, 0x4, R126 ;  /* 0x000000046c027825 */ /* 0x004fc600078e027e */
[----:B------:R1:W-:Y:S04]  /*26b10*/  STL.64 [R1+0x4310], R104 ;  /* 0x0043106801007387 */ /* 0x0003e80000100a00 */
[----:B------:R2:W-:Y:S04]  /*26b20*/  STL.64 [R1+0x4308], R122 ;  /* 0x0043087a01007387 */ /* 0x0005e80000100a00 */
[----:B------:R-:W-:Y:S01]  /*26b30*/  STL [R1+0x85b4], R120 ;  /* 0x0085b47801007387 */ /* 0x000fe20000100800 */
[----:B-1----:R-:W-:-:S03]  /*26b40*/  IMAD.WIDE R104, R120, 0x4, R126 ;  /* 0x0000000478687825 */ /* 0x002fc600078e027e */
[----:B------:R1:W-:Y:S01]  /*26b50*/  STL.64 [R1+0x3d00], R2 ;  /* 0x003d000201007387 */ /* 0x0003e20000100a00 */
[----:B--2---:R-:W-:-:S03]  /*26b60*/  IMAD.WIDE R122, R223, 0x4, R126 ;  /* 0x00000004df7a7825 */ /* 0x004fc600078e027e */
[----:B------:R2:W-:Y:S01]  /*26b70*/  STL.64 [R1+0x3b30], R104 ;  /* 0x003b306801007387 */ /* 0x0005e20000100a00 */
[----:B-1----:R-:W-:-:S03]  /*26b80*/  IMAD.WIDE R2, R224, 0x4, R126 ;  /* 0x00000004e0027825 */ /* 0x002fc600078e027e */
[----:B------:R-:W3:Y:S04]  /*26b90*/  LDL.LU R224, [R1+0x8710] ;  /* 0x0087100001e07983 */ /* 0x000ee80000300800 */
[----:B------:R-:W3:Y:S01]  /*26ba0*/  LDL.LU R223, [R1+0x870c] ;  /* 0x00870c0001df7983 */ /* 0x000ee20000300800 */
[----:B--2---:R-:W-:-:S03]  /*26bb0*/  IMAD.WIDE R104, R202, 0x4, R126 ;  /* 0x00000004ca687825 */ /* 0x004fc600078e027e */
[----:B------:R1:W-:Y:S04]  /*26bc0*/  STL.64 [R1+0x2880], R2 ;  /* 0x0028800201007387 */ /* 0x0003e80000100a00 */
[----:B-1----:R-:W2:Y:S04]  /*26bd0*/  LDL R2, [R1+0x9c] ;  /* 0x00009c0001027983 */ /* 0x002ea80000100800 */
[----:B------:R1:W-:Y:S04]  /*26be0*/  STL.64 [R1+0x27c8], R122 ;  /* 0x0027c87a01007387 */ /* 0x0003e80000100a00 */
[----:B------:R-:W2:Y:S04]  /*26bf0*/  LDL.LU R202, [R1+0x8708] ;  /* 0x0087080001ca7983 */ /* 0x000ea80000300800 */
[----:B------:R-:W2:Y:S04]  /*26c00*/  LDL R182, [R1+0x90] ;  /* 0x0000900001b67983 */ /* 0x000ea80000100800 */
[----:B------:R-:W2:Y:S04]  /*26c10*/  LDL R183, [R1+0xa8] ;  /* 0x0000a80001b77983 */ /* 0x000ea80000100800 */
[----:B------:R1:W-:Y:S04]  /*26c20*/  STL.64 [R1+0x26e8], R104 ;  /* 0x0026e86801007387 */ /* 0x0003e80000100a00 */
[----:B------:R-:W2:Y:S01]  /*26c30*/  LDL R3, [R1+0x74] ;  /* 0x0000740001037983 */ /* 0x000ea20000100800 */
[----:B-1----:R-:W-:-:S04]  /*26c40*/  IMAD.WIDE R122, R6, 0x4, R126 ;  /* 0x00000004067a7825 */ /* 0x002fc800078e027e */
[--C-:B------:R-:W-:Y:S02]  /*26c50*/  IMAD.WIDE R104, R5, 0x4, R126.reuse ;  /* 0x0000000405687825 */ /* 0x100fe400078e027e */
[----:B------:R-:W2:Y:S04]  /*26c60*/  LDL.LU R5, [R1+0x8704] ;  /* 0x0087040001057983 */ /* 0x000ea80000300800 */
[----:B------:R-:W2:Y:S04]  /*26c70*/  LDL R137, [R1+0x60] ;  /* 0x0000600001897983 */ /* 0x000ea80000100800 */
[----:B------:R1:W-:Y:S04]  /*26c80*/  STL.64 [R1+0x2628], R104 ;  /* 0x0026286801007387 */ /* 0x0003e80000100a00 */
[----:B------:R-:W3:Y:S04]  /*26c90*/  LDL.LU R6, [R1+0x8700] ;  /* 0x0087000001067983 */ /* 0x000ee80000300800 */
[----:B------:R-:W3:Y:S04]  /*26ca0*/  LDL R180, [R1+0x54] ;  /* 0x0000540001b47983 */ /* 0x000ee80000100800 */
[----:B-1----:R-:W3:Y:S04]  /*26cb0*/  LDL R105, [R1+0x4c] ;  /* 0x00004c0001697983 */ /* 0x002ee80000100800 */
[----:B------:R1:W-:Y:S02]  /*26cc0*/  STL.64 [R1+0x2548], R122 ;  /* 0x0025487a01007387 */ /* 0x0003e40000100a00 */
[----:B-1----:R-:W-:-:S02]  /*26cd0*/  IMAD.WIDE R122, R191, 0x4, R126 ;  /* 0x00000004bf7a7825 */ /* 0x002fc400078e027e */
[----:B------:R-:W3:Y:S04]  /*26ce0*/  LDL.LU R191, [R1+0x86fc] ;  /* 0x0086fc0001bf7983 */ /* 0x000ee80000300800 */
[----:B------:R-:W3:Y:S04]  /*26cf0*/  LDL R181, [R1+0x40] ;  /* 0x0000400001b57983 */ /* 0x000ee80000100800 */
[----:B------:R-:W3:Y:S04]  /*26d00*/  LDL R124, [R1+0xac] ;  /* 0x0000ac00017c7983 */ /* 0x000ee80000100800 */
[----:B------:R4:W-:Y:S04]  /*26d10*/  STL.64 [R1+0x1ae8], R122 ;  /* 0x001ae87a01007387 */ /* 0x0009e80000100a00 */
[----:B------:R-:W3:Y:S04]  /*26d20*/  LDL R125, [R1+0xb0] ;  /* 0x0000b000017d7983 */ /* 0x000ee80000100800 */
[----:B------:R-:W3:Y:S01]  /*26d30*/  LDL R108, [R1+0x1c] ;  /* 0x00001c00016c7983 */ /* 0x000ee20000100800 */
[----:B----4-:R-:W-:-:S03]  /*26d40*/  IMAD.WIDE R122, R109, 0x4, R126 ;  /* 0x000000046d7a7825 */ /* 0x010fc600078e027e */
[----:B------:R-:W4:Y:S01]  /*26d50*/  LDL R109, [R1+0xb4] ;  /* 0x0000b400016d7983 */ /* 0x000f220000100800 */
[----:B------:R-:W-:-:S03]  /*26d60*/  IMAD.WIDE R216, R12, 0x4, R126 ;  /* 0x000000040cd87825 */ /* 0x000fc600078e027e */
[----:B------:R1:W-:Y:S01]  /*26d70*/  STL.64 [R1+0x1738], R122 ;  /* 0x0017387a01007387 */ /* 0x0003e20000100a00 */
[----:B------:R-:W-:-:S03]  /*26d80*/  IMAD.WIDE R214, R136, 0x4, R126 ;  /* 0x0000000488d67825 */ /* 0x000fc600078e027e */
[----:B------:R-:W4:Y:S04]  /*26d90*/  LDL.LU R12, [R1+0x86f8] ;  /* 0x0086f800010c7983 */ /* 0x000f280000300800 */
[----:B------:R-:W-:Y:S01]  /*26da0*/  STL.64 [R1+0x4908], R216 ;  /* 0x004908d801007387 */ /* 0x000fe20000100a00 */
[----:B-1----:R-:W-:-:S03]  /*26db0*/  IMAD.WIDE R122, R14, 0x4, R126 ;  /* 0x000000040e7a7825 */ /* 0x002fc600078e027e */
[----:B------:R-:W4:Y:S04]  /*26dc0*/  LDL.LU R14, [R1+0x86f4] ;  /* 0x0086f400010e7983 */ /* 0x000f280000300800 */
[----:B------:R1:W-:Y:S02]  /*26dd0*/  STL.64 [R1+0x4900], R214 ;  /* 0x004900d601007387 */ /* 0x0003e40000100a00 */
[--C-:B-1----:R-:W-:Y:S02]  /*26de0*/  IMAD.WIDE R214, R18, 0x4, R126.reuse ;  /* 0x0000000412d67825 */ /* 0x102fe400078e027e */
[----:B------:R-:W4:Y:S04]  /*26df0*/  LDL.LU R18, [R1+0x86f0] ;  /* 0x0086f00001127983 */ /* 0x000f280000300800 */
[----:B------:R1:W-:Y:S02]  /*26e00*/  STL.64 [R1+0x1f20], R122 ;  /* 0x001f207a01007387 */ /* 0x0003e40000100a00 */
[----:B-1----:R-:W-:-:S02]  /*26e10*/  IMAD.WIDE R122, R21, 0x4, R126 ;  /* 0x00000004157a7825 */ /* 0x002fc400078e027e */
[----:B------:R-:W4:Y:S04]  /*26e20*/  LDL.LU R21, [R1+0x86ec] ;  /* 0x0086ec0001157983 */ /* 0x000f280000300800 */
[----:B------:R1:W-:Y:S04]  /*26e30*/  STL.64 [R1+0x1e38], R214 ;  /* 0x001e38d601007387 */ /* 0x0003e80000100a00 */
[----:B------:R-:W4:Y:S04]  /*26e40*/  LDL R104, [R1+0xb8] ;  /* 0x0000b80001687983 */ /* 0x000f280000100800 */
[----:B------:R1:W-:Y:S02]  /*26e50*/  STL.64 [R1+0x1c18], R122 ;  /* 0x001c187a01007387 */ /* 0x0003e40000100a00 */
[----:B-1----:R-:W-:-:S02]  /*26e60*/  IMAD.WIDE R214, R24, 0x4, R126 ;  /* 0x0000000418d67825 */ /* 0x002fc400078e027e */
[----:B------:R-:W4:Y:S02]  /*26e70*/  LDL.LU R24, [R1+0x86e8] ;  /* 0x0086e80001187983 */ /* 0x000f240000300800 */
[--C-:B------:R-:W-:Y:S02]  /*26e80*/  IMAD.WIDE R122, R26, 0x4, R126.reuse ;  /* 0x000000041a7a7825 */ /* 0x100fe400078e027e */
[----:B------:R-:W4:Y:S04]  /*26e90*/  LDL.LU R26, [R1+0x86e4] ;  /* 0x0086e400011a7983 */ /* 0x000f280000300800 */
[----:B------:R1:W-:Y:S02]  /*26ea0*/  STL.64 [R1+0x1e18], R214 ;  /* 0x001e18d601007387 */ /* 0x0003e40000100a00 */
[----:B-1----:R-:W-:-:S02]  /*26eb0*/  IMAD.WIDE R214, R29, 0x4, R126 ;  /* 0x000000041dd67825 */ /* 0x002fc400078e027e */
[----:B------:R-:W4:Y:S04]  /*26ec0*/  LDL.LU R29, [R1+0x86e0] ;  /* 0x0086e000011d7983 */ /* 0x000f280000300800 */
[----:B------:R1:W-:Y:S02]  /*26ed0*/  STL.64 [R1+0x1d60], R122 ;  /* 0x001d607a01007387 */ /* 0x0003e40000100a00 */
[--C-:B-1----:R-:W-:Y:S02]  /*26ee0*/  IMAD.WIDE R122, R32, 0x4, R126.reuse ;  /* 0x00000004207a7825 */ /* 0x102fe400078e027e */
        /* <DEDUP_REMOVED lines=12> */
[--C-:B--2---:R-:W-:Y:S02]  /*26fb0*/  IMAD.WIDE R122, R2, 0x4, R126.reuse ;  /* 0x00000004027a7825 */ /* 0x104fe400078e027e */
[----:B------:R-:W2:Y:S04]  /*26fc0*/  LDL R2, [R1+0xc0] ;  /* 0x0000c00001027983 */ /* 0x000ea80000100800 */
[----:B------:R1:W-:Y:S04]  /*26fd0*/  STL.64 [R1+0x1be0], R214 ;  /* 0x001be0d601007387 */ /* 0x0003e80000100a00 */
[----:B------:R1:W-:Y:S02]  /*26fe0*/  STL.64 [R1+0xa88], R122 ;  /* 0x000a887a01007387 */ /* 0x0003e40000100a00 */
[----:B-1----:R-:W-:-:S04]  /*26ff0*/  IMAD.WIDE R214, R182, 0x4, R126 ;  /* 0x00000004b6d67825 */ /* 0x002fc800078e027e */
[--C-:B------:R-:W-:Y:S01]  /*27000*/  IMAD.WIDE R122, R183, 0x4, R126.reuse ;  /* 0x00000004b77a7825 */ /* 0x100fe200078e027e */
[----:B------:R-:W-:Y:S03]  /*27010*/  STL.64 [R1+0xa98], R214 ;  /* 0x000a98d601007387 */ /* 0x000fe60000100a00 */
[--C-:B------:R-:W-:Y:S02]  /*27020*/  IMAD.WIDE R182, R3, 0x4, R126.reuse ;  /* 0x0000000403b67825 */ /* 0x100fe400078e027e */
[----:B------:R-:W2:Y:S04]  /*27030*/  LDL R3, [R1+0xc4] ;  /* 0x0000c40001037983 */ /* 0x000ea80000100800 */
[----:B------:R1:W-:Y:S04]  /*27040*/  STL.64 [R1+0xb28], R122 ;  /* 0x000b287a01007387 */ /* 0x0003e80000100a00 */
[----:B------:R3:W-:Y:S01]  /*27050*/  STL.64 [R1+0xb40], R182 ;  /* 0x000b40b601007387 */ /* 0x0007e20000100a00 */
[----:B-1----:R-:W-:-:S03]  /*27060*/  IMAD.WIDE R122, R137, 0x4, R126 ;  /* 0x00000004897a7825 */ /* 0x002fc600078e027e */
[----:B------:R-:W2:Y:S01]  /*27070*/  LDL R137, [R1+0xc8] ;  /* 0x0000c80001897983 */ /* 0x000ea20000100800 */
[----:B---3--:R-:W-:-:S03]  /*27080*/  IMAD.WIDE R182, R180, 0x4, R126 ;  /* 0x00000004b4b67825 */ /* 0x008fc600078e027e */
[----:B------:R1:W-:Y:S02]  /*27090*/  STL.64 [R1+0xb58], R122 ;  /* 0x000b587a01007387 */ /* 0x0003e40000100a00 */
[--C-:B-1----:R-:W-:Y:S02]  /*270a0*/  IMAD.WIDE R122, R105, 0x4, R126.reuse ;  /* 0x00000004697a7825 */ /* 0x102fe400078e027e */
[----:B------:R-:W3:Y:S04]  /*270b0*/  LDL R105, [R1+0xcc] ;  /* 0x0000cc0001697983 */ /* 0x000ee80000100800 */
[----:B------:R1:W-:Y:S04]  /*270c0*/  STL.64 [R1+0x14b8], R182 ;  /* 0x0014b8b601007387 */ /* 0x0003e80000100a00 */
[----:B------:R1:W-:Y:S02]  /*270d0*/  STL.64 [R1+0x14b0], R122 ;  /* 0x0014b07a01007387 */ /* 0x0003e40000100a00 */
[----:B-1----:R-:W-:-:S04]  /*270e0*/  IMAD.WIDE R182, R181, 0x4, R126 ;  /* 0x00000004b5b67825 */ /* 0x002fc800078e027e */
[--C-:B------:R-:W-:Y:S01]  /*270f0*/  IMAD.WIDE R122, R124, 0x4, R126.reuse ;  /* 0x000000047c7a7825 */ /* 0x100fe200078e027e */
[----:B------:R-:W-:Y:S03]  /*27100*/  STL.64 [R1+0x14a8], R182 ;  /* 0x0014a8b601007387 */ /* 0x000fe60000100a00 */
[--C-:B------:R-:W-:Y:S01]  /*27110*/  IMAD.WIDE R180, R125, 0x4, R126.reuse ;  /* 0x000000047db47825 */ /* 0x100fe200078e027e */
[----:B------:R-:W3:Y:S04]  /*27120*/  LDL R124, [R1+0xd0] ;  /* 0x0000d000017c7983 */ /* 0x000ee80000100800 */
[----:B------:R1:W-:Y:S04]  /*27130*/  STL.64 [R1+0x14a0], R122 ;  /* 0x0014a07a01007387 */ /* 0x0003e80000100a00 */
[----:B------:R4:W-:Y:S01]  /*27140*/  STL.64 [R1+0x1498], R180 ;  /* 0x001498b401007387 */ /* 0x0009e20000100a00 */
[----:B-1----:R-:W-:-:S03]  /*27150*/  IMAD.WIDE R122, R108, 0x4, R126 ;  /* 0x000000046c7a7825 */ /* 0x002fc600078e027e */
[----:B------:R-:W3:Y:S04]  /*27160*/  LDL R108, [R1+0xd4] ;  /* 0x0000d400016c7983 */ /* 0x000ee80000100800 */
[----:B------:R-:W-:Y:S01]  /*27170*/  STL.64 [R1+0x1490], R122 ;  /* 0x0014907a01007387 */ /* 0x000fe20000100a00 */
[----:B----4-:R-:W-:-:S05]  /*27180*/  IMAD.WIDE R180, R109, 0x4, R126 ;  /* 0x000000046db47825 */ /* 0x010fca00078e027e */
[----:B------:R1:W-:Y:S04]  /*27190*/  STL.64 [R1+0x1488], R180 ;  /* 0x001488b401007387 */ /* 0x0003e80000100a00 */
[----:B------:R-:W4:Y:S01]  /*271a0*/  LDL R109, [R1+0xd8] ;  /* 0x0000d800016d7983 */ /* 0x000f220000100800 */
[----:B-1----:R-:W-:-:S04]  /*271b0*/  IMAD.WIDE R180, R104, 0x4, R126 ;  /* 0x0000000468b47825 */ /* 0x002fc800078e027e */
[--C-:B------:R-:W-:Y:S01]  /*271c0*/  IMAD.WIDE R122, R10, 0x4, R126.reuse ;  /* 0x000000040a7a7825 */ /* 0x100fe200078e027e */
[----:B------:R1:W-:Y:S04]  /*271d0*/  STL [R1+0x85f0], R10 ;  /* 0x0085f00a01007387 */ /* 0x0003e80000100800 */
[----:B------:R1:W-:Y:S04]  /*271e0*/  STL.64 [R1+0x1480], R122 ;  /* 0x0014807a01007387 */ /* 0x0003e80000100a00 */
[----:B------:R-:W4:Y:S04]  /*271f0*/  LDL R125, [R1+0xdc] ;  /* 0x0000dc00017d7983 */ /* 0x000f280000100800 */
[----:B-1----:R-:W4:Y:S01]  /*27200*/  LDL R10, [R1+0xe8] ;  /* 0x0000e800010a7983 */ /* 0x002f220000100800 */
[----:B------:R-:W-:-:S03]  /*27210*/  IMAD.WIDE R122, R42, 0x4, R126 ;  /* 0x000000042a7a7825 */ /* 0x000fc600078e027e */
[----:B------:R1:W-:Y:S04]  /*27220*/  STL.64 [R1+0x1478], R180 ;  /* 0x001478b401007387 */ /* 0x0003e80000100a00 */
[----:B------:R1:W-:Y:S04]  /*27230*/  STL [R1+0x85f4], R42 ;  /* 0x0085f42a01007387 */ /* 0x0003e80000100800 */
[----:B------:R1:W-:Y:S02]  /*27240*/  STL.64 [R1+0x1470], R122 ;  /* 0x0014707a01007387 */ /* 0x0003e40000100a00 */
[----:B-1----:R-:W-:-:S02]  /*27250*/  IMAD.WIDE R180, R136, 0x4, R126 ;  /* 0x0000000488b47825 */ /* 0x002fc400078e027e */
[----:B------:R-:W4:Y:S04]  /*27260*/  LDL R104, [R1+0xe0] ;  /* 0x0000e00001687983 */ /* 0x000f280000100800 */
[----:B------:R-:W4:Y:S04]  /*27270*/  LDL R42, [R1+0x14c] ;  /* 0x00014c00012a7983 */ /* 0x000f280000100800 */
[----:B------:R2:W-:Y:S01]  /*27280*/  STL.64 [R1+0x1468], R180 ;  /* 0x001468b401007387 */ /* 0x0005e20000100a00 */
[----:B------:R-:W-:-:S03]  /*27290*/  IMAD.WIDE R122, R34, 0x4, R126 ;  /* 0x00000004227a7825 */ /* 0x000fc600078e027e */
[----:B------:R-:W4:Y:S04]  /*272a0*/  LDL R136, [R1+0xe4] ;  /* 0x0000e40001887983 */ /* 0x000f280000100800 */
[----:B------:R-:W-:Y:S01]  /*272b0*/  STL [R1+0x85f8], R34 ;  /* 0x0085f82201007387 */ /* 0x000fe20000100800 */
[----:B--2---:R-:W-:-:S03]  /*272c0*/  IMAD.WIDE R180, R2, 0x4, R126 ;  /* 0x0000000402b47825 */ /* 0x004fc600078e027e */
[----:B------:R1:W-:Y:S04]  /*272d0*/  STL.64 [R1+0x1460], R122 ;  /* 0x0014607a01007387 */ /* 0x0003e80000100a00 */
[----:B------:R-:W-:Y:S04]  /*272e0*/  STL [R1+0x85fc], R32 ;  /* 0x0085fc2001007387 */ /* 0x000fe80000100800 */
[----:B------:R2:W-:Y:S01]  /*272f0*/  STL.64 [R1+0x1458], R180 ;  /* 0x001458b401007387 */ /* 0x0005e20000100a00 */
[----:B-1----:R-:W-:-:S03]  /*27300*/  IMAD.WIDE R122, R32, 0x4, R126 ;  /* 0x00000004207a7825 */ /* 0x002fc600078e027e */
[----:B------:R-:W4:Y:S04]  /*27310*/  LDL R34, [R1+0x178] ;  /* 0x0001780001227983 */ /* 0x000f280000100800 */
[----:B------:R1:W-:Y:S01]  /*27320*/  STL.64 [R1+0x1450], R122 ;  /* 0x0014507a01007387 */ /* 0x0003e20000100a00 */
[----:B--2---:R-:W-:-:S04]  /*27330*/  IMAD.WIDE R180, R3, 0x4, R126 ;  /* 0x0000000403b47825 */ /* 0x004fc800078e027e */
[--C-:B------:R-:W-:Y:S01]  /*27340*/  IMAD.WIDE R2, R137, 0x4, R126.reuse ;  /* 0x0000000489027825 */ /* 0x100fe200078e027e */
[----:B------:R2:W-:Y:S03]  /*27350*/  STL.64 [R1+0x1448], R180 ;  /* 0x001448b401007387 */ /* 0x0005e60000100a00 */
[--C-:B-1----:R-:W-:Y:S01]  /*27360*/  IMAD.WIDE R122, R29, 0x4, R126.reuse ;  /* 0x000000041d7a7825 */ /* 0x102fe200078e027e */
[----:B------:R-:W4:Y:S04]  /*27370*/  LDL R137, [R1+0x110] ;  /* 0x0001100001897983 */ /* 0x000f280000100800 */
[----:B------:R3:W-:Y:S01]  /*27380*/  STL.64 [R1+0x1440], R122 ;  /* 0x0014407a01007387 */ /* 0x0007e20000100a00 */
[----:B--2---:R-:W-:-:S03]  /*27390*/  IMAD.WIDE R180, R26, 0x4, R126 ;  /* 0x000000041ab47825 */ /* 0x004fc600078e027e */
[----:B------:R1:W-:Y:S04]  /*273a0*/  STL.64 [R1+0x1438], R2 ;  /* 0x0014380201007387 */ /* 0x0003e80000100a00 */
[----:B------:R-:W-:Y:S01]  /*273b0*/  STL.64 [R1+0x1430], R180 ;  /* 0x001430b401007387 */ /* 0x000fe20000100a00 */
[----:B---3--:R-:W-:-:S03]  /*273c0*/  IMAD.WIDE R122, R105, 0x4, R126 ;  /* 0x00000004697a7825 */ /* 0x008fc600078e027e */
[----:B------:R-:W2:Y:S01]  /*273d0*/  LDL R105, [R1+0x130] ;  /* 0x0001300001697983 */ /* 0x000ea20000100800 */
[----:B-1----:R-:W-:-:S03]  /*273e0*/  IMAD.WIDE R2, R24, 0x4, R126 ;  /* 0x0000000418027825 */ /* 0x002fc600078e027e */
[----:B------:R1:W-:Y:S04]  /*273f0*/  STL.64 [R1+0x1428], R122 ;  /* 0x0014287a01007387 */ /* 0x0003e80000100a00 */
[----:B------:R-:W3:Y:S04]  /*27400*/  LDL R32, [R1+0x1a4] ;  /* 0x0001a40001207983 */ /* 0x000ee80000100800 */
[----:B------:R1:W-:Y:S02]  /*27410*/  STL.64 [R1+0x1420], R2 ;  /* 0x0014200201007387 */ /* 0x0003e40000100a00 */
[----:B-1----:R-:W-:-:S02]  /*27420*/  IMAD.WIDE R122, R124, 0x4, R126 ;  /* 0x000000047c7a7825 */ /* 0x002fc400078e027e */
[----:B------:R-:W-:Y:S02]  /*27430*/  STL [R1+0x8600], R21 ;  /* 0x0086001501007387 */ /* 0x000fe40000100800 */
[--C-:B------:R-:W-:Y:S02]  /*27440*/  IMAD.WIDE R2, R21, 0x4, R126.reuse ;  /* 0x0000000415027825 */ /* 0x100fe400078e027e */
[----:B------:R1:W-:Y:S04]  /*27450*/  STL.64 [R1+0x1418], R122 ;  /* 0x0014187a01007387 */ /* 0x0003e80000100a00 */
[----:B------:R1:W-:Y:S02]  /*27460*/  STL.64 [R1+0x1410], R2 ;  /* 0x0014100201007387 */ /* 0x0003e40000100a00 */
[----:B-1----:R-:W-:-:S02]  /*27470*/  IMAD.WIDE R122, R108, 0x4, R126 ;  /* 0x000000046c7a7825 */ /* 0x002fc400078e027e */
[----:B------:R-:W3:Y:S02]  /*27480*/  LDL R108, [R1+0x160] ;  /* 0x00016000016c7983 */ /* 0x000ee40000100800 */
[--C-:B------:R-:W-:Y:S02]  /*27490*/  IMAD.WIDE R2, R18, 0x4, R126.reuse ;  /* 0x0000000412027825 */ /* 0x100fe400078e027e */
[----:B------:R4:W-:Y:S04]  /*274a0*/  STL.64 [R1+0x1408], R122 ;  /* 0x0014087a01007387 */ /* 0x0009e80000100a00 */
[----:B------:R-:W-:Y:S04]  /*274b0*/  STL [R1+0x8604], R18 ;  /* 0x0086041201007387 */ /* 0x000fe80000100800 */
[----:B------:R1:W-:Y:S01]  /*274c0*/  STL.64 [R1+0x1400], R2 ;  /* 0x0014000201007387 */ /* 0x0003e20000100a00 */
[----:B----4-:R-:W-:-:S03]  /*274d0*/  IMAD.WIDE R122, R109, 0x4, R126 ;  /* 0x000000046d7a7825 */ /* 0x010fc600078e027e */
[----:B------:R-:W4:Y:S01]  /*274e0*/  LDL R109, [R1+0x164] ;  /* 0x00016400016d7983 */ /* 0x000f220000100800 */
[----:B-1----:R-:W-:-:S03]  /*274f0*/  IMAD.WIDE R2, R14, 0x4, R126 ;  /* 0x000000040e027825 */ /* 0x002fc600078e027e */
[----:B------:R-:W-:Y:S04]  /*27500*/  STL.64 [R1+0x13f8], R122 ;  /* 0x0013f87a01007387 */ /* 0x000fe80000100a00 */
[----:B------:R-:W-:Y:S04]  /*27510*/  STL [R1+0x8608], R14 ;  /* 0x0086080e01007387 */ /* 0x000fe80000100800 */
[----:B------:R1:W-:Y:S04]  /*27520*/  STL.64 [R1+0x13f0], R2 ;  /* 0x0013f00201007387 */ /* 0x0003e80000100a00 */
[----:B------:R-:W-:Y:S01]  /*27530*/  STL [R1+0x860c], R12 ;  /* 0x00860c0c01007387 */ /* 0x000fe20000100800 */
[----:B-1----:R-:W-:-:S04]  /*27540*/  IMAD.WIDE R2, R12, 0x4, R126 ;  /* 0x000000040c027825 */ /* 0x002fc800078e027e */
[----:B------:R-:W-:-:S05]  /*27550*/  IMAD.WIDE R122, R125, 0x4, R126 ;  /* 0x000000047d7a7825 */ /* 0x000fca00078e027e */
[----:B------:R-:W-:Y:S04]  /*27560*/  STL.64 [R1+0x13e8], R122 ;  /* 0x0013e87a01007387 */ /* 0x000fe80000100a00 */
[----:B------:R1:W-:Y:S04]  /*27570*/  STL.64 [R1+0x13e0], R2 ;  /* 0x0013e00201007387 */ /* 0x0003e80000100a00 */
[----:B------:R-:W-:Y:S01]  /*27580*/  STL [R1+0x8610], R191 ;  /* 0x008610bf01007387 */ /* 0x000fe20000100800 */
[----:B-1----:R-:W-:-:S04]  /*27590*/  IMAD.WIDE R2, R191, 0x4, R126 ;  /* 0x00000004bf027825 */ /* 0x002fc800078e027e */
[----:B------:R-:W-:-:S05]  /*275a0*/  IMAD.WIDE R122, R104, 0x4, R126 ;  /* 0x00000004687a7825 */ /* 0x000fca00078e027e */
[----:B------:R1:W-:Y:S04]  /*275b0*/  STL.64 [R1+0x13d8], R122 ;  /* 0x0013d87a01007387 */ /* 0x0003e80000100a00 */
[----:B------:R1:W-:Y:S02]  /*275c0*/  STL.64 [R1+0x13d0], R2 ;  /* 0x0013d00201007387 */ /* 0x0003e40000100a00 */
[--C-:B-1----:R-:W-:Y:S02]  /*275d0*/  IMAD.WIDE R122, R136, 0x4, R126.reuse ;  /* 0x00000004887a7825 */ /* 0x102fe400078e027e */
[----:B------:R-:W4:Y:S02]  /*275e0*/  LDL R136, [R1+0x190] ;  /* 0x0001900001887983 */ /* 0x000f240000100800 */
[----:B------:R-:W-:-:S02]  /*275f0*/  IMAD.WIDE R2, R6, 0x4, R126 ;  /* 0x0000000406027825 */ /* 0x000fc400078e027e */
[----:B------:R1:W-:Y:S04]  /*27600*/  STL.64 [R1+0x13c8], R122 ;  /* 0x0013c87a01007387 */ /* 0x0003e80000100a00 */
[----:B------:R-:W-:Y:S04]  /*27610*/  STL [R1+0x8614], R6 ;  /* 0x0086140601007387 */ /* 0x000fe80000100800 */
[----:B------:R1:W-:Y:S02]  /*27620*/  STL.64 [R1+0x13c0], R2 ;  /* 0x0013c00201007387 */ /* 0x0003e40000100a00 */
[----:B-1----:R-:W-:-:S02]  /*27630*/  IMAD.WIDE R122, R10, 0x4, R126 ;  /* 0x000000040a7a7825 */ /* 0x002fc400078e027e */
[----:B------:R-:W-:Y:S04]  /*27640*/  STL [R1+0x8618], R10 ;  /* 0x0086180a01007387 */ /* 0x000fe80000100800 */
[----:B------:R1:W-:Y:S01]  /*27650*/  STL.64 [R1+0x13b8], R122 ;  /* 0x0013b87a01007387 */ /* 0x0003e20000100a00 */
[----:B------:R-:W-:-:S03]  /*27660*/  IMAD.WIDE R2, R5, 0x4, R126 ;  /* 0x0000000405027825 */ /* 0x000fc600078e027e */
[----:B------:R-:W-:Y:S04]  /*27670*/  STL [R1+0x861c], R5 ;  /* 0x00861c0501007387 */ /* 0x000fe80000100800 */
[----:B------:R1:W-:Y:S02]  /*27680*/  STL.64 [R1+0x13b0], R2 ;  /* 0x0013b00201007387 */ /* 0x0003e40000100a00 */
[--C-:B-1----:R-:W-:Y:S02]  /*27690*/  IMAD.WIDE R122, R137, 0x4, R126.reuse ;  /* 0x00000004897a7825 */ /* 0x102fe400078e027e */
[----:B------:R-:W4:Y:S02]  /*276a0*/  LDL R137, [R1+0x19c] ;  /* 0x00019c0001897983 */ /* 0x000f240000100800 */
[----:B------:R-:W-:-:S02]  /*276b0*/  IMAD.WIDE R2, R202, 0x4, R126 ;  /* 0x00000004ca027825 */ /* 0x000fc400078e027e */
[----:B------:R-:W-:Y:S04]  /*276c0*/  STL.64 [R1+0x13a8], R122 ;  /* 0x0013a87a01007387 */ /* 0x000fe80000100a00 */
[----:B------:R-:W-:Y:S01]  /*276d0*/  STL [R1+0x8620], R202 ;  /* 0x008620ca01007387 */ /* 0x000fe20000100800 */
[----:B--2---:R-:W-:-:S03]  /*276e0*/  IMAD.WIDE R104, R105, 0x4, R126 ;  /* 0x0000000469687825 */ /* 0x004fc600078e027e */
[----:B------:R1:W-:Y:S04]  /*276f0*/  STL.64 [R1+0x13a0], R2 ;  /* 0x0013a00201007387 */ /* 0x0003e80000100a00 */
[----:B------:R-:W-:Y:S04]  /*27700*/  STL [R1+0x8624], R223 ;  /* 0x008624df01007387 */ /* 0x000fe80000100800 */
[----:B------:R2:W-:Y:S01]  /*27710*/  STL.64 [R1+0x1398], R104 ;  /* 0x0013986801007387 */ /* 0x0005e20000100a00 */
[----:B-1----:R-:W-:-:S05]  /*27720*/  IMAD.WIDE R2, R223, 0x4, R126 ;  /* 0x00000004df027825 */ /* 0x002fca00078e027e */
[----:B------:R1:W-:Y:S01]  /*27730*/  STL.64 [R1+0x1390], R2 ;  /* 0x0013900201007387 */ /* 0x0003e20000100a00 */
[----:B--2---:R-:W-:-:S03]  /*27740*/  IMAD.WIDE R104, R42, 0x4, R126 ;  /* 0x000000042a687825 */ /* 0x004fc600078e027e */
[----:B------:R-:W-:Y:S04]  /*27750*/  STL [R1+0x8628], R42 ;  /* 0x0086282a01007387 */ /* 0x000fe80000100800 */
[----:B------:R3:W-:Y:S01]  /*27760*/  STL.64 [R1+0x1388], R104 ;  /* 0x0013886801007387 */ /* 0x0007e20000100a00 */
[----:B-1----:R-:W-:-:S03]  /*27770*/  IMAD.WIDE R2, R224, 0x4, R126 ;  /* 0x00000004e0027825 */ /* 0x002fc600078e027e */
[----:B------:R-:W-:Y:S04]  /*27780*/  STL [R1+0x862c], R224 ;  /* 0x00862ce001007387 */ /* 0x000fe80000100800 */
[----:B------:R1:W-:Y:S01]  /*27790*/  STL.64 [R1+0x1380], R2 ;  /* 0x0013800201007387 */ /* 0x0003e20000100a00 */
[----:B---3--:R-:W-:-:S03]  /*277a0*/  IMAD.WIDE R104, R108, 0x4, R126 ;  /* 0x000000046c687825 */ /* 0x008fc600078e027e */
[----:B------:R-:W2:Y:S04]  /*277b0*/  LDL R108, [R1+0x1a8] ;  /* 0x0001a800016c7983 */ /* 0x000ea80000100800 */
[----:B------:R3:W-:Y:S01]  /*277c0*/  STL.64 [R1+0x1378], R104 ;  /* 0x0013786801007387 */ /* 0x0007e20000100a00 */
[----:B-1----:R-:W-:-:S03]  /*277d0*/  IMAD.WIDE R2, R98, 0x4, R126 ;  /* 0x0000000462027825 */ /* 0x002fc600078e027e */
[----:B------:R-:W-:Y:S04]  /*277e0*/  STL [R1+0x8630], R98 ;  /* 0x0086306201007387 */ /* 0x000fe80000100800 */
[----:B------:R4:W-:Y:S01]  /*277f0*/  STL.64 [R1+0x1370], R2 ;  /* 0x0013700201007387 */ /* 0x0009e20000100a00 */
[----:B---3--:R-:W-:-:S03]  /*27800*/  IMAD.WIDE R104, R85, 0x4, R126 ;  /* 0x0000000455687825 */ /* 0x008fc600078e027e */
[----:B------:R-:W-:Y:S01]  /*27810*/  STL [R1+0x8634], R85 ;  /* 0x0086345501007387 */ /* 0x000fe20000100800 */
[----:B----4-:R-:W-:-:S05]  /*27820*/  IMAD.WIDE R2, R109, 0x4, R126 ;  /* 0x000000046d027825 */ /* 0x010fca00078e027e */
[----:B------:R1:W-:Y:S04]  /*27830*/  STL.64 [R1+0x1368], R2 ;  /* 0x0013680201007387 */ /* 0x0003e80000100a00 */
[----:B------:R3:W-:Y:S04]  /*27840*/  STL.64 [R1+0x1360], R104 ;  /* 0x0013606801007387 */ /* 0x0007e80000100a00 */
[----:B------:R-:W4:Y:S04]  /*27850*/  LDL R182, [R1+0x1ac] ;  /* 0x0001ac0001b67983 */ /* 0x000f280000100800 */
[----:B------:R-:W4:Y:S01]  /*27860*/  LDL R109, [R1+0x1b0] ;  /* 0x0001b000016d7983 */ /* 0x000f220000100800 */
[----:B-1----:R-:W-:-:S04]  /*27870*/  IMAD.WIDE R2, R34, 0x4, R126 ;  /* 0x0000000422027825 */ /* 0x002fc800078e027e */
[--C-:B---3--:R-:W-:Y:S01]  /*27880*/  IMAD.WIDE R104, R73, 0x4, R126.reuse ;  /* 0x0000000449687825 */ /* 0x108fe200078e027e */
[----:B------:R1:W-:Y:S04]  /*27890*/  STL.64 [R1+0x1358], R2 ;  /* 0x0013580201007387 */ /* 0x0003e80000100a00 */
[----:B------:R-:W-:Y:S04]  /*278a0*/  STL [R1+0x8638], R34 ;  /* 0x0086382201007387 */ /* 0x000fe80000100800 */
[----:B------:R-:W3:Y:S04]  /*278b0*/  LDL R21, [R1+0x20c] ;  /* 0x00020c0001157983 */ /* 0x000ee80000100800 */
[----:B------:R-:W-:Y:S04]  /*278c0*/  STL [R1+0x863c], R73 ;  /* 0x00863c4901007387 */ /* 0x000fe80000100800 */
[----:B------:R-:W-:Y:S04]  /*278d0*/  STL.64 [R1+0x1350], R104 ;  /* 0x0013506801007387 */ /* 0x000fe80000100a00 */
[----:B------:R-:W3:Y:S01]  /*278e0*/  LDL R183, [R1+0x1b4] ;  /* 0x0001b40001b77983 */ /* 0x000ee20000100800 */
[----:B------:R-:W-:-:S04]  /*278f0*/  IMAD.WIDE R214, R32, 0x4, R126 ;  /* 0x0000000420d67825 */ /* 0x000fc800078e027e */
[--C-:B-1----:R-:W-:Y:S02]  /*27900*/  IMAD.WIDE R2, R136, 0x4, R126.reuse ;  /* 0x0000000488027825 */ /* 0x102fe400078e027e */
[----:B------:R-:W3:Y:S04]  /*27910*/  LDL R136, [R1+0x98] ;  /* 0x0000980001887983 */ /* 0x000ee80000100800 */
[----:B------:R1:W-:Y:S04]  /*27920*/  STL.64 [R1+0x1348], R2 ;  /* 0x0013480201007387 */ /* 0x0003e80000100a00 */
[----:B------:R-:W3:Y:S04]  /*27930*/  LDL R180, [R1+0x8c] ;  /* 0x00008c0001b47983 */ /* 0x000ee80000100800 */
[----:B------:R-:W3:Y:S01]  /*27940*/  LDL R181, [R1+0x3c] ;  /* 0x00003c0001b57983 */ /* 0x000ee20000100800 */
[----:B-1----:R-:W-:-:S05]  /*27950*/  IMAD.WIDE R2, R60, 0x4, R126 ;  /* 0x000000043c027825 */ /* 0x002fca00078e027e */
[----:B------:R1:W-:Y:S04]  /*27960*/  STL.64 [R1+0x1340], R2 ;  /* 0x0013400201007387 */ /* 0x0003e80000100a00 */
[----:B------:R-:W3:Y:S04]  /*27970*/  LDL R105, [R1+0x1e8] ;  /* 0x0001e80001697983 */ /* 0x000ee80000100800 */
[----:B-1----:R-:W3:Y:S01]  /*27980*/  LDL R2, [R1+0x1e4] ;  /* 0x0001e40001027983 */ /* 0x002ee20000100800 */
[----:B------:R-:W-:-:S03]  /*27990*/  IMAD.WIDE R122, R137, 0x4, R126 ;  /* 0x00000004897a7825 */ /* 0x000fc600078e027e */
[----:B------:R-:W-:Y:S04]  /*279a0*/  STL [R1+0x8640], R60 ;  /* 0x0086403c01007387 */ /* 0x000fe80000100800 */
[----:B------:R-:W3:Y:S04]  /*279b0*/  LDL R3, [R1+0x18] ;  /* 0x0000180001037983 */ /* 0x000ee80000100800 */
[----:B------:R-:W3:Y:S04]  /*279c0*/  LDL R137, [R1+0x8] ;  /* 0x0000080001897983 */ /* 0x000ee80000100800 */
[----:B------:R1:W-:Y:S04]  /*279d0*/  STL.64 [R1+0x1338], R122 ;  /* 0x0013387a01007387 */ /* 0x0003e80000100a00 */
[----:B------:R-:W3:Y:S04]  /*279e0*/  LDL R124, [R1+0x1ec] ;  /* 0x0001ec00017c7983 */ /* 0x000ee80000100800 */
[----:B------:R-:W-:Y:S01]  /*279f0*/  STL [R1+0x8644], R48 ;  /* 0x0086443001007387 */ /* 0x000fe20000100800 */
[----:B-1----:R-:W-:-:S05]  /*27a00*/  IMAD.WIDE R122, R48, 0x4, R126 ;  /* 0x00000004307a7825 */ /* 0x002fca00078e027e */
[----:B------:R1:W-:Y:S04]  /*27a10*/  STL.64 [R1+0x1330], R122 ;  /* 0x0013307a01007387 */ /* 0x0003e80000100a00 */
[----:B------:R-:W-:Y:S04]  /*27a20*/  STL [R1+0x8648], R32 ;  /* 0x0086482001007387 */ /* 0x000fe80000100800 */
[----:B------:R2:W-:Y:S01]  /*27a30*/  STL.64 [R1+0x1328], R214 ;  /* 0x001328d601007387 */ /* 0x0005e20000100a00 */
[----:B-1----:R-:W-:-:S03]  /*27a40*/  IMAD.WIDE R122, R77, 0x4, R126 ;  /* 0x000000044d7a7825 */ /* 0x002fc600078e027e */
[----:B------:R-:W3:Y:S04]  /*27a50*/  LDL R125, [R1+0x1f0] ;  /* 0x0001f000017d7983 */ /* 0x000ee80000100800 */
[----:B------:R-:W-:Y:S01]  /*27a60*/  STL [R1+0x864c], R77 ;  /* 0x00864c4d01007387 */ /* 0x000fe20000100800 */
[----:B--2---:R-:W-:-:S03]  /*27a70*/  IMAD.WIDE R214, R108, 0x4, R126 ;  /* 0x000000046cd67825 */ /* 0x004fc600078e027e */
[----:B------:R1:W-:Y:S04]  /*27a80*/  STL.64 [R1+0x1320], R122 ;  /* 0x0013207a01007387 */ /* 0x0003e80000100a00 */
[----:B------:R-:W2:Y:S04]  /*27a90*/  LDL R104, [R1+0x1f4] ;  /* 0x0001f40001687983 */ /* 0x000ea80000100800 */
[----:B------:R-:W-:Y:S04]  /*27aa0*/  STL.64 [R1+0x1318], R214 ;  /* 0x001318d601007387 */ /* 0x000fe80000100a00 */
[----:B------:R-:W2:Y:S01]  /*27ab0*/  LDL R108, [R1+0x200] ;  /* 0x00020000016c7983 */ /* 0x000ea20000100800 */
[----:B-1----:R-:W-:-:S03]  /*27ac0*/  IMAD.WIDE R122, R149, 0x4, R126 ;  /* 0x00000004957a7825 */ /* 0x002fc600078e027e */
[----:B------:R-:W-:Y:S04]  /*27ad0*/  STL [R1+0x8650], R149 ;  /* 0x0086509501007387 */ /* 0x000fe80000100800 */
[----:B------:R1:W-:Y:S04]  /*27ae0*/  STL.64 [R1+0x1310], R122 ;  /* 0x0013107a01007387 */ /* 0x0003e80000100a00 */
[----:B------:R-:W-:Y:S01]  /*27af0*/  STL [R1+0x8654], R185 ;  /* 0x008654b901007387 */ /* 0x000fe20000100800 */
[----:B-1----:R-:W-:-:S04]  /*27b00*/  IMAD.WIDE R122, R185, 0x4, R126 ;  /* 0x00000004b97a7825 */ /* 0x002fc800078e027e */
[----:B----4-:R-:W-:-:S05]  /*27b10*/  IMAD.WIDE R214, R182, 0x4, R126 ;  /* 0x00000004b6d67825 */ /* 0x010fca00078e027e */
[----:B------:R1:W-:Y:S04]  /*27b20*/  STL.64 [R1+0x1308], R214 ;  /* 0x001308d601007387 */ /* 0x0003e80000100a00 */
[----:B------:R4:W-:Y:S01]  /*27b30*/  STL.64 [R1+0x1300], R122 ;  /* 0x0013007a01007387 */ /* 0x0009e20000100a00 */
[----:B-1----:R-:W-:-:S03]  /*27b40*/  IMAD.WIDE R214, R109, 0x4, R126 ;  /* 0x000000046dd67825 */ /* 0x002fc600078e027e */
[----:B------:R-:W2:Y:S01]  /*27b50*/  LDL R109, [R1+0x210] ;  /* 0x00021000016d7983 */ /* 0x000ea20000100800 */
[----:B----4-:R-:W-:-:S03]  /*27b60*/  IMAD.WIDE R122, R211, 0x4, R126 ;  /* 0x00000004d37a7825 */ /* 0x010fc600078e027e */
[----:B------:R-:W-:Y:S04]  /*27b70*/  STL.64 [R1+0x12f8], R214 ;  /* 0x0012f8d601007387 */ /* 0x000fe80000100a00 */
[----:B------:R-:W-:Y:S01]  /*27b80*/  STL [R1+0x8658], R211 ;  /* 0x008658d301007387 */ /* 0x000fe20000100800 */
[----:B---3--:R-:W-:-:S03]  /*27b90*/  IMAD.WIDE R182, R183, 0x4, R126 ;  /* 0x00000004b7b67825 */ /* 0x008fc600078e027e */
[----:B------:R1:W-:Y:S02]  /*27ba0*/  STL.64 [R1+0x12f0], R122 ;  /* 0x0012f07a01007387 */ /* 0x0003e40000100a00 */
[--C-:B-1----:R-:W-:Y:S02]  /*27bb0*/  IMAD.WIDE R122, R136, 0x4, R126.reuse ;  /* 0x00000004887a7825 */ /* 0x102fe400078e027e */
[----:B------:R-:W3:Y:S04]  /*27bc0*/  LDL R136, [R1+0x214] ;  /* 0x0002140001887983 */ /* 0x000ee80000100800 */
[----:B------:R1:W-:Y:S01]  /*27bd0*/  STL.64 [R1+0x1698], R182 ;  /* 0x001698b601007387 */ /* 0x0003e20000100a00 */
[----:B------:R-:W-:-:S03]  /*27be0*/  IMAD.WIDE R214, R180, 0x4, R126 ;  /* 0x00000004b4d67825 */ /* 0x000fc600078e027e */
[----:B------:R-:W4:Y:S04]  /*27bf0*/  LDL R18, [R1+0x23c] ;  /* 0x00023c0001127983 */ /* 0x000f280000100800 */
[----:B------:R1:W-:Y:S02]  /*27c00*/  STL.64 [R1+0x1a50], R122 ;  /* 0x001a507a01007387 */ /* 0x0003e40000100a00 */
[--C-:B-1----:R-:W-:Y:S02]  /*27c10*/  IMAD.WIDE R182, R181, 0x4, R126.reuse ;  /* 0x00000004b5b67825 */ /* 0x102fe400078e027e */
[----:B------:R-:W-:Y:S04]  /*27c20*/  STL.64 [R1+0x1b30], R214 ;  /* 0x001b30d601007387 */ /* 0x000fe80000100a00 */
[----:B------:R-:W-:Y:S01]  /*27c30*/  STL.64 [R1+0x1fb0], R182 ;  /* 0x001fb0b601007387 */ /* 0x000fe20000100a00 */
[----:B------:R-:W-:-:S03]  /*27c40*/  IMAD.WIDE R180, R105, 0x4, R126 ;  /* 0x0000000469b47825 */ /* 0x000fc600078e027e */
[----:B------:R-:W4:Y:S01]  /*27c50*/  LDL R105, [R1+0x224] ;  /* 0x0002240001697983 */ /* 0x000f220000100800 */
[----:B------:R-:W-:-:S05]  /*27c60*/  IMAD.WIDE R122, R2, 0x4, R126 ;  /* 0x00000004027a7825 */ /* 0x000fca00078e027e */
[----:B------:R1:W-:Y:S04]  /*27c70*/  STL.64 [R1+0x2090], R122 ;  /* 0x0020907a01007387 */ /* 0x0003e80000100a00 */
[----:B------:R-:W-:Y:S01]  /*27c80*/  STL.64 [R1+0x2178], R180 ;  /* 0x002178b401007387 */ /* 0x000fe20000100a00 */
[----:B-1----:R-:W-:-:S04]  /*27c90*/  IMAD.WIDE R122, R3, 0x4, R126 ;  /* 0x00000004037a7825 */ /* 0x002fc800078e027e */
[--C-:B------:R-:W-:Y:S02]  /*27ca0*/  IMAD.WIDE R2, R137, 0x4, R126.reuse ;  /* 0x0000000489027825 */ /* 0x100fe400078e027e */
[----:B------:R-:W4:Y:S04]  /*27cb0*/  LDL R137, [R1+0x230] ;  /* 0x0002300001897983 */ /* 0x000f280000100800 */
[----:B------:R1:W-:Y:S04]  /*27cc0*/  STL.64 [R1+0x2240], R122 ;  /* 0x0022407a01007387 */ /* 0x0003e80000100a00 */
[----:B------:R-:W4:Y:S04]  /*27cd0*/  LDL R14, [R1+0x24c] ;  /* 0x00024c00010e7983 */ /* 0x000f280000100800 */
[----:B------:R1:W-:Y:S02]  /*27ce0*/  STL.64 [R1+0x2330], R2 ;  /* 0x0023300201007387 */ /* 0x0003e40000100a00 */
[----:B-1----:R-:W-:-:S02]  /*27cf0*/  IMAD.WIDE R122, R124, 0x4, R126 ;  /* 0x000000047c7a7825 */ /* 0x002fc400078e027e */
[----:B------:R-:W4:Y:S02]  /*27d00*/  LDL R124, [R1+0x244] ;  /* 0x00024400017c7983 */ /* 0x000f240000100800 */
[--C-:B------:R-:W-:Y:S02]  /*27d10*/  IMAD.WIDE R2, R28, 0x4, R126.reuse ;  /* 0x000000041c027825 */ /* 0x100fe400078e027e */
[----:B------:R1:W-:Y:S04]  /*27d20*/  STL.64 [R1+0x23f0], R122 ;  /* 0x0023f07a01007387 */ /* 0x0003e80000100a00 */
[----:B------:R1:W-:Y:S04]  /*27d30*/  STL.64 [R1+0x85d8], R28 ;  /* 0x0085d81c01007387 */ /* 0x0003e80000100a00 */
[----:B------:R1:W-:Y:S02]  /*27d40*/  STL.64 [R1+0x24d8], R2 ;  /* 0x0024d80201007387 */ /* 0x0003e40000100a00 */
[----:B-1----:R-:W-:-:S04]  /*27d50*/  IMAD.WIDE R122, R97, 0x4, R126 ;  /* 0x00000004617a7825 */ /* 0x002fc800078e027e */
[----:B------:R-:W-:-:S04]  /*27d60*/  IMAD.WIDE R28, R36, 0x4, R126 ;  /* 0x00000004241c7825 */ /* 0x000fc800078e027e */
[--C-:B------:R-:W-:Y:S02]  /*27d70*/  IMAD.WIDE R2, R125, 0x4, R126.reuse ;  /* 0x000000047d027825 */ /* 0x100fe400078e027e */
[----:B------:R-:W4:Y:S04]  /*27d80*/  LDL R125, [R1+0x248] ;  /* 0x00024800017d7983 */ /* 0x000f280000100800 */
[----:B------:R2:W-:Y:S04]  /*27d90*/  STL.64 [R1+0x2598], R2 ;  /* 0x0025980201007387 */ /* 0x0005e80000100a00 */
[----:B------:R1:W-:Y:S01]  /*27da0*/  STL.64 [R1+0x2668], R28 ;  /* 0x0026681c01007387 */ /* 0x0003e20000100a00 */
[----:B--2---:R-:W-:-:S04]  /*27db0*/  IMAD.WIDE R2, R104, 0x4, R126 ;  /* 0x0000000468027825 */ /* 0x004fc800078e027e */
[--C-:B-1----:R-:W-:Y:S01]  /*27dc0*/  IMAD.WIDE R28, R108, 0x4, R126.reuse ;  /* 0x000000046c1c7825 */ /* 0x102fe200078e027e */
[----:B------:R1:W-:Y:S04]  /*27dd0*/  STL.64 [R1+0x2728], R2 ;  /* 0x0027280201007387 */ /* 0x0003e80000100a00 */
[----:B------:R-:W-:Y:S04]  /*27de0*/  STL.64 [R1+0x2808], R122 ;  /* 0x0028087a01007387 */ /* 0x000fe80000100a00 */
[----:B------:R-:W2:Y:S01]  /*27df0*/  LDL R104, [R1+0x250] ;  /* 0x0002500001687983 */ /* 0x000ea20000100800 */
[----:B-1----:R-:W-:-:S03]  /*27e00*/  IMAD.WIDE R2, R31, 0x4, R126 ;  /* 0x000000041f027825 */ /* 0x002fc600078e027e */
[----:B------:R1:W-:Y:S04]  /*27e10*/  STL.64 [R1+0x28c8], R28 ;  /* 0x0028c81c01007387 */ /* 0x0003e80000100a00 */
[----:B------:R1:W-:Y:S04]  /*27e20*/  STL.64 [R1+0x29a8], R2 ;  /* 0x0029a80201007387 */ /* 0x0003e80000100a00 */
[----:B------:R-:W2:Y:S01]  /*27e30*/  LDL R108, [R1+0x258] ;  /* 0x00025800016c7983 */ /* 0x000ea20000100800 */
[----:B-1----:R-:W-:-:S04]  /*27e40*/  IMAD.WIDE R28, R21, 0x4, R126 ;  /* 0x00000004151c7825 */ /* 0x002fc800078e027e */
[--C-:B------:R-:W-:Y:S01]  /*27e50*/  IMAD.WIDE R2, R27, 0x4, R126.reuse ;  /* 0x000000041b027825 */ /* 0x100fe200078e027e */
[----:B------:R-:W-:Y:S04]  /*27e60*/  STL.64 [R1+0x2a50], R28 ;  /* 0x002a501c01007387 */ /* 0x000fe80000100a00 */
[----:B------:R1:W-:Y:S04]  /*27e70*/  STL.64 [R1+0x85e0], R26 ;  /* 0x0085e01a01007387 */ /* 0x0003e80000100a00 */
[----:B------:R1:W-:Y:S02]  /*27e80*/  STL.64 [R1+0x2b58], R2 ;  /* 0x002b580201007387 */ /* 0x0003e40000100a00 */
[----:B-1----:R-:W-:-:S02]  /*27e90*/  IMAD.WIDE R26, R109, 0x4, R126 ;  /* 0x000000046d1a7825 */ /* 0x002fc400078e027e */
[----:B------:R-:W2:Y:S02]  /*27ea0*/  LDL R109, [R1+0x260] ;  /* 0x00026000016d7983 */ /* 0x000ea40000100800 */
[--C-:B------:R-:W-:Y:S02]  /*27eb0*/  IMAD.WIDE R2, R25, 0x4, R126.reuse ;  /* 0x0000000419027825 */ /* 0x100fe400078e027e */
[----:B------:R-:W-:Y:S04]  /*27ec0*/  STL.64 [R1+0x2c58], R26 ;  /* 0x002c581a01007387 */ /* 0x000fe80000100a00 */
[----:B------:R1:W-:Y:S04]  /*27ed0*/  STL.64 [R1+0x85e8], R24 ;  /* 0x0085e81801007387 */ /* 0x0003e80000100a00 */
[----:B------:R1:W-:Y:S04]  /*27ee0*/  STL.64 [R1+0x2d48], R2 ;  /* 0x002d480201007387 */ /* 0x0003e80000100a00 */
[----:B-1----:R-:W2:Y:S01]  /*27ef0*/  LDL R24, [R1+0x218] ;  /* 0x0002180001187983 */ /* 0x002ea20000100800 */
[----:B------:R-:W-:-:S04]  /*27f00*/  IMAD.WIDE R2, R23, 0x4, R126 ;  /* 0x0000000417027825 */ /* 0x000fc800078e027e */
[--C-:B---3--:R-:W-:Y:S02]  /*27f10*/  IMAD.WIDE R26, R136, 0x4, R126.reuse ;  /* 0x00000004881a7825 */ /* 0x108fe400078e027e */
[----:B------:R-:W3:Y:S04]  /*27f20*/  LDL R136, [R1+0x264] ;  /* 0x0002640001887983 */ /* 0x000ee80000100800 */
[----:B------:R1:W-:Y:S04]  /*27f30*/  STL.64 [R1+0x2e10], R26 ;  /* 0x002e101a01007387 */ /* 0x0003e80000100a00 */
[----:B------:R4:W-:Y:S01]  /*27f40*/  STL.64 [R1+0x2f00], R2 ;  /* 0x002f000201007387 */ /* 0x0009e20000100a00 */
[----:B-1----:R-:W-:-:S04]  /*27f50*/  IMAD.WIDE R26, R19, 0x4, R126 ;  /* 0x00000004131a7825 */ /* 0x002fc800078e027e */
[----:B----4-:R-:W-:-:S04]  /*27f60*/  IMAD.WIDE R2, R105, 0x4, R126 ;  /* 0x0000000469027825 */ /* 0x010fc800078e027e */
[----:B--2---:R-:W-:-:S05]  /*27f70*/  IMAD.WIDE R28, R24, 0x4, R126 ;  /* 0x00000004181c7825 */ /* 0x004fca00078e027e */
[----:B------:R1:W-:Y:S04]  /*27f80*/  STL.64 [R1+0x2fb8], R28 ;  /* 0x002fb81c01007387 */ /* 0x0003e80000100a00 */
[----:B------:R-:W2:Y:S04]  /*27f90*/  LDL R105, [R1+0x268] ;  /* 0x0002680001697983 */ /* 0x000ea80000100800 */
[----:B------:R4:W-:Y:S04]  /*27fa0*/  STL.64 [R1+0x31c0], R26 ;  /* 0x0031c01a01007387 */ /* 0x0009e80000100a00 */
[----:B------:R4:W-:Y:S01]  /*27fb0*/  STL.64 [R1+0x3238], R2 ;  /* 0x0032380201007387 */ /* 0x0009e20000100a00 */
[----:B-1----:R-:W-:-:S04]  /*27fc0*/  IMAD.WIDE R28, R13, 0x4, R126 ;  /* 0x000000040d1c7825 */ /* 0x002fc800078e027e */
[----:B----4-:R-:W-:-:S04]  /*27fd0*/  IMAD.WIDE R26, R16, 0x4, R126 ;  /* 0x00000004101a7825 */ /* 0x010fc800078e027e */
[--C-:B------:R-:W-:Y:S01]  /*27fe0*/  IMAD.WIDE R2, R137, 0x4, R126.reuse ;  /* 0x0000000489027825 */ /* 0x100fe200078e027e */
[----:B------:R1:W-:Y:S04]  /*27ff0*/  STL.64 [R1+0x3250], R26 ;  /* 0x0032501a01007387 */ /* 0x0003e80000100a00 */
[----:B------:R4:W-:Y:S04]  /*28000*/  STL.64 [R1+0x3268], R2 ;  /* 0x0032680201007387 */ /* 0x0009e80000100a00 */
[----:B------:R4:W-:Y:S01]  /*28010*/  STL.64 [R1+0x3758], R28 ;  /* 0x0037581c01007387 */ /* 0x0009e20000100a00 */
[----:B-1----:R-:W-:-:S03]  /*28020*/  IMAD.WIDE R26, R18, 0x4, R126 ;  /* 0x00000004121a7825 */ /* 0x002fc600078e027e */
[----:B------:R-:W2:Y:S01]  /*28030*/  LDL R137, [R1+0x26c] ;  /* 0x00026c0001897983 */ /* 0x000ea20000100800 */
[----:B----4-:R-:W-:-:S03]  /*28040*/  IMAD.WIDE R2, R9, 0x4, R126 ;  /* 0x0000000409027825 */ /* 0x010fc600078e027e */
[----:B------:R1:W-:Y:S04]  /*28050*/  STL.64 [R1+0x3750], R26 ;  /* 0x0037501a01007387 */ /* 0x0003e80000100a00 */
[----:B------:R4:W-:Y:S01]  /*28060*/  STL.64 [R1+0x3748], R2 ;  /* 0x0037480201007387 */ /* 0x0009e20000100a00 */
[----:B------:R-:W-:-:S04]  /*28070*/  IMAD.WIDE R28, R125, 0x4, R126 ;  /* 0x000000047d1c7825 */ /* 0x000fc800078e027e */
[----:B-1----:R-:W-:-:S04]  /*28080*/  IMAD.WIDE R26, R124, 0x4, R126 ;  /* 0x000000047c1a7825 */ /* 0x002fc800078e027e */
[--C-:B----4-:R-:W-:Y:S01]  /*28090*/  IMAD.WIDE R2, R195, 0x4, R126.reuse ;  /* 0x00000004c3027825 */ /* 0x110fe200078e027e */
[----:B------:R1:W-:Y:S04]  /*280a0*/  STL.64 [R1+0x3740], R26 ;  /* 0x0037401a01007387 */ /* 0x0003e80000100a00 */
[----:B------:R4:W-:Y:S04]  /*280b0*/  STL.64 [R1+0x3738], R2 ;  /* 0x0037380201007387 */ /* 0x0009e80000100a00 */
[----:B------:R-:W-:Y:S01]  /*280c0*/  STL.64 [R1+0x3730], R28 ;  /* 0x0037301c01007387 */ /* 0x000fe20000100a00 */
[----:B-1----:R-:W-:-:S03]  /*280d0*/  IMAD.WIDE R26, R203, 0x4, R126 ;  /* 0x00000004cb1a7825 */ /* 0x002fc600078e027e */
[----:B------:R-:W2:Y:S01]  /*280e0*/  LDL R217, [R1+0x274] ;  /* 0x0002740001d97983 */ /* 0x000ea20000100800 */
[----:B----4-:R-:W-:-:S03]  /*280f0*/  IMAD.WIDE R2, R14, 0x4, R126 ;  /* 0x000000040e027825 */ /* 0x010fc600078e027e */
[----:B------:R1:W-:Y:S04]  /*28100*/  STL.64 [R1+0x3728], R26 ;  /* 0x0037281a01007387 */ /* 0x0003e80000100a00 */
[----:B------:R4:W-:Y:S04]  /*28110*/  STL.64 [R1+0x3720], R2 ;  /* 0x0037200201007387 */ /* 0x0009e80000100a00 */
[----:B------:R-:W2:Y:S01]  /*28120*/  LDL R214, [R1+0x278] ;  /* 0x0002780001d67983 */ /* 0x000ea20000100800 */
[----:B-1----:R-:W-:-:S04]  /*28130*/  IMAD.WIDE R26, R204, 0x4, R126 ;  /* 0x00000004cc1a7825 */ /* 0x002fc800078e027e */
[--C-:B----4-:R-:W-:Y:S01]  /*28140*/  IMAD.WIDE R2, R104, 0x4, R126.reuse ;  /* 0x0000000468027825 */ /* 0x110fe200078e027e */
[----:B------:R1:W-:Y:S04]  /*28150*/  STL.64 [R1+0x3718], R26 ;  /* 0x0037181a01007387 */ /* 0x0003e80000100a00 */
[----:B------:R-:W4:Y:S01]  /*28160*/  LDL R181, [R1+0x280] ;  /* 0x0002800001b57983 */ /* 0x000f220000100800 */
[----:B------:R-:W-:-:S03]  /*28170*/  IMAD.WIDE R28, R225, 0x4, R126 ;  /* 0x00000004e11c7825 */ /* 0x000fc600078e027e */
[----:B------:R3:W-:Y:S01]  /*28180*/  STL.64 [R1+0x3710], R2 ;  /* 0x0037100201007387 */ /* 0x0007e20000100a00 */
[----:B-1----:R-:W-:-:S03]  /*28190*/  IMAD.WIDE R26, R108, 0x4, R126 ;  /* 0x000000046c1a7825 */ /* 0x002fc600078e027e */
[----:B---3--:R-:W3:Y:S04]  /*281a0*/  LDL R2, [R1+0x28c] ;  /* 0x00028c0001027983 */ /* 0x008ee80000100800 */
[----:B------:R1:W-:Y:S04]  /*281b0*/  STL.64 [R1+0x3708], R28 ;  /* 0x0037081c01007387 */ /* 0x0003e80000100a00 */
[----:B------:R-:W3:Y:S04]  /*281c0*/  LDL R108, [R1+0x294] ;  /* 0x00029400016c7983 */ /* 0x000ee80000100800 */
[----:B------:R1:W-:Y:S02]  /*281d0*/  STL.64 [R1+0x3700], R26 ;  /* 0x0037001a01007387 */ /* 0x0003e40000100a00 */
[----:B-1----:R-:W-:-:S02]  /*281e0*/  IMAD.WIDE R28, R226, 0x4, R126 ;  /* 0x00000004e21c7825 */ /* 0x002fc400078e027e */
[----:B------:R-:W3:Y:S04]  /*281f0*/  LDL R12, [R1+0x2dc] ;  /* 0x0002dc00010c7983 */ /* 0x000ee80000100800 */
[----:B------:R1:W-:Y:S01]  /*28200*/  STL.64 [R1+0x36f8], R28 ;  /* 0x0036f81c01007387 */ /* 0x0003e20000100a00 */
[----:B------:R-:W-:-:S03]  /*28210*/  IMAD.WIDE R26, R109, 0x4, R126 ;  /* 0x000000046d1a7825 */ /* 0x000fc600078e027e */
[----:B------:R-:W3:Y:S01]  /*28220*/  LDL R109, [R1+0x298] ;  /* 0x00029800016d7983 */ /* 0x000ee20000100800 */
[----:B-1----:R-:W-:-:S03]  /*28230*/  IMAD.WIDE R28, R101, 0x4, R126 ;  /* 0x00000004651c7825 */ /* 0x002fc600078e027e */
[----:B------:R1:W-:Y:S04]  /*28240*/  STL.64 [R1+0x36f0], R26 ;  /* 0x0036f01a01007387 */ /* 0x0003e80000100a00 */
[----:B------:R1:W-:Y:S04]  /*28250*/  STL.64 [R1+0x36e8], R28 ;  /* 0x0036e81c01007387 */ /* 0x0003e80000100a00 */
[----:B------:R-:W3:Y:S01]  /*28260*/  LDL R215, [R1+0x29c] ;  /* 0x00029c0001d77983 */ /* 0x000ee20000100800 */
[----:B-1----:R-:W-:-:S03]  /*28270*/  IMAD.WIDE R26, R136, 0x4, R126 ;  /* 0x00000004881a7825 */ /* 0x002fc600078e027e */
[----:B------:R-:W3:Y:S01]  /*28280*/  LDL R3, [R1+0x2a4] ;  /* 0x0002a40001037983 */ /* 0x000ee20000100800 */
[----:B------:R-:W-:-:S03]  /*28290*/  IMAD.WIDE R28, R90, 0x4, R126 ;  /* 0x000000045a1c7825 */ /* 0x000fc600078e027e */
[----:B------:R-:W-:Y:S04]  /*282a0*/  STL.64 [R1+0x36e0], R26 ;  /* 0x0036e01a01007387 */ /* 0x000fe80000100a00 */
[----:B------:R-:W3:Y:S04]  /*282b0*/  LDL R136, [R1+0x2a8] ;  /* 0x0002a80001887983 */ /* 0x000ee80000100800 */
[----:B------:R1:W-:Y:S04]  /*282c0*/  STL.64 [R1+0x36d8], R28 ;  /* 0x0036d81c01007387 */ /* 0x0003e80000100a00 */
[----:B------:R-:W3:Y:S04]  /*282d0*/  LDL R182, [R1+0x7c] ;  /* 0x00007c0001b67983 */ /* 0x000ee80000100800 */
[----:B------:R-:W3:Y:S01]  /*282e0*/  LDL R183, [R1+0x70] ;  /* 0x0000700001b77983 */ /* 0x000ee20000100800 */
[----:B-1----:R-:W-:-:S04]  /*282f0*/  IMAD.WIDE R28, R78, 0x4, R126 ;  /* 0x000000044e1c7825 */ /* 0x002fc800078e027e */
[----:B--2---:R-:W-:-:S05]  /*28300*/  IMAD.WIDE R26, R105, 0x4, R126 ;  /* 0x00000004691a7825 */ /* 0x004fca00078e027e */
[----:B------:R1:W-:Y:S04]  /*28310*/  STL.64 [R1+0x36d0], R26 ;  /* 0x0036d01a01007387 */ /* 0x0003e80000100a00 */
[----:B------:R-:W2:Y:S04]  /*28320*/  LDL R125, [R1+0x48] ;  /* 0x00004800017d7983 */ /* 0x000ea80000100800 */
[----:B------:R-:W2:Y:S04]  /*28330*/  LDL R104, [R1+0x2bc] ;  /* 0x0002bc0001687983 */ /* 0x000ea80000100800 */
[----:B------:R1:W-:Y:S04]  /*28340*/  STL.64 [R1+0x36c8], R28 ;  /* 0x0036c81c01007387 */ /* 0x0003e80000100a00 */
[----:B------:R-:W2:Y:S04]  /*28350*/  LDL R180, [R1+0x2c4] ;  /* 0x0002c40001b47983 */ /* 0x000ea80000100800 */
[----:B------:R-:W2:Y:S01]  /*28360*/  LDL R124, [R1+0x2d4] ;  /* 0x0002d400017c7983 */ /* 0x000ea20000100800 */
[----:B-1----:R-:W-:-:S05]  /*28370*/  IMAD.WIDE R26, R137, 0x4, R126 ;  /* 0x00000004891a7825 */ /* 0x002fca00078e027e */
[----:B------:R1:W-:Y:S04]  /*28380*/  STL.64 [R1+0x36c0], R26 ;  /* 0x0036c01a01007387 */ /* 0x0003e80000100a00 */
[----:B------:R-:W2:Y:S04]  /*28390*/  LDL R105, [R1+0x2d8] ;  /* 0x0002d80001697983 */ /* 0x000ea80000100800 */
[----:B------:R-:W2:Y:S01]  /*283a0*/  LDL R137, [R1+0x4] ;  /* 0x0000040001897983 */ /* 0x000ea20000100800 */
[----:B------:R-:W-:-:S04]  /*283b0*/  IMAD.WIDE R28, R53, 0x4, R126 ;  /* 0x00000004351c7825 */ /* 0x000fc800078e027e */
[----:B-1----:R-:W-:-:S05]  /*283c0*/  IMAD.WIDE R26, R66, 0x4, R126 ;  /* 0x00000004421a7825 */ /* 0x002fca00078e027e */
[----:B------:R1:W-:Y:S01]  /*283d0*/  STL.64 [R1+0x36b8], R26 ;  /* 0x0036b81a01007387 */ /* 0x0003e20000100a00 */
[----:B------:R-:W-:-:S05]  /*283e0*/  IMAD.WIDE R122, R217, 0x4, R126 ;  /* 0x00000004d97a7825 */ /* 0x000fca00078e027e */
[----:B------:R1:W-:Y:S04]  /*283f0*/  STL.64 [R1+0x36b0], R122 ;  /* 0x0036b07a01007387 */ /* 0x0003e80000100a00 */
[----:B------:R4:W-:Y:S01]  /*28400*/  STL.64 [R1+0x36a8], R28 ;  /* 0x0036a81c01007387 */ /* 0x0009e20000100a00 */
[----:B-1----:R-:W-:-:S04]  /*28410*/  IMAD.WIDE R26, R214, 0x4, R126 ;  /* 0x00000004d61a7825 */ /* 0x002fc800078e027e */
[--C-:B------:R-:W-:Y:S01]  /*28420*/  IMAD.WIDE R122, R41, 0x4, R126.reuse ;  /* 0x00000004297a7825 */ /* 0x100fe200078e027e */
[----:B------:R1:W-:Y:S04]  /*28430*/  STL.64 [R1+0x36a0], R26 ;  /* 0x0036a01a01007387 */ /* 0x0003e80000100a00 */
[----:B------:R3:W-:Y:S01]  /*28440*/  STL.64 [R1+0x3698], R122 ;  /* 0x0036987a01007387 */ /* 0x0007e20000100a00 */
[----:B----4-:R-:W-:-:S04]  /*28450*/  IMAD.WIDE R28, R181, 0x4, R126 ;  /* 0x00000004b51c7825 */ /* 0x010fc800078e027e */
[--C-:B-1----:R-:W-:Y:S01]  /*28460*/  IMAD.WIDE R26, R129, 0x4, R126.reuse ;  /* 0x00000004811a7825 */ /* 0x102fe200078e027e */
[----:B------:R1:W-:Y:S04]  /*28470*/  STL.64 [R1+0x3690], R28 ;  /* 0x0036901c01007387 */ /* 0x0003e80000100a00 */
[----:B------:R4:W-:Y:S01]  /*28480*/  STL.64 [R1+0x3688], R26 ;  /* 0x0036881a01007387 */ /* 0x0009e20000100a00 */
[----:B---3--:R-:W-:-:S04]  /*28490*/  IMAD.WIDE R122, R2, 0x4, R126 ;  /* 0x00000004027a7825 */ /* 0x008fc800078e027e */
[--C-:B-1----:R-:W-:Y:S01]  /*284a0*/  IMAD.WIDE R28, R169, 0x4, R126.reuse ;  /* 0x00000004a91c7825 */ /* 0x102fe200078e027e */
[----:B------:R-:W-:Y:S03]  /*284b0*/  STL.64 [R1+0x3680], R122 ;  /* 0x0036807a01007387 */ /* 0x000fe60000100a00 */
[--C-:B----4-:R-:W-:Y:S01]  /*284c0*/  IMAD.WIDE R26, R108, 0x4, R126.reuse ;  /* 0x000000046c1a7825 */ /* 0x110fe200078e027e */
[----:B------:R-:W3:Y:S04]  /*284d0*/  LDL R181, [R1+0x2ec] ;  /* 0x0002ec0001b57983 */ /* 0x000ee80000100800 */
[----:B------:R1:W-:Y:S04]  /*284e0*/  STL.64 [R1+0x3678], R28 ;  /* 0x0036781c01007387 */ /* 0x0003e80000100a00 */
[----:B------:R-:W4:Y:S04]  /*284f0*/  LDL R108, [R1+0x2fc] ;  /* 0x0002fc00016c7983 */ /* 0x000f280000100800 */
[----:B------:R1:W-:Y:S04]  /*28500*/  STL.64 [R1+0x3670], R26 ;  /* 0x0036701a01007387 */ /* 0x0003e80000100a00 */
[----:B------:R-:W3:Y:S01]  /*28510*/  LDL R2, [R1+0x30c] ;  /* 0x00030c0001027983 */ /* 0x000ee20000100800 */
[----:B-1----:R-:W-:-:S04]  /*28520*/  IMAD.WIDE R28, R109, 0x4, R126 ;  /* 0x000000046d1c7825 */ /* 0x002fc800078e027e */
[----:B------:R-:W-:-:S05]  /*28530*/  IMAD.WIDE R26, R243, 0x4, R126 ;  /* 0x00000004f31a7825 */ /* 0x000fca00078e027e */
[----:B------:R1:W-:Y:S04]  /*28540*/  STL.64 [R1+0x3668], R26 ;  /* 0x0036681a01007387 */ /* 0x0003e80000100a00 */
[----:B------:R-:W3:Y:S04]  /*28550*/  LDL R109, [R1+0x310] ;  /* 0x00031000016d7983 */ /* 0x000ee80000100800 */
[----:B------:R1:W-:Y:S02]  /*28560*/  STL.64 [R1+0x3660], R28 ;  /* 0x0036601c01007387 */ /* 0x0003e40000100a00 */
[----:B-1----:R-:W-:-:S04]  /*28570*/  IMAD.WIDE R26, R215, 0x4, R126 ;  /* 0x00000004d71a7825 */ /* 0x002fc800078e027e */
[--C-:B------:R-:W-:Y:S02]  /*28580*/  IMAD.WIDE R28, R3, 0x4, R126.reuse ;  /* 0x00000004031c7825 */ /* 0x100fe400078e027e */
[----:B------:R-:W3:Y:S04]  /*28590*/  LDL R3, [R1+0x31c] ;  /* 0x00031c0001037983 */ /* 0x000ee80000100800 */
[----:B------:R1:W-:Y:S01]  /*285a0*/  STL.64 [R1+0x16b0], R26 ;  /* 0x0016b01a01007387 */ /* 0x0003e20000100a00 */
[----:B------:R-:W-:-:S03]  /*285b0*/  IMAD.WIDE R122, R182, 0x4, R126 ;  /* 0x00000004b67a7825 */ /* 0x000fc600078e027e */
[----:B------:R-:W-:Y:S01]  /*285c0*/  STL.64 [R1+0x1a68], R28 ;  /* 0x001a681c01007387 */ /* 0x000fe20000100a00 */
[----:B-1----:R-:W-:-:S03]  /*285d0*/  IMAD.WIDE R26, R136, 0x4, R126 ;  /* 0x00000004881a7825 */ /* 0x002fc600078e027e */
[----:B------:R-:W3:Y:S04]  /*285e0*/  LDL R136, [R1+0x328] ;  /* 0x0003280001887983 */ /* 0x000ee80000100800 */
[----:B------:R1:W-:Y:S04]  /*285f0*/  STL.64 [R1+0x1b48], R26 ;  /* 0x001b481a01007387 */ /* 0x0003e80000100a00 */
[----:B------:R2:W-:Y:S01]  /*28600*/  STL.64 [R1+0x1bf0], R122 ;  /* 0x001bf07a01007387 */ /* 0x0005e20000100a00 */
[----:B-1----:R-:W-:-:S04]  /*28610*/  IMAD.WIDE R26, R183, 0x4, R126 ;  /* 0x00000004b71a7825 */ /* 0x002fc800078e027e */
[--C-:B--2---:R-:W-:Y:S02]  /*28620*/  IMAD.WIDE R28, R125, 0x4, R126.reuse ;  /* 0x000000047d1c7825 */ /* 0x104fe400078e027e */
[----:B------:R-:W2:Y:S04]  /*28630*/  LDL R125, [R1+0x37c] ;  /* 0x00037c00017d7983 */ /* 0x000ea80000100800 */
[----:B------:R1:W-:Y:S04]  /*28640*/  STL.64 [R1+0x1ca0], R26 ;  /* 0x001ca01a01007387 */ /* 0x0003e80000100a00 */
[----:B------:R1:W-:Y:S01]  /*28650*/  STL.64 [R1+0x1ee0], R28 ;  /* 0x001ee01c01007387 */ /* 0x0003e20000100a00 */
[----:B------:R-:W-:-:S04]  /*28660*/  IMAD.WIDE R122, R180, 0x4, R126 ;  /* 0x00000004b47a7825 */ /* 0x000fc800078e027e */
[--C-:B-1----:R-:W-:Y:S02]  /*28670*/  IMAD.WIDE R26, R104, 0x4, R126.reuse ;  /* 0x00000004681a7825 */ /* 0x102fe400078e027e */
[----:B------:R-:W2:Y:S04]  /*28680*/  LDL R104, [R1+0x38c] ;  /* 0x00038c0001687983 */ /* 0x000ea80000100800 */
[----:B------:R1:W-:Y:S04]  /*28690*/  STL.64 [R1+0x1fd8], R26 ;  /* 0x001fd81a01007387 */ /* 0x0003e80000100a00 */
[----:B------:R-:W-:Y:S01]  /*286a0*/  STL.64 [R1+0x20b8], R122 ;  /* 0x0020b87a01007387 */ /* 0x000fe20000100a00 */
[----:B------:R-:W-:-:S04]  /*286b0*/  IMAD.WIDE R28, R105, 0x4, R126 ;  /* 0x00000004691c7825 */ /* 0x000fc800078e027e */
[--C-:B-1----:R-:W-:Y:S02]  /*286c0*/  IMAD.WIDE R26, R124, 0x4, R126.reuse ;  /* 0x000000047c1a7825 */ /* 0x102fe400078e027e */
[----:B------:R-:W2:Y:S04]  /*286d0*/  LDL R124, [R1+0x3d8] ;  /* 0x0003d800017c7983 */ /* 0x000ea80000100800 */
[----:B------:R1:W-:Y:S04]  /*286e0*/  STL.64 [R1+0x2190], R26 ;  /* 0x0021901a01007387 */ /* 0x0003e80000100a00 */
[----:B------:R1:W-:Y:S02]  /*286f0*/  STL.64 [R1+0x2258], R28 ;  /* 0x0022581c01007387 */ /* 0x0003e40000100a00 */
[----:B-1----:R-:W-:-:S02]  /*28700*/  IMAD.WIDE R26, R137, 0x4, R126 ;  /* 0x00000004891a7825 */ /* 0x002fc400078e027e */
[----:B------:R-:W2:Y:S02]  /*28710*/  LDL R137, [R1+0x3e4] ;  /* 0x0003e40001897983 */ /* 0x000ea40000100800 */
[--C-:B------:R-:W-:Y:S02]  /*28720*/  IMAD.WIDE R28, R12, 0x4, R126.reuse ;  /* 0x000000040c1c7825 */ /* 0x100fe400078e027e */
[----:B------:R1:W-:Y:S04]  /*28730*/  STL.64 [R1+0x2348], R26 ;  /* 0x0023481a01007387 */ /* 0x0003e80000100a00 */
[----:B------:R-:W-:Y:S04]  /*28740*/  STL.64 [R1+0x2408], R28 ;  /* 0x0024081c01007387 */ /* 0x000fe80000100a00 */
[----:B------:R-:W2:Y:S01]  /*28750*/  LDL R105, [R1+0x400] ;  /* 0x0004000001697983 */ /* 0x000ea20000100800 */
[----:B-1----:R-:W-:-:S03]  /*28760*/  IMAD.WIDE R26, R30, 0x4, R126 ;  /* 0x000000041e1a7825 */ /* 0x002fc600078e027e */
[----:B------:R1:W-:Y:S04]  /*28770*/  STL.64 [R1+0x85b8], R30 ;  /* 0x0085b81e01007387 */ /* 0x0003e80000100a00 */
[----:B------:R1:W-:Y:S04]  /*28780*/  STL.64 [R1+0x24f8], R26 ;  /* 0x0024f81a01007387 */ /* 0x0003e80000100a00 */
[----:B-1----:R-:W2:Y:S01]  /*28790*/  LDL R31, [R1+0x408] ;  /* 0x00040800011f7983 */ /* 0x002ea20000100800 */
[----:B------:R-:W-:-:S03]  /*287a0*/  IMAD.WIDE R26, R37, 0x4, R126 ;  /* 0x00000004251a7825 */ /* 0x000fc600078e027e */
[----:B------:R-:W2:Y:S04]  /*287b0*/  LDL R30, [R1+0x420] ;  /* 0x00042000011e7983 */ /* 0x000ea80000100800 */
[----:B------:R-:W-:Y:S04]  /*287c0*/  STL.64 [R1+0x85c0], R36 ;  /* 0x0085c02401007387 */ /* 0x000fe80000100a00 */
[----:B------:R4:W-:Y:S02]  /*287d0*/  STL.64 [R1+0x25b8], R26 ;  /* 0x0025b81a01007387 */ /* 0x0009e40000100a00 */
[----:B----4-:R-:W-:-:S02]  /*287e0*/  IMAD.WIDE R26, R108, 0x4, R126 ;  /* 0x000000046c1a7825 */ /* 0x010fc400078e027e */
[----:B------:R-:W4:Y:S02]  /*287f0*/  LDL R108, [R1+0x410] ;  /* 0x00041000016c7983 */ /* 0x000f240000100800 */
[----:B---3--:R-:W-:-:S04]  /*28800*/  IMAD.WIDE R28, R181, 0x4, R126 ;  /* 0x00000004b51c7825 */ /* 0x008fc800078e027e */
[--C-:B------:R-:W-:Y:S01]  /*28810*/  IMAD.WIDE R36, R2, 0x4, R126.reuse ;  /* 0x0000000402247825 */ /* 0x100fe200078e027e */
[----:B------:R1:W-:Y:S04]  /*28820*/  STL.64 [R1+0x2688], R28 ;  /* 0x0026881c01007387 */ /* 0x0003e80000100a00 */
[----:B------:R3:W-:Y:S04]  /*28830*/  STL.64 [R1+0x2740], R26 ;  /* 0x0027401a01007387 */ /* 0x0007e80000100a00 */
[----:B------:R-:W-:Y:S01]  /*28840*/  STL.64 [R1+0x2820], R36 ;  /* 0x0028202401007387 */ /* 0x000fe20000100a00 */
[----:B-1----:R-:W-:-:S03]  /*28850*/  IMAD.WIDE R28, R109, 0x4, R126 ;  /* 0x000000046d1c7825 */ /* 0x002fc600078e027e */
[----:B------:R-:W4:Y:S01]  /*28860*/  LDL R109, [R1+0x418] ;  /* 0x00041800016d7983 */ /* 0x000f220000100800 */
[----:B---3--:R-:W-:-:S05]  /*28870*/  IMAD.WIDE R26, R110, 0x4, R126 ;  /* 0x000000046e1a7825 */ /* 0x008fca00078e027e */
[----:B------:R1:W-:Y:S04]  /*28880*/  STL.64 [R1+0x28e0], R26 ;  /* 0x0028e01a01007387 */ /* 0x0003e80000100a00 */
[----:B------:R3:W-:Y:S01]  /*28890*/  STL.64 [R1+0x29c0], R28 ;  /* 0x0029c01c01007387 */ /* 0x0007e20000100a00 */
[----:B------:R-:W-:-:S04]  /*288a0*/  IMAD.WIDE R2, R3, 0x4, R126 ;  /* 0x0000000403027825 */ /* 0x000fc800078e027e */
[----:B-1----:R-:W-:-:S04]  /*288b0*/  IMAD.WIDE R26, R118, 0x4, R126 ;  /* 0x00000004761a7825 */ /* 0x002fc800078e027e */
[--C-:B---3--:R-:W-:Y:S01]  /*288c0*/  IMAD.WIDE R28, R135, 0x4, R126.reuse ;  /* 0x00000004871c7825 */ /* 0x108fe200078e027e */
[----:B------:R1:W-:Y:S04]  /*288d0*/  STL.64 [R1+0x2a78], R26 ;  /* 0x002a781a01007387 */ /* 0x0003e80000100a00 */
[----:B------:R3:W-:Y:S04]  /*288e0*/  STL.64 [R1+0x2b88], R2 ;  /* 0x002b880201007387 */ /* 0x0007e80000100a00 */
[----:B------:R-:W-:Y:S01]  /*288f0*/  STL.64 [R1+0x2c90], R28 ;  /* 0x002c901c01007387 */ /* 0x000fe20000100a00 */
[----:B-1----:R-:W-:-:S03]  /*28900*/  IMAD.WIDE R26, R136, 0x4, R126 ;  /* 0x00000004881a7825 */ /* 0x002fc600078e027e */
[----:B------:R-:W4:Y:S01]  /*28910*/  LDL R136, [R1+0x428] ;  /* 0x0004280001887983 */ /* 0x000f220000100800 */
[----:B---3--:R-:W-:-:S03]  /*28920*/  IMAD.WIDE R2, R142, 0x4, R126 ;  /* 0x000000048e027825 */ /* 0x008fc600078e027e */
[----:B------:R1:W-:Y:S04]  /*28930*/  STL.64 [R1+0x2d70], R26 ;  /* 0x002d701a01007387 */ /* 0x0003e80000100a00 */
[----:B------:R-:W3:Y:S04]  /*28940*/  LDL R37, [R1+0x44c] ;  /* 0x00044c0001257983 */ /* 0x000ee80000100800 */
[----:B------:R2:W-:Y:S01]  /*28950*/  STL.64 [R1+0x2e28], R2 ;  /* 0x002e280201007387 */ /* 0x0005e20000100a00 */
[----:B-1----:R-:W-:-:S04]  /*28960*/  IMAD.WIDE R26, R150, 0x4, R126 ;  /* 0x00000004961a7825 */ /* 0x002fc800078e027e */
[----:B------:R-:W-:-:S04]  /*28970*/  IMAD.WIDE R122, R198, 0x4, R126 ;  /* 0x00000004c67a7825 */ /* 0x000fc800078e027e */
[----:B--2---:R-:W-:-:S05]  /*28980*/  IMAD.WIDE R28, R125, 0x4, R126 ;  /* 0x000000047d1c7825 */ /* 0x004fca00078e027e */
[----:B------:R-:W-:Y:S04]  /*28990*/  STL.64 [R1+0x2f18], R28 ;  /* 0x002f181c01007387 */ /* 0x000fe80000100a00 */
[----:B------:R-:W2:Y:S04]  /*289a0*/  LDL R125, [R1+0x434] ;  /* 0x00043400017d7983 */ /* 0x000ea80000100800 */
[----:B------:R1:W-:Y:S01]  /*289b0*/  STL.64 [R1+0x2fe0], R26 ;  /* 0x002fe01a01007387 */ /* 0x0003e20000100a00 */
[----:B------:R-:W-:-:S05]  /*289c0*/  IMAD.WIDE R2, R104, 0x4, R126 ;  /* 0x0000000468027825 */ /* 0x000fca00078e027e */
[----:B------:R1:W-:Y:S02]  /*289d0*/  STL.64 [R1+0x31d8], R2 ;  /* 0x0031d80201007387 */ /* 0x0003e40000100a00 */
[--C-:B-1----:R-:W-:Y:S02]  /*289e0*/  IMAD.WIDE R26, R162, 0x4, R126.reuse ;  /* 0x00000004a21a7825 */ /* 0x102fe400078e027e */
[----:B------:R-:W3:Y:S04]  /*289f0*/  LDL R104, [R1+0x43c] ;  /* 0x00043c0001687983 */ /* 0x000ee80000100800 */
[----:B------:R1:W-:Y:S04]  /*28a00*/  STL.64 [R1+0x38e0], R26 ;  /* 0x0038e01a01007387 */ /* 0x0003e80000100a00 */
[----:B------:R-:W3:Y:S01]  /*28a10*/  LDL R36, [R1+0x458] ;  /* 0x0004580001247983 */ /* 0x000ee20000100800 */
[----:B------:R-:W-:-:S04]  /*28a20*/  IMAD.WIDE R2, R124, 0x4, R126 ;  /* 0x000000047c027825 */ /* 0x000fc800078e027e */
[--C-:B-1----:R-:W-:Y:S01]  /*28a30*/  IMAD.WIDE R26, R170, 0x4, R126.reuse ;  /* 0x00000004aa1a7825 */ /* 0x102fe200078e027e */
[----:B------:R1:W-:Y:S04]  /*28a40*/  STL.64 [R1+0x39f0], R2 ;  /* 0x0039f00201007387 */ /* 0x0003e80000100a00 */
[----:B------:R1:W-:Y:S01]  /*28a50*/  STL.64 [R1+0x3ae0], R26 ;  /* 0x003ae01a01007387 */ /* 0x0003e20000100a00 */
[----:B------:R-:W-:-:S04]  /*28a60*/  IMAD.WIDE R28, R11, 0x4, R126 ;  /* 0x000000040b1c7825 */ /* 0x000fc800078e027e */
[--C-:B-1----:R-:W-:Y:S02]  /*28a70*/  IMAD.WIDE R2, R137, 0x4, R126.reuse ;  /* 0x0000000489027825 */ /* 0x102fe400078e027e */
[----:B------:R-:W3:Y:S04]  /*28a80*/  LDL R137, [R1+0x440] ;  /* 0x0004400001897983 */ /* 0x000ee80000100800 */
[----:B------:R1:W-:Y:S04]  /*28a90*/  STL.64 [R1+0x42e0], R2 ;  /* 0x0042e00201007387 */ /* 0x0003e80000100a00 */
[----:B------:R1:W-:Y:S01]  /*28aa0*/  STL.64 [R1+0x42d8], R28 ;  /* 0x0042d81c01007387 */ /* 0x0003e20000100a00 */
[----:B------:R-:W-:-:S03]  /*28ab0*/  IMAD.WIDE R26, R105, 0x4, R126 ;  /* 0x00000004691a7825 */ /* 0x000fc600078e027e */
[----:B------:R-:W3:Y:S01]  /*28ac0*/  LDL R105, [R1+0x448] ;  /* 0x0004480001697983 */ /* 0x000ee20000100800 */
[----:B-1----:R-:W-:-:S03]  /*28ad0*/  IMAD.WIDE R2, R192, 0x4, R126 ;  /* 0x00000004c0027825 */ /* 0x002fc600078e027e */
[----:B------:R-:W-:Y:S04]  /*28ae0*/  STL.64 [R1+0x42d0], R26 ;  /* 0x0042d01a01007387 */ /* 0x000fe80000100a00 */
[----:B------:R-:W3:Y:S04]  /*28af0*/  LDL R29, [R1+0x788] ;  /* 0x00078800011d7983 */ /* 0x000ee80000100800 */
[----:B------:R1:W-:Y:S04]  /*28b00*/  STL.64 [R1+0x42c8], R2 ;  /* 0x0042c80201007387 */ /* 0x0003e80000100a00 */
[----:B------:R-:W3:Y:S01]  /*28b10*/  LDL R28, [R1+0x78c] ;  /* 0x00078c00011c7983 */ /* 0x000ee20000100800 */
[----:B-1----:R-:W-:-:S05]  /*28b20*/  IMAD.WIDE R2, R31, 0x4, R126 ;  /* 0x000000041f027825 */ /* 0x002fca00078e027e */
[----:B------:R1:W-:Y:S04]  /*28b30*/  STL.64 [R1+0x42c0], R2 ;  /* 0x0042c00201007387 */ /* 0x0003e80000100a00 */
[----:B------:R1:W-:Y:S01]  /*28b40*/  STL.64 [R1+0x42b8], R122 ;  /* 0x0042b87a01007387 */ /* 0x0003e20000100a00 */
[----:B----4-:R-:W-:-:S03]  /*28b50*/  IMAD.WIDE R26, R108, 0x4, R126 ;  /* 0x000000046c1a7825 */ /* 0x010fc600078e027e */
[----:B------:R-:W4:Y:S01]  /*28b60*/  LDL R108, [R1+0x450] ;  /* 0x00045000016c7983 */ /* 0x000f220000100800 */
[----:B-1----:R-:W-:-:S03]  /*28b70*/  IMAD.WIDE R2, R205, 0x4, R126 ;  /* 0x00000004cd027825 */ /* 0x002fc600078e027e */
[----:B------:R1:W-:Y:S04]  /*28b80*/  STL.64 [R1+0x42b0], R26 ;  /* 0x0042b01a01007387 */ /* 0x0003e80000100a00 */
[----:B------:R-:W-:Y:S04]  /*28b90*/  STL.64 [R1+0x85c8], R204 ;  /* 0x0085c8cc01007387 */ /* 0x000fe80000100a00 */
[----:B------:R1:W-:Y:S01]  /*28ba0*/  STL.64 [R1+0x42a8], R2 ;  /* 0x0042a80201007387 */ /* 0x0003e20000100a00 */
[----:B------:R-:W-:-:S05]  /*28bb0*/  IMAD.WIDE R122, R109, 0x4, R126 ;  /* 0x000000046d7a7825 */ /* 0x000fca00078e027e */
[----:B------:R1:W-:Y:S04]  /*28bc0*/  STL.64 [R1+0x42a0], R122 ;  /* 0x0042a07a01007387 */ /* 0x0003e80000100a00 */
[----:B------:R-:W4:Y:S01]  /*28bd0*/  LDL R109, [R1+0x454] ;  /* 0x00045400016d7983 */ /* 0x000f220000100800 */
[----:B-1----:R-:W-:-:S04]  /*28be0*/  IMAD.WIDE R26, R206, 0x4, R126 ;  /* 0x00000004ce1a7825 */ /* 0x002fc800078e027e */
[--C-:B------:R-:W-:Y:S01]  /*28bf0*/  IMAD.WIDE R2, R30, 0x4, R126.reuse ;  /* 0x000000041e027825 */ /* 0x100fe200078e027e */
[----:B------:R1:W-:Y:S03]  /*28c00*/  STL.64 [R1+0x4298], R26 ;  /* 0x0042981a01007387 */ /* 0x0003e60000100a00 */
[--C-:B------:R-:W-:Y:S01]  /*28c10*/  IMAD.WIDE R122, R228, 0x4, R126.reuse ;  /* 0x00000004e47a7825 */ /* 0x100fe200078e027e */
[----:B-1----:R-:W4:Y:S04]  /*28c20*/  LDL R27, [R1+0x7a0] ;  /* 0x0007a000011b7983 */ /* 0x002f280000100800 */
[----:B------:R1:W-:Y:S04]  /*28c30*/  STL.64 [R1+0x4290], R2 ;  /* 0x0042900201007387 */ /* 0x0003e80000100a00 */
[----:B------:R-:W4:Y:S04]  /*28c40*/  LDL R26, [R1+0x7a4] ;  /* 0x0007a400011a7983 */ /* 0x000f280000100800 */
[----:B------:R1:W-:Y:S02]  /*28c50*/  STL.64 [R1+0x4280], R122 ;  /* 0x0042807a01007387 */ /* 0x0003e40000100a00 */
[----:B-1----:R-:W-:-:S02]  /*28c60*/  IMAD.WIDE R2, R136, 0x4, R126 ;  /* 0x0000000488027825 */ /* 0x002fc400078e027e */
[----:B------:R-:W4:Y:S04]  /*28c70*/  LDL R136, [R1+0x45c] ;  /* 0x00045c0001887983 */ /* 0x000f280000100800 */
[----:B------:R2:W-:Y:S01]  /*28c80*/  STL.64 [R1+0x4278], R2 ;  /* 0x0042780201007387 */ /* 0x0005e20000100a00 */
[----:B------:R-:W-:-:S03]  /*28c90*/  IMAD.WIDE R122, R229, 0x4, R126 ;  /* 0x00000004e57a7825 */ /* 0x000fc600078e027e */
[----:B------:R-:W-:Y:S04]  /*28ca0*/  STL.64 [R1+0x85d0], R228 ;  /* 0x0085d0e401007387 */ /* 0x000fe80000100a00 */
[----:B------:R3:W-:Y:S01]  /*28cb0*/  STL.64 [R1+0x4270], R122 ;  /* 0x0042707a01007387 */ /* 0x0007e20000100a00 */
[----:B--2---:R-:W-:-:S04]  /*28cc0*/  IMAD.WIDE R2, R125, 0x4, R126 ;  /* 0x000000047d027825 */ /* 0x004fc800078e027e */
[--C-:B------:R-:W-:Y:S01]  /*28cd0*/  IMAD.WIDE R124, R95, 0x4, R126.reuse ;  /* 0x000000045f7c7825 */ /* 0x100fe200078e027e */
[----:B------:R1:W-:Y:S04]  /*28ce0*/  STL.64 [R1+0x4268], R2 ;  /* 0x0042680201007387 */ /* 0x0003e80000100a00 */
[----:B------:R2:W-:Y:S04]  /*28cf0*/  STL.64 [R1+0x4260], R124 ;  /* 0x0042607c01007387 */ /* 0x0005e80000100a00 */
[----:B------:R-:W4:Y:S01]  /*28d00*/  LDL R180, [R1+0x88] ;  /* 0x0000880001b47983 */ /* 0x000f220000100800 */
[----:B---3--:R-:W-:-:S04]  /*28d10*/  IMAD.WIDE R122, R104, 0x4, R126 ;  /* 0x00000004687a7825 */ /* 0x008fc800078e027e */
[--C-:B-1----:R-:W-:Y:S01]  /*28d20*/  IMAD.WIDE R2, R83, 0x4, R126.reuse ;  /* 0x0000000453027825 */ /* 0x102fe200078e027e */
[----:B------:R-:W-:Y:S04]  /*28d30*/  STL.64 [R1+0x4258], R122 ;  /* 0x0042587a01007387 */ /* 0x000fe80000100a00 */
[----:B------:R-:W3:Y:S04]  /*28d40*/  LDL R181, [R1+0x6c] ;  /* 0x00006c0001b57983 */ /* 0x000ee80000100800 */
[----:B------:R1:W-:Y:S04]  /*28d50*/  STL.64 [R1+0x4250], R2 ;  /* 0x0042500201007387 */ /* 0x0003e80000100a00 */
[----:B--2---:R-:W2:Y:S04]  /*28d60*/  LDL R124, [R1+0x79c] ;  /* 0x00079c00017c7983 */ /* 0x004ea80000100800 */
[----:B-1----:R-:W2:Y:S04]  /*28d70*/  LDL R2, [R1+0x794] ;  /* 0x0007940001027983 */ /* 0x002ea80000100800 */
[----:B------:R-:W2:Y:S01]  /*28d80*/  LDL R3, [R1+0x798] ;  /* 0x0007980001037983 */ /* 0x000ea20000100800 */
[----:B------:R-:W-:-:S05]  /*28d90*/  IMAD.WIDE R122, R137, 0x4, R126 ;  /* 0x00000004897a7825 */ /* 0x000fca00078e027e */
[----:B------:R1:W-:Y:S04]  /*28da0*/  STL.64 [R1+0x4248], R122 ;  /* 0x0042487a01007387 */ /* 0x0003e80000100a00 */
[----:B------:R-:W2:Y:S01]  /*28db0*/  LDL R137, [R1+0x38] ;  /* 0x0000380001897983 */ /* 0x000ea20000100800 */
[----:B------:R-:W-:-:S04]  /*28dc0*/  IMAD.WIDE R182, R105, 0x4, R126 ;  /* 0x0000000469b67825 */ /* 0x000fc800078e027e */
[----:B-1----:R-:W-:-:S04]  /*28dd0*/  IMAD.WIDE R122, R71, 0x4, R126 ;  /* 0x00000004477a7825 */ /* 0x002fc800078e027e */
[--C-:B------:R-:W-:Y:S01]  /*28de0*/  IMAD.WIDE R104, R58, 0x4, R126.reuse ;  /* 0x000000043a687825 */ /* 0x100fe200078e027e */
[----:B------:R1:W-:Y:S04]  /*28df0*/  STL.64 [R1+0x4240], R122 ;  /* 0x0042407a01007387 */ /* 0x0003e80000100a00 */
[----:B------:R-:W-:Y:S04]  /*28e00*/  STL.64 [R1+0x4238], R182 ;  /* 0x004238b601007387 */ /* 0x000fe80000100a00 */
[----:B------:R-:W2:Y:S01]  /*28e10*/  LDL R25, [R1+0x7b4] ;  /* 0x0007b40001197983 */ /* 0x000ea20000100800 */
[----:B-1----:R-:W-:-:S03]  /*28e20*/  IMAD.WIDE R122, R37, 0x4, R126 ;  /* 0x00000004257a7825 */ /* 0x002fc600078e027e */
[----:B------:R1:W-:Y:S04]  /*28e30*/  STL.64 [R1+0x4230], R104 ;  /* 0x0042306801007387 */ /* 0x0003e80000100a00 */
[----:B------:R-:W-:Y:S04]  /*28e40*/  STL.64 [R1+0x4228], R122 ;  /* 0x0042287a01007387 */ /* 0x000fe80000100a00 */
[----:B------:R-:W2:Y:S01]  /*28e50*/  LDL R125, [R1+0x14] ;  /* 0x00001400017d7983 */ /* 0x000ea20000100800 */
[----:B-1----:R-:W-:-:S03]  /*28e60*/  IMAD.WIDE R104, R46, 0x4, R126 ;  /* 0x000000042e687825 */ /* 0x002fc600078e027e */
[----:B------:R-:W2:Y:S04]  /*28e70*/  LDL R205, [R1+0x7b8] ;  /* 0x0007b80001cd7983 */ /* 0x000ea80000100800 */
[----:B------:R4:W-:Y:S02]  /*28e80*/  STL.64 [R1+0x4220], R104 ;  /* 0x0042206801007387 */ /* 0x0009e40000100a00 */
[--C-:B----4-:R-:W-:Y:S02]  /*28e90*/  IMAD.WIDE R104, R108, 0x4, R126.reuse ;  /* 0x000000046c687825 */ /* 0x110fe400078e027e */
[----:B------:R-:W4:Y:S04]  /*28ea0*/  LDL R108, [R1+0x468] ;  /* 0x00046800016c7983 */ /* 0x000f280000100800 */
[----:B------:R1:W-:Y:S01]  /*28eb0*/  STL.64 [R1+0x4218], R104 ;  /* 0x0042186801007387 */ /* 0x0003e20000100a00 */
[----:B------:R-:W-:-:S04]  /*28ec0*/  IMAD.WIDE R122, R91, 0x4, R126 ;  /* 0x000000045b7a7825 */ /* 0x000fc800078e027e */
[--C-:B------:R-:W-:Y:S01]  /*28ed0*/  IMAD.WIDE R214, R153, 0x4, R126.reuse ;  /* 0x0000000499d67825 */ /* 0x100fe200078e027e */
[----:B-1----:R-:W4:Y:S04]  /*28ee0*/  LDL R104, [R1+0x47c] ;  /* 0x00047c0001687983 */ /* 0x002f280000100800 */
[----:B------:R1:W-:Y:S01]  /*28ef0*/  STL.64 [R1+0x4210], R122 ;  /* 0x0042107a01007387 */ /* 0x0003e20000100a00 */
        /* <DEDUP_REMOVED lines=9> */
[----:B------:R-:W-:-:S04]  /*28f90*/  IMAD.WIDE R214, R245, 0x4, R126 ;  /* 0x00000004f5d67825 */ /* 0x000fc800078e027e */
[--C-:B-1----:R-:W-:Y:S02]  /*28fa0*/  IMAD.WIDE R122, R136, 0x4, R126.reuse ;  /* 0x00000004887a7825 */ /* 0x102fe400078e027e */
[----:B------:R-:W4:Y:S02]  /*28fb0*/  LDL R136, [R1+0x7b0] ;  /* 0x0007b00001887983 */ /* 0x000f240000100800 */
[--C-:B------:R-:W-:Y:S02]  /*28fc0*/  IMAD.WIDE R182, R29, 0x4, R126.reuse ;  /* 0x000000041db67825 */ /* 0x100fe400078e027e */
[----:B------:R1:W-:Y:S04]  /*28fd0*/  STL.64 [R1+0x41e8], R122 ;  /* 0x0041e87a01007387 */ /* 0x0003e80000100a00 */
[----:B------:R1:W-:Y:S04]  /*28fe0*/  STL.64 [R1+0x41e0], R214 ;  /* 0x0041e0d601007387 */ /* 0x0003e80000100a00 */
[----:B------:R-:W4:Y:S01]  /*28ff0*/  LDL R204, [R1+0x490] ;  /* 0x0004900001cc7983 */ /* 0x000f220000100800 */
[----:B-1----:R-:W-:-:S03]  /*29000*/  IMAD.WIDE R122, R28, 0x4, R126 ;  /* 0x000000041c7a7825 */ /* 0x002fc600078e027e */
[----:B------:R-:W-:Y:S04]  /*29010*/  STL.64 [R1+0x16d8], R182 ;  /* 0x0016d8b601007387 */ /* 0x000fe80000100a00 */
[----:B------:R3:W-:Y:S01]  /*29020*/  STL.64 [R1+0x1a78], R122 ;  /* 0x001a787a01007387 */ /* 0x0007e20000100a00 */
[----:B------:R-:W-:-:S05]  /*29030*/  IMAD.WIDE R214, R180, 0x4, R126 ;  /* 0x00000004b4d67825 */ /* 0x000fca00078e027e */
[----:B------:R-:W-:Y:S01]  /*29040*/  STL.64 [R1+0x1b60], R214 ;  /* 0x001b60d601007387 */ /* 0x000fe20000100a00 */
[----:B---3--:R-:W-:-:S03]  /*29050*/  IMAD.WIDE R122, R181, 0x4, R126 ;  /* 0x00000004b57a7825 */ /* 0x008fc600078e027e */
[----:B------:R-:W3:Y:S04]  /*29060*/  LDL R181, [R1+0x480] ;  /* 0x0004800001b57983 */ /* 0x000ee80000100800 */
[----:B------:R1:W-:Y:S01]  /*29070*/  STL.64 [R1+0x1cb8], R122 ;  /* 0x001cb87a01007387 */ /* 0x0003e20000100a00 */
[----:B--2---:R-:W-:-:S04]  /*29080*/  IMAD.WIDE R182, R2, 0x4, R126 ;  /* 0x0000000402b67825 */ /* 0x004fc800078e027e */
[--C-:B-1----:R-:W-:Y:S01]  /*29090*/  IMAD.WIDE R122, R3, 0x4, R126.reuse ;  /* 0x00000004037a7825 */ /* 0x102fe200078e027e */
[----:B------:R1:W-:Y:S04]  /*290a0*/  STL.64 [R1+0x1d70], R182 ;  /* 0x001d70b601007387 */ /* 0x0003e80000100a00 */
[----:B------:R-:W2:Y:S04]  /*290b0*/  LDL R2, [R1+0x484] ;  /* 0x0004840001027983 */ /* 0x000ea80000100800 */
[----:B------:R1:W-:Y:S02]  /*290c0*/  STL.64 [R1+0x2b38], R122 ;  /* 0x002b387a01007387 */ /* 0x0003e40000100a00 */
[----:B-1----:R-:W-:-:S05]  /*290d0*/  IMAD.WIDE R182, R124, 0x4, R126 ;  /* 0x000000047cb67825 */ /* 0x002fca00078e027e */
[----:B------:R-:W-:Y:S01]  /*290e0*/  STL.64 [R1+0x1ef8], R182 ;  /* 0x001ef8b601007387 */ /* 0x000fe20000100a00 */
[----:B------:R-:W-:-:S03]  /*290f0*/  IMAD.WIDE R122, R137, 0x4, R126 ;  /* 0x00000004897a7825 */ /* 0x000fc600078e027e */
[----:B------:R-:W2:Y:S04]  /*29100*/  LDL R229, [R1+0x4a4] ;  /* 0x0004a40001e57983 */ /* 0x000ea80000100800 */
[----:B------:R-:W2:Y:S01]  /*29110*/  LDL R137, [R1+0x488] ;  /* 0x0004880001897983 */ /* 0x000ea20000100800 */
[----:B------:R-:W-:-:S03]  /*29120*/  IMAD.WIDE R214, R26, 0x4, R126 ;  /* 0x000000041ad67825 */ /* 0x000fc600078e027e */
[----:B------:R1:W-:Y:S04]  /*29130*/  STL.64 [R1+0x2000], R122 ;  /* 0x0020007a01007387 */ /* 0x0003e80000100a00 */
[----:B------:R-:W2:Y:S01]  /*29140*/  LDL R3, [R1+0x48c] ;  /* 0x00048c0001037983 */ /* 0x000ea20000100800 */
[----:B-1----:R-:W-:-:S04]  /*29150*/  IMAD.WIDE R122, R27, 0x4, R126 ;  /* 0x000000041b7a7825 */ /* 0x002fc800078e027e */
[--C-:B------:R-:W-:Y:S01]  /*29160*/  IMAD.WIDE R182, R125, 0x4, R126.reuse ;  /* 0x000000047db67825 */ /* 0x100fe200078e027e */
[----:B------:R1:W-:Y:S04]  /*29170*/  STL.64 [R1+0x20c8], R122 ;  /* 0x0020c87a01007387 */ /* 0x0003e80000100a00 */
[----:B------:R-:W-:Y:S04]  /*29180*/  STL.64 [R1+0x21a0], R214 ;  /* 0x0021a0d601007387 */ /* 0x000fe80000100a00 */
[----:B------:R-:W2:Y:S01]  /*29190*/  LDL R124, [R1+0x498] ;  /* 0x00049800017c7983 */ /* 0x000ea20000100800 */
[----:B-1----:R-:W-:-:S03]  /*291a0*/  IMAD.WIDE R122, R251, 0x4, R126 ;  /* 0x00000004fb7a7825 */ /* 0x002fc600078e027e */
[----:B------:R4:W-:Y:S04]  /*291b0*/  STL.64 [R1+0x2270], R182 ;  /* 0x002270b601007387 */ /* 0x0009e80000100a00 */
[----:B------:R1:W-:Y:S01]  /*291c0*/  STL.64 [R1+0x2360], R122 ;  /* 0x0023607a01007387 */ /* 0x0003e20000100a00 */
[----:B----4-:R-:W-:-:S03]  /*291d0*/  IMAD.WIDE R182, R108, 0x4, R126 ;  /* 0x000000046cb67825 */ /* 0x010fc600078e027e */
[----:B------:R-:W4:Y:S01]  /*291e0*/  LDL R108, [R1+0x4a0] ;  /* 0x0004a000016c7983 */ /* 0x000f220000100800 */
[----:B------:R-:W-:-:S03]  /*291f0*/  IMAD.WIDE R214, R47, 0x4, R126 ;  /* 0x000000042fd67825 */ /* 0x000fc600078e027e */
[----:B------:R1:W-:Y:S02]  /*29200*/  STL.64 [R1+0x2428], R182 ;  /* 0x002428b601007387 */ /* 0x0003e40000100a00 */
[----:B-1----:R-:W-:-:S05]  /*29210*/  IMAD.WIDE R122, R104, 0x4, R126 ;  /* 0x00000004687a7825 */ /* 0x002fca00078e027e */
[----:B------:R1:W-:Y:S01]  /*29220*/  STL.64 [R1+0x2510], R122 ;  /* 0x0025107a01007387 */ /* 0x0003e20000100a00 */
[----:B------:R-:W-:-:S03]  /*29230*/  IMAD.WIDE R182, R65, 0x4, R126 ;  /* 0x0000000441b67825 */ /* 0x000fc600078e027e */
[----:B------:R-:W-:Y:S04]  /*29240*/  STL.64 [R1+0x25d0], R214 ;  /* 0x0025d0d601007387 */ /* 0x000fe80000100a00 */
[----:B------:R-:W4:Y:S01]  /*29250*/  LDL R125, [R1+0x4a8] ;  /* 0x0004a800017d7983 */ /* 0x000f220000100800 */
[----:B-1----:R-:W-:-:S03]  /*29260*/  IMAD.WIDE R122, R79, 0x4, R126 ;  /* 0x000000044f7a7825 */ /* 0x002fc600078e027e */
[----:B------:R1:W-:Y:S04]  /*29270*/  STL.64 [R1+0x26a8], R182 ;  /* 0x0026a8b601007387 */ /* 0x0003e80000100a00 */
[----:B------:R1:W-:Y:S02]  /*29280*/  STL.64 [R1+0x2768], R122 ;  /* 0x0027687a01007387 */ /* 0x0003e40000100a00 */
[--C-:B-1----:R-:W-:Y:S02]  /*29290*/  IMAD.WIDE R182, R109, 0x4, R126.reuse ;  /* 0x000000046db67825 */ /* 0x102fe400078e027e */
[----:B------:R-:W4:Y:S04]  /*292a0*/  LDL R109, [R1+0x4ac] ;  /* 0x0004ac00016d7983 */ /* 0x000f280000100800 */
[----:B------:R1:W-:Y:S01]  /*292b0*/  STL.64 [R1+0x2838], R182 ;  /* 0x002838b601007387 */ /* 0x0003e20000100a00 */
[----:B------:R-:W-:-:S03]  /*292c0*/  IMAD.WIDE R122, R105, 0x4, R126 ;  /* 0x00000004697a7825 */ /* 0x000fc600078e027e */
[----:B------:R-:W4:Y:S04]  /*292d0*/  LDL R104, [R1+0x4b0] ;  /* 0x0004b00001687983 */ /* 0x000f280000100800 */
[----:B------:R1:W-:Y:S02]  /*292e0*/  STL.64 [R1+0x28f8], R122 ;  /* 0x0028f87a01007387 */ /* 0x0003e40000100a00 */
[----:B-1----:R-:W-:-:S04]  /*292f0*/  IMAD.WIDE R182, R136, 0x4, R126 ;  /* 0x0000000488b67825 */ /* 0x002fc800078e027e */
[--C-:B------:R-:W-:Y:S01]  /*29300*/  IMAD.WIDE R214, R25, 0x4, R126.reuse ;  /* 0x0000000419d67825 */ /* 0x100fe200078e027e */
[----:B------:R1:W-:Y:S03]  /*29310*/  STL.64 [R1+0x29d8], R182 ;  /* 0x0029d8b601007387 */ /* 0x0003e60000100a00 */
[--C-:B------:R-:W-:Y:S01]  /*29320*/  IMAD.WIDE R122, R130, 0x4, R126.reuse ;  /* 0x00000004827a7825 */ /* 0x100fe200078e027e */
[----:B------:R-:W4:Y:S04]  /*29330*/  LDL R105, [R1+0x4b4] ;  /* 0x0004b40001697983 */ /* 0x000f280000100800 */
[----:B------:R1:W-:Y:S02]  /*29340*/  STL.64 [R1+0x2a98], R122 ;  /* 0x002a987a01007387 */ /* 0x0003e40000100a00 */
[----:B-1----:R-:W-:-:S02]  /*29350*/  IMAD.WIDE R182, R205, 0x4, R126 ;  /* 0x00000004cdb67825 */ /* 0x002fc400078e027e */
[----:B------:R-:W-:Y:S04]  /*29360*/  STL.64 [R1+0x2ba0], R214 ;  /* 0x002ba0d601007387 */ /* 0x000fe80000100a00 */
[----:B------:R-:W4:Y:S01]  /*29370*/  LDL R136, [R1+0x4b8] ;  /* 0x0004b80001887983 */ /* 0x000f220000100800 */
[----:B------:R-:W-:-:S03]  /*29380*/  IMAD.WIDE R122, R138, 0x4, R126 ;  /* 0x000000048a7a7825 */ /* 0x000fc600078e027e */
[----:B------:R-:W-:Y:S04]  /*29390*/  STL.64 [R1+0x2ca0], R182 ;  /* 0x002ca0b601007387 */ /* 0x000fe80000100a00 */
[----:B------:R1:W-:Y:S04]  /*293a0*/  STL.64 [R1+0x2d98], R122 ;  /* 0x002d987a01007387 */ /* 0x0003e80000100a00 */
[----:B------:R-:W4:Y:S01]  /*293b0*/  LDL R228, [R1+0x4c8] ;  /* 0x0004c80001e47983 */ /* 0x000f220000100800 */
[----:B-1----:R-:W-:-:S04]  /*293c0*/  IMAD.WIDE R122, R146, 0x4, R126 ;  /* 0x00000004927a7825 */ /* 0x002fc800078e027e */
[----:B---3--:R-:W-:-:S05]  /*293d0*/  IMAD.WIDE R180, R181, 0x4, R126 ;  /* 0x00000004b5b47825 */ /* 0x008fca00078e027e */
[----:B------:R-:W-:Y:S04]  /*293e0*/  STL.64 [R1+0x2e58], R180 ;  /* 0x002e58b401007387 */ /* 0x000fe80000100a00 */
[----:B------:R1:W-:Y:S02]  /*293f0*/  STL.64 [R1+0x2f38], R122 ;  /* 0x002f387a01007387 */ /* 0x0003e40000100a00 */
[----:B-1----:R-:W-:-:S04]  /*29400*/  IMAD.WIDE R122, R159, 0x4, R126 ;  /* 0x000000049f7a7825 */ /* 0x002fc800078e027e */
[----:B--2---:R-:W-:-:S05]  /*29410*/  IMAD.WIDE R182, R2, 0x4, R126 ;  /* 0x0000000402b67825 */ /* 0x004fca00078e027e */
[----:B------:R-:W-:Y:S01]  /*29420*/  STL.64 [R1+0x3000], R182 ;  /* 0x003000b601007387 */ /* 0x000fe20000100a00 */
[----:B------:R-:W-:-:S03]  /*29430*/  IMAD.WIDE R180, R137, 0x4, R126 ;  /* 0x0000000489b47825 */ /* 0x000fc600078e027e */
[----:B------:R-:W2:Y:S04]  /*29440*/  LDL R137, [R1+0x4bc] ;  /* 0x0004bc0001897983 */ /* 0x000ea80000100800 */
[----:B------:R1:W-:Y:S01]  /*29450*/  STL.64 [R1+0x31f0], R122 ;  /* 0x0031f07a01007387 */ /* 0x0003e20000100a00 */
[----:B------:R-:W-:-:S03]  /*29460*/  IMAD.WIDE R2, R3, 0x4, R126 ;  /* 0x0000000403027825 */ /* 0x000fc600078e027e */
        /* <DEDUP_REMOVED lines=8> */
[----:B------:R-:W-:Y:S03]  /*294f0*/  STL.64 [R1+0x41d0], R122 ;  /* 0x0041d07a01007387 */ /* 0x000fe60000100a00 */
[--C-:B------:R-:W-:Y:S01]  /*29500*/  IMAD.WIDE R180, R124, 0x4, R126.reuse ;  /* 0x000000047cb47825 */ /* 0x100fe200078e027e */
[----:B------:R4:W-:Y:S04]  /*29510*/  STL.64 [R1+0x47d8], R2 ;  /* 0x0047d80201007387 */ /* 0x0009e80000100a00 */
[----:B------:R1:W-:Y:S01]  /*29520*/  STL.64 [R1+0x47d0], R180 ;  /* 0x0047d0b401007387 */ /* 0x0003e20000100a00 */
[----:B----4-:R-:W-:-:S03]  /*29530*/  IMAD.WIDE R2, R108, 0x4, R126 ;  /* 0x000000046c027825 */ /* 0x010fc600078e027e */
[----:B------:R-:W3:Y:S01]  /*29540*/  LDL R108, [R1+0x4c0] ;  /* 0x0004c000016c7983 */ /* 0x000ee20000100800 */
[----:B------:R-:W-:-:S05]  /*29550*/  IMAD.WIDE R122, R196, 0x4, R126 ;  /* 0x00000004c47a7825 */ /* 0x000fca00078e027e */
[----:B------:R4:W-:Y:S01]  /*29560*/  STL.64 [R1+0x47c8], R122 ;  /* 0x0047c87a01007387 */ /* 0x0009e20000100a00 */
[----:B-1----:R-:W-:-:S03]  /*29570*/  IMAD.WIDE R180, R229, 0x4, R126 ;  /* 0x00000004e5b47825 */ /* 0x002fc600078e027e */
[----:B------:R1:W-:Y:S01]  /*29580*/  STL.64 [R1+0x47c0], R2 ;  /* 0x0047c00201007387 */ /* 0x0003e20000100a00 */
[----:B----4-:R-:W-:-:S04]  /*29590*/  IMAD.WIDE R122, R207, 0x4, R126 ;  /* 0x00000004cf7a7825 */ /* 0x010fc800078e027e */
[--C-:B-1----:R-:W-:Y:S01]  /*295a0*/  IMAD.WIDE R2, R208, 0x4, R126.reuse ;  /* 0x00000004d0027825 */ /* 0x102fe200078e027e */
[----:B------:R1:W-:Y:S04]  /*295b0*/  STL.64 [R1+0x47b8], R122 ;  /* 0x0047b87a01007387 */ /* 0x0003e80000100a00 */
[----:B------:R-:W-:Y:S04]  /*295c0*/  STL.64 [R1+0x47b0], R180 ;  /* 0x0047b0b401007387 */ /* 0x000fe80000100a00 */
[----:B------:R4:W-:Y:S01]  /*295d0*/  STL.64 [R1+0x47a8], R2 ;  /* 0x0047a80201007387 */ /* 0x0009e20000100a00 */
[----:B-1----:R-:W-:-:S04]  /*295e0*/  IMAD.WIDE R122, R125, 0x4, R126 ;  /* 0x000000047d7a7825 */ /* 0x002fc800078e027e */
[--C-:B------:R-:W-:Y:S01]  /*295f0*/  IMAD.WIDE R124, R230, 0x4, R126.reuse ;  /* 0x00000004e67c7825 */ /* 0x100fe200078e027e */
[----:B------:R1:W-:Y:S03]  /*29600*/  STL.64 [R1+0x47a0], R122 ;  /* 0x0047a07a01007387 */ /* 0x0003e60000100a00 */
[--C-:B----4-:R-:W-:Y:S01]  /*29610*/  IMAD.WIDE R2, R109, 0x4, R126.reuse ;  /* 0x000000046d027825 */ /* 0x110fe200078e027e */
[----:B------:R-:W-:Y:S04]  /*29620*/  STL.64 [R1+0x4798], R124 ;  /* 0x0047987c01007387 */ /* 0x000fe80000100a00 */
[----:B------:R-:W4:Y:S01]  /*29630*/  LDL R109, [R1+0x4c4] ;  /* 0x0004c400016d7983 */ /* 0x000f220000100800 */
[----:B-1----:R-:W-:-:S03]  /*29640*/  IMAD.WIDE R122, R231, 0x4, R126 ;  /* 0x00000004e77a7825 */ /* 0x002fc600078e027e */
[----:B------:R1:W-:Y:S04]  /*29650*/  STL.64 [R1+0x4790], R2 ;  /* 0x0047900201007387 */ /* 0x0003e80000100a00 */
[----:B------:R1:W-:Y:S02]  /*29660*/  STL.64 [R1+0x4788], R122 ;  /* 0x0047887a01007387 */ /* 0x0003e40000100a00 */
[----:B-1----:R-:W-:-:S04]  /*29670*/  IMAD.WIDE R2, R104, 0x4, R126 ;  /* 0x0000000468027825 */ /* 0x002fc800078e027e */
[--C-:B------:R-:W-:Y:S01]  /*29680*/  IMAD.WIDE R122, R100, 0x4, R126.reuse ;  /* 0x00000004647a7825 */ /* 0x100fe200078e027e */
[----:B------:R1:W-:Y:S03]  /*29690*/  STL.64 [R1+0x4780], R2 ;  /* 0x0047800201007387 */ /* 0x0003e60000100a00 */
[--C-:B------:R-:W-:Y:S01]  /*296a0*/  IMAD.WIDE R104, R105, 0x4, R126.reuse ;  /* 0x0000000469687825 */ /* 0x100fe200078e027e */
[----:B------:R-:W-:Y:S04]  /*296b0*/  STL.64 [R1+0x4778], R122 ;  /* 0x0047787a01007387 */ /* 0x000fe80000100a00 */
[----:B------:R-:W4:Y:S01]  /*296c0*/  LDL R217, [R1+0x4d0] ;  /* 0x0004d00001d97983 */ /* 0x000f220000100800 */
[----:B-1----:R-:W-:-:S03]  /*296d0*/  IMAD.WIDE R2, R88, 0x4, R126 ;  /* 0x0000000458027825 */ /* 0x002fc600078e027e */
[----:B------:R-:W-:Y:S04]  /*296e0*/  STL.64 [R1+0x4770], R104 ;  /* 0x0047706801007387 */ /* 0x000fe80000100a00 */
[----:B------:R-:W4:Y:S04]  /*296f0*/  LDL R191, [R1+0x7c4] ;  /* 0x0007c40001bf7983 */ /* 0x000f280000100800 */
[----:B------:R1:W-:Y:S04]  /*29700*/  STL.64 [R1+0x4768], R2 ;  /* 0x0047680201007387 */ /* 0x0003e80000100a00 */
[----:B------:R-:W4:Y:S04]  /*29710*/  LDL R214, [R1+0x4d4] ;  /* 0x0004d40001d67983 */ /* 0x000f280000100800 */
[----:B------:R-:W4:Y:S01]  /*29720*/  LDL R6, [R1+0x7c8] ;  /* 0x0007c80001067983 */ /* 0x000f220000100800 */
[----:B-1----:R-:W-:-:S05]  /*29730*/  IMAD.WIDE R2, R136, 0x4, R126 ;  /* 0x0000000488027825 */ /* 0x002fca00078e027e */
[----:B------:R1:W-:Y:S04]  /*29740*/  STL.64 [R1+0x4760], R2 ;  /* 0x0047600201007387 */ /* 0x0003e80000100a00 */
[----:B------:R-:W4:Y:S04]  /*29750*/  LDL R215, [R1+0x46c] ;  /* 0x00046c0001d77983 */ /* 0x000f280000100800 */
[----:B------:R-:W4:Y:S01]  /*29760*/  LDL R182, [R1+0x4d8] ;  /* 0x0004d80001b67983 */ /* 0x000f220000100800 */
[----:B-1----:R-:W-:-:S05]  /*29770*/  IMAD.WIDE R2, R76, 0x4, R126 ;  /* 0x000000044c027825 */ /* 0x002fca00078e027e */
[----:B------:R1:W-:Y:S04]  /*29780*/  STL.64 [R1+0x4758], R2 ;  /* 0x0047580201007387 */ /* 0x0003e80000100a00 */
[----:B------:R-:W4:Y:S04]  /*29790*/  LDL R104, [R1+0x4dc] ;  /* 0x0004dc0001687983 */ /* 0x000f280000100800 */
[----:B------:R-:W4:Y:S01]  /*297a0*/  LDL R183, [R1+0x4e0] ;  /* 0x0004e00001b77983 */ /* 0x000f220000100800 */
[----:B-1----:R-:W-:-:S04]  /*297b0*/  IMAD.WIDE R2, R64, 0x4, R126 ;  /* 0x0000000440027825 */ /* 0x002fc800078e027e */
[----:B--2---:R-:W-:-:S05]  /*297c0*/  IMAD.WIDE R122, R137, 0x4, R126 ;  /* 0x00000004897a7825 */ /* 0x004fca00078e027e */
[----:B------:R-:W-:Y:S04]  /*297d0*/  STL.64 [R1+0x4750], R122 ;  /* 0x0047507a01007387 */ /* 0x000fe80000100a00 */
[----:B------:R-:W2:Y:S04]  /*297e0*/  LDL R180, [R1+0x4e4] ;  /* 0x0004e40001b47983 */ /* 0x000ea80000100800 */
[----:B------:R1:W-:Y:S04]  /*297f0*/  STL.64 [R1+0x4748], R2 ;  /* 0x0047480201007387 */ /* 0x0003e80000100a00 */
[----:B------:R-:W2:Y:S04]  /*29800*/  LDL R181, [R1+0x68] ;  /* 0x0000680001b57983 */ /* 0x000ea80000100800 */
[----:B------:R-:W2:Y:S04]  /*29810*/  LDL R124, [R1+0x4e8] ;  /* 0x0004e800017c7983 */ /* 0x000ea80000100800 */
[----:B-1----:R-:W2:Y:S04]  /*29820*/  LDL R2, [R1+0x5c] ;  /* 0x00005c0001027983 */ /* 0x002ea80000100800 */
[----:B------:R-:W2:Y:S04]  /*29830*/  LDL R3, [R1+0x34] ;  /* 0x0000340001037983 */ /* 0x000ea80000100800 */
[----:B------:R-:W2:Y:S04]  /*29840*/  LDL R125, [R1+0x4ec] ;  /* 0x0004ec00017d7983 */ /* 0x000ea80000100800 */
[----:B------:R-:W2:Y:S04]  /*29850*/  LDL R73, [R1+0x7dc] ;  /* 0x0007dc0001497983 */ /* 0x000ea80000100800 */
[----:B------:R-:W2:Y:S01]  /*29860*/  LDL R105, [R1+0x4f0] ;  /* 0x0004f00001697983 */ /* 0x000ea20000100800 */
[----:B---3--:R-:W-:-:S05]  /*29870*/  IMAD.WIDE R122, R108, 0x4, R126 ;  /* 0x000000046c7a7825 */ /* 0x008fca00078e027e */
[----:B------:R1:W-:Y:S04]  /*29880*/  STL.64 [R1+0x4740], R122 ;  /* 0x0047407a01007387 */ /* 0x0003e80000100a00 */
[----:B------:R-:W3:Y:S04]  /*29890*/  LDL R136, [R1+0x4f4] ;  /* 0x0004f40001887983 */ /* 0x000ee80000100800 */
[----:B------:R-:W3:Y:S01]  /*298a0*/  LDL R137, [R1+0x4f8] ;  /* 0x0004f80001897983 */ /* 0x000ee20000100800 */
[----:B-1----:R-:W-:-:S03]  /*298b0*/  IMAD.WIDE R122, R51, 0x4, R126 ;  /* 0x00000004337a7825 */ /* 0x002fc600078e027e */
[----:B------:R-:W3:Y:S04]  /*298c0*/  LDL R108, [R1+0x4fc] ;  /* 0x0004fc00016c7983 */ /* 0x000ee80000100800 */
[----:B------:R4:W-:Y:S01]  /*298d0*/  STL.64 [R1+0x4738], R122 ;  /* 0x0047387a01007387 */ /* 0x0009e20000100a00 */
[----:B------:R-:W-:-:S03]  /*298e0*/  IMAD.WIDE R234, R39, 0x4, R126 ;  /* 0x0000000427ea7825 */ /* 0x000fc600078e027e */
[----:B------:R-:W3:Y:S01]  /*298f0*/  LDL R60, [R1+0x7e0] ;  /* 0x0007e000013c7983 */ /* 0x000ee20000100800 */
[----:B----4-:R-:W-:-:S03]  /*29900*/  IMAD.WIDE R122, R109, 0x4, R126 ;  /* 0x000000046d7a7825 */ /* 0x010fc600078e027e */
[----:B------:R-:W4:Y:S01]  /*29910*/  LDL R109, [R1+0x500] ;  /* 0x00050000016d7983 */ /* 0x000f220000100800 */
[----:B------:R-:W-:-:S03]  /*29920*/  IMAD.WIDE R218, R133, 0x4, R126 ;  /* 0x0000000485da7825 */ /* 0x000fc600078e027e */
[----:B------:R1:W-:Y:S04]  /*29930*/  STL.64 [R1+0x4730], R122 ;  /* 0x0047307a01007387 */ /* 0x0003e80000100a00 */
[----:B------:R-:W-:Y:S04]  /*29940*/  STL.64 [R1+0x4728], R234 ;  /* 0x004728ea01007387 */ /* 0x000fe80000100a00 */
[----:B------:R-:W4:Y:S01]  /*29950*/  LDL R48, [R1+0x7e8] ;  /* 0x0007e80001307983 */ /* 0x000f220000100800 */
[----:B-1----:R-:W-:-:S05]  /*29960*/  IMAD.WIDE R122, R228, 0x4, R126 ;  /* 0x00000004e47a7825 */ /* 0x002fca00078e027e */
[----:B------:R1:W-:Y:S04]  /*29970*/  STL.64 [R1+0x4720], R122 ;  /* 0x0047207a01007387 */ /* 0x0003e80000100a00 */
[----:B------:R1:W-:Y:S02]  /*29980*/  STL.64 [R1+0x4718], R218 ;  /* 0x004718da01007387 */ /* 0x0003e40000100a00 */
[----:B-1----:R-:W-:-:S04]  /*29990*/  IMAD.WIDE R122, R217, 0x4, R126 ;  /* 0x00000004d97a7825 */ /* 0x002fc800078e027e */
[--C-:B------:R-:W-:Y:S01]  /*299a0*/  IMAD.WIDE R218, R173, 0x4, R126.reuse ;  /* 0x00000004adda7825 */ /* 0x100fe200078e027e */
[----:B------:R1:W-:Y:S04]  /*299b0*/  STL.64 [R1+0x4710], R122 ;  /* 0x0047107a01007387 */ /* 0x0003e80000100a00 */
[----:B------:R-:W-:Y:S01]  /*299c0*/  STL.64 [R1+0x4708], R218 ;  /* 0x004708da01007387 */ /* 0x000fe20000100a00 */
[----:B------:R-:W-:-:S03]  /*299d0*/  IMAD.WIDE R216, R214, 0x4, R126 ;  /* 0x00000004d6d87825 */ /* 0x000fc600078e027e */
[----:B------:R-:W4:Y:S01]  /*299e0*/  LDL R32, [R1+0x7f0] ;  /* 0x0007f00001207983 */ /* 0x000f220000100800 */
[----:B-1----:R-:W-:-:S03]  /*299f0*/  IMAD.WIDE R122, R244, 0x4, R126 ;  /* 0x00000004f47a7825 */ /* 0x002fc600078e027e */
[----:B------:R1:W-:Y:S04]  /*29a00*/  STL.64 [R1+0x4700], R216 ;  /* 0x004700d801007387 */ /* 0x0003e80000100a00 */
[----:B------:R1:W-:Y:S02]  /*29a10*/  STL.64 [R1+0x46f8], R122 ;  /* 0x0046f87a01007387 */ /* 0x0003e40000100a00 */
[----:B-1----:R-:W-:-:S04]  /*29a20*/  IMAD.WIDE R216, R215, 0x4, R126 ;  /* 0x00000004d7d87825 */ /* 0x002fc800078e027e */
[--C-:B------:R-:W-:Y:S01]  /*29a30*/  IMAD.WIDE R214, R182, 0x4, R126.reuse ;  /* 0x00000004b6d67825 */ /* 0x100fe200078e027e */
[----:B------:R-:W-:Y:S03]  /*29a40*/  STL.64 [R1+0x46f0], R216 ;  /* 0x0046f0d801007387 */ /* 0x000fe60000100a00 */
[--C-:B------:R-:W-:Y:S02]  /*29a50*/  IMAD.WIDE R122, R104, 0x4, R126.reuse ;  /* 0x00000004687a7825 */ /* 0x100fe400078e027e */
[----:B------:R-:W4:Y:S04]  /*29a60*/  LDL R104, [R1+0xa0] ;  /* 0x0000a00001687983 */ /* 0x000f280000100800 */
[----:B------:R1:W-:Y:S04]  /*29a70*/  STL.64 [R1+0x1700], R214 ;  /* 0x001700d601007387 */ /* 0x0003e80000100a00 */
[----:B------:R-:W4:Y:S04]  /*29a80*/  LDL R77, [R1+0x7f4] ;  /* 0x0007f400014d7983 */ /* 0x000f280000100800 */
[----:B------:R2:W-:Y:S01]  /*29a90*/  STL.64 [R1+0x1ab8], R122 ;  /* 0x001ab87a01007387 */ /* 0x0005e20000100a00 */
[----:B-1----:R-:W-:-:S05]  /*29aa0*/  IMAD.WIDE R214, R183, 0x4, R126 ;  /* 0x00000004b7d67825 */ /* 0x002fca00078e027e */
[----:B------:R-:W-:Y:S04]  /*29ab0*/  STL.64 [R1+0x1b78], R214 ;  /* 0x001b78d601007387 */ /* 0x000fe80000100a00 */
[----:B------:R-:W4:Y:S01]  /*29ac0*/  LDL R149, [R1+0x7fc] ;  /* 0x0007fc0001957983 */ /* 0x000f220000100800 */
[----:B--2---:R-:W-:-:S04]  /*29ad0*/  IMAD.WIDE R182, R180, 0x4, R126 ;  /* 0x00000004b4b67825 */ /* 0x004fc800078e027e */
[--C-:B------:R-:W-:Y:S01]  /*29ae0*/  IMAD.WIDE R122, R181, 0x4, R126.reuse ;  /* 0x00000004b57a7825 */ /* 0x100fe200078e027e */
[----:B------:R-:W-:Y:S04]  /*29af0*/  STL.64 [R1+0x1c28], R182 ;  /* 0x001c28b601007387 */ /* 0x000fe80000100a00 */
[----:B------:R1:W-:Y:S01]  /*29b00*/  STL.64 [R1+0x1cd0], R122 ;  /* 0x001cd07a01007387 */ /* 0x0003e20000100a00 */
[----:B------:R-:W-:-:S05]  /*29b10*/  IMAD.WIDE R180, R2, 0x4, R126 ;  /* 0x0000000402b47825 */ /* 0x000fca00078e027e */
[----:B------:R-:W-:Y:S01]  /*29b20*/  STL.64 [R1+0x1d88], R180 ;  /* 0x001d88b401007387 */ /* 0x000fe20000100a00 */
[----:B-1----:R-:W-:-:S03]  /*29b30*/  IMAD.WIDE R122, R3, 0x4, R126 ;  /* 0x00000004037a7825 */ /* 0x002fc600078e027e */
[----:B------:R-:W2:Y:S01]  /*29b40*/  LDL R185, [R1+0x820] ;  /* 0x0008200001b97983 */ /* 0x000ea20000100800 */
[----:B------:R-:W-:-:S03]  /*29b50*/  IMAD.WIDE R2, R124, 0x4, R126 ;  /* 0x000000047c027825 */ /* 0x000fc600078e027e */
[----:B------:R1:W-:Y:S01]  /*29b60*/  STL.64 [R1+0x2020], R122 ;  /* 0x0020207a01007387 */ /* 0x0003e20000100a00 */
[----:B------:R-:W-:-:S03]  /*29b70*/  IMAD.WIDE R124, R125, 0x4, R126 ;  /* 0x000000047d7c7825 */ /* 0x000fc600078e027e */
[----:B------:R3:W-:Y:S04]  /*29b80*/  STL.64 [R1+0x20f0], R2 ;  /* 0x0020f00201007387 */ /* 0x0007e80000100a00 */
[----:B------:R-:W-:Y:S01]  /*29b90*/  STL.64 [R1+0x21c8], R124 ;  /* 0x0021c87c01007387 */ /* 0x000fe20000100a00 */
[----:B-1----:R-:W-:-:S03]  /*29ba0*/  IMAD.WIDE R122, R105, 0x4, R126 ;  /* 0x00000004697a7825 */ /* 0x002fc600078e027e */
[----:B------:R-:W2:Y:S04]  /*29bb0*/  LDL R105, [R1+0x94] ;  /* 0x0000940001697983 */ /* 0x000ea80000100800 */
[----:B------:R1:W-:Y:S04]  /*29bc0*/  STL.64 [R1+0x2288], R122 ;  /* 0x0022887a01007387 */ /* 0x0003e80000100a00 */
[----:B------:R-:W2:Y:S01]  /*29bd0*/  LDL R211, [R1+0x834] ;  /* 0x0008340001d37983 */ /* 0x000ea20000100800 */
[----:B---3--:R-:W-:-:S05]  /*29be0*/  IMAD.WIDE R2, R136, 0x4, R126 ;  /* 0x0000000488027825 */ /* 0x008fca00078e027e */
[----:B------:R3:W-:Y:S04]  /*29bf0*/  STL.64 [R1+0x2378], R2 ;  /* 0x0023780201007387 */ /* 0x0007e80000100a00 */
[----:B------:R-:W2:Y:S01]  /*29c00*/  LDL R136, [R1+0x84] ;  /* 0x0000840001887983 */ /* 0x000ea20000100800 */
[----:B-1----:R-:W-:-:S04]  /*29c10*/  IMAD.WIDE R122, R137, 0x4, R126 ;  /* 0x00000004897a7825 */ /* 0x002fc800078e027e */
[--C-:B---3--:R-:W-:Y:S01]  /*29c20*/  IMAD.WIDE R2, R108, 0x4, R126.reuse ;  /* 0x000000046c027825 */ /* 0x108fe200078e027e */
[----:B------:R1:W-:Y:S04]  /*29c30*/  STL.64 [R1+0x2440], R122 ;  /* 0x0024407a01007387 */ /* 0x0003e80000100a00 */
[----:B------:R3:W-:Y:S01]  /*29c40*/  STL.64 [R1+0x2528], R2 ;  /* 0x0025280201007387 */ /* 0x0007e20000100a00 */
[----:B-1----:R-:W-:-:S04]  /*29c50*/  IMAD.WIDE R122, R191, 0x4, R126 ;  /* 0x00000004bf7a7825 */ /* 0x002fc800078e027e */
[----:B---3--:R-:W-:-:S04]  /*29c60*/  IMAD.WIDE R2, R67, 0x4, R126 ;  /* 0x0000000443027825 */ /* 0x008fc800078e027e */
[----:B----4-:R-:W-:-:S05]  /*29c70*/  IMAD.WIDE R108, R109, 0x4, R126 ;  /* 0x000000046d6c7825 */ /* 0x010fca00078e027e */
[----:B------:R1:W-:Y:S04]  /*29c80*/  STL.64 [R1+0x2608], R108 ;  /* 0x0026086c01007387 */ /* 0x0003e80000100a00 */
[----:B------:R3:W-:Y:S04]  /*29c90*/  STL.64 [R1+0x26c8], R2 ;  /* 0x0026c80201007387 */ /* 0x0007e80000100a00 */
[----:B------:R-:W-:Y:S01]  /*29ca0*/  STL.64 [R1+0x2798], R122 ;  /* 0x0027987a01007387 */ /* 0x000fe20000100a00 */
[----:B-1----:R-:W-:-:S03]  /*29cb0*/  IMAD.WIDE R108, R6, 0x4, R126 ;  /* 0x00000004066c7825 */ /* 0x002fc600078e027e */
[----:B------:R-:W4:Y:S04]  /*29cc0*/  LDL R137, [R1+0x80] ;  /* 0x0000800001897983 */ /* 0x000f280000100800 */
[----:B------:R1:W-:Y:S01]  /*29cd0*/  STL.64 [R1+0x2848], R108 ;  /* 0x0028486c01007387 */ /* 0x0003e20000100a00 */
[----:B---3--:R-:W-:-:S03]  /*29ce0*/  IMAD.WIDE R2, R112, 0x4, R126 ;  /* 0x0000000470027825 */ /* 0x008fc600078e027e */
[----:B-1----:R-:W3:Y:S04]  /*29cf0*/  LDL R108, [R1+0x7d4] ;  /* 0x0007d400016c7983 */ /* 0x002ee80000100800 */
[----:B------:R1:W-:Y:S04]  /*29d00*/  STL.64 [R1+0x2910], R2 ;  /* 0x0029100201007387 */ /* 0x0003e80000100a00 */
[----:B------:R-:W3:Y:S04]  /*29d10*/  LDL R109, [R1+0x78] ;  /* 0x00007800016d7983 */ /* 0x000ee80000100800 */
[----:B------:R-:W3:Y:S01]  /*29d20*/  LDL R123, [R1+0x7d8] ;  /* 0x0007d800017b7983 */ /* 0x000ee20000100800 */
[----:B-1----:R-:W-:-:S05]  /*29d30*/  IMAD.WIDE R2, R114, 0x4, R126 ;  /* 0x0000000472027825 */ /* 0x002fca00078e027e */
        /* <DEDUP_REMOVED lines=14> */
[----:B------:R-:W3:Y:S04]  /*29e20*/  LDL R215, [R1+0x568] ;  /* 0x0005680001d77983 */ /* 0x000ee80000100800 */
[----:B------:R-:W3:Y:S04]  /*29e30*/  LDL R182, [R1+0x784] ;  /* 0x0007840001b67983 */ /* 0x000ee80000100800 */
[----:B------:R-:W3:Y:S04]  /*29e40*/  LDL R183, [R1+0x30] ;  /* 0x0000300001b77983 */ /* 0x000ee80000100800 */
[----:B------:R-:W3:Y:S04]  /*29e50*/  LDL R180, [R1+0x56c] ;  /* 0x00056c0001b47983 */ /* 0x000ee80000100800 */
[----:B------:R-:W3:Y:S04]  /*29e60*/  LDL R181, [R1+0x850] ;  /* 0x0008500001b57983 */ /* 0x000ee80000100800 */
[----:B-1----:R-:W3:Y:S04]  /*29e70*/  LDL R2, [R1+0x2c] ;  /* 0x00002c0001027983 */ /* 0x002ee80000100800 */
[----:B------:R-:W3:Y:S04]  /*29e80*/  LDL R42, [R1+0x7e4] ;  /* 0x0007e400012a7983 */ /* 0x000ee80000100800 */
[----:B------:R-:W3:Y:S04]  /*29e90*/  LDL R3, [R1+0x28] ;  /* 0x0000280001037983 */ /* 0x000ee80000100800 */
[----:B------:R-:W3:Y:S01]  /*29ea0*/  LDL R124, [R1+0x24] ;  /* 0x00002400017c7983 */ /* 0x000ee20000100800 */
[----:B--2---:R-:W-:-:S05]  /*29eb0*/  IMAD.WIDE R104, R105, 0x4, R126 ;  /* 0x0000000469687825 */ /* 0x004fca00078e027e */
[----:B------:R1:W-:Y:S04]  /*29ec0*/  STL.64 [R1+0x1b18], R104 ;  /* 0x001b186801007387 */ /* 0x0003e80000100a00 */
[----:B------:R-:W2:Y:S01]  /*29ed0*/  LDL R125, [R1+0x20] ;  /* 0x00002000017d7983 */ /* 0x000ea20000100800 */
[----:B-1----:R-:W-:-:S05]  /*29ee0*/  IMAD.WIDE R104, R136, 0x4, R126 ;  /* 0x0000000488687825 */ /* 0x002fca00078e027e */
[----:B------:R1:W-:Y:S02]  /*29ef0*/  STL.64 [R1+0x1b90], R104 ;  /* 0x001b906801007387 */ /* 0x0003e40000100a00 */
[----:B-1----:R-:W-:-:S05]  /*29f00*/  IMAD.WIDE R104, R48, 0x4, R126 ;  /* 0x0000000430687825 */ /* 0x002fca00078e027e */
[----:B------:R1:W-:Y:S04]  /*29f10*/  STL.64 [R1+0x1ba8], R104 ;  /* 0x001ba86801007387 */ /* 0x0003e80000100a00 */
[----:B------:R-:W2:Y:S04]  /*29f20*/  LDL R224, [R1+0x7ec] ;  /* 0x0007ec0001e07983 */ /* 0x000ea80000100800 */
[----:B-1----:R-:W2:Y:S04]  /*29f30*/  LDL R104, [R1+0x10] ;  /* 0x0000100001687983 */ /* 0x002ea80000100800 */
[----:B------:R-:W2:Y:S01]  /*29f40*/  LDL R105, [R1+0xc] ;  /* 0x00000c0001697983 */ /* 0x000ea20000100800 */
[----:B----4-:R-:W-:-:S05]  /*29f50*/  IMAD.WIDE R136, R137, 0x4, R126 ;  /* 0x0000000489887825 */ /* 0x010fca00078e027e */
[----:B------:R3:W-:Y:S02]  /*29f60*/  STL.64 [R1+0x1bc0], R136 ;  /* 0x001bc08801007387 */ /* 0x0007e40000100a00 */
[----:B---3--:R-:W-:-:S05]  /*29f70*/  IMAD.WIDE R136, R108, 0x4, R126 ;  /* 0x000000046c887825 */ /* 0x008fca00078e027e */
[----:B------:R1:W-:Y:S01]  /*29f80*/  STL.64 [R1+0x1c40], R136 ;  /* 0x001c408801007387 */ /* 0x0003e20000100a00 */
[----:B------:R-:W-:-:S04]  /*29f90*/  IMAD.WIDE R108, R109, 0x4, R126 ;  /* 0x000000046d6c7825 */ /* 0x000fc800078e027e */
[----:B------:R-:W-:-:S04]  /*29fa0*/  IMAD.WIDE R122, R123, 0x4, R126 ;  /* 0x000000047b7a7825 */ /* 0x000fc800078e027e */
[----:B-1----:R-:W-:-:S05]  /*29fb0*/  IMAD.WIDE R136, R32, 0x4, R126 ;  /* 0x0000000420887825 */ /* 0x002fca00078e027e */
[----:B------:R1:W-:Y:S04]  /*29fc0*/  STL.64 [R1+0x1c58], R136 ;  /* 0x001c588801007387 */ /* 0x0003e80000100a00 */
[----:B-1----:R-:W3:Y:S04]  /*29fd0*/  LDL.LU.64 R136, [R1+0x86c8] ;  /* 0x0086c80001887983 */ /* 0x002ee80000300a00 */
[----:B------:R1:W-:Y:S04]  /*29fe0*/  STL.64 [R1+0x1c70], R108 ;  /* 0x001c706c01007387 */ /* 0x0003e80000100a00 */
[----:B-1----:R-:W4:Y:S04]  /*29ff0*/  LDL.LU.64 R108, [R1+0x86c0] ;  /* 0x0086c000016c7983 */ /* 0x002f280000300a00 */
[----:B------:R1:W-:Y:S02]  /*2a000*/  STL.64 [R1+0x1cf0], R122 ;  /* 0x001cf07a01007387 */ /* 0x0003e40000100a00 */
[----:B-1----:R-:W-:-:S05]  /*2a010*/  IMAD.WIDE R122, R77, 0x4, R126 ;  /* 0x000000044d7a7825 */ /* 0x002fca00078e027e */
[----:B------:R1:W-:Y:S02]  /*2a020*/  STL.64 [R1+0x1d08], R122 ;  /* 0x001d087a01007387 */ /* 0x0003e40000100a00 */
[----:B-1----:R-:W-:-:S05]  /*2a030*/  IMAD.WIDE R122, R234, 0x4, R126 ;  /* 0x00000004ea7a7825 */ /* 0x002fca00078e027e */
[----:B------:R1:W-:Y:S02]  /*2a040*/  STL.64 [R1+0x1d20], R122 ;  /* 0x001d207a01007387 */ /* 0x0003e40000100a00 */
[----:B-1----:R-:W-:-:S04]  /*2a050*/  IMAD.WIDE R122, R235, 0x4, R126 ;  /* 0x00000004eb7a7825 */ /* 0x002fc800078e027e */
[--C-:B------:R-:W-:Y:S01]  /*2a060*/  IMAD.WIDE R234, R149, 0x4, R126.reuse ;  /* 0x0000000495ea7825 */ /* 0x100fe200078e027e */
[----:B------:R1:W-:Y:S04]  /*2a070*/  STL.64 [R1+0x1da0], R122 ;  /* 0x001da07a01007387 */ /* 0x0003e80000100a00 */
[----:B------:R1:W-:Y:S02]  /*2a080*/  STL.64 [R1+0x1db8], R234 ;  /* 0x001db8ea01007387 */ /* 0x0003e40000100a00 */
[----:B-1----:R-:W-:-:S04]  /*2a090*/  IMAD.WIDE R122, R218, 0x4, R126 ;  /* 0x00000004da7a7825 */ /* 0x002fc800078e027e */
[--C-:B------:R-:W-:Y:S01]  /*2a0a0*/  IMAD.WIDE R234, R219, 0x4, R126.reuse ;  /* 0x00000004dbea7825 */ /* 0x100fe200078e027e */
[----:B------:R1:W-:Y:S03]  /*2a0b0*/  STL.64 [R1+0x1de0], R122 ;  /* 0x001de07a01007387 */ /* 0x0003e60000100a00 */
[--C-:B------:R-:W-:Y:S01]  /*2a0c0*/  IMAD.WIDE R218, R216, 0x4, R126.reuse ;  /* 0x00000004d8da7825 */ /* 0x100fe200078e027e */
[----:B------:R-:W-:Y:S03]  /*2a0d0*/  STL.64 [R1+0x1e48], R234 ;  /* 0x001e48ea01007387 */ /* 0x000fe60000100a00 */
[----:B------:R-:W-:-:S04]  /*2a0e0*/  IMAD.WIDE R216, R217, 0x4, R126 ;  /* 0x00000004d9d87825 */ /* 0x000fc800078e027e */
[----:B-1----:R-:W-:-:S05]  /*2a0f0*/  IMAD.WIDE R122, R185, 0x4, R126 ;  /* 0x00000004b97a7825 */ /* 0x002fca00078e027e */
[----:B------:R1:W-:Y:S04]  /*2a100*/  STL.64 [R1+0x1e80], R122 ;  /* 0x001e807a01007387 */ /* 0x0003e80000100a00 */
[----:B------:R1:W-:Y:S04]  /*2a110*/  STL.64 [R1+0x1ea0], R218 ;  /* 0x001ea0da01007387 */ /* 0x0003e80000100a00 */
[----:B------:R1:W-:Y:S02]  /*2a120*/  STL.64 [R1+0x1f30], R216 ;  /* 0x001f30d801007387 */ /* 0x0003e40000100a00 */
[----:B-1----:R-:W-:-:S04]  /*2a130*/  IMAD.WIDE R122, R211, 0x4, R126 ;  /* 0x00000004d37a7825 */ /* 0x002fc800078e027e */
[--C-:B------:R-:W-:Y:S01]  /*2a140*/  IMAD.WIDE R218, R214, 0x4, R126.reuse ;  /* 0x00000004d6da7825 */ /* 0x100fe200078e027e */
[----:B------:R1:W-:Y:S03]  /*2a150*/  STL.64 [R1+0x1f48], R122 ;  /* 0x001f487a01007387 */ /* 0x0003e60000100a00 */
[--C-:B------:R-:W-:Y:S01]  /*2a160*/  IMAD.WIDE R216, R215, 0x4, R126.reuse ;  /* 0x00000004d7d87825 */ /* 0x100fe200078e027e */
[----:B------:R-:W-:Y:S03]  /*2a170*/  STL.64 [R1+0x1f70], R218 ;  /* 0x001f70da01007387 */ /* 0x000fe60000100a00 */
[--C-:B------:R-:W-:Y:S01]  /*2a180*/  IMAD.WIDE R214, R183, 0x4, R126.reuse ;  /* 0x00000004b7d67825 */ /* 0x100fe200078e027e */
[----:B------:R-:W-:Y:S03]  /*2a190*/  STL.64 [R1+0x2038], R216 ;  /* 0x002038d801007387 */ /* 0x000fe60000100a00 */
[----:B-1----:R-:W-:-:S04]  /*2a1a0*/  IMAD.WIDE R122, R182, 0x4, R126 ;  /* 0x00000004b67a7825 */ /* 0x002fc800078e027e */
[--C-:B------:R-:W-:Y:S01]  /*2a1b0*/  IMAD.WIDE R182, R180, 0x4, R126.reuse ;  /* 0x00000004b4b67825 */ /* 0x100fe200078e027e */
[----:B------:R1:W-:Y:S04]  /*2a1c0*/  STL.64 [R1+0x2058], R122 ;  /* 0x0020587a01007387 */ /* 0x0003e80000100a00 */
[----:B------:R-:W-:Y:S04]  /*2a1d0*/  STL.64 [R1+0x2070], R214 ;  /* 0x002070d601007387 */ /* 0x000fe80000100a00 */
[----:B------:R-:W-:Y:S01]  /*2a1e0*/  STL.64 [R1+0x2108], R182 ;  /* 0x002108b601007387 */ /* 0x000fe20000100a00 */
[----:B-1----:R-:W-:-:S03]  /*2a1f0*/  IMAD.WIDE R122, R181, 0x4, R126 ;  /* 0x00000004b57a7825 */ /* 0x002fc600078e027e */
[----:B------:R-:W3:Y:S01]  /*2a200*/  LDL R120, [R1+0x870] ;  /* 0x0008700001787983 */ /* 0x000ee20000100800 */
[----:B------:R-:W-:-:S03]  /*2a210*/  IMAD.WIDE R180, R2, 0x4, R126 ;  /* 0x0000000402b47825 */ /* 0x000fc600078e027e */
[----:B------:R1:W-:Y:S04]  /*2a220*/  STL.64 [R1+0x2138], R122 ;  /* 0x0021387a01007387 */ /* 0x0003e80000100a00 */
[----:B------:R-:W-:Y:S04]  /*2a230*/  STL.64 [R1+0x2158], R180 ;  /* 0x002158b401007387 */ /* 0x000fe80000100a00 */
[----:B------:R-:W3:Y:S01]  /*2a240*/  LDL R248, [R1+0x83c] ;  /* 0x00083c0001f87983 */ /* 0x000ee20000100800 */
[----:B-1----:R-:W-:-:S04]  /*2a250*/  IMAD.WIDE R122, R3, 0x4, R126 ;  /* 0x00000004037a7825 */ /* 0x002fc800078e027e */
[--C-:B------:R-:W-:Y:S01]  /*2a260*/  IMAD.WIDE R2, R124, 0x4, R126.reuse ;  /* 0x000000047c027825 */ /* 0x100fe200078e027e */
[----:B------:R2:W-:Y:S04]  /*2a270*/  STL.64 [R1+0x21e8], R122 ;  /* 0x0021e87a01007387 */ /* 0x0005e80000100a00 */
[----:B------:R1:W-:Y:S04]  /*2a280*/  STL.64 [R1+0x2200], R2 ;  /* 0x0022000201007387 */ /* 0x0003e80000100a00 */
[----:B------:R-:W3:Y:S01]  /*2a290*/  LDL R182, [R1+0x85c] ;  /* 0x00085c0001b67983 */ /* 0x000ee20000100800 */
[----:B--2---:R-:W-:-:S04]  /*2a2a0*/  IMAD.WIDE R122, R125, 0x4, R126 ;  /* 0x000000047d7a7825 */ /* 0x004fc800078e027e */
[--C-:B-1----:R-:W-:Y:S01]  /*2a2b0*/  IMAD.WIDE R2, R42, 0x4, R126.reuse ;  /* 0x000000042a027825 */ /* 0x102fe200078e027e */
[----:B------:R-:W-:Y:S04]  /*2a2c0*/  STL.64 [R1+0x2220], R122 ;  /* 0x0022207a01007387 */ /* 0x000fe80000100a00 */
[----:B------:R1:W-:Y:S02]  /*2a2d0*/  STL.64 [R1+0x22c0], R2 ;  /* 0x0022c00201007387 */ /* 0x0003e40000100a00 */
[----:B-1----:R-:W-:-:S04]  /*2a2e0*/  IMAD.WIDE R2, R224, 0x4, R126 ;  /* 0x00000004e0027825 */ /* 0x002fc800078e027e */
[----:B------:R-:W-:-:S04]  /*2a2f0*/  IMAD.WIDE R122, R104, 0x4, R126 ;  /* 0x00000004687a7825 */ /* 0x000fc800078e027e */
[--C-:B------:R-:W-:Y:S01]  /*2a300*/  IMAD.WIDE R104, R105, 0x4, R126.reuse ;  /* 0x0000000469687825 */ /* 0x100fe200078e027e */
[----:B------:R1:W-:Y:S04]  /*2a310*/  STL.64 [R1+0x22e8], R122 ;  /* 0x0022e87a01007387 */ /* 0x0003e80000100a00 */
[----:B------:R-:W2:Y:S04]  /*2a320*/  LDL R183, [R1+0x824] ;  /* 0x0008240001b77983 */ /* 0x000ea80000100800 */
[----:B------:R1:W-:Y:S02]  /*2a330*/  STL.64 [R1+0x2310], R104 ;  /* 0x0023106801007387 */ /* 0x0003e40000100a00 */
[----:B-1----:R-:W-:-:S02]  /*2a340*/  IMAD.WIDE R122, R4, 0x4, R126 ;  /* 0x00000004047a7825 */ /* 0x002fc400078e027e */
[----:B------:R1:W-:Y:S02]  /*2a350*/  STL.64 [R1+0x2388], R2 ;  /* 0x0023880201007387 */ /* 0x0003e40000100a00 */
[----:B------:R-:W-:-:S04]  /*2a360*/  IMAD.WIDE R104, R250, 0x4, R126 ;  /* 0x00000004fa687825 */ /* 0x000fc800078e027e */
[--C-:B-1----:R-:W-:Y:S01]  /*2a370*/  IMAD.WIDE R2, R15, 0x4, R126.reuse ;  /* 0x000000040f027825 */ /* 0x102fe200078e027e */
        /* <DEDUP_REMOVED lines=8> */
[----:B------:R-:W2:Y:S01]  /*2a400*/  LDL R180, [R1+0x74c] ;  /* 0x00074c0001b47983 */ /* 0x000ea20000100800 */
[----:B-1----:R-:W-:-:S03]  /*2a410*/  IMAD.WIDE R104, R40, 0x4, R126 ;  /* 0x0000000428687825 */ /* 0x002fc600078e027e */
[----:B------:R1:W-:Y:S04]  /*2a420*/  STL.64 [R1+0x2558], R2 ;  /* 0x0025580201007387 */ /* 0x0003e80000100a00 */
[----:B------:R1:W-:Y:S01]  /*2a430*/  STL.64 [R1+0x2578], R104 ;  /* 0x0025786801007387 */ /* 0x0003e20000100a00 */
[----:B------:R-:W-:-:S03]  /*2a440*/  IMAD.WIDE R122, R72, 0x4, R126 ;  /* 0x00000004487a7825 */ /* 0x000fc600078e027e */
[----:B------:R-:W2:Y:S01]  /*2a450*/  LDL R181, [R1+0x50c] ;  /* 0x00050c0001b57983 */ /* 0x000ea20000100800 */
[----:B-1----:R-:W-:-:S04]  /*2a460*/  IMAD.WIDE R2, R54, 0x4, R126 ;  /* 0x0000000436027825 */ /* 0x002fc800078e027e */
[--C-:B------:R-:W-:Y:S01]  /*2a470*/  IMAD.WIDE R104, R59, 0x4, R126.reuse ;  /* 0x000000043b687825 */ /* 0x100fe200078e027e */
[----:B------:R1:W-:Y:S04]  /*2a480*/  STL.64 [R1+0x2638], R2 ;  /* 0x0026380201007387 */ /* 0x0003e80000100a00 */
[----:B-1----:R-:W2:Y:S04]  /*2a490*/  LDL R2, [R1+0x750] ;  /* 0x0007500001027983 */ /* 0x002ea80000100800 */
[----:B------:R1:W-:Y:S04]  /*2a4a0*/  STL.64 [R1+0x2650], R104 ;  /* 0x0026506801007387 */ /* 0x0003e80000100a00 */
[----:B------:R-:W2:Y:S04]  /*2a4b0*/  LDL R3, [R1+0x514] ;  /* 0x0005140001037983 */ /* 0x000ea80000100800 */
[----:B------:R4:W-:Y:S01]  /*2a4c0*/  STL.64 [R1+0x26f8], R122 ;  /* 0x0026f87a01007387 */ /* 0x0009e20000100a00 */
[----:B-1----:R-:W-:-:S03]  /*2a4d0*/  IMAD.WIDE R104, R84, 0x4, R126 ;  /* 0x0000000454687825 */ /* 0x002fc600078e027e */
[----:B------:R-:W2:Y:S04]  /*2a4e0*/  LDL R124, [R1+0x754] ;  /* 0x00075400017c7983 */ /* 0x000ea80000100800 */
[----:B------:R1:W-:Y:S01]  /*2a4f0*/  STL.64 [R1+0x2710], R104 ;  /* 0x0027106801007387 */ /* 0x0003e20000100a00 */
[----:B----4-:R-:W-:-:S03]  /*2a500*/  IMAD.WIDE R122, R107, 0x4, R126 ;  /* 0x000000046b7a7825 */ /* 0x010fc600078e027e */
[----:B------:R-:W4:Y:S01]  /*2a510*/  LDL R125, [R1+0x518] ;  /* 0x00051800017d7983 */ /* 0x000f220000100800 */
[----:B-1----:R-:W-:-:S05]  /*2a520*/  IMAD.WIDE R104, R89, 0x4, R126 ;  /* 0x0000000459687825 */ /* 0x002fca00078e027e */
[----:B------:R1:W-:Y:S04]  /*2a530*/  STL.64 [R1+0x27d8], R104 ;  /* 0x0027d86801007387 */ /* 0x0003e80000100a00 */
[----:B-1----:R-:W4:Y:S04]  /*2a540*/  LDL R104, [R1+0x758] ;  /* 0x0007580001687983 */ /* 0x002f280000100800 */
[----:B------:R1:W-:Y:S04]  /*2a550*/  STL.64 [R1+0x27f0], R122 ;  /* 0x0027f07a01007387 */ /* 0x0003e80000100a00 */
[----:B------:R-:W4:Y:S01]  /*2a560*/  LDL R105, [R1+0x51c] ;  /* 0x00051c0001697983 */ /* 0x000f220000100800 */
[----:B------:R-:W-:-:S04]  /*2a570*/  IMAD.WIDE R214, R109, 0x4, R126 ;  /* 0x000000046dd67825 */ /* 0x000fc800078e027e */
[----:B-1----:R-:W-:-:S05]  /*2a580*/  IMAD.WIDE R122, R108, 0x4, R126 ;  /* 0x000000046c7a7825 */ /* 0x002fca00078e027e */
[----:B------:R1:W-:Y:S01]  /*2a590*/  STL.64 [R1+0x2898], R122 ;  /* 0x0028987a01007387 */ /* 0x0003e20000100a00 */
[----:B------:R-:W-:-:S03]  /*2a5a0*/  IMAD.WIDE R216, R115, 0x4, R126 ;  /* 0x0000000473d87825 */ /* 0x000fc600078e027e */
[----:B------:R1:W-:Y:S02]  /*2a5b0*/  STL.64 [R1+0x28b0], R214 ;  /* 0x0028b0d601007387 */ /* 0x0003e40000100a00 */
[----:B-1----:R-:W-:-:S04]  /*2a5c0*/  IMAD.WIDE R122, R113, 0x4, R126 ;  /* 0x00000004717a7825 */ /* 0x002fc800078e027e */
[--C-:B------:R-:W-:Y:S01]  /*2a5d0*/  IMAD.WIDE R214, R116, 0x4, R126.reuse ;  /* 0x0000000474d67825 */ /* 0x100fe200078e027e */
[----:B------:R-:W-:Y:S04]  /*2a5e0*/  STL.64 [R1+0x2948], R122 ;  /* 0x0029487a01007387 */ /* 0x000fe80000100a00 */
[----:B------:R-:W-:Y:S04]  /*2a5f0*/  STL.64 [R1+0x2968], R216 ;  /* 0x002968d801007387 */ /* 0x000fe80000100a00 */
[----:B------:R-:W4:Y:S04]  /*2a600*/  LDL R10, [R1+0x874] ;  /* 0x00087400010a7983 */ /* 0x000f280000100800 */
[----:B------:R1:W-:Y:S02]  /*2a610*/  STL.64 [R1+0x2988], R214 ;  /* 0x002988d601007387 */ /* 0x0003e40000100a00 */
[----:B-1----:R-:W-:-:S04]  /*2a620*/  IMAD.WIDE R214, R119, 0x4, R126 ;  /* 0x0000000477d67825 */ /* 0x002fc800078e027e */
[----:B---3--:R-:W-:-:S05]  /*2a630*/  IMAD.WIDE R122, R182, 0x4, R126 ;  /* 0x00000004b67a7825 */ /* 0x008fca00078e027e */
[----:B------:R1:W-:Y:S04]  /*2a640*/  STL.64 [R1+0x2a08], R122 ;  /* 0x002a087a01007387 */ /* 0x0003e80000100a00 */
[----:B------:R3:W-:Y:S04]  /*2a650*/  STL.64 [R1+0x2a20], R214 ;  /* 0x002a20d601007387 */ /* 0x0007e80000100a00 */
[----:B------:R-:W4:Y:S01]  /*2a660*/  LDL R98, [R1+0x88c] ;  /* 0x00088c0001627983 */ /* 0x000f220000100800 */
[----:B-1----:R-:W-:-:S05]  /*2a670*/  IMAD.WIDE R122, R128, 0x4, R126 ;  /* 0x00000004807a7825 */ /* 0x002fca00078e027e */
[----:B------:R1:W-:Y:S01]  /*2a680*/  STL.64 [R1+0x2a38], R122 ;  /* 0x002a387a01007387 */ /* 0x0003e20000100a00 */
[----:B---3--:R-:W-:-:S04]  /*2a690*/  IMAD.WIDE R214, R131, 0x4, R126 ;  /* 0x0000000483d67825 */ /* 0x008fc800078e027e */
[----:B-1----:R-:W-:-:S04]  /*2a6a0*/  IMAD.WIDE R122, R120, 0x4, R126 ;  /* 0x00000004787a7825 */ /* 0x002fc800078e027e */
[----:B--2---:R-:W-:-:S05]  /*2a6b0*/  IMAD.WIDE R182, R183, 0x4, R126 ;  /* 0x00000004b7b67825 */ /* 0x004fca00078e027e */
[----:B------:R1:W-:Y:S04]  /*2a6c0*/  STL.64 [R1+0x2ac0], R182 ;  /* 0x002ac0b601007387 */ /* 0x0003e80000100a00 */
[----:B------:R-:W2:Y:S04]  /*2a6d0*/  LDL R5, [R1+0x880] ;  /* 0x0008800001057983 */ /* 0x000ea80000100800 */
[----:B------:R3:W-:Y:S01]  /*2a6e0*/  STL.64 [R1+0x2ae8], R122 ;  /* 0x002ae87a01007387 */ /* 0x0007e20000100a00 */
[----:B-1----:R-:W-:-:S03]  /*2a6f0*/  IMAD.WIDE R182, R132, 0x4, R126 ;  /* 0x0000000484b67825 */ /* 0x002fc600078e027e */
[----:B------:R-:W-:Y:S04]  /*2a700*/  STL.64 [R1+0x2b00], R214 ;  /* 0x002b00d601007387 */ /* 0x000fe80000100a00 */
[----:B------:R-:W2:Y:S01]  /*2a710*/  LDL R85, [R1+0x89c] ;  /* 0x00089c0001557983 */ /* 0x000ea20000100800 */
[----:B---3--:R-:W-:-:S03]  /*2a720*/  IMAD.WIDE R122, R248, 0x4, R126 ;  /* 0x00000004f87a7825 */ /* 0x008fc600078e027e */
[----:B------:R1:W-:Y:S04]  /*2a730*/  STL.64 [R1+0x2b18], R182 ;  /* 0x002b18b601007387 */ /* 0x0003e80000100a00 */
[----:B------:R3:W-:Y:S01]  /*2a740*/  STL.64 [R1+0x2bc0], R122 ;  /* 0x002bc07a01007387 */ /* 0x0007e20000100a00 */
[----:B-1----:R-:W-:-:S04]  /*2a750*/  IMAD.WIDE R182, R136, 0x4, R126 ;  /* 0x0000000488b67825 */ /* 0x002fc800078e027e */
[----:B---3--:R-:W-:-:S04]  /*2a760*/  IMAD.WIDE R122, R137, 0x4, R126 ;  /* 0x00000004897a7825 */ /* 0x008fc800078e027e */
[----:B------:R-:W-:-:S05]  /*2a770*/  IMAD.WIDE R214, R180, 0x4, R126 ;  /* 0x00000004b4d67825 */ /* 0x000fca00078e027e */
[----:B------:R-:W-:Y:S04]  /*2a780*/  STL.64 [R1+0x2bd8], R214 ;  /* 0x002bd8d601007387 */ /* 0x000fe80000100a00 */
[----:B------:R-:W-:Y:S01]  /*2a790*/  STL.64 [R1+0x2bf0], R182 ;  /* 0x002bf0b601007387 */ /* 0x000fe20000100a00 */
[----:B------:R-:W-:-:S03]  /*2a7a0*/  IMAD.WIDE R180, R181, 0x4, R126 ;  /* 0x00000004b5b47825 */ /* 0x000fc600078e027e */
[----:B------:R1:W-:Y:S04]  /*2a7b0*/  STL.64 [R1+0x2c08], R122 ;  /* 0x002c087a01007387 */ /* 0x0003e80000100a00 */
[----:B------:R3:W-:Y:S01]  /*2a7c0*/  STL.64 [R1+0x2cc8], R180 ;  /* 0x002cc8b401007387 */ /* 0x0007e20000100a00 */
[----:B-1----:R-:W-:-:S04]  /*2a7d0*/  IMAD.WIDE R122, R140, 0x4, R126 ;  /* 0x000000048c7a7825 */ /* 0x002fc800078e027e */
[----:B---3--:R-:W-:-:S04]  /*2a7e0*/  IMAD.WIDE R180, R141, 0x4, R126 ;  /* 0x000000048db47825 */ /* 0x008fc800078e027e */
[----:B------:R-:W-:-:S05]  /*2a7f0*/  IMAD.WIDE R182, R2, 0x4, R126 ;  /* 0x0000000402b67825 */ /* 0x000fca00078e027e */
[----:B------:R-:W-:Y:S01]  /*2a800*/  STL.64 [R1+0x2ce0], R182 ;  /* 0x002ce0b601007387 */ /* 0x000fe20000100a00 */
[----:B------:R-:W-:-:S03]  /*2a810*/  IMAD.WIDE R2, R3, 0x4, R126 ;  /* 0x0000000403027825 */ /* 0x000fc600078e027e */
[----:B------:R1:W-:Y:S04]  /*2a820*/  STL.64 [R1+0x2d18], R122 ;  /* 0x002d187a01007387 */ /* 0x0003e80000100a00 */
[----:B------:R3:W-:Y:S04]  /*2a830*/  STL.64 [R1+0x2d30], R180 ;  /* 0x002d30b401007387 */ /* 0x0007e80000100a00 */
[----:B------:R3:W-:Y:S01]  /*2a840*/  STL.64 [R1+0x2db0], R2 ;  /* 0x002db00201007387 */ /* 0x0007e20000100a00 */
[----:B-1----:R-:W-:-:S04]  /*2a850*/  IMAD.WIDE R122, R124, 0x4, R126 ;  /* 0x000000047c7a7825 */ /* 0x002fc800078e027e */
[--C-:B---3--:R-:W-:Y:S01]  /*2a860*/  IMAD.WIDE R180, R143, 0x4, R126.reuse ;  /* 0x000000048fb47825 */ /* 0x108fe200078e027e */
[----:B------:R4:W-:Y:S03]  /*2a870*/  STL.64 [R1+0x2dc8], R122 ;  /* 0x002dc87a01007387 */ /* 0x0009e60000100a00 */
[--C-:B------:R-:W-:Y:S01]  /*2a880*/  IMAD.WIDE R2, R144, 0x4, R126.reuse ;  /* 0x0000000490027825 */ /* 0x100fe200078e027e */
[----:B------:R-:W-:Y:S04]  /*2a890*/  STL.64 [R1+0x2de0], R180 ;  /* 0x002de0b401007387 */ /* 0x000fe80000100a00 */
[----:B------:R1:W-:Y:S01]  /*2a8a0*/  STL.64 [R1+0x2df8], R2 ;  /* 0x002df80201007387 */ /* 0x0003e20000100a00 */
[----:B----4-:R-:W-:-:S05]  /*2a8b0*/  IMAD.WIDE R122, R125, 0x4, R126 ;  /* 0x000000047d7a7825 */ /* 0x010fca00078e027e */
[----:B------:R3:W-:Y:S01]  /*2a8c0*/  STL.64 [R1+0x2e78], R122 ;  /* 0x002e787a01007387 */ /* 0x0007e20000100a00 */
[----:B-1----:R-:W-:-:S04]  /*2a8d0*/  IMAD.WIDE R2, R147, 0x4, R126 ;  /* 0x0000000493027825 */ /* 0x002fc800078e027e */
[----:B------:R-:W-:-:S04]  /*2a8e0*/  IMAD.WIDE R124, R104, 0x4, R126 ;  /* 0x00000004687c7825 */ /* 0x000fc800078e027e */
[--C-:B---3--:R-:W-:Y:S01]  /*2a8f0*/  IMAD.WIDE R122, R148, 0x4, R126.reuse ;  /* 0x00000004947a7825 */ /* 0x108fe200078e027e */
[----:B------:R1:W-:Y:S03]  /*2a900*/  STL.64 [R1+0x2e98], R124 ;  /* 0x002e987c01007387 */ /* 0x0003e60000100a00 */
[--C-:B------:R-:W-:Y:S01]  /*2a910*/  IMAD.WIDE R104, R105, 0x4, R126.reuse ;  /* 0x0000000469687825 */ /* 0x100fe200078e027e */
[----:B------:R3:W-:Y:S03]  /*2a920*/  STL.64 [R1+0x2eb0], R2 ;  /* 0x002eb00201007387 */ /* 0x0007e60000100a00 */
[--C-:B-1----:R-:W-:Y:S01]  /*2a930*/  IMAD.WIDE R124, R121, 0x4, R126.reuse ;  /* 0x00000004797c7825 */ /* 0x102fe200078e027e */
[----:B---3--:R-:W3:Y:S04]  /*2a940*/  LDL R3, [R1+0x888] ;  /* 0x0008880001037983 */ /* 0x008ee80000100800 */
[----:B------:R-:W-:Y:S04]  /*2a950*/  STL.64 [R1+0x2ee8], R122 ;  /* 0x002ee87a01007387 */ /* 0x000fe80000100a00 */
[----:B------:R-:W-:Y:S04]  /*2a960*/  STL.64 [R1+0x2f58], R104 ;  /* 0x002f586801007387 */ /* 0x000fe80000100a00 */
[----:B------:R-:W4:Y:S04]  /*2a970*/  LDL.LU R121, [R1+0x86b8] ;  /* 0x0086b80001797983 */ /* 0x000f280000300800 */
[----:B------:R1:W-:Y:S04]  /*2a980*/  STL.64 [R1+0x2f78], R124 ;  /* 0x002f787c01007387 */ /* 0x0003e80000100a00 */
[----:B-1----:R-:W3:Y:S01]  /*2a990*/  LDL R124, [R1+0x528] ;  /* 0x00052800017c7983 */ /* 0x002ee20000100800 */
[----:B------:R-:W-:-:S04]  /*2a9a0*/  IMAD.WIDE R122, R151, 0x4, R126 ;  /* 0x00000004977a7825 */ /* 0x000fc800078e027e */
[--C-:B------:R-:W-:Y:S01]  /*2a9b0*/  IMAD.WIDE R104, R152, 0x4, R126.reuse ;  /* 0x0000000498687825 */ /* 0x100fe200078e027e */
[----:B------:R1:W-:Y:S04]  /*2a9c0*/  STL.64 [R1+0x2f90], R122 ;  /* 0x002f907a01007387 */ /* 0x0003e80000100a00 */
[----:B------:R1:W-:Y:S01]  /*2a9d0*/  STL.64 [R1+0x2fa8], R104 ;  /* 0x002fa86801007387 */ /* 0x0003e20000100a00 */
[----:B------:R-:W-:-:S03]  /*2a9e0*/  IMAD.WIDE R180, R156, 0x4, R126 ;  /* 0x000000049cb47825 */ /* 0x000fc600078e027e */
[----:B------:R-:W3:Y:S01]  /*2a9f0*/  LDL R202, [R1+0x53c] ;  /* 0x00053c0001ca7983 */ /* 0x000ee20000100800 */
[----:B-1----:R-:W-:-:S04]  /*2aa00*/  IMAD.WIDE R122, R154, 0x4, R126 ;  /* 0x000000049a7a7825 */ /* 0x002fc800078e027e */
[--C-:B------:R-:W-:Y:S01]  /*2aa10*/  IMAD.WIDE R104, R155, 0x4, R126.reuse ;  /* 0x000000049b687825 */ /* 0x100fe200078e027e */
[----:B------:R1:W-:Y:S04]  /*2aa20*/  STL.64 [R1+0x3150], R122 ;  /* 0x0031507a01007387 */ /* 0x0003e80000100a00 */
[----:B------:R-:W3:Y:S01]  /*2aa30*/  LDL R125, [R1+0x52c] ;  /* 0x00052c00017d7983 */ /* 0x000ee20000100800 */
[----:B------:R-:W-:-:S03]  /*2aa40*/  IMAD.WIDE R182, R10, 0x4, R126 ;  /* 0x000000040ab67825 */ /* 0x000fc600078e027e */
[----:B------:R1:W-:Y:S02]  /*2aa50*/  STL.64 [R1+0x3170], R104 ;  /* 0x0031706801007387 */ /* 0x0003e40000100a00 */
[--C-:B-1----:R-:W-:Y:S02]  /*2aa60*/  IMAD.WIDE R122, R157, 0x4, R126.reuse ;  /* 0x000000049d7a7825 */ /* 0x102fe400078e027e */
[----:B------:R-:W3:Y:S04]  /*2aa70*/  LDL R104, [R1+0x530] ;  /* 0x0005300001687983 */ /* 0x000ee80000100800 */
[----:B------:R-:W-:Y:S04]  /*2aa80*/  STL.64 [R1+0x3190], R180 ;  /* 0x003190b401007387 */ /* 0x000fe80000100a00 */
[----:B------:R1:W-:Y:S04]  /*2aa90*/  STL.64 [R1+0x31a8], R122 ;  /* 0x0031a87a01007387 */ /* 0x0003e80000100a00 */
[----:B------:R-:W-:Y:S04]  /*2aaa0*/  STL.64 [R1+0x3200], R182 ;  /* 0x003200b601007387 */ /* 0x000fe80000100a00 */
[----:B------:R-:W3:Y:S01]  /*2aab0*/  LDL R105, [R1+0x538] ;  /* 0x0005380001697983 */ /* 0x000ee20000100800 */
[----:B-1----:R-:W-:-:S04]  /*2aac0*/  IMAD.WIDE R122, R160, 0x4, R126 ;  /* 0x00000004a07a7825 */ /* 0x002fc800078e027e */
[----:B------:R-:W-:-:S05]  /*2aad0*/  IMAD.WIDE R180, R98, 0x4, R126 ;  /* 0x0000000462b47825 */ /* 0x000fca00078e027e */
[----:B------:R1:W-:Y:S04]  /*2aae0*/  STL.64 [R1+0x3220], R180 ;  /* 0x003220b401007387 */ /* 0x0003e80000100a00 */
[----:B------:R2:W-:Y:S04]  /*2aaf0*/  STL.64 [R1+0x3880], R122 ;  /* 0x0038807a01007387 */ /* 0x0005e80000100a00 */
[----:B------:R-:W3:Y:S01]  /*2ab00*/  LDL R223, [R1+0x548] ;  /* 0x0005480001df7983 */ /* 0x000ee20000100800 */
[----:B-1----:R-:W-:-:S05]  /*2ab10*/  IMAD.WIDE R180, R161, 0x4, R126 ;  /* 0x00000004a1b47825 */ /* 0x002fca00078e027e */
[----:B------:R1:W-:Y:S01]  /*2ab20*/  STL.64 [R1+0x38b8], R180 ;  /* 0x0038b8b401007387 */ /* 0x0003e20000100a00 */
[----:B------:R-:W-:-:S04]  /*2ab30*/  IMAD.WIDE R182, R164, 0x4, R126 ;  /* 0x00000004a4b67825 */ /* 0x000fc800078e027e */
[----:B--2---:R-:W-:-:S05]  /*2ab40*/  IMAD.WIDE R122, R5, 0x4, R126 ;  /* 0x00000004057a7825 */ /* 0x004fca00078e027e */
[----:B------:R2:W-:Y:S01]  /*2ab50*/  STL.64 [R1+0x3920], R122 ;  /* 0x0039207a01007387 */ /* 0x0005e20000100a00 */
[----:B-1----:R-:W-:-:S04]  /*2ab60*/  IMAD.WIDE R180, R85, 0x4, R126 ;  /* 0x0000000455b47825 */ /* 0x002fc800078e027e */
[--C-:B--2---:R-:W-:Y:S01]  /*2ab70*/  IMAD.WIDE R122, R163, 0x4, R126.reuse ;  /* 0x00000004a37a7825 */ /* 0x104fe200078e027e */
[----:B------:R1:W-:Y:S04]  /*2ab80*/  STL.64 [R1+0x3960], R180 ;  /* 0x003960b401007387 */ /* 0x0003e80000100a00 */
[----:B------:R2:W-:Y:S04]  /*2ab90*/  STL.64 [R1+0x3998], R122 ;  /* 0x0039987a01007387 */ /* 0x0005e80000100a00 */
[----:B------:R2:W-:Y:S01]  /*2aba0*/  STL.64 [R1+0x39d0], R182 ;  /* 0x0039d0b601007387 */ /* 0x0005e20000100a00 */
[----:B-1----:R-:W-:-:S04]  /*2abb0*/  IMAD.WIDE R180, R167, 0x4, R126 ;  /* 0x00000004a7b47825 */ /* 0x002fc800078e027e */
[--C-:B--2---:R-:W-:Y:S01]  /*2abc0*/  IMAD.WIDE R122, R168, 0x4, R126.reuse ;  /* 0x00000004a87a7825 */ /* 0x104fe200078e027e */
[----:B------:R1:W-:Y:S03]  /*2abd0*/  STL.64 [R1+0x3a20], R180 ;  /* 0x003a20b401007387 */ /* 0x0003e60000100a00 */
[--C-:B------:R-:W-:Y:S01]  /*2abe0*/  IMAD.WIDE R182, R171, 0x4, R126.reuse ;  /* 0x00000004abb67825 */ /* 0x100fe200078e027e */
[----:B------:R2:W-:Y:S04]  /*2abf0*/  STL.64 [R1+0x3a38], R122 ;  /* 0x003a387a01007387 */ /* 0x0005e80000100a00 */
[----:B------:R2:W-:Y:S01]  /*2ac00*/  STL.64 [R1+0x3a70], R182 ;  /* 0x003a70b601007387 */ /* 0x0005e20000100a00 */
[----:B-1----:R-:W-:-:S04]  /*2ac10*/  IMAD.WIDE R180, R172, 0x4, R126 ;  /* 0x00000004acb47825 */ /* 0x002fc800078e027e */
[--C-:B--2---:R-:W-:Y:S01]  /*2ac20*/  IMAD.WIDE R122, R175, 0x4, R126.reuse ;  /* 0x00000004af7a7825 */ /* 0x104fe200078e027e */
[----:B------:R1:W-:Y:S03]  /*2ac30*/  STL.64 [R1+0x3aa8], R180 ;  /* 0x003aa8b401007387 */ /* 0x0003e60000100a00 */
[--C-:B------:R-:W-:Y:S01]  /*2ac40*/  IMAD.WIDE R182, R176, 0x4, R126.reuse ;  /* 0x00000004b0b67825 */ /* 0x100fe200078e027e */
[----:B------:R-:W-:Y:S04]  /*2ac50*/  STL.64 [R1+0x3b20], R122 ;  /* 0x003b207a01007387 */ /* 0x000fe80000100a00 */
[----:B------:R-:W-:Y:S04]  /*2ac60*/  STL.64 [R1+0x3b78], R182 ;  /* 0x003b78b601007387 */ /* 0x000fe80000100a00 */
[----:B------:R-:W2:Y:S01]  /*2ac70*/  LDL R218, [R1+0x540] ;  /* 0x0005400001da7983 */ /* 0x000ea20000100800 */
[----:B-1----:R-:W-:-:S05]  /*2ac80*/  IMAD.WIDE R180, R177, 0x4, R126 ;  /* 0x00000004b1b47825 */ /* 0x002fca00078e027e */
[----:B------:R1:W-:Y:S02]  /*2ac90*/  STL.64 [R1+0x3bb0], R180 ;  /* 0x003bb0b401007387 */ /* 0x0003e40000100a00 */
[----:B-1----:R-:W-:-:S04]  /*2aca0*/  IMAD.WIDE R180, R187, 0x4, R126 ;  /* 0x00000004bbb47825 */ /* 0x002fc800078e027e */
[----:B----4-:R-:W-:-:S05]  /*2acb0*/  IMAD.WIDE R122, R121, 0x4, R126 ;  /* 0x00000004797a7825 */ /* 0x010fca00078e027e */
[----:B------:R1:W-:Y:S04]  /*2acc0*/  STL.64 [R1+0x40e8], R122 ;  /* 0x0040e87a01007387 */ /* 0x0003e80000100a00 */
[----:B------:R-:W4:Y:S01]  /*2acd0*/  LDL R219, [R1+0x544] ;  /* 0x0005440001db7983 */ /* 0x000f220000100800 */
[----:B---3--:R-:W-:-:S05]  /*2ace0*/  IMAD.WIDE R2, R3, 0x4, R126 ;  /* 0x0000000403027825 */ /* 0x008fca00078e027e */
[----:B------:R3:W-:Y:S04]  /*2acf0*/  STL.64 [R1+0x40d0], R2 ;  /* 0x0040d00201007387 */ /* 0x0007e80000100a00 */
[----:B------:R-:W-:Y:S04]  /*2ad00*/  STL.64 [R1+0x46b0], R180 ;  /* 0x0046b0b401007387 */ /* 0x000fe80000100a00 */
[----:B------:R-:W4:Y:S01]  /*2ad10*/  LDL R216, [R1+0x54c] ;  /* 0x00054c0001d87983 */ /* 0x000f220000100800 */
[----:B-1----:R-:W-:-:S04]  /*2ad20*/  IMAD.WIDE R122, R124, 0x4, R126 ;  /* 0x000000047c7a7825 */ /* 0x002fc800078e027e */
[----:B---3--:R-:W-:-:S05]  /*2ad30*/  IMAD.WIDE R2, R199, 0x4, R126 ;  /* 0x00000004c7027825 */ /* 0x008fca00078e027e */
[----:B------:R1:W-:Y:S04]  /*2ad40*/  STL.64 [R1+0x4660], R2 ;  /* 0x0046600201007387 */ /* 0x0003e80000100a00 */
[----:B------:R3:W-:Y:S04]  /*2ad50*/  STL.64 [R1+0x4658], R122 ;  /* 0x0046587a01007387 */ /* 0x0007e80000100a00 */
[----:B------:R-:W4:Y:S01]  /*2ad60*/  LDL R182, [R1+0x550] ;  /* 0x0005500001b67983 */ /* 0x000f220000100800 */
[----:B-1----:R-:W-:-:S05]  /*2ad70*/  IMAD.WIDE R2, R209, 0x4, R126 ;  /* 0x00000004d1027825 */ /* 0x002fca00078e027e */
[----:B------:R1:W-:Y:S04]  /*2ad80*/  STL.64 [R1+0x4650], R2 ;  /* 0x0046500201007387 */ /* 0x0003e80000100a00 */
[----:B------:R-:W4:Y:S01]  /*2ad90*/  LDL R183, [R1+0x554] ;  /* 0x0005540001b77983 */ /* 0x000f220000100800 */
[----:B---3--:R-:W-:-:S04]  /*2ada0*/  IMAD.WIDE R122, R125, 0x4, R126 ;  /* 0x000000047d7a7825 */ /* 0x008fc800078e027e */
[--C-:B-1----:R-:W-:Y:S01]  /*2adb0*/  IMAD.WIDE R2, R210, 0x4, R126.reuse ;  /* 0x00000004d2027825 */ /* 0x102fe200078e027e */
[----:B------:R1:W-:Y:S04]  /*2adc0*/  STL.64 [R1+0x4648], R122 ;  /* 0x0046487a01007387 */ /* 0x0003e80000100a00 */
[----:B------:R-:W3:Y:S04]  /*2add0*/  LDL R217, [R1+0x558] ;  /* 0x0005580001d97983 */ /* 0x000ee80000100800 */
[----:B------:R1:W-:Y:S02]  /*2ade0*/  STL.64 [R1+0x4640], R2 ;  /* 0x0046400201007387 */ /* 0x0003e40000100a00 */
[----:B-1----:R-:W-:-:S04]  /*2adf0*/  IMAD.WIDE R122, R104, 0x4, R126 ;  /* 0x00000004687a7825 */ /* 0x002fc800078e027e */
[--C-:B------:R-:W-:Y:S01]  /*2ae00*/  IMAD.WIDE R104, R105, 0x4, R126.reuse ;  /* 0x0000000469687825 */ /* 0x100fe200078e027e */
[----:B------:R1:W-:Y:S03]  /*2ae10*/  STL.64 [R1+0x4638], R122 ;  /* 0x0046387a01007387 */ /* 0x0003e60000100a00 */
[--C-:B------:R-:W-:Y:S01]  /*2ae20*/  IMAD.WIDE R2, R232, 0x4, R126.reuse ;  /* 0x00000004e8027825 */ /* 0x100fe200078e027e */
[----:B------:R-:W3:Y:S04]  /*2ae30*/  LDL R214, [R1+0x470] ;  /* 0x0004700001d67983 */ /* 0x000ee80000100800 */
[----:B------:R1:W-:Y:S01]  /*2ae40*/  STL.64 [R1+0x4630], R2 ;  /* 0x0046300201007387 */ /* 0x0003e20000100a00 */
[----:B------:R-:W-:-:S03]  /*2ae50*/  IMAD.WIDE R234, R96, 0x4, R126 ;  /* 0x0000000460ea7825 */ /* 0x000fc600078e027e */
[----:B------:R-:W3:Y:S01]  /*2ae60*/  LDL R215, [R1+0x900] ;  /* 0x0009000001d77983 */ /* 0x000ee20000100800 */
[----:B-1----:R-:W-:-:S03]  /*2ae70*/  IMAD.WIDE R122, R202, 0x4, R126 ;  /* 0x00000004ca7a7825 */ /* 0x002fc600078e027e */
[----:B------:R-:W-:Y:S01]  /*2ae80*/  STL.64 [R1+0x4628], R104 ;  /* 0x0046286801007387 */ /* 0x000fe20000100a00 */
[----:B------:R-:W-:-:S03]  /*2ae90*/  IMAD.WIDE R2, R246, 0x4, R126 ;  /* 0x00000004f6027825 */ /* 0x000fc600078e027e */
[----:B------:R-:W3:Y:S04]  /*2aea0*/  LDL R180, [R1+0x904] ;  /* 0x0009040001b47983 */ /* 0x000ee80000100800 */
[----:B------:R1:W-:Y:S04]  /*2aeb0*/  STL.64 [R1+0x4618], R2 ;  /* 0x0046180201007387 */ /* 0x0003e80000100a00 */
[----:B------:R-:W3:Y:S04]  /*2aec0*/  LDL R181, [R1+0x760] ;  /* 0x0007600001b57983 */ /* 0x000ee80000100800 */
[----:B------:R-:W3:Y:S04]  /*2aed0*/  LDL R124, [R1+0x76c] ;  /* 0x00076c00017c7983 */ /* 0x000ee80000100800 */
[----:B-1----:R-:W3:Y:S04]  /*2aee0*/  LDL R2, [R1+0x764] ;  /* 0x0007640001027983 */ /* 0x002ee80000100800 */
[----:B------:R-:W3:Y:S04]  /*2aef0*/  LDL R3, [R1+0x768] ;  /* 0x0007680001037983 */ /* 0x000ee80000100800 */
[----:B------:R-:W3:Y:S04]  /*2af00*/  LDL R125, [R1+0x770] ;  /* 0x00077000017d7983 */ /* 0x000ee80000100800 */
[----:B------:R-:W3:Y:S04]  /*2af10*/  LDL R104, [R1+0x938] ;  /* 0x0009380001687983 */ /* 0x000ee80000100800 */
[----:B------:R-:W3:Y:S04]  /*2af20*/  LDL R105, [R1+0x93c] ;  /* 0x00093c0001697983 */ /* 0x000ee80000100800 */
[----:B------:R1:W-:Y:S04]  /*2af30*/  STL.64 [R1+0x4610], R122 ;  /* 0x0046107a01007387 */ /* 0x0003e80000100a00 */
[----:B-1----:R-:W3:Y:S04]  /*2af40*/  LDL.LU R122, [R1+0x9c8] ;  /* 0x0009c800017a7983 */ /* 0x002ee80000300800 */
[----:B------:R-:W3:Y:S04]  /*2af50*/  LDL.LU R123, [R1+0x9cc] ;  /* 0x0009cc00017b7983 */ /* 0x000ee80000300800 */
[----:B------:R2:W-:Y:S02]  /*2af60*/  STL.64 [R1+0x4608], R234 ;  /* 0x004608ea01007387 */ /* 0x0005e40000100a00 */
[----:B--2---:R-:W-:-:S05]  /*2af70*/  IMAD.WIDE R234, R218, 0x4, R126 ;  /* 0x00000004daea7825 */ /* 0x004fca00078e027e */
[----:B------:R1:W-:Y:S02]  /*2af80*/  STL.64 [R1+0x4600], R234 ;  /* 0x004600ea01007387 */ /* 0x0003e40000100a00 */
[----:B-1----:R-:W-:-:S05]  /*2af90*/  IMAD.WIDE R234, R82, 0x4, R126 ;  /* 0x0000000452ea7825 */ /* 0x002fca00078e027e */
[----:B------:R1:W-:Y:S04]  /*2afa0*/  STL.64 [R1+0x45f0], R234 ;  /* 0x0045f0ea01007387 */ /* 0x0003e80000100a00 */
[----:B-1----:R-:W2:Y:S01]  /*2afb0*/  LDL.LU.64 R234, [R1+0x86b0] ;  /* 0x0086b00001ea7983 */ /* 0x002ea20000300a00 */
[----:B----4-:R-:W-:-:S05]  /*2afc0*/  IMAD.WIDE R218, R219, 0x4, R126 ;  /* 0x00000004dbda7825 */ /* 0x010fca00078e027e */
        /* <DEDUP_REMOVED lines=12> */
[----:B------:R1:W-:Y:S01]  /*2b090*/  STL.64 [R1+0x45b0], R218 ;  /* 0x0045b0da01007387 */ /* 0x0003e20000100a00 */
[----:B------:R-:W-:-:S04]  /*2b0a0*/  IMAD.WIDE R182, R183, 0x4, R126 ;  /* 0x00000004b7b67825 */ /* 0x000fc800078e027e */
[----:B-1----:R-:W-:-:S05]  /*2b0b0*/  IMAD.WIDE R218, R33, 0x4, R126 ;  /* 0x0000000421da7825 */ /* 0x002fca00078e027e */
[----:B------:R1:W-:Y:S04]  /*2b0c0*/  STL.64 [R1+0x45a8], R218 ;  /* 0x0045a8da01007387 */ /* 0x0003e80000100a00 */
[----:B-1----:R-:W4:Y:S04]  /*2b0d0*/  LDL.LU.64 R218, [R1+0x86a8] ;  /* 0x0086a80001da7983 */ /* 0x002f280000300a00 */
[----:B------:R1:W-:Y:S02]  /*2b0e0*/  STL.64 [R1+0x45a0], R182 ;  /* 0x0045a0b601007387 */ /* 0x0003e40000100a00 */
[----:B-1----:R-:W-:-:S05]  /*2b0f0*/  IMAD.WIDE R182, R20, 0x4, R126 ;  /* 0x0000000414b67825 */ /* 0x002fca00078e027e */
[----:B------:R1:W-:Y:S04]  /*2b100*/  STL.64 [R1+0x4598], R182 ;  /* 0x004598b601007387 */ /* 0x0003e80000100a00 */
[----:B-1----:R-:W2:Y:S01]  /*2b110*/  LDL.LU.64 R182, [R1+0x86a0] ;  /* 0x0086a00001b67983 */ /* 0x002ea20000300a00 */
[----:B---3--:R-:W-:-:S03]  /*2b120*/  IMAD.WIDE R216, R217, 0x4, R126 ;  /* 0x00000004d9d87825 */ /* 0x008fc600078e027e */
[----:B------:R-:W3:Y:S04]  /*2b130*/  LDL R34, [R1+0x474] ;  /* 0x0004740001227983 */ /* 0x000ee80000100800 */
[----:B------:R1:W-:Y:S02]  /*2b140*/  STL.64 [R1+0x4590], R216 ;  /* 0x004590d801007387 */ /* 0x0003e40000100a00 */
[----:B-1----:R-:W-:-:S05]  /*2b150*/  IMAD.WIDE R216, R8, 0x4, R126 ;  /* 0x0000000408d87825 */ /* 0x002fca00078e027e */
[----:B------:R1:W-:Y:S02]  /*2b160*/  STL.64 [R1+0x4588], R216 ;  /* 0x004588d801007387 */ /* 0x0003e40000100a00 */
[----:B-1----:R-:W-:-:S05]  /*2b170*/  IMAD.WIDE R216, R214, 0x4, R126 ;  /* 0x00000004d6d87825 */ /* 0x002fca00078e027e */
        /* <DEDUP_REMOVED lines=11> */
[----:B-1----:R-:W2:Y:S04]  /*2b230*/  LDL.LU.64 R214, [R1+0x8690] ;  /* 0x0086900001d67983 */ /* 0x002ea80000300a00 */
[----:B------:R1:W-:Y:S02]  /*2b240*/  STL.64 [R1+0x4678], R180 ;  /* 0x004678b401007387 */ /* 0x0003e40000100a00 */
[----:B-1----:R-:W-:-:S05]  /*2b250*/  IMAD.WIDE R180, R2, 0x4, R126 ;  /* 0x0000000402b47825 */ /* 0x002fca00078e027e */
[----:B------:R1:W-:Y:S04]  /*2b260*/  STL.64 [R1+0x4620], R180 ;  /* 0x004620b401007387 */ /* 0x0003e80000100a00 */
[----:B-1----:R-:W2:Y:S01]  /*2b270*/  LDL.LU.64 R180, [R1+0x8688] ;  /* 0x0086880001b47983 */ /* 0x002ea20000300a00 */
[----:B------:R-:W-:-:S05]  /*2b280*/  IMAD.WIDE R2, R3, 0x4, R126 ;  /* 0x0000000403027825 */ /* 0x000fca00078e027e */
[----:B------:R1:W-:Y:S02]  /*2b290*/  STL.64 [R1+0x4578], R2 ;  /* 0x0045780201007387 */ /* 0x0003e40000100a00 */
[----:B-1----:R-:W-:-:S04]  /*2b2a0*/  IMAD.WIDE R2, R124, 0x4, R126 ;  /* 0x000000047c027825 */ /* 0x002fc800078e027e */
[--C-:B------:R-:W-:Y:S01]  /*2b2b0*/  IMAD.WIDE R124, R125, 0x4, R126.reuse ;  /* 0x000000047d7c7825 */ /* 0x100fe200078e027e */
[----:B------:R1:W-:Y:S04]  /*2b2c0*/  STL.64 [R1+0x4558], R2 ;  /* 0x0045580201007387 */ /* 0x0003e80000100a00 */
[----:B-1----:R-:W3:Y:S04]  /*2b2d0*/  LDL.LU.64 R2, [R1+0x8680] ;  /* 0x0086800001027983 */ /* 0x002ee80000300a00 */
[----:B------:R1:W-:Y:S02]  /*2b2e0*/  STL.64 [R1+0x4540], R124 ;  /* 0x0045407c01007387 */ /* 0x0003e40000100a00 */
[----:B-1----:R-:W-:-:S05]  /*2b2f0*/  IMAD.WIDE R124, R233, 0x4, R126 ;  /* 0x00000004e97c7825 */ /* 0x002fca00078e027e */
[----:B------:R1:W-:Y:S02]  /*2b300*/  STL.64 [R1+0x4528], R124 ;  /* 0x0045287c01007387 */ /* 0x0003e40000100a00 */
[----:B-1----:R-:W-:-:S04]  /*2b310*/  IMAD.WIDE R124, R104, 0x4, R126 ;  /* 0x00000004687c7825 */ /* 0x002fc800078e027e */
[--C-:B------:R-:W-:Y:S01]  /*2b320*/  IMAD.WIDE R104, R105, 0x4, R126.reuse ;  /* 0x0000000469687825 */ /* 0x100fe200078e027e */
[----:B------:R1:W-:Y:S04]  /*2b330*/  STL.64 [R1+0x4510], R124 ;  /* 0x0045107c01007387 */ /* 0x0003e80000100a00 */
[----:B-1----:R-:W3:Y:S04]  /*2b340*/  LDL.LU R124, [R1+0x867c] ;  /* 0x00867c00017c7983 */ /* 0x002ee80000300800 */
        /* <DEDUP_REMOVED lines=9> */
[--C-:B--2---:R-:W-:Y:S02]  /*2b3e0*/  IMAD.WIDE R104, R180, 0x4, R126.reuse ;  /* 0x00000004b4687825 */ /* 0x104fe400078e027e */
[----:B------:R-:W2:Y:S04]  /*2b3f0*/  LDL.LU R180, [R1+0x8678] ;  /* 0x0086780001b47983 */ /* 0x000ea80000300800 */
[----:B------:R1:W-:Y:S04]  /*2b400*/  STL.64 [R1+0x4460], R104 ;  /* 0x0044606801007387 */ /* 0x0003e80000100a00 */
[----:B-1----:R-:W2:Y:S01]  /*2b410*/  LDL.LU.64 R104, [R1+0x8670] ;  /* 0x0086700001687983 */ /* 0x002ea20000300a00 */
[----:B---3--:R-:W-:-:S05]  /*2b420*/  IMAD.WIDE R124, R124, 0x4, R126 ;  /* 0x000000047c7c7825 */ /* 0x008fca00078e027e */
[----:B------:R1:W-:Y:S02]  /*2b430*/  STL.64 [R1+0x4448], R124 ;  /* 0x0044487c01007387 */ /* 0x0003e40000100a00 */
[----:B-1----:R-:W-:-:S05]  /*2b440*/  IMAD.WIDE R124, R63, 0x4, R126 ;  /* 0x000000043f7c7825 */ /* 0x002fca00078e027e */
[----:B------:R2:W-:Y:S02]  /*2b450*/  STL.64 [R1+0x4430], R124 ;  /* 0x0044307c01007387 */ /* 0x0005e40000100a00 */
[----:B--2---:R-:W-:-:S05]  /*2b460*/  IMAD.WIDE R124, R104, 0x4, R126 ;  /* 0x00000004687c7825 */ /* 0x004fca00078e027e */
        /* <DEDUP_REMOVED lines=11> */
[----:B-1----:R-:W2:Y:S02]  /*2b520*/  LDL.LU R125, [R1+0x8668] ;  /* 0x00866800017d7983 */ /* 0x002ea40000300800 */
        /* <DEDUP_REMOVED lines=134> */
[----:B-1----:R-:W2:Y:S01]  /*2bd90*/  LDL.LU.64 R124, [R1+0x8660] ;  /* 0x00866000017c7983 */ /* 0x002ea20000300a00 */
[----:B------:R-:W-:-:S05]  /*2bda0*/  IMAD.WIDE R126, R106, 0x4, R126 ;  /* 0x000000046a7e7825 */ /* 0x000fca00078e027e */
[----:B------:R2:W-:Y:S02]  /*2bdb0*/  STL.64 [R1+0x3d50], R126 ;  /* 0x003d507e01007387 */ /* 0x0005e40000100a00 */
[--C-:B--2---:R-:W-:Y:S02]  /*2bdc0*/  IMAD.WIDE R126, R211, 0x4, R124.reuse ;  /* 0x00000004d37e7825 */ /* 0x104fe400078e027c */
[----:B------:R-:W2:Y:S04]  /*2bdd0*/  LDL.LU R211, [R1+0x8658] ;  /* 0x0086580001d37983 */ /* 0x000ea80000300800 */
[----:B------:R1:W-:Y:S02]  /*2bde0*/  STL.64 [R1+0x1f40], R126 ;  /* 0x001f407e01007387 */ /* 0x0003e40000100a00 */
[----:B-1----:R-:W-:-:S02]  /*2bdf0*/  IMAD.WIDE R126, R185, 0x4, R124 ;  /* 0x00000004b97e7825 */ /* 0x002fc400078e027c */
[----:B------:R-:W3:Y:S04]  /*2be00*/  LDL.LU R185, [R1+0x8654] ;  /* 0x0086540001b97983 */ /* 0x000ee80000300800 */
[----:B------:R1:W-:Y:S02]  /*2be10*/  STL.64 [R1+0x1e70], R126 ;  /* 0x001e707e01007387 */ /* 0x0003e40000100a00 */
[--C-:B-1----:R-:W-:Y:S02]  /*2be20*/  IMAD.WIDE R126, R149, 0x4, R124.reuse ;  /* 0x00000004957e7825 */ /* 0x102fe400078e027c */
[----:B------:R-:W4:Y:S04]  /*2be30*/  LDL.LU R149, [R1+0x8650] ;  /* 0x0086500001957983 */ /* 0x000f280000300800 */
[----:B------:R1:W-:Y:S02]  /*2be40*/  STL.64 [R1+0x1db0], R126 ;  /* 0x001db07e01007387 */ /* 0x0003e40000100a00 */
[----:B-1----:R-:W-:-:S02]  /*2be50*/  IMAD.WIDE R126, R77, 0x4, R124 ;  /* 0x000000044d7e7825 */ /* 0x002fc400078e027c */
[----:B------:R-:W2:Y:S04]  /*2be60*/  LDL.LU R77, [R1+0x864c] ;  /* 0x00864c00014d7983 */ /* 0x000ea80000300800 */
[----:B------:R1:W-:Y:S02]  /*2be70*/  STL.64 [R1+0x1d00], R126 ;  /* 0x001d007e01007387 */ /* 0x0003e40000100a00 */
[--C-:B-1----:R-:W-:Y:S02]  /*2be80*/  IMAD.WIDE R126, R32, 0x4, R124.reuse ;  /* 0x00000004207e7825 */ /* 0x102fe400078e027c */
[----:B------:R-:W2:Y:S04]  /*2be90*/  LDL.LU R32, [R1+0x8648] ;  /* 0x0086480001207983 */ /* 0x000ea80000300800 */
        /* <DEDUP_REMOVED lines=12> */
[----:B------:R1:W-:Y:S04]  /*2bf60*/  STL.64 [R1+0x3d40], R126 ;  /* 0x003d407e01007387 */ /* 0x0003e80000100a00 */
[----:B------:R1:W-:Y:S02]  /*2bf70*/  STL [R1+0x8374], R105 ;  /* 0x0083746901007387 */ /* 0x0003e40000100800 */
[----:B-1----:R-:W-:-:S02]  /*2bf80*/  IMAD.WIDE R126, R105, 0x4, R124 ;  /* 0x00000004697e7825 */ /* 0x002fc400078e027c */
[----:B------:R-:W2:Y:S04]  /*2bf90*/  LDL.LU R105, [R1+0x93c] ;  /* 0x00093c0001697983 */ /* 0x000ea80000300800 */
[----:B------:R1:W-:Y:S04]  /*2bfa0*/  STL.64 [R1+0x3d38], R126 ;  /* 0x003d387e01007387 */ /* 0x0003e80000100a00 */
[----:B------:R1:W-:Y:S02]  /*2bfb0*/  STL [R1+0x8378], R252 ;  /* 0x008378fc01007387 */ /* 0x0003e40000100800 */
[----:B-1----:R-:W-:-:S02]  /*2bfc0*/  IMAD.WIDE R126, R252, 0x4, R124 ;  /* 0x00000004fc7e7825 */ /* 0x002fc400078e027c */
[----:B------:R-:W3:Y:S04]  /*2bfd0*/  LDL.LU R252, [R1+0x938] ;  /* 0x0009380001fc7983 */ /* 0x000ee80000300800 */
[----:B------:R1:W-:Y:S04]  /*2bfe0*/  STL.64 [R1+0x3d30], R126 ;  /* 0x003d307e01007387 */ /* 0x0003e80000100a00 */
[----:B------:R-:W-:Y:S01]  /*2bff0*/  STL [R1+0x837c], R2 ;  /* 0x00837c0201007387 */ /* 0x000fe20000100800 */
[----:B-1----:R-:W-:-:S05]  /*2c000*/  IMAD.WIDE R126, R2, 0x4, R124 ;  /* 0x00000004027e7825 */ /* 0x002fca00078e027c */
[----:B------:R1:W-:Y:S04]  /*2c010*/  STL.64 [R1+0x3d28], R126 ;  /* 0x003d287e01007387 */ /* 0x0003e80000100a00 */
[----:B------:R-:W-:Y:S01]  /*2c020*/  STL [R1+0x8380], R103 ;  /* 0x0083806701007387 */ /* 0x000fe20000100800 */
[----:B-1----:R-:W-:-:S05]  /*2c030*/  IMAD.WIDE R126, R103, 0x4, R124 ;  /* 0x00000004677e7825 */ /* 0x002fca00078e027c */
[----:B------:R1:W-:Y:S04]  /*2c040*/  STL.64 [R1+0x3d20], R126 ;  /* 0x003d207e01007387 */ /* 0x0003e80000100a00 */
[----:B------:R-:W-:Y:S01]  /*2c050*/  STL [R1+0x8384], R104 ;  /* 0x0083846801007387 */ /* 0x000fe20000100800 */
[----:B-1----:R-:W-:-:S05]  /*2c060*/  IMAD.WIDE R126, R104, 0x4, R124 ;  /* 0x00000004687e7825 */ /* 0x002fca00078e027c */
[----:B------:R2:W-:Y:S02]  /*2c070*/  STL.64 [R1+0x3d18], R126 ;  /* 0x003d187e01007387 */ /* 0x0005e40000100a00 */
[--C-:B--2---:R-:W-:Y:S02]  /*2c080*/  IMAD.WIDE R126, R105, 0x4, R124.reuse ;  /* 0x00000004697e7825 */ /* 0x104fe400078e027c */
[----:B------:R1:W-:Y:S04]  /*2c090*/  STL [R1+0x8388], R105 ;  /* 0x0083886901007387 */ /* 0x0003e80000100800 */
[----:B------:R3:W-:Y:S01]  /*2c0a0*/  STL.64 [R1+0x3d10], R126 ;  /* 0x003d107e01007387 */ /* 0x0007e20000100a00 */
[----:B-1----:R-:W-:-:S04]  /*2c0b0*/  IMAD.WIDE R104, R85, 0x4, R124 ;  /* 0x0000000455687825 */ /* 0x002fc800078e027c */
[--C-:B---3--:R-:W-:Y:S01]  /*2c0c0*/  IMAD.WIDE R126, R252, 0x4, R124.reuse ;  /* 0x00000004fc7e7825 */ /* 0x108fe200078e027c */
[----:B------:R-:W-:Y:S04]  /*2c0d0*/  STL [R1+0x838c], R252 ;  /* 0x00838cfc01007387 */ /* 0x000fe80000100800 */
[----:B------:R1:W-:Y:S04]  /*2c0e0*/  STL.64 [R1+0x3d08], R126 ;  /* 0x003d087e01007387 */ /* 0x0003e80000100a00 */
[----:B------:R-:W2:Y:S01]  /*2c0f0*/  LDL.LU R85, [R1+0x8634] ;  /* 0x0086340001557983 */ /* 0x000ea20000300800 */
[----:B-1----:R-:W-:-:S03]  /*2c100*/  IMAD.WIDE R126, R98, 0x4, R124 ;  /* 0x00000004627e7825 */ /* 0x002fc600078e027c */
[----:B------:R-:W3:Y:S04]  /*2c110*/  LDL.LU R98, [R1+0x8630] ;  /* 0x0086300001627983 */ /* 0x000ee80000300800 */
        /* <DEDUP_REMOVED lines=23> */
[----:B------:R-:W3:Y:S04]  /*2c290*/  LDL.LU R191, [R1+0x8610] ;  /* 0x0086100001bf7983 */ /* 0x000ee80000300800 */
[----:B------:R1:W-:Y:S04]  /*2c2a0*/  STL.64 [R1+0x2860], R104 ;  /* 0x0028606801007387 */ /* 0x0003e80000100a00 */
[----:B------:R4:W-:Y:S01]  /*2c2b0*/  STL.64 [R1+0x27a8], R126 ;  /* 0x0027a87e01007387 */ /* 0x0009e20000100a00 */
[----:B-1----:R-:W-:-:S04]  /*2c2c0*/  IMAD.WIDE R104, R228, 0x4, R124 ;  /* 0x00000004e4687825 */ /* 0x002fc800078e027c */
[--C-:B------:R-:W-:Y:S01]  /*2c2d0*/  IMAD.WIDE R228, R229, 0x4, R124.reuse ;  /* 0x00000004e5e47825 */ /* 0x100fe200078e027c */
[----:B------:R1:W-:Y:S03]  /*2c2e0*/  STL.64 [R1+0x42f0], R104 ;  /* 0x0042f06801007387 */ /* 0x0003e60000100a00 */
[--C-:B----4-:R-:W-:Y:S01]  /*2c2f0*/  IMAD.WIDE R126, R204, 0x4, R124.reuse ;  /* 0x00000004cc7e7825 */ /* 0x110fe200078e027c */
[----:B------:R-:W-:Y:S04]  /*2c300*/  STL.64 [R1+0x42e8], R228 ;  /* 0x0042e8e401007387 */ /* 0x000fe80000100a00 */
[----:B------:R4:W-:Y:S01]  /*2c310*/  STL.64 [R1+0x3cf8], R126 ;  /* 0x003cf87e01007387 */ /* 0x0009e20000100a00 */
[----:B-1----:R-:W-:-:S04]  /*2c320*/  IMAD.WIDE R104, R205, 0x4, R124 ;  /* 0x00000004cd687825 */ /* 0x002fc800078e027c */
[--C-:B------:R-:W-:Y:S01]  /*2c330*/  IMAD.WIDE R204, R25, 0x4, R124.reuse ;  /* 0x0000000419cc7825 */ /* 0x100fe200078e027c */
[----:B------:R1:W-:Y:S03]  /*2c340*/  STL.64 [R1+0x2cb8], R104 ;  /* 0x002cb86801007387 */ /* 0x0003e60000100a00 */
[--C-:B----4-:R-:W-:Y:S01]  /*2c350*/  IMAD.WIDE R126, R26, 0x4, R124.reuse ;  /* 0x000000041a7e7825 */ /* 0x110fe200078e027c */
[----:B------:R4:W-:Y:S04]  /*2c360*/  STL.64 [R1+0x2bb0], R204 ;  /* 0x002bb0cc01007387 */ /* 0x0009e80000100a00 */
[----:B------:R-:W-:Y:S01]  /*2c370*/  STL.64 [R1+0x21b8], R126 ;  /* 0x0021b87e01007387 */ /* 0x000fe20000100a00 */
[----:B-1----:R-:W-:-:S03]  /*2c380*/  IMAD.WIDE R104, R27, 0x4, R124 ;  /* 0x000000041b687825 */ /* 0x002fc600078e027c */
[----:B------:R-:W3:Y:S01]  /*2c390*/  LDL R25, [R1+0x9c] ;  /* 0x00009c0001197983 */ /* 0x000ee20000100800 */
[----:B------:R-:W-:-:S03]  /*2c3a0*/  IMAD.WIDE R26, R28, 0x4, R124 ;  /* 0x000000041c1a7825 */ /* 0x000fc600078e027c */
[----:B------:R-:W-:Y:S01]  /*2c3b0*/  STL.64 [R1+0x20e0], R104 ;  /* 0x0020e06801007387 */ /* 0x000fe20000100a00 */
[----:B------:R-:W-:-:S03]  /*2c3c0*/  IMAD.WIDE R28, R29, 0x4, R124 ;  /* 0x000000041d1c7825 */ /* 0x000fc600078e027c */
[----:B------:R1:W-:Y:S01]  /*2c3d0*/  STL.64 [R1+0x1a90], R26 ;  /* 0x001a901a01007387 */ /* 0x0003e20000100a00 */
[----:B----4-:R-:W-:-:S03]  /*2c3e0*/  IMAD.WIDE R204, R36, 0x4, R124 ;  /* 0x0000000424cc7825 */ /* 0x010fc600078e027c */
[----:B-1----:R-:W4:Y:S04]  /*2c3f0*/  LDL R26, [R1+0x90] ;  /* 0x00009000011a7983 */ /* 0x002f280000100800 */
[----:B------:R-:W4:Y:S04]  /*2c400*/  LDL R27, [R1+0xa8] ;  /* 0x0000a800011b7983 */ /* 0x000f280000100800 */
[----:B------:R1:W-:Y:S04]  /*2c410*/  STL.64 [R1+0x16e8], R28 ;  /* 0x0016e81c01007387 */ /* 0x0003e80000100a00 */
[----:B------:R-:W4:Y:S04]  /*2c420*/  LDL R104, [R1+0x54] ;  /* 0x0000540001687983 */ /* 0x000f280000100800 */
[----:B------:R-:W4:Y:S04]  /*2c430*/  LDL R103, [R1+0x4c] ;  /* 0x00004c0001677983 */ /* 0x000f280000100800 */
[----:B-1----:R-:W4:Y:S04]  /*2c440*/  LDL R28, [R1+0x74] ;  /* 0x00007400011c7983 */ /* 0x002f280000100800 */
[----:B------:R-:W4:Y:S04]  /*2c450*/  LDL R29, [R1+0x60] ;  /* 0x00006000011d7983 */ /* 0x000f280000100800 */
[----:B------:R-:W4:Y:S04]  /*2c460*/  LDL R2, [R1+0x40] ;  /* 0x0000400001027983 */ /* 0x000f280000100800 */
[----:B------:R-:W4:Y:S04]  /*2c470*/  LDL R126, [R1+0xac] ;  /* 0x0000ac00017e7983 */ /* 0x000f280000100800 */
[----:B------:R-:W4:Y:S04]  /*2c480*/  LDL R127, [R1+0xb0] ;  /* 0x0000b000017f7983 */ /* 0x000f280000100800 */
[----:B------:R-:W4:Y:S04]  /*2c490*/  LDL R228, [R1+0x1c] ;  /* 0x00001c0001e47983 */ /* 0x000f280000100800 */
[----:B------:R-:W4:Y:S04]  /*2c4a0*/  LDL R229, [R1+0xb4] ;  /* 0x0000b40001e57983 */ /* 0x000f280000100800 */
[----:B------:R1:W-:Y:S02]  /*2c4b0*/  STL.64 [R1+0x3cf0], R204 ;  /* 0x003cf0cc01007387 */ /* 0x0003e40000100a00 */
[----:B-1----:R-:W-:-:S04]  /*2c4c0*/  IMAD.WIDE R204, R37, 0x4, R124 ;  /* 0x0000000425cc7825 */ /* 0x002fc800078e027c */
[--C-:B------:R-:W-:Y:S01]  /*2c4d0*/  IMAD.WIDE R36, R30, 0x4, R124.reuse ;  /* 0x000000041e247825 */ /* 0x100fe200078e027c */
[----:B------:R1:W-:Y:S04]  /*2c4e0*/  STL.64 [R1+0x3ce8], R204 ;  /* 0x003ce8cc01007387 */ /* 0x0003e80000100a00 */
[----:B-1----:R-:W4:Y:S04]  /*2c4f0*/  LDL R204, [R1+0xb8] ;  /* 0x0000b80001cc7983 */ /* 0x002f280000100800 */
[----:B------:R1:W-:Y:S02]  /*2c500*/  STL.64 [R1+0x3ce0], R36 ;  /* 0x003ce02401007387 */ /* 0x0003e40000100a00 */
[----:B-1----:R-:W-:-:S04]  /*2c510*/  IMAD.WIDE R36, R31, 0x4, R124 ;  /* 0x000000041f247825 */ /* 0x002fc800078e027c */
[--C-:B------:R-:W-:Y:S02]  /*2c520*/  IMAD.WIDE R30, R12, 0x4, R124.reuse ;  /* 0x000000040c1e7825 */ /* 0x100fe400078e027c */
        /* <DEDUP_REMOVED lines=8> */
[----:B------:R-:W4:Y:S04]  /*2c5b0*/  LDL.LU R18, [R1+0x8604] ;  /* 0x0086040001127983 */ /* 0x000f280000300800 */
[----:B------:R1:W-:Y:S01]  /*2c5c0*/  STL.64 [R1+0x3648], R30 ;  /* 0x0036481e01007387 */ /* 0x0003e20000100a00 */
[----:B------:R-:W-:-:S04]  /*2c5d0*/  IMAD.WIDE R36, R24, 0x4, R124 ;  /* 0x0000000418247825 */ /* 0x000fc800078e027c */
[--C-:B-1----:R-:W-:Y:S02]  /*2c5e0*/  IMAD.WIDE R30, R21, 0x4, R124.reuse ;  /* 0x00000004151e7825 */ /* 0x102fe400078e027c */
[----:B------:R-:W4:Y:S04]  /*2c5f0*/  LDL.LU R21, [R1+0x8600] ;  /* 0x0086000001157983 */ /* 0x000f280000300800 */
[----:B------:R1:W-:Y:S04]  /*2c600*/  STL.64 [R1+0x2fd0], R36 ;  /* 0x002fd02401007387 */ /* 0x0003e80000100a00 */
[----:B-1----:R-:W4:Y:S04]  /*2c610*/  LDL R36, [R1+0xc0] ;  /* 0x0000c00001247983 */ /* 0x002f280000100800 */
[----:B------:R1:W-:Y:S02]  /*2c620*/  STL.64 [R1+0x2a68], R30 ;  /* 0x002a681e01007387 */ /* 0x0003e40000100a00 */
[----:B-1----:R-:W-:-:S02]  /*2c630*/  IMAD.WIDE R30, R32, 0x4, R124 ;  /* 0x00000004201e7825 */ /* 0x002fc400078e027c */
[----:B------:R-:W4:Y:S04]  /*2c640*/  LDL.LU R32, [R1+0x85fc] ;  /* 0x0085fc0001207983 */ /* 0x000f280000300800 */
[----:B------:R1:W-:Y:S02]  /*2c650*/  STL.64 [R1+0x12e8], R30 ;  /* 0x0012e81e01007387 */ /* 0x0003e40000100a00 */
[--C-:B-1----:R-:W-:Y:S02]  /*2c660*/  IMAD.WIDE R30, R34, 0x4, R124.reuse ;  /* 0x00000004221e7825 */ /* 0x102fe400078e027c */
[----:B------:R-:W4:Y:S04]  /*2c670*/  LDL.LU R34, [R1+0x85f8] ;  /* 0x0085f80001227983 */ /* 0x000f280000300800 */
[----:B------:R2:W-:Y:S02]  /*2c680*/  STL.64 [R1+0x12e0], R30 ;  /* 0x0012e01e01007387 */ /* 0x0005e40000100a00 */
[----:B--2---:R-:W-:-:S02]  /*2c690*/  IMAD.WIDE R30, R42, 0x4, R124 ;  /* 0x000000042a1e7825 */ /* 0x004fc400078e027c */
[----:B------:R-:W2:Y:S04]  /*2c6a0*/  LDL.LU R42, [R1+0x85f4] ;  /* 0x0085f400012a7983 */ /* 0x000ea80000300800 */
[----:B------:R-:W2:Y:S04]  /*2c6b0*/  LDL R37, [R1+0xc4] ;  /* 0x0000c40001257983 */ /* 0x000ea80000100800 */
[----:B------:R1:W-:Y:S02]  /*2c6c0*/  STL.64 [R1+0x12d8], R30 ;  /* 0x0012d81e01007387 */ /* 0x0003e40000100a00 */
[----:B-1----:R-:W-:-:S02]  /*2c6d0*/  IMAD.WIDE R30, R10, 0x4, R124 ;  /* 0x000000040a1e7825 */ /* 0x002fc400078e027c */
[----:B------:R-:W2:Y:S04]  /*2c6e0*/  LDL.LU R10, [R1+0x85f0] ;  /* 0x0085f000010a7983 */ /* 0x000ea80000300800 */
[----:B------:R1:W-:Y:S04]  /*2c6f0*/  STL.64 [R1+0x12d0], R30 ;  /* 0x0012d01e01007387 */ /* 0x0003e80000100a00 */
[----:B-1----:R-:W2:Y:S04]  /*2c700*/  LDL R30, [R1+0xc8] ;  /* 0x0000c800011e7983 */ /* 0x002ea80000100800 */
[----:B------:R-:W2:Y:S01]  /*2c710*/  LDL R31, [R1+0xcc] ;  /* 0x0000cc00011f7983 */ /* 0x000ea20000100800 */
[----:B---3--:R-:W-:-:S05]  /*2c720*/  IMAD.WIDE R24, R25, 0x4, R124 ;  /* 0x0000000419187825 */ /* 0x008fca00078e027c */
[----:B------:R4:W-:Y:S02]  /*2c730*/  STL.64 [R1+0x908], R24 ;  /* 0x0009081801007387 */ /* 0x0009e40000100a00 */
[----:B----4-:R-:W-:-:S04]  /*2c740*/  IMAD.WIDE R24, R26, 0x4, R124 ;  /* 0x000000041a187825 */ /* 0x010fc800078e027c */
[--C-:B------:R-:W-:Y:S01]  /*2c750*/  IMAD.WIDE R26, R27, 0x4, R124.reuse ;  /* 0x000000041b1a7825 */ /* 0x100fe200078e027c */
[----:B------:R1:W-:Y:S04]  /*2c760*/  STL.64 [R1+0xb10], R24 ;  /* 0x000b101801007387 */ /* 0x0003e80000100a00 */
[----:B-1----:R-:W3:Y:S04]  /*2c770*/  LDL.LU.64 R24, [R1+0x85e8] ;  /* 0x0085e80001187983 */ /* 0x002ee80000300a00 */
[----:B------:R1:W-:Y:S01]  /*2c780*/  STL.64 [R1+0xb18], R26 ;  /* 0x000b181a01007387 */ /* 0x0003e20000100a00 */
[----:B------:R-:W-:-:S04]  /*2c790*/  IMAD.WIDE R104, R104, 0x4, R124 ;  /* 0x0000000468687825 */ /* 0x000fc800078e027c */
[----:B-1----:R-:W-:-:S04]  /*2c7a0*/  IMAD.WIDE R26, R28, 0x4, R124 ;  /* 0x000000041c1a7825 */ /* 0x002fc800078e027c */
[--C-:B------:R-:W-:Y:S01]  /*2c7b0*/  IMAD.WIDE R28, R29, 0x4, R124.reuse ;  /* 0x000000041d1c7825 */ /* 0x100fe200078e027c */
[----:B------:R1:W-:Y:S04]  /*2c7c0*/  STL.64 [R1+0xb38], R26 ;  /* 0x000b381a01007387 */ /* 0x0003e80000100a00 */
[----:B-1----:R-:W4:Y:S04]  /*2c7d0*/  LDL.LU.64 R26, [R1+0x85e0] ;  /* 0x0085e000011a7983 */ /* 0x002f280000300a00 */
[----:B------:R1:W-:Y:S04]  /*2c7e0*/  STL.64 [R1+0xb50], R28 ;  /* 0x000b501c01007387 */ /* 0x0003e80000100a00 */
[----:B-1----:R-:W3:Y:S04]  /*2c7f0*/  LDL.LU.64 R28, [R1+0x85d8] ;  /* 0x0085d800011c7983 */ /* 0x002ee80000300a00 */
        /* <DEDUP_REMOVED lines=11> */
[----:B------:R1:W-:Y:S04]  /*2c8b0*/  STL.64 [R1+0x12a0], R104 ;  /* 0x0012a06801007387 */ /* 0x0003e80000100a00 */
[----:B--2---:R2:W-:Y:S01]  /*2c8c0*/  STL [R1+0x83e0], R10 ;  /* 0x0083e00a01007387 */ /* 0x0045e20000100800 */
[----:B-1----:R-:W-:-:S03]  /*2c8d0*/  IMAD.WIDE R104, R10, 0x4, R124 ;  /* 0x000000040a687825 */ /* 0x002fc600078e027c */
[----:B------:R1:W-:Y:S04]  /*2c8e0*/  STL.64 [R1+0x1298], R126 ;  /* 0x0012987e01007387 */ /* 0x0003e80000100a00 */
[----:B--2---:R-:W2:Y:S01]  /*2c8f0*/  LDL.LU R10, [R1+0xd0] ;  /* 0x0000d000010a7983 */ /* 0x004ea20000300800 */
[----:B-1----:R-:W-:-:S03]  /*2c900*/  IMAD.WIDE R126, R204, 0x4, R124 ;  /* 0x00000004cc7e7825 */ /* 0x002fc600078e027c */
[----:B------:R1:W-:Y:S04]  /*2c910*/  STL.64 [R1+0x1290], R104 ;  /* 0x0012906801007387 */ /* 0x0003e80000100a00 */
[----:B------:R1:W-:Y:S04]  /*2c920*/  STL [R1+0x83e4], R42 ;  /* 0x0083e42a01007387 */ /* 0x0003e80000100800 */
[----:B------:R1:W-:Y:S02]  /*2c930*/  STL.64 [R1+0x1288], R126 ;  /* 0x0012887e01007387 */ /* 0x0003e40000100a00 */
[----:B-1----:R-:W-:-:S02]  /*2c940*/  IMAD.WIDE R104, R42, 0x4, R124 ;  /* 0x000000042a687825 */ /* 0x002fc400078e027c */
[----:B------:R-:W2:Y:S02]  /*2c950*/  LDL.LU R42, [R1+0xd4] ;  /* 0x0000d400012a7983 */ /* 0x000ea40000300800 */
[--C-:B------:R-:W-:Y:S02]  /*2c960*/  IMAD.WIDE R126, R205, 0x4, R124.reuse ;  /* 0x00000004cd7e7825 */ /* 0x100fe400078e027c */
        /* <DEDUP_REMOVED lines=10> */
[----:B------:R-:W2:Y:S04]  /*2ca10*/  LDL.LU R32, [R1+0xdc] ;  /* 0x0000dc0001207983 */ /* 0x000ea80000300800 */
[----:B------:R-:W-:Y:S01]  /*2ca20*/  STL.64 [R1+0x1260], R104 ;  /* 0x0012606801007387 */ /* 0x000fe20000100a00 */
[----:B------:R-:W-:-:S04]  /*2ca30*/  IMAD.WIDE R126, R37, 0x4, R124 ;  /* 0x00000004257e7825 */ /* 0x000fc800078e027c */
[--C-:B------:R-:W-:Y:S01]  /*2ca40*/  IMAD.WIDE R36, R30, 0x4, R124.reuse ;  /* 0x000000041e247825 */ /* 0x100fe200078e027c */
[----:B------:R4:W-:Y:S03]  /*2ca50*/  STL.64 [R1+0x1258], R126 ;  /* 0x0012587e01007387 */ /* 0x0009e60000100a00 */
[----:B----4-:R-:W-:-:S04]  /*2ca60*/  IMAD.WIDE R126, R26, 0x4, R124 ;  /* 0x000000041a7e7825 */ /* 0x010fc800078e027c */
[----:B---3--:R-:W-:-:S05]  /*2ca70*/  IMAD.WIDE R104, R29, 0x4, R124 ;  /* 0x000000041d687825 */ /* 0x008fca00078e027c */
[----:B------:R1:W-:Y:S04]  /*2ca80*/  STL.64 [R1+0x1250], R104 ;  /* 0x0012506801007387 */ /* 0x0003e80000100a00 */
[----:B------:R3:W-:Y:S04]  /*2ca90*/  STL.64 [R1+0x1248], R36 ;  /* 0x0012482401007387 */ /* 0x0007e80000100a00 */
[----:B------:R-:W-:Y:S01]  /*2caa0*/  STL.64 [R1+0x1240], R126 ;  /* 0x0012407e01007387 */ /* 0x000fe20000100a00 */
[----:B-1----:R-:W-:-:S04]  /*2cab0*/  IMAD.WIDE R104, R31, 0x4, R124 ;  /* 0x000000041f687825 */ /* 0x002fc800078e027c */
[--C-:B---3--:R-:W-:Y:S01]  /*2cac0*/  IMAD.WIDE R36, R24, 0x4, R124.reuse ;  /* 0x0000000418247825 */ /* 0x108fe200078e027c */
[----:B------:R-:W-:Y:S04]  /*2cad0*/  STL.64 [R1+0x1238], R104 ;  /* 0x0012386801007387 */ /* 0x000fe80000100a00 */
[----:B--2---:R1:W-:Y:S01]  /*2cae0*/  STL [R1+0x83f0], R10 ;  /* 0x0083f00a01007387 */ /* 0x0043e20000100800 */
[----:B------:R-:W-:-:S03]  /*2caf0*/  IMAD.WIDE R30, R10, 0x4, R124 ;  /* 0x000000040a1e7825 */ /* 0x000fc600078e027c */
[----:B------:R-:W-:Y:S04]  /*2cb00*/  STL.64 [R1+0xcc0], R36 ;  /* 0x000cc02401007387 */ /* 0x000fe80000100a00 */
[----:B-1----:R-:W2:Y:S04]  /*2cb10*/  LDL.LU R10, [R1+0xe0] ;  /* 0x0000e000010a7983 */ /* 0x002ea80000300800 */
[----:B------:R1:W-:Y:S04]  /*2cb20*/  STL.64 [R1+0xcb8], R30 ;  /* 0x000cb81e01007387 */ /* 0x0003e80000100a00 */
[----:B------:R3:W-:Y:S01]  /*2cb30*/  STL [R1+0x83f4], R21 ;  /* 0x0083f41501007387 */ /* 0x0007e20000100800 */
[----:B-1----:R-:W-:-:S03]  /*2cb40*/  IMAD.WIDE R30, R21, 0x4, R124 ;  /* 0x00000004151e7825 */ /* 0x002fc600078e027c */
[----:B---3--:R-:W3:Y:S04]  /*2cb50*/  LDL.LU R21, [R1+0xe4] ;  /* 0x0000e40001157983 */ /* 0x008ee80000300800 */
[----:B------:R1:W-:Y:S01]  /*2cb60*/  STL.64 [R1+0xcb0], R30 ;  /* 0x000cb01e01007387 */ /* 0x0003e20000100a00 */
[----:B------:R-:W-:-:S03]  /*2cb70*/  IMAD.WIDE R36, R18, 0x4, R124 ;  /* 0x0000000412247825 */ /* 0x000fc600078e027c */
[----:B------:R4:W-:Y:S01]  /*2cb80*/  STL [R1+0x83f8], R42 ;  /* 0x0083f82a01007387 */ /* 0x0009e20000100800 */
[----:B-1----:R-:W-:-:S03]  /*2cb90*/  IMAD.WIDE R30, R42, 0x4, R124 ;  /* 0x000000042a1e7825 */ /* 0x002fc600078e027c */
[----:B----4-:R-:W4:Y:S04]  /*2cba0*/  LDL.LU R42, [R1+0x110] ;  /* 0x00011000012a7983 */ /* 0x010f280000300800 */
[----:B------:R1:W-:Y:S04]  /*2cbb0*/  STL.64 [R1+0xca8], R30 ;  /* 0x000ca81e01007387 */ /* 0x0003e80000100a00 */
[----:B------:R1:W-:Y:S04]  /*2cbc0*/  STL [R1+0x83fc], R34 ;  /* 0x0083fc2201007387 */ /* 0x0003e80000100800 */
[----:B------:R-:W-:Y:S01]  /*2cbd0*/  STL.64 [R1+0xca0], R36 ;  /* 0x000ca02401007387 */ /* 0x000fe20000100a00 */
[----:B-1----:R-:W-:-:S03]  /*2cbe0*/  IMAD.WIDE R30, R34, 0x4, R124 ;  /* 0x00000004221e7825 */ /* 0x002fc600078e027c */
[----:B------:R-:W4:Y:S04]  /*2cbf0*/  LDL.LU R34, [R1+0x130] ;  /* 0x0001300001227983 */ /* 0x000f280000300800 */
[----:B------:R1:W-:Y:S04]  /*2cc00*/  STL.64 [R1+0xc98], R30 ;  /* 0x000c981e01007387 */ /* 0x0003e80000100a00 */
[----:B------:R1:W-:Y:S02]  /*2cc10*/  STL [R1+0x8400], R14 ;  /* 0x0084000e01007387 */ /* 0x0003e40000100800 */
[----:B-1----:R-:W-:-:S02]  /*2cc20*/  IMAD.WIDE R30, R14, 0x4, R124 ;  /* 0x000000040e1e7825 */ /* 0x002fc400078e027c */
        /* <DEDUP_REMOVED lines=9> */
[----:B------:R2:W-:Y:S02]  /*2ccc0*/  STL.64 [R1+0xc78], R30 ;  /* 0x000c781e01007387 */ /* 0x0005e40000100a00 */
[--C-:B--2---:R-:W-:Y:S02]  /*2ccd0*/  IMAD.WIDE R30, R10, 0x4, R124.reuse ;  /* 0x000000040a1e7825 */ /* 0x104fe400078e027c */
[----:B------:R1:W-:Y:S04]  /*2cce0*/  STL [R1+0x840c], R10 ;  /* 0x00840c0a01007387 */ /* 0x0003e80000100800 */
[----:B-1----:R-:W2:Y:S04]  /*2ccf0*/  LDL.LU R10, [R1+0x19c] ;  /* 0x00019c00010a7983 */ /* 0x002ea80000300800 */
[----:B------:R1:W-:Y:S04]  /*2cd00*/  STL.64 [R1+0xc70], R30 ;  /* 0x000c701e01007387 */ /* 0x0003e80000100a00 */
[----:B------:R3:W-:Y:S01]  /*2cd10*/  STL [R1+0x8410], R191 ;  /* 0x008410bf01007387 */ /* 0x0007e20000100800 */
[----:B-1----:R-:W-:-:S03]  /*2cd20*/  IMAD.WIDE R30, R191, 0x4, R124 ;  /* 0x00000004bf1e7825 */ /* 0x002fc600078e027c */
[----:B---3--:R-:W3:Y:S04]  /*2cd30*/  LDL.LU R191, [R1+0x1a8] ;  /* 0x0001a80001bf7983 */ /* 0x008ee80000300800 */
[----:B------:R1:W-:Y:S04]  /*2cd40*/  STL.64 [R1+0xc68], R30 ;  /* 0x000c681e01007387 */ /* 0x0003e80000100a00 */
[----:B------:R1:W-:Y:S02]  /*2cd50*/  STL [R1+0x8414], R21 ;  /* 0x0084141501007387 */ /* 0x0003e40000100800 */
[----:B-1----:R-:W-:-:S02]  /*2cd60*/  IMAD.WIDE R30, R21, 0x4, R124 ;  /* 0x00000004151e7825 */ /* 0x002fc400078e027c */
[----:B------:R-:W3:Y:S04]  /*2cd70*/  LDL.LU R21, [R1+0x1ac] ;  /* 0x0001ac0001157983 */ /* 0x000ee80000300800 */
        /* <DEDUP_REMOVED lines=9> */
[----:B----4-:R4:W-:Y:S01]  /*2ce10*/  STL [R1+0x8420], R42 ;  /* 0x0084202a01007387 */ /* 0x0109e20000100800 */
[----:B-1----:R-:W-:-:S03]  /*2ce20*/  IMAD.WIDE R30, R42, 0x4, R124 ;  /* 0x000000042a1e7825 */ /* 0x002fc600078e027c */
[----:B----4-:R-:W4:Y:S04]  /*2ce30*/  LDL.LU R42, [R1+0x1e4] ;  /* 0x0001e400012a7983 */ /* 0x010f280000300800 */
[----:B------:R1:W-:Y:S01]  /*2ce40*/  STL.64 [R1+0xc40], R30 ;  /* 0x000c401e01007387 */ /* 0x0003e20000100a00 */
[----:B------:R-:W-:-:S03]  /*2ce50*/  IMAD.WIDE R36, R34, 0x4, R124 ;  /* 0x0000000422247825 */ /* 0x000fc600078e027c */
[----:B------:R1:W-:Y:S02]  /*2ce60*/  STL [R1+0x8424], R202 ;  /* 0x008424ca01007387 */ /* 0x0003e40000100800 */
[--C-:B-1----:R-:W-:Y:S02]  /*2ce70*/  IMAD.WIDE R30, R202, 0x4, R124.reuse ;  /* 0x00000004ca1e7825 */ /* 0x102fe400078e027c */
[----:B------:R-:W4:Y:S04]  /*2ce80*/  LDL.LU R202, [R1+0x1e8] ;  /* 0x0001e80001ca7983 */ /* 0x000f280000300800 */
[----:B------:R1:W-:Y:S04]  /*2ce90*/  STL.64 [R1+0xc38], R30 ;  /* 0x000c381e01007387 */ /* 0x0003e80000100a00 */
[----:B------:R1:W-:Y:S04]  /*2cea0*/  STL [R1+0x8428], R34 ;  /* 0x0084282201007387 */ /* 0x0003e80000100800 */
[----:B------:R1:W-:Y:S02]  /*2ceb0*/  STL.64 [R1+0xc30], R36 ;  /* 0x000c302401007387 */ /* 0x0003e40000100a00 */
[----:B-1----:R-:W-:-:S02]  /*2cec0*/  IMAD.WIDE R30, R223, 0x4, R124 ;  /* 0x00000004df1e7825 */ /* 0x002fc400078e027c */
[----:B------:R-:W-:Y:S04]  /*2ced0*/  STL [R1+0x842c], R223 ;  /* 0x00842cdf01007387 */ /* 0x000fe80000100800 */
[----:B------:R-:W4:Y:S01]  /*2cee0*/  LDL.LU R34, [R1+0x1ec] ;  /* 0x0001ec0001227983 */ /* 0x000f220000300800 */
[----:B------:R-:W-:-:S03]  /*2cef0*/  IMAD.WIDE R36, R224, 0x4, R124 ;  /* 0x00000004e0247825 */ /* 0x000fc600078e027c */
        /* <DEDUP_REMOVED lines=10> */
[----:B------:R-:W-:Y:S04]  /*2cfa0*/  STL [R1+0x843c], R32 ;  /* 0x00843c2001007387 */ /* 0x000fe80000100800 */
[----:B------:R1:W-:Y:S01]  /*2cfb0*/  STL.64 [R1+0xc08], R30 ;  /* 0x000c081e01007387 */ /* 0x0003e20000100a00 */
[----:B------:R-:W-:-:S03]  /*2cfc0*/  IMAD.WIDE R36, R85, 0x4, R124 ;  /* 0x0000000455247825 */ /* 0x000fc600078e027c */
[----:B------:R-:W-:Y:S04]  /*2cfd0*/  STL [R1+0x8440], R85 ;  /* 0x0084405501007387 */ /* 0x000fe80000100800 */
[----:B------:R1:W-:Y:S02]  /*2cfe0*/  STL.64 [R1+0xc00], R36 ;  /* 0x000c002401007387 */ /* 0x0003e40000100a00 */
[--C-:B-1----:R-:W-:Y:S02]  /*2cff0*/  IMAD.WIDE R30, R73, 0x4, R124.reuse ;  /* 0x00000004491e7825 */ /* 0x102fe400078e027c */
[----:B------:R-:W-:Y:S04]  /*2d000*/  STL [R1+0x8444], R73 ;  /* 0x0084444901007387 */ /* 0x000fe80000100800 */
[----:B------:R-:W4:Y:S01]  /*2d010*/  LDL.LU R223, [R1+0x1f4] ;  /* 0x0001f40001df7983 */ /* 0x000f220000300800 */
[----:B------:R-:W-:-:S03]  /*2d020*/  IMAD.WIDE R36, R12, 0x4, R124 ;  /* 0x000000040c247825 */ /* 0x000fc600078e027c */
[----:B------:R1:W-:Y:S04]  /*2d030*/  STL.64 [R1+0xbf0], R30 ;  /* 0x000bf01e01007387 */ /* 0x0003e80000100a00 */
[----:B------:R-:W-:Y:S04]  /*2d040*/  STL [R1+0x8448], R12 ;  /* 0x0084480c01007387 */ /* 0x000fe80000100800 */
[----:B------:R1:W-:Y:S04]  /*2d050*/  STL.64 [R1+0xbe8], R36 ;  /* 0x000be82401007387 */ /* 0x0003e80000100a00 */
[----:B------:R-:W4:Y:S01]  /*2d060*/  LDL R205, [R1+0x98] ;  /* 0x0000980001cd7983 */ /* 0x000f220000100800 */
[----:B-1----:R-:W-:-:S03]  /*2d070*/  IMAD.WIDE R30, R60, 0x4, R124 ;  /* 0x000000043c1e7825 */ /* 0x002fc600078e027c */
        /* <DEDUP_REMOVED lines=8> */
[----:B------:R-:W-:Y:S04]  /*2d100*/  STL [R1+0x844c], R60 ;  /* 0x00844c3c01007387 */ /* 0x000fe80000100800 */
[----:B------:R-:W4:Y:S01]  /*2d110*/  LDL.LU R224, [R1+0x200] ;  /* 0x0002000001e07983 */ /* 0x000f220000300800 */
[----:B--2---:R-:W-:-:S03]  /*2d120*/  IMAD.WIDE R126, R10, 0x4, R124 ;  /* 0x000000040a7e7825 */ /* 0x004fc600078e027c */
[----:B------:R-:W-:Y:S04]  /*2d130*/  STL [R1+0x8450], R10 ;  /* 0x0084500a01007387 */ /* 0x000fe80000100800 */
[----:B------:R1:W-:Y:S04]  /*2d140*/  STL.64 [R1+0xbd8], R126 ;  /* 0x000bd87e01007387 */ /* 0x0003e80000100a00 */
[----:B-1----:R-:W2:Y:S04]  /*2d150*/  LDL R126, [R1+0x18] ;  /* 0x00001800017e7983 */ /* 0x002ea80000100800 */
[----:B------:R-:W2:Y:S01]  /*2d160*/  LDL R127, [R1+0x8] ;  /* 0x00000800017f7983 */ /* 0x000ea20000100800 */
[----:B------:R-:W-:-:S05]  /*2d170*/  IMAD.WIDE R228, R48, 0x4, R124 ;  /* 0x0000000430e47825 */ /* 0x000fca00078e027c */
[----:B------:R1:W-:Y:S04]  /*2d180*/  STL.64 [R1+0xbd0], R228 ;  /* 0x000bd0e401007387 */ /* 0x0003e80000100a00 */
[----:B------:R-:W-:Y:S04]  /*2d190*/  STL [R1+0x8454], R48 ;  /* 0x0084543001007387 */ /* 0x000fe80000100800 */
[----:B------:R-:W-:Y:S01]  /*2d1a0*/  STL [R1+0x8458], R77 ;  /* 0x0084584d01007387 */ /* 0x000fe20000100800 */
[----:B-1----:R-:W-:-:S05]  /*2d1b0*/  IMAD.WIDE R228, R77, 0x4, R124 ;  /* 0x000000044de47825 */ /* 0x002fca00078e027c */
[----:B------:R1:W-:Y:S04]  /*2d1c0*/  STL.64 [R1+0xba0], R228 ;  /* 0x000ba0e401007387 */ /* 0x0003e80000100a00 */
[----:B---3--:R-:W-:Y:S01]  /*2d1d0*/  STL [R1+0x845c], R191 ;  /* 0x00845cbf01007387 */ /* 0x008fe20000100800 */
[----:B-1----:R-:W-:-:S05]  /*2d1e0*/  IMAD.WIDE R228, R191, 0x4, R124 ;  /* 0x00000004bfe47825 */ /* 0x002fca00078e027c */
        /* <DEDUP_REMOVED lines=16> */
[----:B-1----:R-:W-:-:S05]  /*2d2f0*/  IMAD.WIDE R228, R5, 0x4, R124 ;  /* 0x0000000405e47825 */ /* 0x002fca00078e027c */
[----:B------:R1:W-:Y:S04]  /*2d300*/  STL.64 [R1+0x1690], R228 ;  /* 0x001690e401007387 */ /* 0x0003e80000100a00 */
[----:B-1----:R-:W3:Y:S04]  /*2d310*/  LDL.LU.64 R228, [R1+0x85d0] ;  /* 0x0085d00001e47983 */ /* 0x002ee80000300a00 */
[----:B------:R-:W-:Y:S01]  /*2d320*/  STL [R1+0x8474], R5 ;  /* 0x0084740501007387 */ /* 0x000fe20000100800 */
[----:B----4-:R-:W-:-:S05]  /*2d330*/  IMAD.WIDE R204, R205, 0x4, R124 ;  /* 0x00000004cdcc7825 */ /* 0x010fca00078e027c */
[----:B------:R1:W-:Y:S02]  /*2d340*/  STL.64 [R1+0x1a48], R204 ;  /* 0x001a48cc01007387 */ /* 0x0003e40000100a00 */
[----:B-1----:R-:W-:-:S04]  /*2d350*/  IMAD.WIDE R204, R36, 0x4, R124 ;  /* 0x0000000424cc7825 */ /* 0x002fc800078e027c */
[--C-:B------:R-:W-:Y:S01]  /*2d360*/  IMAD.WIDE R36, R37, 0x4, R124.reuse ;  /* 0x0000000425247825 */ /* 0x100fe200078e027c */
[----:B------:R1:W-:Y:S03]  /*2d370*/  STL.64 [R1+0x1b28], R204 ;  /* 0x001b28cc01007387 */ /* 0x0003e60000100a00 */
[--C-:B------:R-:W-:Y:S01]  /*2d380*/  IMAD.WIDE R104, R104, 0x4, R124.reuse ;  /* 0x0000000468687825 */ /* 0x100fe200078e027c */
[----:B-1----:R-:W4:Y:S04]  /*2d390*/  LDL.LU.64 R204, [R1+0x85c8] ;  /* 0x0085c80001cc7983 */ /* 0x002f280000300a00 */
[----:B------:R1:W-:Y:S02]  /*2d3a0*/  STL.64 [R1+0x1bd0], R36 ;  /* 0x001bd02401007387 */ /* 0x0003e40000100a00 */
[----:B-1----:R-:W-:-:S04]  /*2d3b0*/  IMAD.WIDE R36, R30, 0x4, R124 ;  /* 0x000000041e247825 */ /* 0x002fc800078e027c */
[--C-:B------:R-:W-:Y:S01]  /*2d3c0*/  IMAD.WIDE R30, R31, 0x4, R124.reuse ;  /* 0x000000041f1e7825 */ /* 0x100fe200078e027c */
[----:B------:R1:W-:Y:S04]  /*2d3d0*/  STL.64 [R1+0x1c80], R36 ;  /* 0x001c802401007387 */ /* 0x0003e80000100a00 */
[----:B-1----:R-:W3:Y:S04]  /*2d3e0*/  LDL.LU.64 R36, [R1+0x85c0] ;  /* 0x0085c00001247983 */ /* 0x002ee80000300a00 */
[----:B------:R1:W-:Y:S04]  /*2d3f0*/  STL.64 [R1+0x1d38], R30 ;  /* 0x001d381e01007387 */ /* 0x0003e80000100a00 */
[----:B-1----:R-:W3:Y:S04]  /*2d400*/  LDL.LU.64 R30, [R1+0x85b8] ;  /* 0x0085b800011e7983 */ /* 0x002ee80000300a00 */
[----:B------:R1:W-:Y:S02]  /*2d410*/  STL.64 [R1+0x1df0], R104 ;  /* 0x001df06801007387 */ /* 0x0003e40000100a00 */
[----:B-1----:R-:W-:-:S05]  /*2d420*/  IMAD.WIDE R104, R103, 0x4, R124 ;  /* 0x0000000467687825 */ /* 0x002fca00078e027c */
[----:B------:R1:W-:Y:S02]  /*2d430*/  STL.64 [R1+0x1eb8], R104 ;  /* 0x001eb86801007387 */ /* 0x0003e40000100a00 */
[----:B-1----:R-:W-:-:S05]  /*2d440*/  IMAD.WIDE R104, R2, 0x4, R124 ;  /* 0x0000000402687825 */ /* 0x002fca00078e027c */
[----:B------:R1:W-:Y:S04]  /*2d450*/  STL.64 [R1+0x1f98], R104 ;  /* 0x001f986801007387 */ /* 0x0003e80000100a00 */
[----:B------:R-:W-:Y:S01]  /*2d460*/  STL [R1+0x8478], R42 ;  /* 0x0084782a01007387 */ /* 0x000fe20000100800 */
[----:B-1----:R-:W-:-:S05]  /*2d470*/  IMAD.WIDE R104, R42, 0x4, R124 ;  /* 0x000000042a687825 */ /* 0x002fca00078e027c */
[----:B------:R1:W-:Y:S04]  /*2d480*/  STL.64 [R1+0x2088], R104 ;  /* 0x0020886801007387 */ /* 0x0003e80000100a00 */
[----:B------:R-:W-:Y:S04]  /*2d490*/  STL [R1+0x847c], R202 ;  /* 0x00847cca01007387 */ /* 0x000fe80000100800 */
[----:B------:R-:W3:Y:S01]  /*2d4a0*/  LDL.LU R14, [R1+0x244] ;  /* 0x00024400010e7983 */ /* 0x000ee20000300800 */
[----:B-1----:R-:W-:-:S05]  /*2d4b0*/  IMAD.WIDE R104, R202, 0x4, R124 ;  /* 0x00000004ca687825 */ /* 0x002fca00078e027c */
[----:B------:R2:W-:Y:S02]  /*2d4c0*/  STL.64 [R1+0x2170], R104 ;  /* 0x0021706801007387 */ /* 0x0005e40000100a00 */
[----:B--2---:R-:W-:-:S05]  /*2d4d0*/  IMAD.WIDE R104, R126, 0x4, R124 ;  /* 0x000000047e687825 */ /* 0x004fca00078e027c */
[----:B------:R1:W-:Y:S04]  /*2d4e0*/  STL.64 [R1+0x2238], R104 ;  /* 0x0022386801007387 */ /* 0x0003e80000100a00 */
[----:B------:R-:W2:Y:S01]  /*2d4f0*/  LDL.LU R98, [R1+0x248] ;  /* 0x0002480001627983 */ /* 0x000ea20000300800 */
[----:B-1----:R-:W-:-:S04]  /*2d500*/  IMAD.WIDE R104, R127, 0x4, R124 ;  /* 0x000000047f687825 */ /* 0x002fc800078e027c */
[--C-:B------:R-:W-:Y:S01]  /*2d510*/  IMAD.WIDE R126, R34, 0x4, R124.reuse ;  /* 0x00000004227e7825 */ /* 0x100fe200078e027c */
[----:B------:R1:W-:Y:S04]  /*2d520*/  STL.64 [R1+0x2328], R104 ;  /* 0x0023286801007387 */ /* 0x0003e80000100a00 */
[----:B------:R-:W-:Y:S04]  /*2d530*/  STL [R1+0x8480], R34 ;  /* 0x0084802201007387 */ /* 0x000fe80000100800 */
[----:B------:R-:W-:Y:S01]  /*2d540*/  STL.64 [R1+0x23e8], R126 ;  /* 0x0023e87e01007387 */ /* 0x000fe20000100a00 */
[----:B-1----:R-:W-:-:S03]  /*2d550*/  IMAD.WIDE R104, R28, 0x4, R124 ;  /* 0x000000041c687825 */ /* 0x002fc600078e027c */
[----:B------:R-:W2:Y:S04]  /*2d560*/  LDL.LU R32, [R1+0x250] ;  /* 0x0002500001207983 */ /* 0x000ea80000300800 */
[----:B------:R1:W-:Y:S04]  /*2d570*/  STL.64 [R1+0x83c0], R28 ;  /* 0x0083c01c01007387 */ /* 0x0003e80000100a00 */
[----:B------:R2:W-:Y:S04]  /*2d580*/  STL.64 [R1+0x24c8], R104 ;  /* 0x0024c86801007387 */ /* 0x0005e80000100a00 */
[----:B-1----:R-:W2:Y:S02]  /*2d590*/  LDL.LU R28, [R1+0x1f0] ;  /* 0x0001f000011c7983 */ /* 0x002ea40000300800 */
[----:B--2---:R-:W-:-:S02]  /*2d5a0*/  IMAD.WIDE R104, R28, 0x4, R124 ;  /* 0x000000041c687825 */ /* 0x004fc400078e027c */
[----:B------:R1:W-:Y:S04]  /*2d5b0*/  STL [R1+0x8484], R28 ;  /* 0x0084841c01007387 */ /* 0x0003e80000100800 */
[----:B------:R-:W2:Y:S04]  /*2d5c0*/  LDL.LU R85, [R1+0x258] ;  /* 0x0002580001557983 */ /* 0x000ea80000300800 */
[----:B------:R3:W-:Y:S01]  /*2d5d0*/  STL.64 [R1+0x2588], R104 ;  /* 0x0025886801007387 */ /* 0x0007e20000100a00 */
[----:B-1----:R-:W-:-:S03]  /*2d5e0*/  IMAD.WIDE R28, R223, 0x4, R124 ;  /* 0x00000004df1c7825 */ /* 0x002fc600078e027c */
[----:B------:R-:W-:Y:S01]  /*2d5f0*/  STL [R1+0x8488], R223 ;  /* 0x008488df01007387 */ /* 0x000fe20000100800 */
[----:B---3--:R-:W-:-:S05]  /*2d600*/  IMAD.WIDE R104, R36, 0x4, R124 ;  /* 0x0000000424687825 */ /* 0x008fca00078e027c */
[----:B------:R1:W-:Y:S04]  /*2d610*/  STL.64 [R1+0x2660], R104 ;  /* 0x0026606801007387 */ /* 0x0003e80000100a00 */
[----:B------:R-:W3:Y:S04]  /*2d620*/  LDL.LU R73, [R1+0x260] ;  /* 0x0002600001497983 */ /* 0x000ee80000300800 */
[----:B------:R4:W-:Y:S01]  /*2d630*/  STL.64 [R1+0x2720], R28 ;  /* 0x0027201c01007387 */ /* 0x0009e20000100a00 */
[----:B-1----:R-:W-:-:S03]  /*2d640*/  IMAD.WIDE R104, R97, 0x4, R124 ;  /* 0x0000000461687825 */ /* 0x002fc600078e027c */
[----:B------:R-:W-:Y:S04]  /*2d650*/  STL [R1+0x848c], R97 ;  /* 0x00848c6101007387 */ /* 0x000fe80000100800 */
[----:B------:R1:W-:Y:S01]  /*2d660*/  STL.64 [R1+0x2800], R104 ;  /* 0x0028006801007387 */ /* 0x0003e20000100a00 */
[----:B----4-:R-:W-:-:S03]  /*2d670*/  IMAD.WIDE R28, R224, 0x4, R124 ;  /* 0x00000004e01c7825 */ /* 0x010fc600078e027c */
[----:B------:R-:W-:Y:S04]  /*2d680*/  STL [R1+0x8490], R224 ;  /* 0x008490e001007387 */ /* 0x000fe80000100800 */
[----:B------:R-:W4:Y:S01]  /*2d690*/  LDL.LU R12, [R1+0x264] ;  /* 0x00026400010c7983 */ /* 0x000f220000300800 */
[----:B-1----:R-:W-:-:S03]  /*2d6a0*/  IMAD.WIDE R104, R31, 0x4, R124 ;  /* 0x000000041f687825 */ /* 0x002fc600078e027c */
[----:B------:R1:W-:Y:S04]  /*2d6b0*/  STL.64 [R1+0x28c0], R28 ;  /* 0x0028c01c01007387 */ /* 0x0003e80000100a00 */
[----:B------:R-:W2:Y:S04]  /*2d6c0*/  LDL.LU R10, [R1+0x26c] ;  /* 0x00026c00010a7983 */ /* 0x000ea80000300800 */
[----:B------:R-:W-:Y:S01]  /*2d6d0*/  STL.64 [R1+0x2998], R104 ;  /* 0x0029986801007387 */ /* 0x000fe20000100a00 */
[----:B-1----:R-:W-:-:S03]  /*2d6e0*/  IMAD.WIDE R28, R27, 0x4, R124 ;  /* 0x000000041b1c7825 */ /* 0x002fc600078e027c */
[----:B------:R-:W2:Y:S04]  /*2d6f0*/  LDL.LU R60, [R1+0x268] ;  /* 0x00026800013c7983 */ /* 0x000ea80000300800 */
[----:B------:R-:W-:Y:S04]  /*2d700*/  STL.64 [R1+0x2b48], R28 ;  /* 0x002b481c01007387 */ /* 0x000fe80000100a00 */
[----:B------:R1:W-:Y:S04]  /*2d710*/  STL.64 [R1+0x83c8], R26 ;  /* 0x0083c81a01007387 */ /* 0x0003e80000100a00 */
[----:B-1----:R-:W2:Y:S02]  /*2d720*/  LDL.LU R26, [R1+0x210] ;  /* 0x00021000011a7983 */ /* 0x002ea40000300800 */
[----:B--2---:R-:W-:-:S02]  /*2d730*/  IMAD.WIDE R28, R26, 0x4, R124 ;  /* 0x000000041a1c7825 */ /* 0x004fc400078e027c */
[----:B------:R1:W-:Y:S04]  /*2d740*/  STL [R1+0x8494], R26 ;  /* 0x0084941a01007387 */ /* 0x0003e80000100800 */
[----:B------:R2:W-:Y:S01]  /*2d750*/  STL.64 [R1+0x2c50], R28 ;  /* 0x002c501c01007387 */ /* 0x0005e20000100a00 */
[----:B-1----:R-:W-:-:S03]  /*2d760*/  IMAD.WIDE R26, R25, 0x4, R124 ;  /* 0x00000004191a7825 */ /* 0x002fc600078e027c */
[----:B--2---:R-:W2:Y:S04]  /*2d770*/  LDL.LU R29, [R1+0x278] ;  /* 0x00027800011d7983 */ /* 0x004ea80000300800 */
[----:B------:R-:W2:Y:S04]  /*2d780*/  LDL.LU R48, [R1+0x274] ;  /* 0x0002740001307983 */ /* 0x000ea80000300800 */
[----:B------:R-:W-:Y:S04]  /*2d790*/  STL.64 [R1+0x2d40], R26 ;  /* 0x002d401a01007387 */ /* 0x000fe80000100a00 */
[----:B------:R1:W-:Y:S04]  /*2d7a0*/  STL.64 [R1+0x83d0], R24 ;  /* 0x0083d01801007387 */ /* 0x0003e80000100a00 */
[----:B-1----:R-:W2:Y:S02]  /*2d7b0*/  LDL.LU R25, [R1+0x214] ;  /* 0x0002140001197983 */ /* 0x002ea40000300800 */
[----:B--2---:R-:W-:-:S02]  /*2d7c0*/  IMAD.WIDE R26, R25, 0x4, R124 ;  /* 0x00000004191a7825 */ /* 0x004fc400078e027c */
[----:B------:R1:W-:Y:S04]  /*2d7d0*/  STL [R1+0x8498], R25 ;  /* 0x0084981901007387 */ /* 0x0003e80000100800 */
[----:B------:R-:W-:Y:S01]  /*2d7e0*/  STL.64 [R1+0x2e08], R26 ;  /* 0x002e081a01007387 */ /* 0x000fe20000100a00 */
[----:B-1----:R-:W-:-:S03]  /*2d7f0*/  IMAD.WIDE R24, R23, 0x4, R124 ;  /* 0x0000000417187825 */ /* 0x002fc600078e027c */
[----:B------:R-:W-:Y:S04]  /*2d800*/  STL [R1+0x849c], R23 ;  /* 0x00849c1701007387 */ /* 0x000fe80000100800 */
[----:B------:R-:W2:Y:S04]  /*2d810*/  LDL.LU R77, [R1+0x280] ;  /* 0x00028000014d7983 */ /* 0x000ea80000300800 */
[----:B------:R1:W-:Y:S04]  /*2d820*/  STL.64 [R1+0x2ef8], R24 ;  /* 0x002ef81801007387 */ /* 0x0003e80000100a00 */
[----:B------:R-:W2:Y:S04]  /*2d830*/  LDL.LU R149, [R1+0x294] ;  /* 0x0002940001957983 */ /* 0x000ea80000300800 */
[----:B------:R-:W2:Y:S01]  /*2d840*/  LDL.LU R191, [R1+0x28c] ;  /* 0x00028c0001bf7983 */ /* 0x000ea20000300800 */
[----:B-1----:R-:W-:-:S05]  /*2d850*/  IMAD.WIDE R24, R19, 0x4, R124 ;  /* 0x0000000413187825 */ /* 0x002fca00078e027c */
[----:B------:R-:W-:Y:S04]  /*2d860*/  STL.64 [R1+0x31b8], R24 ;  /* 0x0031b81801007387 */ /* 0x000fe80000100a00 */
[----:B------:R1:W-:Y:S04]  /*2d870*/  STL.64 [R1+0x83d8], R18 ;  /* 0x0083d81201007387 */ /* 0x0003e80000100a00 */
[----:B-1----:R-:W2:Y:S04]  /*2d880*/  LDL.LU R18, [R1+0x230] ;  /* 0x0002300001127983 */ /* 0x002ea80000300800 */
[----:B------:R-:W2:Y:S01]  /*2d890*/  LDL.LU R19, [R1+0x224] ;  /* 0x0002240001137983 */ /* 0x000ea20000300800 */
[----:B------:R-:W-:-:S04]  /*2d8a0*/  IMAD.WIDE R24, R16, 0x4, R124 ;  /* 0x0000000410187825 */ /* 0x000fc800078e027c */
[--C-:B--2---:R-:W-:Y:S01]  /*2d8b0*/  IMAD.WIDE R26, R19, 0x4, R124.reuse ;  /* 0x00000004131a7825 */ /* 0x104fe200078e027c */
[----:B------:R-:W-:Y:S04]  /*2d8c0*/  STL [R1+0x84a0], R19 ;  /* 0x0084a01301007387 */ /* 0x000fe80000100800 */
[----:B------:R-:W-:Y:S04]  /*2d8d0*/  STL.64 [R1+0x3230], R26 ;  /* 0x0032301a01007387 */ /* 0x000fe80000100a00 */
[----:B------:R-:W-:Y:S04]  /*2d8e0*/  STL [R1+0x84a4], R16 ;  /* 0x0084a41001007387 */ /* 0x000fe80000100800 */
[----:B------:R-:W2:Y:S04]  /*2d8f0*/  LDL.LU R21, [R1+0x298] ;  /* 0x0002980001157983 */ /* 0x000ea80000300800 */
[----:B------:R1:W-:Y:S04]  /*2d900*/  STL.64 [R1+0x3248], R24 ;  /* 0x0032481801007387 */ /* 0x0003e80000100a00 */
[----:B------:R3:W-:Y:S04]  /*2d910*/  STL [R1+0x84a8], R18 ;  /* 0x0084a81201007387 */ /* 0x0007e80000100800 */
[----:B------:R-:W2:Y:S01]  /*2d920*/  LDL.LU R185, [R1+0x29c] ;  /* 0x00029c0001b97983 */ /* 0x000ea20000300800 */
[----:B-1----:R-:W-:-:S04]  /*2d930*/  IMAD.WIDE R24, R18, 0x4, R124 ;  /* 0x0000000412187825 */ /* 0x002fc800078e027c */
[--C-:B---3--:R-:W-:Y:S01]  /*2d940*/  IMAD.WIDE R18, R13, 0x4, R124.reuse ;  /* 0x000000040d127825 */ /* 0x108fe200078e027c */
[----:B------:R-:W-:Y:S04]  /*2d950*/  STL.64 [R1+0x3260], R24 ;  /* 0x0032601801007387 */ /* 0x000fe80000100a00 */
[----:B------:R-:W-:Y:S04]  /*2d960*/  STL [R1+0x84ac], R13 ;  /* 0x0084ac0d01007387 */ /* 0x000fe80000100800 */
[----:B------:R-:W3:Y:S04]  /*2d970*/  LDL.LU R6, [R1+0x2a4] ;  /* 0x0002a40001067983 */ /* 0x000ee80000300800 */
[----:B------:R1:W-:Y:S04]  /*2d980*/  STL.64 [R1+0x3640], R18 ;  /* 0x0036401201007387 */ /* 0x0003e80000100a00 */
[----:B------:R-:W-:Y:S04]  /*2d990*/  STL [R1+0x84b0], R9 ;  /* 0x0084b00901007387 */ /* 0x000fe80000100800 */
[----:B------:R-:W3:Y:S01]  /*2d9a0*/  LDL.LU R211, [R1+0x2a8] ;  /* 0x0002a80001d37983 */ /* 0x000ee20000300800 */
[----:B-1----:R-:W-:-:S05]  /*2d9b0*/  IMAD.WIDE R18, R9, 0x4, R124 ;  /* 0x0000000409127825 */ /* 0x002fca00078e027c */
[----:B------:R1:W-:Y:S01]  /*2d9c0*/  STL.64 [R1+0x3638], R18 ;  /* 0x0036381201007387 */ /* 0x0003e20000100a00 */
[----:B------:R-:W-:-:S03]  /*2d9d0*/  IMAD.WIDE R24, R195, 0x4, R124 ;  /* 0x00000004c3187825 */ /* 0x000fc600078e027c */
[----:B------:R-:W-:Y:S01]  /*2d9e0*/  STL [R1+0x84b4], R14 ;  /* 0x0084b40e01007387 */ /* 0x000fe20000100800 */
[----:B-1----:R-:W-:-:S05]  /*2d9f0*/  IMAD.WIDE R18, R14, 0x4, R124 ;  /* 0x000000040e127825 */ /* 0x002fca00078e027c */
[----:B------:R1:W-:Y:S01]  /*2da00*/  STL.64 [R1+0x3630], R18 ;  /* 0x0036301201007387 */ /* 0x0003e20000100a00 */
[----:B------:R-:W-:-:S03]  /*2da10*/  IMAD.WIDE R26, R203, 0x4, R124 ;  /* 0x00000004cb1a7825 */ /* 0x000fc600078e027c */
[----:B------:R-:W-:Y:S04]  /*2da20*/  STL [R1+0x8520], R195 ;  /* 0x008520c301007387 */ /* 0x000fe80000100800 */
[----:B------:R4:W-:Y:S01]  /*2da30*/  STL.64 [R1+0x3628], R24 ;  /* 0x0036281801007387 */ /* 0x0009e20000100a00 */
[----:B-1----:R-:W-:-:S03]  /*2da40*/  IMAD.WIDE R18, R98, 0x4, R124 ;  /* 0x0000000462127825 */ /* 0x002fc600078e027c */
[----:B------:R-:W-:Y:S04]  /*2da50*/  STL [R1+0x8524], R98 ;  /* 0x0085246201007387 */ /* 0x000fe80000100800 */
[----:B------:R1:W-:Y:S01]  /*2da60*/  STL.64 [R1+0x3620], R18 ;  /* 0x0036201201007387 */ /* 0x0003e20000100a00 */
[----:B----4-:R-:W-:-:S03]  /*2da70*/  IMAD.WIDE R24, R204, 0x4, R124 ;  /* 0x00000004cc187825 */ /* 0x010fc600078e027c */
[----:B------:R-:W-:Y:S04]  /*2da80*/  STL.64 [R1+0x3618], R26 ;  /* 0x0036181a01007387 */ /* 0x000fe80000100a00 */
[----:B------:R-:W-:Y:S01]  /*2da90*/  STL [R1+0x8528], R32 ;  /* 0x0085282001007387 */ /* 0x000fe20000100800 */
[----:B-1----:R-:W-:-:S03]  /*2daa0*/  IMAD.WIDE R18, R32, 0x4, R124 ;  /* 0x0000000420127825 */ /* 0x002fc600078e027c */
[----:B------:R1:W-:Y:S04]  /*2dab0*/  STL.64 [R1+0x3610], R24 ;  /* 0x0036101801007387 */ /* 0x0003e80000100a00 */
[----:B------:R4:W-:Y:S04]  /*2dac0*/  STL.64 [R1+0x3608], R18 ;  /* 0x0036081201007387 */ /* 0x0009e80000100a00 */
[----:B------:R-:W-:Y:S01]  /*2dad0*/  STL [R1+0x852c], R85 ;  /* 0x00852c5501007387 */ /* 0x000fe20000100800 */
[----:B-1----:R-:W-:-:S04]  /*2dae0*/  IMAD.WIDE R24, R225, 0x4, R124 ;  /* 0x00000004e1187825 */ /* 0x002fc800078e027c */
[--C-:B----4-:R-:W-:Y:S01]  /*2daf0*/  IMAD.WIDE R18, R85, 0x4, R124.reuse ;  /* 0x0000000455127825 */ /* 0x110fe200078e027c */
[----:B------:R-:W-:Y:S04]  /*2db00*/  STL.64 [R1+0x3600], R24 ;  /* 0x0036001801007387 */ /* 0x000fe80000100a00 */
[----:B------:R-:W4:Y:S04]  /*2db10*/  LDL.LU R5, [R1+0x2d4] ;  /* 0x0002d40001057983 */ /* 0x000f280000300800 */
[----:B------:R1:W-:Y:S04]  /*2db20*/  STL.64 [R1+0x35f8], R18 ;  /* 0x0035f81201007387 */ /* 0x0003e80000100a00 */
[----:B------:R-:W-:Y:S04]  /*2db30*/  STL [R1+0x8530], R226 ;  /* 0x008530e201007387 */ /* 0x000fe80000100800 */
[----:B------:R-:W4:Y:S01]  /*2db40*/  LDL.LU R42, [R1+0x2d8] ;  /* 0x0002d800012a7983 */ /* 0x000f220000300800 */
[----:B-1----:R-:W-:-:S05]  /*2db50*/  IMAD.WIDE R18, R226, 0x4, R124 ;  /* 0x00000004e2127825 */ /* 0x002fca00078e027c */
[----:B------:R1:W-:Y:S01]  /*2db60*/  STL.64 [R1+0x35f0], R18 ;  /* 0x0035f01201007387 */ /* 0x0003e20000100a00 */
[----:B------:R-:W-:-:S03]  /*2db70*/  IMAD.WIDE R24, R101, 0x4, R124 ;  /* 0x0000000465187825 */ /* 0x000fc600078e027c */
[----:B------:R-:W-:Y:S01]  /*2db80*/  STL [R1+0x8534], R73 ;  /* 0x0085344901007387 */ /* 0x000fe20000100800 */
[----:B------:R-:W-:-:S04]  /*2db90*/  IMAD.WIDE R26, R90, 0x4, R124 ;  /* 0x000000045a1a7825 */ /* 0x000fc800078e027c */
[----:B-1----:R-:W-:-:S05]  /*2dba0*/  IMAD.WIDE R18, R73, 0x4, R124 ;  /* 0x0000000449127825 */ /* 0x002fca00078e027c */
[----:B------:R1:W-:Y:S04]  /*2dbb0*/  STL.64 [R1+0x35e8], R18 ;  /* 0x0035e81201007387 */ /* 0x0003e80000100a00 */
[----:B------:R1:W-:Y:S02]  /*2dbc0*/  STL.64 [R1+0x35e0], R24 ;  /* 0x0035e01801007387 */ /* 0x0003e40000100a00 */
[----:B-1----:R-:W-:-:S05]  /*2dbd0*/  IMAD.WIDE R18, R12, 0x4, R124 ;  /* 0x000000040c127825 */ /* 0x002fca00078e027c */
[----:B------:R1:W-:Y:S01]  /*2dbe0*/  STL.64 [R1+0x35d8], R18 ;  /* 0x0035d81201007387 */ /* 0x0003e20000100a00 */
[----:B------:R-:W-:-:S03]  /*2dbf0*/  IMAD.WIDE R24, R60, 0x4, R124 ;  /* 0x000000043c187825 */ /* 0x000fc600078e027c */
[----:B------:R-:W-:Y:S04]  /*2dc00*/  STL.64 [R1+0x35d0], R26 ;  /* 0x0035d01a01007387 */ /* 0x000fe80000100a00 */
[----:B------:R-:W4:Y:S04]  /*2dc10*/  LDL R224, [R1+0x7c] ;  /* 0x00007c0001e07983 */ /* 0x000f280000100800 */
[----:B------:R-:W-:Y:S01]  /*2dc20*/  STL.64 [R1+0x35c8], R24 ;  /* 0x0035c81801007387 */ /* 0x000fe20000100a00 */
[----:B-1----:R-:W-:-:S03]  /*2dc30*/  IMAD.WIDE R18, R78, 0x4, R124 ;  /* 0x000000044e127825 */ /* 0x002fc600078e027c */
[----:B------:R-:W4:Y:S04]  /*2dc40*/  LDL R97, [R1+0x70] ;  /* 0x0000700001617983 */ /* 0x000f280000100800 */
[----:B------:R1:W-:Y:S04]  /*2dc50*/  STL.64 [R1+0x35c0], R18 ;  /* 0x0035c01201007387 */ /* 0x0003e80000100a00 */
[----:B------:R-:W4:Y:S04]  /*2dc60*/  LDL R223, [R1+0x2b0] ;  /* 0x0002b00001df7983 */ /* 0x000f280000100800 */
[----:B------:R-:W4:Y:S04]  /*2dc70*/  LDL R252, [R1+0x2b4] ;  /* 0x0002b40001fc7983 */ /* 0x000f280000100800 */
[----:B------:R-:W4:Y:S04]  /*2dc80*/  LDL R105, [R1+0x48] ;  /* 0x0000480001697983 */ /* 0x000f280000100800 */
[----:B------:R-:W4:Y:S01]  /*2dc90*/  LDL R104, [R1+0x2bc] ;  /* 0x0002bc0001687983 */ /* 0x000f220000100800 */
[----:B-1----:R-:W-:-:S03]  /*2dca0*/  IMAD.WIDE R18, R10, 0x4, R124 ;  /* 0x000000040a127825 */ /* 0x002fc600078e027c */
[----:B------:R-:W4:Y:S01]  /*2dcb0*/  LDL R103, [R1+0x2c4] ;  /* 0x0002c40001677983 */ /* 0x000f220000100800 */
[----:B------:R-:W-:-:S03]  /*2dcc0*/  IMAD.WIDE R26, R66, 0x4, R124 ;  /* 0x00000004421a7825 */ /* 0x000fc600078e027c */
[----:B------:R1:W-:Y:S04]  /*2dcd0*/  STL.64 [R1+0x35b8], R18 ;  /* 0x0035b81201007387 */ /* 0x0003e80000100a00 */
[----:B------:R1:W-:Y:S04]  /*2dce0*/  STL.64 [R1+0x35b0], R26 ;  /* 0x0035b01a01007387 */ /* 0x0003e80000100a00 */
[----:B------:R-:W4:Y:S01]  /*2dcf0*/  LDL R2, [R1+0x4] ;  /* 0x0000040001027983 */ /* 0x000f220000100800 */
[----:B-1----:R-:W-:-:S04]  /*2dd00*/  IMAD.WIDE R18, R48, 0x4, R124 ;  /* 0x0000000430127825 */ /* 0x002fc800078e027c */
[--C-:B------:R-:W-:Y:S01]  /*2dd10*/  IMAD.WIDE R24, R53, 0x4, R124.reuse ;  /* 0x0000000435187825 */ /* 0x100fe200078e027c */
[----:B------:R1:W-:Y:S03]  /*2dd20*/  STL.64 [R1+0x35a8], R18 ;  /* 0x0035a81201007387 */ /* 0x0003e60000100a00 */
[--C-:B------:R-:W-:Y:S01]  /*2dd30*/  IMAD.WIDE R26, R41, 0x4, R124.reuse ;  /* 0x00000004291a7825 */ /* 0x100fe200078e027c */
[----:B------:R1:W-:Y:S03]  /*2dd40*/  STL.64 [R1+0x35a0], R24 ;  /* 0x0035a01801007387 */ /* 0x0003e60000100a00 */
[----:B-1----:R-:W-:-:S04]  /*2dd50*/  IMAD.WIDE R18, R29, 0x4, R124 ;  /* 0x000000041d127825 */ /* 0x002fc800078e027c */
[--C-:B------:R-:W-:Y:S01]  /*2dd60*/  IMAD.WIDE R24, R77, 0x4, R124.reuse ;  /* 0x000000044d187825 */ /* 0x100fe200078e027c */
[----:B------:R1:W-:Y:S04]  /*2dd70*/  STL.64 [R1+0x3598], R18 ;  /* 0x0035981201007387 */ /* 0x0003e80000100a00 */
[----:B------:R1:W-:Y:S02]  /*2dd80*/  STL.64 [R1+0x3590], R26 ;  /* 0x0035901a01007387 */ /* 0x0003e40000100a00 */
[--C-:B-1----:R-:W-:Y:S02]  /*2dd90*/  IMAD.WIDE R18, R129, 0x4, R124.reuse ;  /* 0x0000000481127825 */ /* 0x102fe400078e027c */
[----:B------:R-:W4:Y:S04]  /*2dda0*/  LDL.LU R27, [R1+0x31c] ;  /* 0x00031c00011b7983 */ /* 0x000f280000300800 */
[----:B------:R1:W-:Y:S04]  /*2ddb0*/  STL.64 [R1+0x32d8], R24 ;  /* 0x0032d81801007387 */ /* 0x0003e80000100a00 */
[----:B------:R1:W-:Y:S04]  /*2ddc0*/  STL.64 [R1+0x32d0], R18 ;  /* 0x0032d01201007387 */ /* 0x0003e80000100a00 */
[----:B------:R-:W4:Y:S01]  /*2ddd0*/  LDL R126, [R1+0x2ec] ;  /* 0x0002ec00017e7983 */ /* 0x000f220000100800 */
[----:B-1----:R-:W-:-:S04]  /*2dde0*/  IMAD.WIDE R24, R191, 0x4, R124 ;  /* 0x00000004bf187825 */ /* 0x002fc800078e027c */
[--C-:B------:R-:W-:Y:S01]  /*2ddf0*/  IMAD.WIDE R18, R169, 0x4, R124.reuse ;  /* 0x00000004a9127825 */ /* 0x100fe200078e027c */
[----:B------:R1:W-:Y:S04]  /*2de00*/  STL.64 [R1+0x32c0], R24 ;  /* 0x0032c01801007387 */ /* 0x0003e80000100a00 */
[----:B------:R-:W4:Y:S04]  /*2de10*/  LDL R127, [R1+0x2fc] ;  /* 0x0002fc00017f7983 */ /* 0x000f280000100800 */
[----:B------:R2:W-:Y:S01]  /*2de20*/  STL.64 [R1+0x32b0], R18 ;  /* 0x0032b01201007387 */ /* 0x0005e20000100a00 */
[----:B-1----:R-:W-:-:S03]  /*2de30*/  IMAD.WIDE R24, R149, 0x4, R124 ;  /* 0x0000000495187825 */ /* 0x002fc600078e027c */
[----:B------:R-:W4:Y:S04]  /*2de40*/  LDL.LU R202, [R1+0x328] ;  /* 0x0003280001ca7983 */ /* 0x000f280000300800 */
[----:B------:R-:W4:Y:S01]  /*2de50*/  LDL.LU R34, [R1+0x37c] ;  /* 0x00037c0001227983 */ /* 0x000f220000300800 */
[----:B--2---:R-:W-:-:S03]  /*2de60*/  IMAD.WIDE R18, R243, 0x4, R124 ;  /* 0x00000004f3127825 */ /* 0x004fc600078e027c */
[----:B------:R1:W-:Y:S04]  /*2de70*/  STL.64 [R1+0x32a0], R24 ;  /* 0x0032a01801007387 */ /* 0x0003e80000100a00 */
[----:B------:R2:W-:Y:S01]  /*2de80*/  STL.64 [R1+0x3298], R18 ;  /* 0x0032981201007387 */ /* 0x0005e20000100a00 */
[----:B-1----:R-:W-:-:S04]  /*2de90*/  IMAD.WIDE R24, R21, 0x4, R124 ;  /* 0x0000000415187825 */ /* 0x002fc800078e027c */
[--C-:B--2---:R-:W-:Y:S01]  /*2dea0*/  IMAD.WIDE R18, R185, 0x4, R124.reuse ;  /* 0x00000004b9127825 */ /* 0x104fe200078e027c */
[----:B------:R1:W-:Y:S04]  /*2deb0*/  STL.64 [R1+0x3288], R24 ;  /* 0x0032881801007387 */ /* 0x0003e80000100a00 */
[----:B-1----:R-:W2:Y:S04]  /*2dec0*/  LDL.LU R24, [R1+0x38c] ;  /* 0x00038c0001187983 */ /* 0x002ea80000300800 */
[----:B------:R3:W-:Y:S02]  /*2ded0*/  STL.64 [R1+0x16a8], R18 ;  /* 0x0016a81201007387 */ /* 0x0007e40000100a00 */
[----:B---3--:R-:W-:-:S05]  /*2dee0*/  IMAD.WIDE R18, R6, 0x4, R124 ;  /* 0x0000000406127825 */ /* 0x008fca00078e027c */
[----:B------:R1:W-:Y:S04]  /*2def0*/  STL.64 [R1+0x1a60], R18 ;  /* 0x001a601201007387 */ /* 0x0003e80000100a00 */
[----:B------:R-:W3:Y:S01]  /*2df00*/  LDL.LU R28, [R1+0x3d8] ;  /* 0x0003d800011c7983 */ /* 0x000ee20000300800 */
        /* <DEDUP_REMOVED lines=9> */
[----:B------:R1:W-:Y:S04]  /*2dfa0*/  STL.64 [R1+0x1e08], R18 ;  /* 0x001e081201007387 */ /* 0x0003e80000100a00 */
[----:B------:R-:W4:Y:S01]  /*2dfb0*/  LDL.LU R223, [R1+0x400] ;  /* 0x0004000001df7983 */ /* 0x000f220000300800 */
[----:B-1----:R-:W-:-:S04]  /*2dfc0*/  IMAD.WIDE R18, R105, 0x4, R124 ;  /* 0x0000000469127825 */ /* 0x002fc800078e027c */
[--C-:B------:R-:W-:Y:S01]  /*2dfd0*/  IMAD.WIDE R104, R104, 0x4, R124.reuse ;  /* 0x0000000468687825 */ /* 0x100fe200078e027c */
[----:B------:R1:W-:Y:S04]  /*2dfe0*/  STL.64 [R1+0x1ed8], R18 ;  /* 0x001ed81201007387 */ /* 0x0003e80000100a00 */
[----:B------:R1:W-:Y:S04]  /*2dff0*/  STL.64 [R1+0x1fd0], R104 ;  /* 0x001fd06801007387 */ /* 0x0003e80000100a00 */
[----:B------:R-:W2:Y:S01]  /*2e000*/  LDL.LU R97, [R1+0x410] ;  /* 0x0004100001617983 */ /* 0x000ea20000300800 */
[----:B-1----:R-:W-:-:S04]  /*2e010*/  IMAD.WIDE R18, R103, 0x4, R124 ;  /* 0x0000000467127825 */ /* 0x002fc800078e027c */
[--C-:B------:R-:W-:Y:S01]  /*2e020*/  IMAD.WIDE R104, R5, 0x4, R124.reuse ;  /* 0x0000000405687825 */ /* 0x100fe200078e027c */
[----:B------:R1:W-:Y:S04]  /*2e030*/  STL.64 [R1+0x20a8], R18 ;  /* 0x0020a81201007387 */ /* 0x0003e80000100a00 */
[----:B------:R1:W-:Y:S02]  /*2e040*/  STL.64 [R1+0x2188], R104 ;  /* 0x0021886801007387 */ /* 0x0003e40000100a00 */
[----:B-1----:R-:W-:-:S04]  /*2e050*/  IMAD.WIDE R18, R42, 0x4, R124 ;  /* 0x000000042a127825 */ /* 0x002fc800078e027c */
[--C-:B------:R-:W-:Y:S01]  /*2e060*/  IMAD.WIDE R104, R2, 0x4, R124.reuse ;  /* 0x0000000402687825 */ /* 0x100fe200078e027c */
[----:B------:R1:W-:Y:S04]  /*2e070*/  STL.64 [R1+0x2250], R18 ;  /* 0x0022501201007387 */ /* 0x0003e80000100a00 */
[----:B------:R1:W-:Y:S04]  /*2e080*/  STL.64 [R1+0x8398], R30 ;  /* 0x0083981e01007387 */ /* 0x0003e80000100a00 */
[----:B------:R-:W-:Y:S01]  /*2e090*/  STL.64 [R1+0x2340], R104 ;  /* 0x0023406801007387 */ /* 0x000fe20000100a00 */
[----:B-1----:R-:W-:-:S03]  /*2e0a0*/  IMAD.WIDE R18, R30, 0x4, R124 ;  /* 0x000000041e127825 */ /* 0x002fc600078e027c */
[----:B------:R-:W2:Y:S04]  /*2e0b0*/  LDL.LU R31, [R1+0x3e4] ;  /* 0x0003e400011f7983 */ /* 0x000ea80000300800 */
[----:B------:R1:W-:Y:S04]  /*2e0c0*/  STL.64 [R1+0x24f0], R18 ;  /* 0x0024f01201007387 */ /* 0x0003e80000100a00 */
[----:B------:R-:W2:Y:S04]  /*2e0d0*/  LDL.LU R224, [R1+0x428] ;  /* 0x0004280001e07983 */ /* 0x000ea80000300800 */
[----:B------:R1:W-:Y:S02]  /*2e0e0*/  STL.64 [R1+0x83a0], R36 ;  /* 0x0083a02401007387 */ /* 0x0003e40000100a00 */
[----:B-1----:R-:W-:-:S05]  /*2e0f0*/  IMAD.WIDE R18, R37, 0x4, R124 ;  /* 0x0000000425127825 */ /* 0x002fca00078e027c */
[----:B------:R1:W-:Y:S04]  /*2e100*/  STL.64 [R1+0x25a8], R18 ;  /* 0x0025a81201007387 */ /* 0x0003e80000100a00 */
[----:B------:R-:W2:Y:S04]  /*2e110*/  LDL.LU R36, [R1+0x310] ;  /* 0x0003100001247983 */ /* 0x000ea80000300800 */
[----:B------:R-:W3:Y:S01]  /*2e120*/  LDL.LU R37, [R1+0x30c] ;  /* 0x00030c0001257983 */ /* 0x000ee20000300800 */
[----:B------:R-:W-:-:S04]  /*2e130*/  IMAD.WIDE R104, R126, 0x4, R124 ;  /* 0x000000047e687825 */ /* 0x000fc800078e027c */
[--C-:B-1----:R-:W-:Y:S01]  /*2e140*/  IMAD.WIDE R18, R127, 0x4, R124.reuse ;  /* 0x000000047f127825 */ /* 0x102fe200078e027c */
[----:B------:R1:W-:Y:S04]  /*2e150*/  STL.64 [R1+0x2680], R104 ;  /* 0x0026806801007387 */ /* 0x0003e80000100a00 */
[----:B------:R2:W-:Y:S01]  /*2e160*/  STL.64 [R1+0x2738], R18 ;  /* 0x0027381201007387 */ /* 0x0005e20000100a00 */
[----:B-1----:R-:W-:-:S04]  /*2e170*/  IMAD.WIDE R104, R110, 0x4, R124 ;  /* 0x000000046e687825 */ /* 0x002fc800078e027c */
[----:B--2---:R-:W-:-:S04]  /*2e180*/  IMAD.WIDE R18, R36, 0x4, R124 ;  /* 0x0000000424127825 */ /* 0x004fc800078e027c */
[----:B---3--:R-:W-:-:S05]  /*2e190*/  IMAD.WIDE R126, R37, 0x4, R124 ;  /* 0x00000004257e7825 */ /* 0x008fca00078e027c */
[----:B------:R-:W-:Y:S04]  /*2e1a0*/  STL.64 [R1+0x2818], R126 ;  /* 0x0028187e01007387 */ /* 0x000fe80000100a00 */
[----:B------:R1:W-:Y:S04]  /*2e1b0*/  STL.64 [R1+0x84b8], R36 ;  /* 0x0084b82401007387 */ /* 0x0003e80000100a00 */
[----:B------:R-:W-:Y:S04]  /*2e1c0*/  STL.64 [R1+0x28d8], R104 ;  /* 0x0028d86801007387 */ /* 0x000fe80000100a00 */
[----:B------:R2:W-:Y:S01]  /*2e1d0*/  STL.64 [R1+0x29b8], R18 ;  /* 0x0029b81201007387 */ /* 0x0005e20000100a00 */
[----:B-1----:R-:W-:-:S03]  /*2e1e0*/  IMAD.WIDE R36, R118, 0x4, R124 ;  /* 0x0000000476247825 */ /* 0x002fc600078e027c */
[----:B------:R-:W3:Y:S04]  /*2e1f0*/  LDL.LU R26, [R1+0x440] ;  /* 0x00044000011a7983 */ /* 0x000ee80000300800 */
[----:B------:R1:W-:Y:S01]  /*2e200*/  STL.64 [R1+0x2a70], R36 ;  /* 0x002a702401007387 */ /* 0x0003e20000100a00 */
[----:B--2---:R-:W-:-:S05]  /*2e210*/  IMAD.WIDE R18, R27, 0x4, R124 ;  /* 0x000000041b127825 */ /* 0x004fca00078e027c */
[----:B------:R2:W-:Y:S01]  /*2e220*/  STL.64 [R1+0x2b80], R18 ;  /* 0x002b801201007387 */ /* 0x0005e20000100a00 */
[----:B-1----:R-:W-:-:S03]  /*2e230*/  IMAD.WIDE R36, R135, 0x4, R124 ;  /* 0x0000000487247825 */ /* 0x002fc600078e027c */
[----:B------:R-:W-:Y:S01]  /*2e240*/  STL.64 [R1+0x84c0], R202 ;  /* 0x0084c0ca01007387 */ /* 0x000fe20000100a00 */
[----:B------:R-:W-:-:S03]  /*2e250*/  IMAD.WIDE R104, R142, 0x4, R124 ;  /* 0x000000048e687825 */ /* 0x000fc600078e027c */
[----:B------:R1:W-:Y:S01]  /*2e260*/  STL.64 [R1+0x2c80], R36 ;  /* 0x002c802401007387 */ /* 0x0003e20000100a00 */
[----:B--2---:R-:W-:-:S03]  /*2e270*/  IMAD.WIDE R18, R202, 0x4, R124 ;  /* 0x00000004ca127825 */ /* 0x004fc600078e027c */
[----:B------:R-:W2:Y:S04]  /*2e280*/  LDL.LU R25, [R1+0x448] ;  /* 0x0004480001197983 */ /* 0x000ea80000300800 */
[----:B------:R4:W-:Y:S01]  /*2e290*/  STL.64 [R1+0x2d60], R18 ;  /* 0x002d601201007387 */ /* 0x0009e20000100a00 */
[----:B-1----:R-:W-:-:S03]  /*2e2a0*/  IMAD.WIDE R36, R34, 0x4, R124 ;  /* 0x0000000422247825 */ /* 0x002fc600078e027c */
[----:B------:R1:W-:Y:S04]  /*2e2b0*/  STL.64 [R1+0x2e20], R104 ;  /* 0x002e206801007387 */ /* 0x0003e80000100a00 */
[----:B------:R-:W2:Y:S01]  /*2e2c0*/  LDL.LU R23, [R1+0x450] ;  /* 0x0004500001177983 */ /* 0x000ea20000300800 */
[----:B----4-:R-:W-:-:S03]  /*2e2d0*/  IMAD.WIDE R18, R150, 0x4, R124 ;  /* 0x0000000496127825 */ /* 0x010fc600078e027c */
[----:B------:R4:W-:Y:S01]  /*2e2e0*/  STL.64 [R1+0x2f10], R36 ;  /* 0x002f102401007387 */ /* 0x0009e20000100a00 */
[----:B-1----:R-:W-:-:S03]  /*2e2f0*/  IMAD.WIDE R104, R24, 0x4, R124 ;  /* 0x0000000418687825 */ /* 0x002fc600078e027c */
[----:B------:R1:W-:Y:S04]  /*2e300*/  STL.64 [R1+0x2fd8], R18 ;  /* 0x002fd81201007387 */ /* 0x0003e80000100a00 */
[----:B------:R-:W-:Y:S01]  /*2e310*/  STL.64 [R1+0x31d0], R104 ;  /* 0x0031d06801007387 */ /* 0x000fe20000100a00 */
[----:B----4-:R-:W-:-:S03]  /*2e320*/  IMAD.WIDE R36, R162, 0x4, R124 ;  /* 0x00000004a2247825 */ /* 0x010fc600078e027c */
[----:B------:R4:W-:Y:S01]  /*2e330*/  STL.64 [R1+0x84c8], R28 ;  /* 0x0084c81c01007387 */ /* 0x0009e20000100a00 */
[----:B-1----:R-:W-:-:S03]  /*2e340*/  IMAD.WIDE R18, R28, 0x4, R124 ;  /* 0x000000041c127825 */ /* 0x002fc600078e027c */
[----:B------:R1:W-:Y:S04]  /*2e350*/  STL.64 [R1+0x38d8], R36 ;  /* 0x0038d82401007387 */ /* 0x0003e80000100a00 */
[----:B------:R1:W-:Y:S01]  /*2e360*/  STL.64 [R1+0x39e8], R18 ;  /* 0x0039e81201007387 */ /* 0x0003e20000100a00 */
[----:B----4-:R-:W-:-:S04]  /*2e370*/  IMAD.WIDE R28, R31, 0x4, R124 ;  /* 0x000000041f1c7825 */ /* 0x010fc800078e027c */
[----:B-1----:R-:W-:-:S04]  /*2e380*/  IMAD.WIDE R36, R170, 0x4, R124 ;  /* 0x00000004aa247825 */ /* 0x002fc800078e027c */
[--C-:B------:R-:W-:Y:S01]  /*2e390*/  IMAD.WIDE R18, R11, 0x4, R124.reuse ;  /* 0x000000040b127825 */ /* 0x100fe200078e027c */
[----:B------:R1:W-:Y:S04]  /*2e3a0*/  STL.64 [R1+0x3ad8], R36 ;  /* 0x003ad82401007387 */ /* 0x0003e80000100a00 */
[----:B------:R4:W-:Y:S04]  /*2e3b0*/  STL.64 [R1+0x84d0], R10 ;  /* 0x0084d00a01007387 */ /* 0x0009e80000100a00 */
[----:B------:R4:W-:Y:S04]  /*2e3c0*/  STL.64 [R1+0x3cd0], R28 ;  /* 0x003cd01c01007387 */ /* 0x0009e80000100a00 */
[----:B------:R4:W-:Y:S01]  /*2e3d0*/  STL.64 [R1+0x3cc8], R18 ;  /* 0x003cc81201007387 */ /* 0x0009e20000100a00 */
[----:B-1----:R-:W-:-:S04]  /*2e3e0*/  IMAD.WIDE R36, R198, 0x4, R124 ;  /* 0x00000004c6247825 */ /* 0x002fc800078e027c */
[----:B----4-:R-:W-:-:S04]  /*2e3f0*/  IMAD.WIDE R10, R192, 0x4, R124 ;  /* 0x00000004c00a7825 */ /* 0x010fc800078e027c */
[--C-:B------:R-:W-:Y:S01]  /*2e400*/  IMAD.WIDE R28, R223, 0x4, R124.reuse ;  /* 0x00000004df1c7825 */ /* 0x100fe200078e027c */
[----:B------:R-:W4:Y:S04]  /*2e410*/  LDL.LU R19, [R1+0x45c] ;  /* 0x00045c0001137983 */ /* 0x000f280000300800 */
[----:B------:R1:W-:Y:S04]  /*2e420*/  STL.64 [R1+0x3cc0], R28 ;  /* 0x003cc01c01007387 */ /* 0x0003e80000100a00 */
[----:B------:R1:W-:Y:S04]  /*2e430*/  STL.64 [R1+0x3cb8], R10 ;  /* 0x003cb80a01007387 */ /* 0x0003e80000100a00 */
[----:B------:R-:W-:Y:S01]  /*2e440*/  STL.64 [R1+0x3cb0], R36 ;  /* 0x003cb02401007387 */ /* 0x000fe20000100a00 */
[----:B-1----:R-:W-:-:S03]  /*2e450*/  IMAD.WIDE R28, R97, 0x4, R124 ;  /* 0x00000004611c7825 */ /* 0x002fc600078e027c */
[----:B------:R1:W-:Y:S01]  /*2e460*/  STL.64 [R1+0x8390], R204 ;  /* 0x008390cc01007387 */ /* 0x0003e20000100a00 */
[----:B------:R-:W-:-:S03]  /*2e470*/  IMAD.WIDE R10, R205, 0x4, R124 ;  /* 0x00000004cd0a7825 */ /* 0x000fc600078e027c */
[----:B------:R1:W-:Y:S04]  /*2e480*/  STL.64 [R1+0x3ca8], R28 ;  /* 0x003ca81c01007387 */ /* 0x0003e80000100a00 */
[----:B-1----:R-:W2:Y:S04]  /*2e490*/  LDL.LU R205, [R1+0x418] ;  /* 0x0004180001cd7983 */ /* 0x002ea80000300800 */
[----:B------:R2:W-:Y:S01]  /*2e4a0*/  STL.64 [R1+0x3ca0], R10 ;  /* 0x003ca00a01007387 */ /* 0x0005e20000100a00 */
[----:B------:R-:W-:-:S04]  /*2e4b0*/  IMAD.WIDE R36, R206, 0x4, R124 ;  /* 0x00000004ce247825 */ /* 0x000fc800078e027c */
[----:B------:R-:W-:-:S04]  /*2e4c0*/  IMAD.WIDE R28, R224, 0x4, R124 ;  /* 0x00000004e01c7825 */ /* 0x000fc800078e027c */
[--C-:B--2---:R-:W-:Y:S01]  /*2e4d0*/  IMAD.WIDE R10, R205, 0x4, R124.reuse ;  /* 0x00000004cd0a7825 */ /* 0x104fe200078e027c */
[----:B------:R-:W-:Y:S04]  /*2e4e0*/  STL [R1+0x84e8], R205 ;  /* 0x0084e8cd01007387 */ /* 0x000fe80000100800 */
[----:B------:R1:W-:Y:S04]  /*2e4f0*/  STL.64 [R1+0x3c98], R10 ;  /* 0x003c980a01007387 */ /* 0x0003e80000100a00 */
[----:B------:R-:W-:Y:S04]  /*2e500*/  STL.64 [R1+0x3c90], R36 ;  /* 0x003c902401007387 */ /* 0x000fe80000100a00 */
[----:B------:R-:W-:Y:S01]  /*2e510*/  STL.64 [R1+0x84d8], R224 ;  /* 0x0084d8e001007387 */ /* 0x000fe20000100a00 */
[----:B-1----:R-:W-:-:S05]  /*2e520*/  IMAD.WIDE R10, R228, 0x4, R124 ;  /* 0x00000004e40a7825 */ /* 0x002fca00078e027c */
[----:B------:R1:W-:Y:S04]  /*2e530*/  STL.64 [R1+0x3c88], R10 ;  /* 0x003c880a01007387 */ /* 0x0003e80000100a00 */
[----:B------:R-:W-:Y:S04]  /*2e540*/  STL.64 [R1+0x3c80], R28 ;  /* 0x003c801c01007387 */ /* 0x000fe80000100a00 */
[----:B------:R-:W2:Y:S01]  /*2e550*/  LDL.LU R18, [R1+0x47c] ;  /* 0x00047c0001127983 */ /* 0x000ea20000300800 */
[----:B-1----:R-:W-:-:S03]  /*2e560*/  IMAD.WIDE R10, R229, 0x4, R124 ;  /* 0x00000004e50a7825 */ /* 0x002fc600078e027c */
[----:B------:R-:W2:Y:S04]  /*2e570*/  LDL.LU R16, [R1+0x468] ;  /* 0x0004680001107983 */ /* 0x000ea80000300800 */
[----:B------:R-:W-:Y:S04]  /*2e580*/  STL.64 [R1+0x3c78], R10 ;  /* 0x003c780a01007387 */ /* 0x000fe80000100a00 */
[----:B------:R1:W-:Y:S04]  /*2e590*/  STL.64 [R1+0x83a8], R228 ;  /* 0x0083a8e401007387 */ /* 0x0003e80000100a00 */
[----:B-1----:R-:W2:Y:S04]  /*2e5a0*/  LDL.LU R228, [R1+0x43c] ;  /* 0x00043c0001e47983 */ /* 0x002ea80000300800 */
[----:B------:R-:W3:Y:S01]  /*2e5b0*/  LDL.LU R229, [R1+0x434] ;  /* 0x0004340001e57983 */ /* 0x000ee20000300800 */
[----:B------:R-:W-:-:S04]  /*2e5c0*/  IMAD.WIDE R28, R95, 0x4, R124 ;  /* 0x000000045f1c7825 */ /* 0x000fc800078e027c */
[----:B--2---:R-:W-:-:S04]  /*2e5d0*/  IMAD.WIDE R10, R228, 0x4, R124 ;  /* 0x00000004e40a7825 */ /* 0x004fc800078e027c */
[----:B---3--:R-:W-:-:S05]  /*2e5e0*/  IMAD.WIDE R36, R229, 0x4, R124 ;  /* 0x00000004e5247825 */ /* 0x008fca00078e027c */
[----:B------:R-:W-:Y:S04]  /*2e5f0*/  STL.64 [R1+0x3c70], R36 ;  /* 0x003c702401007387 */ /* 0x000fe80000100a00 */
[----:B------:R-:W-:Y:S04]  /*2e600*/  STL.64 [R1+0x84e0], R228 ;  /* 0x0084e0e401007387 */ /* 0x000fe80000100a00 */
[----:B------:R1:W-:Y:S04]  /*2e610*/  STL.64 [R1+0x3c68], R28 ;  /* 0x003c681c01007387 */ /* 0x0003e80000100a00 */
[----:B------:R2:W-:Y:S04]  /*2e620*/  STL.64 [R1+0x3c60], R10 ;  /* 0x003c600a01007387 */ /* 0x0005e80000100a00 */
[----:B------:R-:W3:Y:S01]  /*2e630*/  LDL R85, [R1+0x88] ;  /* 0x0000880001557983 */ /* 0x000ee20000100800 */
[----:B-1----:R-:W-:-:S04]  /*2e640*/  IMAD.WIDE R28, R83, 0x4, R124 ;  /* 0x00000004531c7825 */ /* 0x002fc800078e027c */
[--C-:B--2---:R-:W-:Y:S01]  /*2e650*/  IMAD.WIDE R10, R26, 0x4, R124.reuse ;  /* 0x000000041a0a7825 */ /* 0x104fe200078e027c */
[----:B------:R-:W-:Y:S04]  /*2e660*/  STL.64 [R1+0x3c58], R28 ;  /* 0x003c581c01007387 */ /* 0x000fe80000100a00 */
[----:B------:R-:W2:Y:S04]  /*2e670*/  LDL R32, [R1+0x790] ;  /* 0x0007900001207983 */ /* 0x000ea80000100800 */
[----:B------:R1:W-:Y:S04]  /*2e680*/  STL.64 [R1+0x3c50], R10 ;  /* 0x003c500a01007387 */ /* 0x0003e80000100a00 */
[----:B------:R-:W2:Y:S04]  /*2e690*/  LDL R98, [R1+0x6c] ;  /* 0x00006c0001627983 */ /* 0x000ea80000100800 */
[----:B------:R-:W3:Y:S01]  /*2e6a0*/  LDL R195, [R1+0x794] ;  /* 0x0007940001c37983 */ /* 0x000ee20000100800 */
[----:B-1----:R-:W-:-:S03]  /*2e6b0*/  IMAD.WIDE R10, R71, 0x4, R124 ;  /* 0x00000004470a7825 */ /* 0x002fc600078e027c */
[----:B------:R-:W3:Y:S04]  /*2e6c0*/  LDL R252, [R1+0x798] ;  /* 0x0007980001fc7983 */ /* 0x000ee80000100800 */
[----:B------:R-:W-:Y:S04]  /*2e6d0*/  STL.64 [R1+0x84f0], R26 ;  /* 0x0084f01a01007387 */ /* 0x000fe80000100a00 */
[----:B------:R-:W3:Y:S04]  /*2e6e0*/  LDL R105, [R1+0x79c] ;  /* 0x00079c0001697983 */ /* 0x000ee80000100800 */
[----:B------:R-:W3:Y:S04]  /*2e6f0*/  LDL R104, [R1+0x38] ;  /* 0x0000380001687983 */ /* 0x000ee80000100800 */
[----:B------:R1:W-:Y:S04]  /*2e700*/  STL.64 [R1+0x3c48], R10 ;  /* 0x003c480a01007387 */ /* 0x0003e80000100a00 */
[----:B------:R-:W3:Y:S04]  /*2e710*/  LDL R103, [R1+0x14] ;  /* 0x0000140001677983 */ /* 0x000ee80000100800 */
[----:B------:R4:W-:Y:S01]  /*2e720*/  STL.64 [R1+0x84f8], R24 ;  /* 0x0084f81801007387 */ /* 0x0009e20000100a00 */
[----:B-1----:R-:W-:-:S05]  /*2e730*/  IMAD.WIDE R10, R25, 0x4, R124 ;  /* 0x00000004190a7825 */ /* 0x002fca00078e027c */
[----:B------:R1:W-:Y:S01]  /*2e740*/  STL.64 [R1+0x3c40], R10 ;  /* 0x003c400a01007387 */ /* 0x0003e20000100a00 */
[----:B------:R-:W-:-:S04]  /*2e750*/  IMAD.WIDE R26, R46, 0x4, R124 ;  /* 0x000000042e1a7825 */ /* 0x000fc800078e027c */
[----:B----4-:R-:W-:-:S04]  /*2e760*/  IMAD.WIDE R24, R23, 0x4, R124 ;  /* 0x0000000417187825 */ /* 0x010fc800078e027c */
[----:B-1----:R-:W-:-:S05]  /*2e770*/  IMAD.WIDE R10, R58, 0x4, R124 ;  /* 0x000000043a0a7825 */ /* 0x002fca00078e027c */
[----:B------:R1:W-:Y:S04]  /*2e780*/  STL.64 [R1+0x3c38], R10 ;  /* 0x003c380a01007387 */ /* 0x0003e80000100a00 */
[----:B------:R-:W-:Y:S04]  /*2e790*/  STL.64 [R1+0x3c30], R26 ;  /* 0x003c301a01007387 */ /* 0x000fe80000100a00 */
[----:B------:R-:W4:Y:S01]  /*2e7a0*/  LDL.LU R9, [R1+0x488] ;  /* 0x0004880001097983 */ /* 0x000f220000300800 */
[----:B-1----:R-:W-:-:S03]  /*2e7b0*/  IMAD.WIDE R10, R91, 0x4, R124 ;  /* 0x000000045b0a7825 */ /* 0x002fc600078e027c */
[----:B------:R-:W-:Y:S04]  /*2e7c0*/  STL.64 [R1+0x3c28], R24 ;  /* 0x003c281801007387 */ /* 0x000fe80000100a00 */
[----:B------:R-:W3:Y:S04]  /*2e7d0*/  LDL.LU R13, [R1+0x484] ;  /* 0x00048400010d7983 */ /* 0x000ee80000300800 */
[----:B------:R-:W-:Y:S04]  /*2e7e0*/  STL.64 [R1+0x3c20], R10 ;  /* 0x003c200a01007387 */ /* 0x000fe80000100a00 */
[----:B------:R1:W-:Y:S04]  /*2e7f0*/  STL.64 [R1+0x83b0], R90 ;  /* 0x0083b05a01007387 */ /* 0x0003e80000100a00 */
[----:B-1----:R-:W3:Y:S01]  /*2e800*/  LDL.LU R90, [R1+0x454] ;  /* 0x00045400015a7983 */ /* 0x002ee20000300800 */
[----:B------:R-:W-:-:S04]  /*2e810*/  IMAD.WIDE R10, R153, 0x4, R124 ;  /* 0x00000004990a7825 */ /* 0x000fc800078e027c */
[----:B--2---:R-:W-:-:S04]  /*2e820*/  IMAD.WIDE R26, R98, 0x4, R124 ;  /* 0x00000004621a7825 */ /* 0x004fc800078e027c */
[--C-:B---3--:R-:W-:Y:S01]  /*2e830*/  IMAD.WIDE R24, R90, 0x4, R124.reuse ;  /* 0x000000045a187825 */ /* 0x108fe200078e027c */
[----:B------:R-:W-:Y:S04]  /*2e840*/  STL [R1+0x8500], R90 ;  /* 0x0085005a01007387 */ /* 0x000fe80000100800 */
[----:B------:R1:W-:Y:S04]  /*2e850*/  STL.64 [R1+0x3c18], R24 ;  /* 0x003c181801007387 */ /* 0x0003e80000100a00 */
[----:B------:R-:W2:Y:S04]  /*2e860*/  LDL.LU R14, [R1+0x48c] ;  /* 0x00048c00010e7983 */ /* 0x000ea80000300800 */
[----:B------:R3:W-:Y:S01]  /*2e870*/  STL.64 [R1+0x3c10], R10 ;  /* 0x003c100a01007387 */ /* 0x0007e20000100a00 */
[----:B-1----:R-:W-:-:S03]  /*2e880*/  IMAD.WIDE R24, R189, 0x4, R124 ;  /* 0x00000004bd187825 */ /* 0x002fc600078e027c */
[----:B------:R-:W2:Y:S04]  /*2e890*/  LDL R2, [R1+0x7a8] ;  /* 0x0007a80001027983 */ /* 0x000ea80000100800 */
[----:B------:R1:W-:Y:S01]  /*2e8a0*/  STL.64 [R1+0x3c08], R24 ;  /* 0x003c081801007387 */ /* 0x0003e20000100a00 */
[----:B---3--:R-:W-:-:S03]  /*2e8b0*/  IMAD.WIDE R10, R19, 0x4, R124 ;  /* 0x00000004130a7825 */ /* 0x008fc600078e027c */
[----:B------:R-:W3:Y:S04]  /*2e8c0*/  LDL R126, [R1+0x7ac] ;  /* 0x0007ac00017e7983 */ /* 0x000ee80000100800 */
[----:B------:R-:W4:Y:S04]  /*2e8d0*/  LDL R127, [R1+0x7b0] ;  /* 0x0007b000017f7983 */ /* 0x000f280000100800 */
[----:B------:R1:W-:Y:S02]  /*2e8e0*/  STL.64 [R1+0x3c00], R10 ;  /* 0x003c000a01007387 */ /* 0x0003e40000100a00 */
[----:B-1----:R-:W-:-:S02]  /*2e8f0*/  IMAD.WIDE R24, R85, 0x4, R124 ;  /* 0x0000000455187825 */ /* 0x002fc400078e027c */
[----:B------:R-:W4:Y:S02]  /*2e900*/  LDL.LU R37, [R1+0x498] ;  /* 0x0004980001257983 */ /* 0x000f240000300800 */
[----:B------:R-:W-:-:S05]  /*2e910*/  IMAD.WIDE R10, R245, 0x4, R124 ;  /* 0x00000004f50a7825 */ /* 0x000fca00078e027c */
[----:B------:R1:W-:Y:S04]  /*2e920*/  STL.64 [R1+0x3bf8], R10 ;  /* 0x003bf80a01007387 */ /* 0x0003e80000100a00 */
[----:B------:R-:W4:Y:S04]  /*2e930*/  LDL.LU R36, [R1+0x4a0] ;  /* 0x0004a00001247983 */ /* 0x000f280000300800 */
[----:B------:R1:W-:Y:S02]  /*2e940*/  STL.64 [R1+0x1b58], R24 ;  /* 0x001b581801007387 */ /* 0x0003e40000100a00 */
[----:B-1----:R-:W-:-:S05]  /*2e950*/  IMAD.WIDE R10, R32, 0x4, R124 ;  /* 0x00000004200a7825 */ /* 0x002fca00078e027c */
[----:B------:R1:W-:Y:S01]  /*2e960*/  STL.64 [R1+0x1c08], R10 ;  /* 0x001c080a01007387 */ /* 0x0003e20000100a00 */
[----:B------:R-:W-:-:S03]  /*2e970*/  IMAD.WIDE R24, R252, 0x4, R124 ;  /* 0x00000004fc187825 */ /* 0x000fc600078e027c */
[----:B------:R-:W-:Y:S04]  /*2e980*/  STL.64 [R1+0x1cb0], R26 ;  /* 0x001cb01a01007387 */ /* 0x000fe80000100a00 */
[----:B------:R-:W4:Y:S01]  /*2e990*/  LDL.LU R202, [R1+0x4a8] ;  /* 0x0004a80001ca7983 */ /* 0x000f220000300800 */
[----:B-1----:R-:W-:-:S05]  /*2e9a0*/  IMAD.WIDE R10, R195, 0x4, R124 ;  /* 0x00000004c30a7825 */ /* 0x002fca00078e027c */
[----:B------:R1:W-:Y:S04]  /*2e9b0*/  STL.64 [R1+0x1d68], R10 ;  /* 0x001d680a01007387 */ /* 0x0003e80000100a00 */
[----:B------:R1:W-:Y:S04]  /*2e9c0*/  STL.64 [R1+0x2b40], R24 ;  /* 0x002b401801007387 */ /* 0x0003e80000100a00 */
[----:B------:R-:W4:Y:S01]  /*2e9d0*/  LDL.LU R29, [R1+0x4ac] ;  /* 0x0004ac00011d7983 */ /* 0x000f220000300800 */
[----:B-1----:R-:W-:-:S04]  /*2e9e0*/  IMAD.WIDE R10, R105, 0x4, R124 ;  /* 0x00000004690a7825 */ /* 0x002fc800078e027c */
[--C-:B------:R-:W-:Y:S01]  /*2e9f0*/  IMAD.WIDE R24, R104, 0x4, R124.reuse ;  /* 0x0000000468187825 */ /* 0x100fe200078e027c */
[----:B------:R1:W-:Y:S04]  /*2ea00*/  STL.64 [R1+0x1ef0], R10 ;  /* 0x001ef00a01007387 */ /* 0x0003e80000100a00 */
[----:B------:R1:W-:Y:S04]  /*2ea10*/  STL.64 [R1+0x1ff0], R24 ;  /* 0x001ff01801007387 */ /* 0x0003e80000100a00 */
[----:B------:R-:W4:Y:S01]  /*2ea20*/  LDL.LU R28, [R1+0x4b0] ;  /* 0x0004b000011c7983 */ /* 0x000f220000300800 */
        /* <DEDUP_REMOVED lines=9> */
[----:B-1----:R-:W4:Y:S04]  /*2eac0*/  LDL.LU R11, [R1+0x4b4] ;  /* 0x0004b400010b7983 */ /* 0x002f280000300800 */
[----:B------:R-:W-:Y:S04]  /*2ead0*/  STL.64 [R1+0x2508], R24 ;  /* 0x0025081801007387 */ /* 0x000fe80000100a00 */
[----:B------:R-:W4:Y:S04]  /*2eae0*/  LDL.LU R10, [R1+0x4b8] ;  /* 0x0004b800010a7983 */ /* 0x000f280000300800 */
[----:B------:R1:W-:Y:S04]  /*2eaf0*/  STL.64 [R1+0x83b8], R46 ;  /* 0x0083b82e01007387 */ /* 0x0003e80000100a00 */
[----:B------:R1:W-:Y:S04]  /*2eb00*/  STL.64 [R1+0x25c8], R18 ;  /* 0x0025c81201007387 */ /* 0x0003e80000100a00 */
[----:B-1----:R-:W4:Y:S04]  /*2eb10*/  LDL.LU R46, [R1+0x480] ;  /* 0x00048000012e7983 */ /* 0x002f280000300800 */
[----:B------:R-:W4:Y:S01]  /*2eb20*/  LDL.LU R225, [R1+0x4bc] ;  /* 0x0004bc0001e17983 */ /* 0x000f220000300800 */
[----:B------:R-:W-:-:S04]  /*2eb30*/  IMAD.WIDE R18, R65, 0x4, R124 ;  /* 0x0000000441127825 */ /* 0x000fc800078e027c */
[--C-:B------:R-:W-:Y:S01]  /*2eb40*/  IMAD.WIDE R24, R79, 0x4, R124.reuse ;  /* 0x000000044f187825 */ /* 0x100fe200078e027c */
[----:B------:R2:W-:Y:S04]  /*2eb50*/  STL.64 [R1+0x26a0], R18 ;  /* 0x0026a01201007387 */ /* 0x0005e80000100a00 */
[----:B------:R-:W-:Y:S04]  /*2eb60*/  STL.64 [R1+0x8510], R78 ;  /* 0x0085104e01007387 */ /* 0x000fe80000100a00 */
[----:B------:R3:W-:Y:S04]  /*2eb70*/  STL.64 [R1+0x2758], R24 ;  /* 0x0027581801007387 */ /* 0x0007e80000100a00 */
[----:B------:R-:W4:Y:S01]  /*2eb80*/  LDL.LU R224, [R1+0x4c0] ;  /* 0x0004c00001e07983 */ /* 0x000f220000300800 */
[----:B------:R-:W-:-:S04]  /*2eb90*/  IMAD.WIDE R26, R130, 0x4, R124 ;  /* 0x00000004821a7825 */ /* 0x000fc800078e027c */
[----:B--2---:R-:W-:-:S05]  /*2eba0*/  IMAD.WIDE R18, R2, 0x4, R124 ;  /* 0x0000000402127825 */ /* 0x004fca00078e027c */
[----:B------:R4:W-:Y:S01]  /*2ebb0*/  STL.64 [R1+0x2830], R18 ;  /* 0x0028301201007387 */ /* 0x0009e20000100a00 */
[----:B---3--:R-:W-:-:S03]  /*2ebc0*/  IMAD.WIDE R24, R126, 0x4, R124 ;  /* 0x000000047e187825 */ /* 0x008fc600078e027c */
[----:B------:R-:W2:Y:S04]  /*2ebd0*/  LDL.LU R30, [R1+0x4c4] ;  /* 0x0004c400011e7983 */ /* 0x000ea80000300800 */
[----:B------:R1:W-:Y:S01]  /*2ebe0*/  STL.64 [R1+0x28f0], R24 ;  /* 0x0028f01801007387 */ /* 0x0003e20000100a00 */
[----:B----4-:R-:W-:-:S05]  /*2ebf0*/  IMAD.WIDE R18, R127, 0x4, R124 ;  /* 0x000000047f127825 */ /* 0x010fca00078e027c */
[----:B------:R-:W-:Y:S01]  /*2ec00*/  STL.64 [R1+0x29d0], R18 ;  /* 0x0029d01201007387 */ /* 0x000fe20000100a00 */
[----:B-1----:R-:W-:-:S03]  /*2ec10*/  IMAD.WIDE R24, R138, 0x4, R124 ;  /* 0x000000048a187825 */ /* 0x002fc600078e027c */
[----:B------:R-:W-:Y:S04]  /*2ec20*/  STL.64 [R1+0x2a90], R26 ;  /* 0x002a901a01007387 */ /* 0x000fe80000100a00 */
[----:B------:R-:W3:Y:S04]  /*2ec30*/  LDL.LU R204, [R1+0x4d0] ;  /* 0x0004d00001cc7983 */ /* 0x000ee80000300800 */
[----:B------:R1:W-:Y:S02]  /*2ec40*/  STL.64 [R1+0x2d90], R24 ;  /* 0x002d901801007387 */ /* 0x0003e40000100a00 */
[----:B-1----:R-:W-:-:S04]  /*2ec50*/  IMAD.WIDE R24, R146, 0x4, R124 ;  /* 0x0000000492187825 */ /* 0x002fc800078e027c */
[----:B------:R-:W-:-:S04]  /*2ec60*/  IMAD.WIDE R78, R37, 0x4, R124 ;  /* 0x00000004254e7825 */ /* 0x000fc800078e027c */
[----:B------:R-:W-:-:S05]  /*2ec70*/  IMAD.WIDE R18, R46, 0x4, R124 ;  /* 0x000000042e127825 */ /* 0x000fca00078e027c */
[----:B------:R1:W-:Y:S04]  /*2ec80*/  STL.64 [R1+0x2e50], R18 ;  /* 0x002e501201007387 */ /* 0x0003e80000100a00 */
[----:B------:R4:W-:Y:S04]  /*2ec90*/  STL.64 [R1+0x8518], R12 ;  /* 0x0085180c01007387 */ /* 0x0009e80000100a00 */
[----:B------:R-:W-:Y:S01]  /*2eca0*/  STL.64 [R1+0x2f30], R24 ;  /* 0x002f301801007387 */ /* 0x000fe20000100a00 */
[----:B-1----:R-:W-:-:S03]  /*2ecb0*/  IMAD.WIDE R18, R13, 0x4, R124 ;  /* 0x000000040d127825 */ /* 0x002fc600078e027c */
[----:B------:R-:W3:Y:S04]  /*2ecc0*/  LDL.LU R205, [R1+0x4d4] ;  /* 0x0004d40001cd7983 */ /* 0x000ee80000300800 */
[----:B------:R1:W-:Y:S01]  /*2ecd0*/  STL.64 [R1+0x2ff8], R18 ;  /* 0x002ff81201007387 */ /* 0x0003e20000100a00 */
[----:B----4-:R-:W-:-:S03]  /*2ece0*/  IMAD.WIDE R12, R9, 0x4, R124 ;  /* 0x00000004090c7825 */ /* 0x010fc600078e027c */
        /* <DEDUP_REMOVED lines=8> */
[----:B------:R-:W4:Y:S04]  /*2ed70*/  LDL.LU R26, [R1+0x4dc] ;  /* 0x0004dc00011a7983 */ /* 0x000f280000300800 */
[----:B------:R1:W-:Y:S02]  /*2ed80*/  STL.64 [R1+0x3b00], R12 ;  /* 0x003b000c01007387 */ /* 0x0003e40000100a00 */
[----:B-1----:R-:W-:-:S02]  /*2ed90*/  IMAD.WIDE R18, R178, 0x4, R124 ;  /* 0x00000004b2127825 */ /* 0x002fc400078e027c */
[----:B------:R-:W4:Y:S04]  /*2eda0*/  LDL.LU R25, [R1+0x4e0] ;  /* 0x0004e00001197983 */ /* 0x000f280000300800 */
[----:B------:R1:W-:Y:S01]  /*2edb0*/  STL.64 [R1+0x3bf0], R18 ;  /* 0x003bf01201007387 */ /* 0x0003e20000100a00 */
[----:B------:R-:W-:-:S03]  /*2edc0*/  IMAD.WIDE R12, R186, 0x4, R124 ;  /* 0x00000004ba0c7825 */ /* 0x000fc600078e027c */
[----:B------:R-:W4:Y:S04]  /*2edd0*/  LDL.LU R24, [R1+0x4e4] ;  /* 0x0004e40001187983 */ /* 0x000f280000300800 */
[----:B------:R1:W-:Y:S02]  /*2ede0*/  STL.64 [R1+0x41c8], R12 ;  /* 0x0041c80c01007387 */ /* 0x0003e40000100a00 */
[--C-:B-1----:R-:W-:Y:S02]  /*2edf0*/  IMAD.WIDE R18, R196, 0x4, R124.reuse ;  /* 0x00000004c4127825 */ /* 0x102fe400078e027c */
[----:B------:R-:W-:Y:S04]  /*2ee00*/  STL.64 [R1+0x41c0], R78 ;  /* 0x0041c04e01007387 */ /* 0x000fe80000100a00 */
[----:B------:R-:W-:Y:S01]  /*2ee10*/  STL.64 [R1+0x8538], R36 ;  /* 0x0085382401007387 */ /* 0x000fe20000100a00 */
[----:B------:R-:W-:-:S03]  /*2ee20*/  IMAD.WIDE R12, R36, 0x4, R124 ;  /* 0x00000004240c7825 */ /* 0x000fc600078e027c */
[----:B------:R1:W-:Y:S04]  /*2ee30*/  STL.64 [R1+0x41b8], R18 ;  /* 0x0041b81201007387 */ /* 0x0003e80000100a00 */
[----:B------:R1:W-:Y:S04]  /*2ee40*/  STL.64 [R1+0x41b0], R12 ;  /* 0x0041b00c01007387 */ /* 0x0003e80000100a00 */
[----:B------:R-:W-:Y:S01]  /*2ee50*/  STL.64 [R1+0x8540], R206 ;  /* 0x008540ce01007387 */ /* 0x000fe20000100a00 */
[----:B-1----:R-:W-:-:S04]  /*2ee60*/  IMAD.WIDE R18, R207, 0x4, R124 ;  /* 0x00000004cf127825 */ /* 0x002fc800078e027c */
[--C-:B------:R-:W-:Y:S01]  /*2ee70*/  IMAD.WIDE R12, R208, 0x4, R124.reuse ;  /* 0x00000004d00c7825 */ /* 0x100fe200078e027c */
[----:B------:R1:W-:Y:S04]  /*2ee80*/  STL.64 [R1+0x41a8], R18 ;  /* 0x0041a81201007387 */ /* 0x0003e80000100a00 */
[----:B------:R-:W4:Y:S04]  /*2ee90*/  LDL.LU R91, [R1+0x4e8] ;  /* 0x0004e800015b7983 */ /* 0x000f280000300800 */
[----:B------:R1:W-:Y:S02]  /*2eea0*/  STL.64 [R1+0x41a0], R12 ;  /* 0x0041a00c01007387 */ /* 0x0003e40000100a00 */
[----:B-1----:R-:W-:-:S04]  /*2eeb0*/  IMAD.WIDE R18, R202, 0x4, R124 ;  /* 0x00000004ca127825 */ /* 0x002fc800078e027c */
[--C-:B------:R-:W-:Y:S01]  /*2eec0*/  IMAD.WIDE R36, R29, 0x4, R124.reuse ;  /* 0x000000041d247825 */ /* 0x100fe200078e027c */
[----:B------:R1:W-:Y:S03]  /*2eed0*/  STL.64 [R1+0x4198], R18 ;  /* 0x0041981201007387 */ /* 0x0003e60000100a00 */
[--C-:B------:R-:W-:Y:S01]  /*2eee0*/  IMAD.WIDE R12, R230, 0x4, R124.reuse ;  /* 0x00000004e60c7825 */ /* 0x100fe200078e027c */
[----:B------:R-:W4:Y:S04]  /*2eef0*/  LDL.LU R90, [R1+0x4ec] ;  /* 0x0004ec00015a7983 */ /* 0x000f280000300800 */
[----:B------:R2:W-:Y:S04]  /*2ef00*/  STL.64 [R1+0x4190], R12 ;  /* 0x0041900c01007387 */ /* 0x0005e80000100a00 */
[----:B-1----:R-:W4:Y:S04]  /*2ef10*/  LDL.LU R19, [R1+0x4f0] ;  /* 0x0004f00001137983 */ /* 0x002f280000300800 */
[----:B------:R-:W-:Y:S01]  /*2ef20*/  STL.64 [R1+0x4188], R36 ;  /* 0x0041882401007387 */ /* 0x000fe20000100a00 */
[----:B--2---:R-:W-:-:S03]  /*2ef30*/  IMAD.WIDE R12, R231, 0x4, R124 ;  /* 0x00000004e70c7825 */ /* 0x004fc600078e027c */
[----:B------:R-:W-:Y:S04]  /*2ef40*/  STL.64 [R1+0x8548], R230 ;  /* 0x008548e601007387 */ /* 0x000fe80000100a00 */
[----:B------:R-:W2:Y:S04]  /*2ef50*/  LDL.LU R18, [R1+0x4f4] ;  /* 0x0004f40001127983 */ /* 0x000ea80000300800 */
[----:B------:R1:W-:Y:S04]  /*2ef60*/  STL.64 [R1+0x4180], R12 ;  /* 0x0041800c01007387 */ /* 0x0003e80000100a00 */
[----:B------:R-:W-:Y:S04]  /*2ef70*/  STL.64 [R1+0x8550], R28 ;  /* 0x0085501c01007387 */ /* 0x000fe80000100a00 */
[----:B------:R-:W2:Y:S01]  /*2ef80*/  LDL.LU R47, [R1+0x4f8] ;  /* 0x0004f800012f7983 */ /* 0x000ea20000300800 */
[----:B-1----:R-:W-:-:S05]  /*2ef90*/  IMAD.WIDE R12, R28, 0x4, R124 ;  /* 0x000000041c0c7825 */ /* 0x002fca00078e027c */
[----:B------:R1:W-:Y:S04]  /*2efa0*/  STL.64 [R1+0x4178], R12 ;  /* 0x0041780c01007387 */ /* 0x0003e80000100a00 */
[----:B------:R-:W-:Y:S04]  /*2efb0*/  STL.64 [R1+0x8558], R100 ;  /* 0x0085586401007387 */ /* 0x000fe80000100a00 */
[----:B------:R-:W2:Y:S01]  /*2efc0*/  LDL.LU R79, [R1+0x4fc] ;  /* 0x0004fc00014f7983 */ /* 0x000ea20000300800 */
[----:B-1----:R-:W-:-:S05]  /*2efd0*/  IMAD.WIDE R12, R100, 0x4, R124 ;  /* 0x00000004640c7825 */ /* 0x002fca00078e027c */
[----:B------:R1:W-:Y:S01]  /*2efe0*/  STL.64 [R1+0x4170], R12 ;  /* 0x0041700c01007387 */ /* 0x0003e20000100a00 */
[----:B------:R-:W-:-:S03]  /*2eff0*/  IMAD.WIDE R28, R88, 0x4, R124 ;  /* 0x00000004581c7825 */ /* 0x000fc600078e027c */
[----:B------:R-:W2:Y:S01]  /*2f000*/  LDL.LU R78, [R1+0x500] ;  /* 0x00050000014e7983 */ /* 0x000ea20000300800 */
[----:B-1----:R-:W-:-:S05]  /*2f010*/  IMAD.WIDE R12, R11, 0x4, R124 ;  /* 0x000000040b0c7825 */ /* 0x002fca00078e027c */
[----:B------:R1:W-:Y:S04]  /*2f020*/  STL.64 [R1+0x4168], R12 ;  /* 0x0041680c01007387 */ /* 0x0003e80000100a00 */
[----:B------:R1:W-:Y:S04]  /*2f030*/  STL.64 [R1+0x8560], R10 ;  /* 0x0085600a01007387 */ /* 0x0003e80000100a00 */
[----:B------:R-:W-:Y:S01]  /*2f040*/  STL.64 [R1+0x4160], R28 ;  /* 0x0041601c01007387 */ /* 0x000fe20000100a00 */
[----:B-1----:R-:W-:-:S04]  /*2f050*/  IMAD.WIDE R12, R10, 0x4, R124 ;  /* 0x000000040a0c7825 */ /* 0x002fc800078e027c */
[--C-:B------:R-:W-:Y:S01]  /*2f060*/  IMAD.WIDE R10, R76, 0x4, R124.reuse ;  /* 0x000000044c0a7825 */ /* 0x100fe200078e027c */
[----:B------:R1:W-:Y:S04]  /*2f070*/  STL.64 [R1+0x4158], R12 ;  /* 0x0041580c01007387 */ /* 0x0003e80000100a00 */
[----:B------:R-:W2:Y:S04]  /*2f080*/  LDL R104, [R1+0x68] ;  /* 0x0000680001687983 */ /* 0x000ea80000100800 */
[----:B------:R-:W-:Y:S04]  /*2f090*/  STL.64 [R1+0x8568], R76 ;  /* 0x0085684c01007387 */ /* 0x000fe80000100a00 */
[----:B------:R1:W-:Y:S04]  /*2f0a0*/  STL.64 [R1+0x4150], R10 ;  /* 0x0041500a01007387 */ /* 0x0003e80000100a00 */
[----:B------:R-:W2:Y:S01]  /*2f0b0*/  LDL R127, [R1+0x5c] ;  /* 0x00005c00017f7983 */ /* 0x000ea20000100800 */
[----:B-1----:R-:W-:-:S05]  /*2f0c0*/  IMAD.WIDE R12, R225, 0x4, R124 ;  /* 0x00000004e10c7825 */ /* 0x002fca00078e027c */
[----:B------:R-:W-:Y:S01]  /*2f0d0*/  STL.64 [R1+0x4148], R12 ;  /* 0x0041480c01007387 */ /* 0x000fe20000100a00 */
[----:B------:R-:W-:-:S03]  /*2f0e0*/  IMAD.WIDE R10, R64, 0x4, R124 ;  /* 0x00000004400a7825 */ /* 0x000fc600078e027c */
[----:B------:R-:W2:Y:S04]  /*2f0f0*/  LDL R103, [R1+0x7bc] ;  /* 0x0007bc0001677983 */ /* 0x000ea80000100800 */
[----:B------:R-:W2:Y:S04]  /*2f100*/  LDL R2, [R1+0x7c0] ;  /* 0x0007c00001027983 */ /* 0x000ea80000100800 */
[----:B------:R1:W-:Y:S04]  /*2f110*/  STL.64 [R1+0x4140], R10 ;  /* 0x0041400a01007387 */ /* 0x0003e80000100a00 */
[----:B------:R-:W-:Y:S04]  /*2f120*/  STL.64 [R1+0x8570], R64 ;  /* 0x0085704001007387 */ /* 0x000fe80000100a00 */
[----:B------:R-:W2:Y:S01]  /*2f130*/  LDL R126, [R1+0x34] ;  /* 0x00003400017e7983 */ /* 0x000ea20000100800 */
[----:B-1----:R-:W-:-:S03]  /*2f140*/  IMAD.WIDE R10, R224, 0x4, R124 ;  /* 0x00000004e00a7825 */ /* 0x002fc600078e027c */
[----:B------:R-:W-:Y:S04]  /*2f150*/  STL.64 [R1+0x8578], R224 ;  /* 0x008578e001007387 */ /* 0x000fe80000100a00 */
[----:B------:R1:W-:Y:S01]  /*2f160*/  STL.64 [R1+0x4138], R10 ;  /* 0x0041380a01007387 */ /* 0x0003e20000100a00 */
[----:B------:R-:W-:-:S03]  /*2f170*/  IMAD.WIDE R12, R30, 0x4, R124 ;  /* 0x000000041e0c7825 */ /* 0x000fc600078e027c */
[----:B------:R-:W-:Y:S01]  /*2f180*/  STL.64 [R1+0x8580], R30 ;  /* 0x0085801e01007387 */ /* 0x000fe20000100a00 */
[----:B-1----:R-:W-:-:S05]  /*2f190*/  IMAD.WIDE R10, R51, 0x4, R124 ;  /* 0x00000004330a7825 */ /* 0x002fca00078e027c */
[----:B------:R1:W-:Y:S01]  /*2f1a0*/  STL.64 [R1+0x4130], R10 ;  /* 0x0041300a01007387 */ /* 0x0003e20000100a00 */
[----:B---3--:R-:W-:-:S03]  /*2f1b0*/  IMAD.WIDE R28, R204, 0x4, R124 ;  /* 0x00000004cc1c7825 */ /* 0x008fc600078e027c */
[----:B------:R3:W-:Y:S01]  /*2f1c0*/  STL.64 [R1+0x4128], R12 ;  /* 0x0041280c01007387 */ /* 0x0007e20000100a00 */
[----:B-1----:R-:W-:-:S04]  /*2f1d0*/  IMAD.WIDE R10, R39, 0x4, R124 ;  /* 0x00000004270a7825 */ /* 0x002fc800078e027c */
[--C-:B---3--:R-:W-:Y:S01]  /*2f1e0*/  IMAD.WIDE R12, R133, 0x4, R124.reuse ;  /* 0x00000004850c7825 */ /* 0x108fe200078e027c */
[----:B------:R1:W-:Y:S04]  /*2f1f0*/  STL.64 [R1+0x4120], R10 ;  /* 0x0041200a01007387 */ /* 0x0003e80000100a00 */
[----:B------:R3:W-:Y:S04]  /*2f200*/  STL.64 [R1+0x4118], R12 ;  /* 0x0041180c01007387 */ /* 0x0007e80000100a00 */
[----:B------:R-:W-:Y:S01]  /*2f210*/  STL.64 [R1+0x4110], R28 ;  /* 0x0041101c01007387 */ /* 0x000fe20000100a00 */
[----:B-1----:R-:W-:-:S03]  /*2f220*/  IMAD.WIDE R10, R173, 0x4, R124 ;  /* 0x00000004ad0a7825 */ /* 0x002fc600078e027c */
[----:B------:R-:W-:Y:S01]  /*2f230*/  STL.64 [R1+0x8588], R204 ;  /* 0x008588cc01007387 */ /* 0x000fe20000100a00 */
[----:B---3--:R-:W-:-:S03]  /*2f240*/  IMAD.WIDE R12, R205, 0x4, R124 ;  /* 0x00000004cd0c7825 */ /* 0x008fc600078e027c */
        /* <DEDUP_REMOVED lines=11> */
[----:B------:R-:W-:Y:S01]  /*2f300*/  STL.64 [R1+0x8598], R26 ;  /* 0x0085981a01007387 */ /* 0x000fe20000100a00 */
[----:B-1----:R-:W-:-:S04]  /*2f310*/  IMAD.WIDE R10, R26, 0x4, R124 ;  /* 0x000000041a0a7825 */ /* 0x002fc800078e027c */
[--C-:B------:R-:W-:Y:S01]  /*2f320*/  IMAD.WIDE R12, R25, 0x4, R124.reuse ;  /* 0x00000004190c7825 */ /* 0x100fe200078e027c */
[----:B------:R1:W-:Y:S04]  /*2f330*/  STL.64 [R1+0x1aa0], R10 ;  /* 0x001aa00a01007387 */ /* 0x0003e80000100a00 */
[----:B------:R-:W3:Y:S04]  /*2f340*/  LDL.LU R100, [R1+0x564] ;  /* 0x0005640001647983 */ /* 0x000ee80000300800 */
[----:B------:R-:W-:Y:S01]  /*2f350*/  STL.64 [R1+0x1b70], R12 ;  /* 0x001b700c01007387 */ /* 0x000fe20000100a00 */
[----:B-1----:R-:W-:-:S03]  /*2f360*/  IMAD.WIDE R10, R24, 0x4, R124 ;  /* 0x00000004180a7825 */ /* 0x002fc600078e027c */
[----:B------:R-:W-:Y:S04]  /*2f370*/  STL.64 [R1+0x85a0], R24 ;  /* 0x0085a01801007387 */ /* 0x000fe80000100a00 */
[----:B------:R1:W-:Y:S04]  /*2f380*/  STL.64 [R1+0x1c20], R10 ;  /* 0x001c200a01007387 */ /* 0x0003e80000100a00 */
[----:B-1----:R-:W3:Y:S01]  /*2f390*/  LDL.LU R11, [R1+0x568] ;  /* 0x00056800010b7983 */ /* 0x002ee20000300800 */
[----:B------:R-:W-:-:S04]  /*2f3a0*/  IMAD.WIDE R30, R90, 0x4, R124 ;  /* 0x000000045a1e7825 */ /* 0x000fc800078e027c */
[----:B--2---:R-:W-:-:S05]  /*2f3b0*/  IMAD.WIDE R12, R104, 0x4, R124 ;  /* 0x00000004680c7825 */ /* 0x004fca00078e027c */
[----:B------:R1:W-:Y:S01]  /*2f3c0*/  STL.64 [R1+0x1cc8], R12 ;  /* 0x001cc80c01007387 */ /* 0x0003e20000100a00 */
[----:B------:R-:W-:-:S03]  /*2f3d0*/  IMAD.WIDE R24, R127, 0x4, R124 ;  /* 0x000000047f187825 */ /* 0x000fc600078e027c */
[----:B------:R-:W2:Y:S04]  /*2f3e0*/  LDL R127, [R1+0x7cc] ;  /* 0x0007cc00017f7983 */ /* 0x000ea80000100800 */
[----:B------:R1:W-:Y:S02]  /*2f3f0*/  STL.64 [R1+0x1d80], R24 ;  /* 0x001d801801007387 */ /* 0x0003e40000100a00 */
[----:B-1----:R-:W-:-:S04]  /*2f400*/  IMAD.WIDE R12, R103, 0x4, R124 ;  /* 0x00000004670c7825 */ /* 0x002fc800078e027c */
[--C-:B------:R-:W-:Y:S01]  /*2f410*/  IMAD.WIDE R26, R2, 0x4, R124.reuse ;  /* 0x00000004021a7825 */ /* 0x100fe200078e027c */
[----:B------:R-:W3:Y:S04]  /*2f420*/  LDL.LU R25, [R1+0x784] ;  /* 0x0007840001197983 */ /* 0x000ee80000300800 */
[----:B------:R1:W-:Y:S04]  /*2f430*/  STL.64 [R1+0x1e28], R12 ;  /* 0x001e280c01007387 */ /* 0x0003e80000100a00 */
[----:B------:R-:W3:Y:S04]  /*2f440*/  LDL.LU R10, [R1+0x56c] ;  /* 0x00056c00010a7983 */ /* 0x000ee80000300800 */
[----:B------:R-:W-:Y:S01]  /*2f450*/  STL.64 [R1+0x1f10], R26 ;  /* 0x001f101a01007387 */ /* 0x000fe20000100a00 */
[----:B-1----:R-:W-:-:S03]  /*2f460*/  IMAD.WIDE R12, R126, 0x4, R124 ;  /* 0x000000047e0c7825 */ /* 0x002fc600078e027c */
[----:B------:R-:W3:Y:S04]  /*2f470*/  LDL R207, [R1+0xa0] ;  /* 0x0000a00001cf7983 */ /* 0x000ee80000100800 */
        /* <DEDUP_REMOVED lines=8> */
[----:B------:R-:W4:Y:S01]  /*2f500*/  LDL R73, [R1+0x7d8] ;  /* 0x0007d80001497983 */ /* 0x000f220000100800 */
[----:B------:R-:W-:-:S03]  /*2f510*/  IMAD.WIDE R26, R91, 0x4, R124 ;  /* 0x000000045b1a7825 */ /* 0x000fc600078e027c */
[----:B------:R-:W4:Y:S04]  /*2f520*/  LDL R226, [R1+0x58] ;  /* 0x0000580001e27983 */ /* 0x000f280000100800 */
[----:B------:R1:W-:Y:S04]  /*2f530*/  STL.64 [R1+0x20e8], R26 ;  /* 0x0020e81a01007387 */ /* 0x0003e80000100a00 */
[----:B------:R1:W-:Y:S04]  /*2f540*/  STL.64 [R1+0x21c0], R30 ;  /* 0x0021c01e01007387 */ /* 0x0003e80000100a00 */
[----:B------:R-:W4:Y:S01]  /*2f550*/  LDL R105, [R1+0x50] ;  /* 0x0000500001697983 */ /* 0x000f220000100800 */
[----:B-1----:R-:W-:-:S05]  /*2f560*/  IMAD.WIDE R26, R19, 0x4, R124 ;  /* 0x00000004131a7825 */ /* 0x002fca00078e027c */
[----:B------:R1:W-:Y:S04]  /*2f570*/  STL.64 [R1+0x2280], R26 ;  /* 0x0022801a01007387 */ /* 0x0003e80000100a00 */
[----:B------:R-:W4:Y:S01]  /*2f580*/  LDL R104, [R1+0x44] ;  /* 0x0000440001687983 */ /* 0x000f220000100800 */
[----:B------:R-:W-:-:S04]  /*2f590*/  IMAD.WIDE R30, R18, 0x4, R124 ;  /* 0x00000004121e7825 */ /* 0x000fc800078e027c */
[----:B------:R-:W-:-:S04]  /*2f5a0*/  IMAD.WIDE R64, R79, 0x4, R124 ;  /* 0x000000044f407825 */ /* 0x000fc800078e027c */
[--C-:B-1----:R-:W-:Y:S01]  /*2f5b0*/  IMAD.WIDE R26, R47, 0x4, R124.reuse ;  /* 0x000000042f1a7825 */ /* 0x102fe200078e027c */
[----:B------:R1:W-:Y:S04]  /*2f5c0*/  STL.64 [R1+0x2370], R30 ;  /* 0x0023701e01007387 */ /* 0x0003e80000100a00 */
[----:B------:R1:W-:Y:S04]  /*2f5d0*/  STL.64 [R1+0x2438], R26 ;  /* 0x0024381a01007387 */ /* 0x0003e80000100a00 */
[----:B------:R-:W-:Y:S04]  /*2f5e0*/  STL.64 [R1+0x2520], R64 ;  /* 0x0025204001007387 */ /* 0x000fe80000100a00 */
[----:B------:R-:W4:Y:S01]  /*2f5f0*/  LDL R103, [R1+0x30] ;  /* 0x0000300001677983 */ /* 0x000f220000100800 */
[----:B-1----:R-:W-:-:S04]  /*2f600*/  IMAD.WIDE R30, R78, 0x4, R124 ;  /* 0x000000044e1e7825 */ /* 0x002fc800078e027c */
[--C-:B------:R-:W-:Y:S01]  /*2f610*/  IMAD.WIDE R26, R67, 0x4, R124.reuse ;  /* 0x00000004431a7825 */ /* 0x100fe200078e027c */
[----:B------:R1:W-:Y:S04]  /*2f620*/  STL.64 [R1+0x25f8], R30 ;  /* 0x0025f81e01007387 */ /* 0x0003e80000100a00 */
[----:B------:R1:W-:Y:S04]  /*2f630*/  STL.64 [R1+0x26c0], R26 ;  /* 0x0026c01a01007387 */ /* 0x0003e80000100a00 */
[----:B------:R-:W4:Y:S01]  /*2f640*/  LDL R85, [R1+0x850] ;  /* 0x0008500001557983 */ /* 0x000f220000100800 */
[----:B-1----:R-:W-:-:S05]  /*2f650*/  IMAD.WIDE R30, R112, 0x4, R124 ;  /* 0x00000004701e7825 */ /* 0x002fca00078e027c */
[----:B------:R-:W-:Y:S04]  /*2f660*/  STL.64 [R1+0x2908], R30 ;  /* 0x0029081e01007387 */ /* 0x000fe80000100a00 */
[----:B------:R-:W4:Y:S01]  /*2f670*/  LDL R2, [R1+0x2c] ;  /* 0x00002c0001027983 */ /* 0x000f220000100800 */
[----:B------:R-:W-:-:S05]  /*2f680*/  IMAD.WIDE R26, R114, 0x4, R124 ;  /* 0x00000004721a7825 */ /* 0x000fca00078e027c */
[----:B------:R2:W-:Y:S04]  /*2f690*/  STL.64 [R1+0x29e8], R26 ;  /* 0x0029e81a01007387 */ /* 0x0005e80000100a00 */
[----:B------:R-:W4:Y:S04]  /*2f6a0*/  LDL R32, [R1+0x28] ;  /* 0x0000280001207983 */ /* 0x000f280000100800 */
[----:B------:R-:W4:Y:S01]  /*2f6b0*/  LDL R98, [R1+0x24] ;  /* 0x0000240001627983 */ /* 0x000f220000100800 */
[----:B--2---:R-:W-:-:S05]  /*2f6c0*/  IMAD.WIDE R26, R127, 0x4, R124 ;  /* 0x000000047f1a7825 */ /* 0x004fca00078e027c */
[----:B------:R1:W-:Y:S04]  /*2f6d0*/  STL.64 [R1+0x1728], R26 ;  /* 0x0017281a01007387 */ /* 0x0003e80000100a00 */
[----:B------:R-:W2:Y:S04]  /*2f6e0*/  LDL R195, [R1+0x20] ;  /* 0x0000200001c37983 */ /* 0x000ea80000100800 */
[----:B------:R-:W2:Y:S04]  /*2f6f0*/  LDL R126, [R1+0x10] ;  /* 0x00001000017e7983 */ /* 0x000ea80000100800 */
[----:B------:R-:W2:Y:S01]  /*2f700*/  LDL R127, [R1+0xc] ;  /* 0x00000c00017f7983 */ /* 0x000ea20000100800 */
[----:B---3--:R-:W-:-:S04]  /*2f710*/  IMAD.WIDE R30, R207, 0x4, R124 ;  /* 0x00000004cf1e7825 */ /* 0x008fc800078e027c */
[--C-:B----4-:R-:W-:Y:S01]  /*2f720*/  IMAD.WIDE R64, R36, 0x4, R124.reuse ;  /* 0x0000000424407825 */ /* 0x110fe200078e027c */
[----:B------:R3:W-:Y:S03]  /*2f730*/  STL.64 [R1+0x1a30], R30 ;  /* 0x001a301e01007387 */ /* 0x0007e60000100a00 */
[--C-:B-1----:R-:W-:Y:S01]  /*2f740*/  IMAD.WIDE R26, R37, 0x4, R124.reuse ;  /* 0x00000004251a7825 */ /* 0x102fe200078e027c */
[----:B------:R-:W-:Y:S03]  /*2f750*/  STL.64 [R1+0x1ac8], R64 ;  /* 0x001ac84001007387 */ /* 0x000fe60000100a00 */
[--C-:B---3--:R-:W-:Y:S01]  /*2f760*/  IMAD.WIDE R30, R12, 0x4, R124.reuse ;  /* 0x000000040c1e7825 */ /* 0x108fe200078e027c */
[----:B------:R1:W-:Y:S03]  /*2f770*/  STL.64 [R1+0x1b10], R26 ;  /* 0x001b101a01007387 */ /* 0x0003e60000100a00 */
[--C-:B------:R-:W-:Y:S01]  /*2f780*/  IMAD.WIDE R12, R13, 0x4, R124.reuse ;  /* 0x000000040d0c7825 */ /* 0x100fe200078e027c */
[----:B------:R3:W-:Y:S04]  /*2f790*/  STL.64 [R1+0x1b88], R30 ;  /* 0x001b881e01007387 */ /* 0x0007e80000100a00 */
[----:B------:R4:W-:Y:S01]  /*2f7a0*/  STL.64 [R1+0x1bb8], R12 ;  /* 0x001bb80c01007387 */ /* 0x0009e20000100a00 */
[----:B-1----:R-:W-:-:S04]  /*2f7b0*/  IMAD.WIDE R26, R229, 0x4, R124 ;  /* 0x00000004e51a7825 */ /* 0x002fc800078e027c */
[--C-:B---3--:R-:W-:Y:S01]  /*2f7c0*/  IMAD.WIDE R30, R203, 0x4, R124.reuse ;  /* 0x00000004cb1e7825 */ /* 0x108fe200078e027c */
[----:B------:R1:W-:Y:S04]  /*2f7d0*/  STL.64 [R1+0x1c38], R26 ;  /* 0x001c381a01007387 */ /* 0x0003e80000100a00 */
[----:B------:R3:W-:Y:S01]  /*2f7e0*/  STL.64 [R1+0x1c68], R30 ;  /* 0x001c681e01007387 */ /* 0x0007e20000100a00 */
[----:B----4-:R-:W-:-:S04]  /*2f7f0*/  IMAD.WIDE R12, R73, 0x4, R124 ;  /* 0x00000004490c7825 */ /* 0x010fc800078e027c */
[--C-:B-1----:R-:W-:Y:S02]  /*2f800*/  IMAD.WIDE R26, R252, 0x4, R124.reuse ;  /* 0x00000004fc1a7825 */ /* 0x102fe400078e027c */
[----:B------:R-:W4:Y:S02]  /*2f810*/  LDL R252, [R1+0x7f8] ;  /* 0x0007f80001fc7983 */ /* 0x000f240000100800 */
[--C-:B---3--:R-:W-:Y:S02]  /*2f820*/  IMAD.WIDE R30, R226, 0x4, R124.reuse ;  /* 0x00000004e21e7825 */ /* 0x108fe400078e027c */
[----:B------:R1:W-:Y:S04]  /*2f830*/  STL.64 [R1+0x1ce8], R12 ;  /* 0x001ce80c01007387 */ /* 0x0003e80000100a00 */
[----:B------:R3:W-:Y:S01]  /*2f840*/  STL.64 [R1+0x1d18], R26 ;  /* 0x001d181a01007387 */ /* 0x0007e20000100a00 */
[----:B-1----:R-:W-:-:S05]  /*2f850*/  IMAD.WIDE R12, R28, 0x4, R124 ;  /* 0x000000041c0c7825 */ /* 0x002fca00078e027c */
[----:B------:R1:W-:Y:S04]  /*2f860*/  STL.64 [R1+0x1d98], R12 ;  /* 0x001d980c01007387 */ /* 0x0003e80000100a00 */
[----:B------:R-:W-:Y:S01]  /*2f870*/  STL.64 [R1+0x1dd8], R30 ;  /* 0x001dd81e01007387 */ /* 0x000fe20000100a00 */
[----:B---3--:R-:W-:-:S04]  /*2f880*/  IMAD.WIDE R26, R101, 0x4, R124 ;  /* 0x00000004651a7825 */ /* 0x008fc800078e027c */
[--C-:B-1----:R-:W-:Y:S02]  /*2f890*/  IMAD.WIDE R12, R105, 0x4, R124.reuse ;  /* 0x00000004690c7825 */ /* 0x102fe400078e027c */
[----:B------:R-:W3:Y:S04]  /*2f8a0*/  LDL R105, [R1+0x830] ;  /* 0x0008300001697983 */ /* 0x000ee80000100800 */
[----:B------:R-:W-:Y:S04]  /*2f8b0*/  STL.64 [R1+0x1e40], R26 ;  /* 0x001e401a01007387 */ /* 0x000fe80000100a00 */
[----:B------:R1:W-:Y:S02]  /*2f8c0*/  STL.64 [R1+0x1e98], R12 ;  /* 0x001e980c01007387 */ /* 0x0003e40000100a00 */
[----:B-1----:R-:W-:-:S02]  /*2f8d0*/  IMAD.WIDE R12, R104, 0x4, R124 ;  /* 0x00000004680c7825 */ /* 0x002fc400078e027c */
[----:B------:R-:W3:Y:S02]  /*2f8e0*/  LDL R104, [R1+0x838] ;  /* 0x0008380001687983 */ /* 0x000ee40000100800 */
[----:B------:R-:W-:-:S04]  /*2f8f0*/  IMAD.WIDE R26, R100, 0x4, R124 ;  /* 0x00000004641a7825 */ /* 0x000fc800078e027c */
[--C-:B------:R-:W-:Y:S01]  /*2f900*/  IMAD.WIDE R30, R11, 0x4, R124.reuse ;  /* 0x000000040b1e7825 */ /* 0x100fe200078e027c */
        /* <DEDUP_REMOVED lines=12> */
[----:B------:R-:W-:-:S05]  /*2f9d0*/  IMAD.WIDE R12, R85, 0x4, R124 ;  /* 0x00000004550c7825 */ /* 0x000fca00078e027c */
[----:B------:R1:W-:Y:S04]  /*2f9e0*/  STL.64 [R1+0x2120], R12 ;  /* 0x0021200c01007387 */ /* 0x0003e80000100a00 */
[----:B------:R1:W-:Y:S02]  /*2f9f0*/  STL.64 [R1+0x2148], R26 ;  /* 0x0021481a01007387 */ /* 0x0003e40000100a00 */
[----:B-1----:R-:W-:-:S04]  /*2fa00*/  IMAD.WIDE R12, R32, 0x4, R124 ;  /* 0x00000004200c7825 */ /* 0x002fc800078e027c */
[--C-:B------:R-:W-:Y:S01]  /*2fa10*/  IMAD.WIDE R26, R98, 0x4, R124.reuse ;  /* 0x00000004621a7825 */ /* 0x100fe200078e027c */
[----:B------:R1:W-:Y:S04]  /*2fa20*/  STL.64 [R1+0x21e0], R12 ;  /* 0x0021e00c01007387 */ /* 0x0003e80000100a00 */
[----:B------:R1:W-:Y:S01]  /*2fa30*/  STL.64 [R1+0x21f8], R26 ;  /* 0x0021f81a01007387 */ /* 0x0003e20000100a00 */
[----:B--2---:R-:W-:-:S04]  /*2fa40*/  IMAD.WIDE R30, R195, 0x4, R124 ;  /* 0x00000004c31e7825 */ /* 0x004fc800078e027c */
[--C-:B-1----:R-:W-:Y:S01]  /*2fa50*/  IMAD.WIDE R12, R126, 0x4, R124.reuse ;  /* 0x000000047e0c7825 */ /* 0x102fe200078e027c */
[----:B------:R1:W-:Y:S03]  /*2fa60*/  STL.64 [R1+0x2218], R30 ;  /* 0x0022181e01007387 */ /* 0x0003e60000100a00 */
[--C-:B------:R-:W-:Y:S01]  /*2fa70*/  IMAD.WIDE R26, R127, 0x4, R124.reuse ;  /* 0x000000047f1a7825 */ /* 0x100fe200078e027c */
[----:B------:R2:W-:Y:S04]  /*2fa80*/  STL.64 [R1+0x22e0], R12 ;  /* 0x0022e00c01007387 */ /* 0x0005e80000100a00 */
[----:B------:R2:W-:Y:S01]  /*2fa90*/  STL.64 [R1+0x2308], R26 ;  /* 0x0023081a01007387 */ /* 0x0005e20000100a00 */
[----:B-1----:R-:W-:-:S05]  /*2faa0*/  IMAD.WIDE R30, R250, 0x4, R124 ;  /* 0x00000004fa1e7825 */ /* 0x002fca00078e027c */
[----:B------:R-:W-:Y:S04]  /*2fab0*/  STL.64 [R1+0x23a8], R30 ;  /* 0x0023a81e01007387 */ /* 0x000fe80000100a00 */
[----:B------:R-:W3:Y:S01]  /*2fac0*/  LDL R126, [R1+0x85c] ;  /* 0x00085c00017e7983 */ /* 0x000ee20000100800 */
[----:B--2---:R-:W-:-:S04]  /*2fad0*/  IMAD.WIDE R12, R4, 0x4, R124 ;  /* 0x00000004040c7825 */ /* 0x004fc800078e027c */
[--C-:B------:R-:W-:Y:S01]  /*2fae0*/  IMAD.WIDE R26, R15, 0x4, R124.reuse ;  /* 0x000000040f1a7825 */ /* 0x100fe200078e027c */
[----:B------:R1:W-:Y:S04]  /*2faf0*/  STL.64 [R1+0x23c8], R12 ;  /* 0x0023c80c01007387 */ /* 0x0003e80000100a00 */
[----:B------:R2:W-:Y:S04]  /*2fb00*/  STL.64 [R1+0x2468], R26 ;  /* 0x0024681a01007387 */ /* 0x0005e80000100a00 */
[----:B------:R-:W3:Y:S01]  /*2fb10*/  LDL R127, [R1+0x824] ;  /* 0x00082400017f7983 */ /* 0x000ee20000100800 */
[----:B-1----:R-:W-:-:S03]  /*2fb20*/  IMAD.WIDE R12, R17, 0x4, R124 ;  /* 0x00000004110c7825 */ /* 0x002fc600078e027c */
[----:B------:R-:W3:Y:S01]  /*2fb30*/  LDL.LU R77, [R1+0x74c] ;  /* 0x00074c00014d7983 */ /* 0x000ee20000300800 */
[----:B--2---:R-:W-:-:S03]  /*2fb40*/  IMAD.WIDE R26, R22, 0x4, R124 ;  /* 0x00000004161a7825 */ /* 0x004fc600078e027c */
[----:B------:R1:W-:Y:S01]  /*2fb50*/  STL.64 [R1+0x2488], R12 ;  /* 0x0024880c01007387 */ /* 0x0003e20000100a00 */
[----:B------:R-:W-:-:S03]  /*2fb60*/  IMAD.WIDE R30, R35, 0x4, R124 ;  /* 0x00000004231e7825 */ /* 0x000fc600078e027c */
[----:B-1----:R-:W2:Y:S04]  /*2fb70*/  LDL.LU R13, [R1+0x50c] ;  /* 0x00050c00010d7983 */ /* 0x002ea80000300800 */
[----:B------:R1:W-:Y:S01]  /*2fb80*/  STL.64 [R1+0x24a8], R26 ;  /* 0x0024a81a01007387 */ /* 0x0003e20000100a00 */
[----:B----4-:R-:W-:-:S05]  /*2fb90*/  IMAD.WIDE R36, R252, 0x4, R124 ;  /* 0x00000004fc247825 */ /* 0x010fca00078e027c */
[----:B------:R4:W-:Y:S04]  /*2fba0*/  STL.64 [R1+0x2538], R36 ;  /* 0x0025382401007387 */ /* 0x0009e80000100a00 */
[----:B------:R-:W2:Y:S01]  /*2fbb0*/  LDL.LU R76, [R1+0x750] ;  /* 0x00075000014c7983 */ /* 0x000ea20000300800 */
[----:B-1----:R-:W-:-:S03]  /*2fbc0*/  IMAD.WIDE R26, R40, 0x4, R124 ;  /* 0x00000004281a7825 */ /* 0x002fc600078e027c */
[----:B------:R-:W-:Y:S04]  /*2fbd0*/  STL.64 [R1+0x2550], R30 ;  /* 0x0025501e01007387 */ /* 0x000fe80000100a00 */
[----:B------:R-:W2:Y:S01]  /*2fbe0*/  LDL.LU R12, [R1+0x514] ;  /* 0x00051400010c7983 */ /* 0x000ea20000300800 */
[----:B----4-:R-:W-:-:S03]  /*2fbf0*/  IMAD.WIDE R36, R59, 0x4, R124 ;  /* 0x000000043b247825 */ /* 0x010fc600078e027c */
[----:B------:R1:W-:Y:S02]  /*2fc00*/  STL.64 [R1+0x2568], R26 ;  /* 0x0025681a01007387 */ /* 0x0003e40000100a00 */
[----:B-1----:R-:W-:-:S04]  /*2fc10*/  IMAD.WIDE R26, R54, 0x4, R124 ;  /* 0x00000004361a7825 */ /* 0x002fc800078e027c */
[----:B---3--:R-:W-:-:S05]  /*2fc20*/  IMAD.WIDE R30, R105, 0x4, R124 ;  /* 0x00000004691e7825 */ /* 0x008fca00078e027c */
[----:B------:R1:W-:Y:S04]  /*2fc30*/  STL.64 [R1+0x2618], R30 ;  /* 0x0026181e01007387 */ /* 0x0003e80000100a00 */
[----:B------:R3:W-:Y:S04]  /*2fc40*/  STL.64 [R1+0x2630], R26 ;  /* 0x0026301a01007387 */ /* 0x0007e80000100a00 */
[----:B------:R4:W-:Y:S04]  /*2fc50*/  STL.64 [R1+0x2648], R36 ;  /* 0x0026482401007387 */ /* 0x0009e80000100a00 */
[----:B------:R-:W2:Y:S01]  /*2fc60*/  LDL.LU R65, [R1+0x754] ;  /* 0x0007540001417983 */ /* 0x000ea20000300800 */
[----:B-1----:R-:W-:-:S04]  /*2fc70*/  IMAD.WIDE R30, R104, 0x4, R124 ;  /* 0x00000004681e7825 */ /* 0x002fc800078e027c */
[--C-:B---3--:R-:W-:Y:S01]  /*2fc80*/  IMAD.WIDE R26, R72, 0x4, R124.reuse ;  /* 0x00000004481a7825 */ /* 0x108fe200078e027c */
[----:B------:R1:W-:Y:S04]  /*2fc90*/  STL.64 [R1+0x26d8], R30 ;  /* 0x0026d81e01007387 */ /* 0x0003e80000100a00 */
[----:B------:R3:W-:Y:S04]  /*2fca0*/  STL.64 [R1+0x26f0], R26 ;  /* 0x0026f01a01007387 */ /* 0x0007e80000100a00 */
[----:B------:R-:W2:Y:S01]  /*2fcb0*/  LDL.LU R203, [R1+0x518] ;  /* 0x0005180001cb7983 */ /* 0x000ea20000300800 */
[----:B----4-:R-:W-:-:S04]  /*2fcc0*/  IMAD.WIDE R36, R89, 0x4, R124 ;  /* 0x0000000459247825 */ /* 0x010fc800078e027c */
[----:B-1----:R-:W-:-:S04]  /*2fcd0*/  IMAD.WIDE R30, R84, 0x4, R124 ;  /* 0x00000004541e7825 */ /* 0x002fc800078e027c */
[--C-:B---3--:R-:W-:Y:S01]  /*2fce0*/  IMAD.WIDE R26, R103, 0x4, R124.reuse ;  /* 0x00000004671a7825 */ /* 0x108fe200078e027c */
[----:B------:R-:W-:Y:S04]  /*2fcf0*/  STL.64 [R1+0x2708], R30 ;  /* 0x0027081e01007387 */ /* 0x000fe80000100a00 */
[----:B------:R1:W-:Y:S04]  /*2fd00*/  STL.64 [R1+0x27b8], R26 ;  /* 0x0027b81a01007387 */ /* 0x0003e80000100a00 */
[----:B------:R3:W-:Y:S04]  /*2fd10*/  STL.64 [R1+0x27d0], R36 ;  /* 0x0027d02401007387 */ /* 0x0007e80000100a00 */
[----:B------:R-:W4:Y:S01]  /*2fd20*/  LDL.LU R64, [R1+0x758] ;  /* 0x0007580001407983 */ /* 0x000f220000300800 */
[----:B-1----:R-:W-:-:S04]  /*2fd30*/  IMAD.WIDE R26, R107, 0x4, R124 ;  /* 0x000000046b1a7825 */ /* 0x002fc800078e027c */
[--C-:B------:R-:W-:Y:S01]  /*2fd40*/  IMAD.WIDE R30, R2, 0x4, R124.reuse ;  /* 0x00000004021e7825 */ /* 0x100fe200078e027c */
[----:B------:R1:W-:Y:S04]  /*2fd50*/  STL.64 [R1+0x27e8], R26 ;  /* 0x0027e81a01007387 */ /* 0x0003e80000100a00 */
[----:B------:R3:W-:Y:S02]  /*2fd60*/  STL.64 [R1+0x2868], R30 ;  /* 0x0028681e01007387 */ /* 0x0007e40000100a00 */
[--C-:B---3--:R-:W-:Y:S02]  /*2fd70*/  IMAD.WIDE R36, R113, 0x4, R124.reuse ;  /* 0x0000000471247825 */ /* 0x108fe400078e027c */
[----:B------:R-:W3:Y:S02]  /*2fd80*/  LDL.LU R195, [R1+0x51c] ;  /* 0x00051c0001c37983 */ /* 0x000ee40000300800 */
[----:B-1----:R-:W-:-:S04]  /*2fd90*/  IMAD.WIDE R26, R108, 0x4, R124 ;  /* 0x000000046c1a7825 */ /* 0x002fc800078e027c */
[--C-:B------:R-:W-:Y:S01]  /*2fda0*/  IMAD.WIDE R30, R109, 0x4, R124.reuse ;  /* 0x000000046d1e7825 */ /* 0x100fe200078e027c */
[----:B------:R1:W-:Y:S04]  /*2fdb0*/  STL.64 [R1+0x2888], R26 ;  /* 0x0028881a01007387 */ /* 0x0003e80000100a00 */
[----:B------:R1:W-:Y:S04]  /*2fdc0*/  STL.64 [R1+0x28a8], R30 ;  /* 0x0028a81e01007387 */ /* 0x0003e80000100a00 */
[----:B------:R1:W-:Y:S04]  /*2fdd0*/  STL.64 [R1+0x2920], R36 ;  /* 0x0029202401007387 */ /* 0x0003e80000100a00 */
[----:B------:R-:W3:Y:S01]  /*2fde0*/  LDL.LU R225, [R1+0x75c] ;  /* 0x00075c0001e17983 */ /* 0x000ee20000300800 */
[----:B-1----:R-:W-:-:S04]  /*2fdf0*/  IMAD.WIDE R26, R115, 0x4, R124 ;  /* 0x00000004731a7825 */ /* 0x002fc800078e027c */
[--C-:B------:R-:W-:Y:S01]  /*2fe00*/  IMAD.WIDE R30, R116, 0x4, R124.reuse ;  /* 0x00000004741e7825 */ /* 0x100fe200078e027c */
[----:B------:R-:W-:Y:S03]  /*2fe10*/  STL.64 [R1+0x2958], R26 ;  /* 0x0029581a01007387 */ /* 0x000fe60000100a00 */
[--C-:B------:R-:W-:Y:S01]  /*2fe20*/  IMAD.WIDE R36, R119, 0x4, R124.reuse ;  /* 0x0000000477247825 */ /* 0x100fe200078e027c */
[----:B------:R1:W-:Y:S03]  /*2fe30*/  STL.64 [R1+0x2978], R30 ;  /* 0x0029781e01007387 */ /* 0x0003e60000100a00 */
[----:B-1----:R-:W-:-:S04]  /*2fe40*/  IMAD.WIDE R30, R128, 0x4, R124 ;  /* 0x00000004801e7825 */ /* 0x002fc800078e027c */
[----:B------:R-:W-:-:S05]  /*2fe50*/  IMAD.WIDE R26, R126, 0x4, R124 ;  /* 0x000000047e1a7825 */ /* 0x000fca00078e027c */
[----:B------:R-:W-:Y:S04]  /*2fe60*/  STL.64 [R1+0x2a00], R26 ;  /* 0x002a001a01007387 */ /* 0x000fe80000100a00 */
[----:B------:R1:W-:Y:S04]  /*2fe70*/  STL.64 [R1+0x2a18], R36 ;  /* 0x002a182401007387 */ /* 0x0003e80000100a00 */
[----:B------:R1:W-:Y:S02]  /*2fe80*/  STL.64 [R1+0x2a30], R30 ;  /* 0x002a301e01007387 */ /* 0x0003e40000100a00 */
[----:B-1----:R-:W-:-:S02]  /*2fe90*/  IMAD.WIDE R36, R120, 0x4, R124 ;  /* 0x0000000478247825 */ /* 0x002fc400078e027c */
[----:B------:R-:W3:Y:S02]  /*2fea0*/  LDL.LU R120, [R1+0x85b4] ;  /* 0x0085b40001787983 */ /* 0x000ee40000300800 */
[----:B------:R-:W-:-:S04]  /*2feb0*/  IMAD.WIDE R26, R127, 0x4, R124 ;  /* 0x000000047f1a7825 */ /* 0x000fc800078e027c */
[--C-:B------:R-:W-:Y:S01]  /*2fec0*/  IMAD.WIDE R30, R131, 0x4, R124.reuse ;  /* 0x00000004831e7825 */ /* 0x100fe200078e027c */
[----:B------:R1:W-:Y:S04]  /*2fed0*/  STL.64 [R1+0x2ab8], R26 ;  /* 0x002ab81a01007387 */ /* 0x0003e80000100a00 */
[----:B------:R1:W-:Y:S04]  /*2fee0*/  STL.64 [R1+0x2ae0], R36 ;  /* 0x002ae02401007387 */ /* 0x0003e80000100a00 */
[----:B------:R1:W-:Y:S02]  /*2fef0*/  STL.64 [R1+0x2af8], R30 ;  /* 0x002af81e01007387 */ /* 0x0003e40000100a00 */
[----:B-1----:R-:W-:-:S04]  /*2ff00*/  IMAD.WIDE R26, R132, 0x4, R124 ;  /* 0x00000004841a7825 */ /* 0x002fc800078e027c */
[--C-:B------:R-:W-:Y:S02]  /*2ff10*/  IMAD.WIDE R36, R248, 0x4, R124.reuse ;  /* 0x00000004f8247825 */ /* 0x100fe400078e027c */
[----:B------:R-:W3:Y:S02]  /*2ff20*/  LDL.LU R248, [R1+0x85b0] ;  /* 0x0085b00001f87983 */ /* 0x000ee40000300800 */
[--C-:B------:R-:W-:Y:S02]  /*2ff30*/  IMAD.WIDE R30, R77, 0x4, R124.reuse ;  /* 0x000000044d1e7825 */ /* 0x100fe400078e027c */
[----:B------:R1:W-:Y:S04]  /*2ff40*/  STL.64 [R1+0x2b10], R26 ;  /* 0x002b101a01007387 */ /* 0x0003e80000100a00 */
[----:B------:R1:W-:Y:S04]  /*2ff50*/  STL.64 [R1+0x2bb8], R36 ;  /* 0x002bb82401007387 */ /* 0x0003e80000100a00 */
[----:B------:R2:W-:Y:S01]  /*2ff60*/  STL.64 [R1+0x2bd0], R30 ;  /* 0x002bd01e01007387 */ /* 0x0005e20000100a00 */
[----:B-1----:R-:W-:-:S04]  /*2ff70*/  IMAD.WIDE R26, R136, 0x4, R124 ;  /* 0x00000004881a7825 */ /* 0x002fc800078e027c */
[--C-:B------:R-:W-:Y:S01]  /*2ff80*/  IMAD.WIDE R36, R137, 0x4, R124.reuse ;  /* 0x0000000489247825 */ /* 0x100fe200078e027c */
[----:B------:R1:W-:Y:S03]  /*2ff90*/  STL.64 [R1+0x2be8], R26 ;  /* 0x002be81a01007387 */ /* 0x0003e60000100a00 */
[--C-:B--2---:R-:W-:Y:S01]  /*2ffa0*/  IMAD.WIDE R30, R13, 0x4, R124.reuse ;  /* 0x000000040d1e7825 */ /* 0x104fe200078e027c */
[----:B------:R2:W-:Y:S04]  /*2ffb0*/  STL.64 [R1+0x2c00], R36 ;  /* 0x002c002401007387 */ /* 0x0005e80000100a00 */
[----:B------:R2:W-:Y:S01]  /*2ffc0*/  STL.64 [R1+0x2cc0], R30 ;  /* 0x002cc01e01007387 */ /* 0x0005e20000100a00 */
[----:B-1----:R-:W-:-:S04]  /*2ffd0*/  IMAD.WIDE R26, R76, 0x4, R124 ;  /* 0x000000044c1a7825 */ /* 0x002fc800078e027c */
[--C-:B--2---:R-:W-:Y:S01]  /*2ffe0*/  IMAD.WIDE R36, R140, 0x4, R124.reuse ;  /* 0x000000048c247825 */ /* 0x104fe200078e027c */
[----:B------:R1:W-:Y:S03]  /*2fff0*/  STL.64 [R1+0x2cd8], R26 ;  /* 0x002cd81a01007387 */ /* 0x0003e60000100a00 */
[--C-:B------:R-:W-:Y:S01]  /*30000*/  IMAD.WIDE R30, R141, 0x4, R124.reuse ;  /* 0x000000048d1e7825 */ /* 0x100fe200078e027c */
[----:B------:R2:W-:Y:S04]  /*30010*/  STL.64 [R1+0x2d00], R36 ;  /* 0x002d002401007387 */ /* 0x0005e80000100a00 */
[----:B------:R-:W3:Y:S04]  /*30020*/  LDL.LU R252, [R1+0x8a4] ;  /* 0x0008a40001fc7983 */ /* 0x000ee80000300800 */
[----:B------:R-:W-:Y:S04]  /*30030*/  STL.64 [R1+0x2d28], R30 ;  /* 0x002d281e01007387 */ /* 0x000fe80000100a00 */
[----:B------:R-:W3:Y:S01]  /*30040*/  LDL.LU R105, [R1+0x888] ;  /* 0x0008880001697983 */ /* 0x000ee20000300800 */
[----:B-1----:R-:W-:-:S05]  /*30050*/  IMAD.WIDE R26, R12, 0x4, R124 ;  /* 0x000000040c1a7825 */ /* 0x002fca00078e027c */
[----:B------:R1:W-:Y:S01]  /*30060*/  STL.64 [R1+0x2da8], R26 ;  /* 0x002da81a01007387 */ /* 0x0003e20000100a00 */
[----:B--2---:R-:W-:-:S03]  /*30070*/  IMAD.WIDE R36, R143, 0x4, R124 ;  /* 0x000000048f247825 */ /* 0x004fc600078e027c */
[----:B------:R-:W2:Y:S01]  /*30080*/  LDL.LU R104, [R1+0x898] ;  /* 0x0008980001687983 */ /* 0x000ea20000300800 */
[----:B-1----:R-:W-:-:S05]  /*30090*/  IMAD.WIDE R26, R65, 0x4, R124 ;  /* 0x00000004411a7825 */ /* 0x002fca00078e027c */
[----:B------:R1:W-:Y:S04]  /*300a0*/  STL.64 [R1+0x2dc0], R26 ;  /* 0x002dc01a01007387 */ /* 0x0003e80000100a00 */
[----:B------:R-:W-:Y:S04]  /*300b0*/  STL.64 [R1+0x2dd8], R36 ;  /* 0x002dd82401007387 */ /* 0x000fe80000100a00 */
[----:B------:R-:W2:Y:S01]  /*300c0*/  LDL.LU R98, [R1+0x524] ;  /* 0x0005240001627983 */ /* 0x000ea20000300800 */
[----:B------:R-:W-:-:S04]  /*300d0*/  IMAD.WIDE R30, R203, 0x4, R124 ;  /* 0x00000004cb1e7825 */ /* 0x000fc800078e027c */
[----:B-1----:R-:W-:-:S05]  /*300e0*/  IMAD.WIDE R26, R144, 0x4, R124 ;  /* 0x00000004901a7825 */ /* 0x002fca00078e027c */
[----:B------:R4:W-:Y:S04]  /*300f0*/  STL.64 [R1+0x2df0], R26 ;  /* 0x002df01a01007387 */ /* 0x0009e80000100a00 */
[----:B------:R1:W-:Y:S04]  /*30100*/  STL.64 [R1+0x2e70], R30 ;  /* 0x002e701e01007387 */ /* 0x0003e80000100a00 */
[----:B------:R-:W2:Y:S01]  /*30110*/  LDL.LU R32, [R1+0x528] ;  /* 0x0005280001207983 */ /* 0x000ea20000300800 */
[----:B----4-:R-:W-:-:S04]  /*30120*/  IMAD.WIDE R26, R64, 0x4, R124 ;  /* 0x00000004401a7825 */ /* 0x010fc800078e027c */
[--C-:B-1----:R-:W-:Y:S01]  /*30130*/  IMAD.WIDE R30, R147, 0x4, R124.reuse ;  /* 0x00000004931e7825 */ /* 0x102fe200078e027c */
[----:B------:R1:W-:Y:S04]  /*30140*/  STL.64 [R1+0x2e90], R26 ;  /* 0x002e901a01007387 */ /* 0x0003e80000100a00 */
[----:B------:R3:W-:Y:S04]  /*30150*/  STL.64 [R1+0x2ea8], R30 ;  /* 0x002ea81e01007387 */ /* 0x0007e80000100a00 */
[----:B------:R-:W4:Y:S01]  /*30160*/  LDL.LU R85, [R1+0x52c] ;  /* 0x00052c0001557983 */ /* 0x000f220000300800 */
[----:B-1----:R-:W-:-:S04]  /*30170*/  IMAD.WIDE R26, R148, 0x4, R124 ;  /* 0x00000004941a7825 */ /* 0x002fc800078e027c */
[--C-:B---3--:R-:W-:Y:S01]  /*30180*/  IMAD.WIDE R30, R195, 0x4, R124.reuse ;  /* 0x00000004c31e7825 */ /* 0x108fe200078e027c */
[----:B------:R1:W-:Y:S04]  /*30190*/  STL.64 [R1+0x2ed0], R26 ;  /* 0x002ed01a01007387 */ /* 0x0003e80000100a00 */
[----:B------:R3:W-:Y:S01]  /*301a0*/  STL.64 [R1+0x2f50], R30 ;  /* 0x002f501e01007387 */ /* 0x0007e20000100a00 */
[----:B------:R-:W-:-:S03]  /*301b0*/  IMAD.WIDE R36, R154, 0x4, R124 ;  /* 0x000000049a247825 */ /* 0x000fc600078e027c */
[----:B------:R-:W4:Y:S01]  /*301c0*/  LDL.LU R226, [R1+0x530] ;  /* 0x0005300001e27983 */ /* 0x000f220000300800 */
[----:B-1----:R-:W-:-:S04]  /*301d0*/  IMAD.WIDE R26, R225, 0x4, R124 ;  /* 0x00000004e11a7825 */ /* 0x002fc800078e027c */
[--C-:B---3--:R-:W-:Y:S01]  /*301e0*/  IMAD.WIDE R30, R151, 0x4, R124.reuse ;  /* 0x00000004971e7825 */ /* 0x108fe200078e027c */
[----:B------:R1:W-:Y:S04]  /*301f0*/  STL.64 [R1+0x2f70], R26 ;  /* 0x002f701a01007387 */ /* 0x0003e80000100a00 */
[----:B------:R3:W-:Y:S01]  /*30200*/  STL.64 [R1+0x2f88], R30 ;  /* 0x002f881e01007387 */ /* 0x0007e20000100a00 */
[----:B-1----:R-:W-:-:S05]  /*30210*/  IMAD.WIDE R26, R152, 0x4, R124 ;  /* 0x00000004981a7825 */ /* 0x002fca00078e027c */
[----:B------:R1:W-:Y:S04]  /*30220*/  STL.64 [R1+0x2fa0], R26 ;  /* 0x002fa01a01007387 */ /* 0x0003e80000100a00 */
[----:B------:R3:W-:Y:S04]  /*30230*/  STL.64 [R1+0x3148], R36 ;  /* 0x0031482401007387 */ /* 0x0007e80000100a00 */
[----:B------:R-:W4:Y:S01]  /*30240*/  LDL.LU R73, [R1+0x538] ;  /* 0x0005380001497983 */ /* 0x000f220000300800 */
[----:B---3--:R-:W-:-:S04]  /*30250*/  IMAD.WIDE R30, R155, 0x4, R124 ;  /* 0x000000049b1e7825 */ /* 0x008fc800078e027c */
[--C-:B-1----:R-:W-:Y:S01]  /*30260*/  IMAD.WIDE R26, R156, 0x4, R124.reuse ;  /* 0x000000049c1a7825 */ /* 0x102fe200078e027c */
[----:B------:R1:W-:Y:S03]  /*30270*/  STL.64 [R1+0x3168], R30 ;  /* 0x0031681e01007387 */ /* 0x0003e60000100a00 */
[--C-:B------:R-:W-:Y:S01]  /*30280*/  IMAD.WIDE R36, R157, 0x4, R124.reuse ;  /* 0x000000049d247825 */ /* 0x100fe200078e027c */
[----:B------:R3:W-:Y:S04]  /*30290*/  STL.64 [R1+0x3188], R26 ;  /* 0x0031881a01007387 */ /* 0x0007e80000100a00 */
[----:B------:R3:W-:Y:S01]  /*302a0*/  STL.64 [R1+0x31a0], R36 ;  /* 0x0031a02401007387 */ /* 0x0007e20000100a00 */
[----:B-1----:R-:W-:-:S04]  /*302b0*/  IMAD.WIDE R30, R160, 0x4, R124 ;  /* 0x00000004a01e7825 */ /* 0x002fc800078e027c */
[--C-:B---3--:R-:W-:Y:S01]  /*302c0*/  IMAD.WIDE R26, R161, 0x4, R124.reuse ;  /* 0x00000004a11a7825 */ /* 0x108fe200078e027c */
[----:B------:R-:W3:Y:S04]  /*302d0*/  LDL.LU R37, [R1+0x540] ;  /* 0x0005400001257983 */ /* 0x000ee80000300800 */
[----:B------:R1:W-:Y:S04]  /*302e0*/  STL.64 [R1+0x3878], R30 ;  /* 0x0038781e01007387 */ /* 0x0003e80000100a00 */
[----:B------:R1:W-:Y:S04]  /*302f0*/  STL.64 [R1+0x38b0], R26 ;  /* 0x0038b01a01007387 */ /* 0x0003e80000100a00 */
[----:B------:R-:W3:Y:S01]  /*30300*/  LDL.LU R229, [R1+0x544] ;  /* 0x0005440001e57983 */ /* 0x000ee20000300800 */
[----:B------:R-:W-:-:S04]  /*30310*/  IMAD.WIDE R126, R167, 0x4, R124 ;  /* 0x00000004a77e7825 */ /* 0x000fc800078e027c */
[----:B-1----:R-:W-:-:S04]  /*30320*/  IMAD.WIDE R30, R163, 0x4, R124 ;  /* 0x00000004a31e7825 */ /* 0x002fc800078e027c */
[--C-:B------:R-:W-:Y:S01]  /*30330*/  IMAD.WIDE R26, R164, 0x4, R124.reuse ;  /* 0x00000004a41a7825 */ /* 0x100fe200078e027c */
[----:B------:R1:W-:Y:S04]  /*30340*/  STL.64 [R1+0x3990], R30 ;  /* 0x0039901e01007387 */ /* 0x0003e80000100a00 */
[----:B------:R1:W-:Y:S04]  /*30350*/  STL.64 [R1+0x39c8], R26 ;  /* 0x0039c81a01007387 */ /* 0x0003e80000100a00 */
[----:B------:R-:W-:Y:S04]  /*30360*/  STL.64 [R1+0x3a18], R126 ;  /* 0x003a187e01007387 */ /* 0x000fe80000100a00 */
[----:B------:R-:W3:Y:S01]  /*30370*/  LDL.LU R207, [R1+0x54c] ;  /* 0x00054c0001cf7983 */ /* 0x000ee20000300800 */
[----:B-1----:R-:W-:-:S04]  /*30380*/  IMAD.WIDE R30, R168, 0x4, R124 ;  /* 0x00000004a81e7825 */ /* 0x002fc800078e027c */
[--C-:B------:R-:W-:Y:S01]  /*30390*/  IMAD.WIDE R26, R171, 0x4, R124.reuse ;  /* 0x00000004ab1a7825 */ /* 0x100fe200078e027c */
[----:B------:R1:W-:Y:S04]  /*303a0*/  STL.64 [R1+0x3a30], R30 ;  /* 0x003a301e01007387 */ /* 0x0003e80000100a00 */
[----:B------:R1:W-:Y:S04]  /*303b0*/  STL.64 [R1+0x3a68], R26 ;  /* 0x003a681a01007387 */ /* 0x0003e80000100a00 */
[----:B------:R-:W3:Y:S01]  /*303c0*/  LDL.LU R206, [R1+0x550] ;  /* 0x0005500001ce7983 */ /* 0x000ee20000300800 */
[----:B-1----:R-:W-:-:S04]  /*303d0*/  IMAD.WIDE R30, R172, 0x4, R124 ;  /* 0x00000004ac1e7825 */ /* 0x002fc800078e027c */
[--C-:B------:R-:W-:Y:S01]  /*303e0*/  IMAD.WIDE R26, R175, 0x4, R124.reuse ;  /* 0x00000004af1a7825 */ /* 0x100fe200078e027c */
[----:B------:R-:W-:Y:S04]  /*303f0*/  STL.64 [R1+0x3aa0], R30 ;  /* 0x003aa01e01007387 */ /* 0x000fe80000100a00 */
[----:B------:R1:W-:Y:S04]  /*30400*/  STL.64 [R1+0x3b18], R26 ;  /* 0x003b181a01007387 */ /* 0x0003e80000100a00 */
[----:B------:R-:W3:Y:S01]  /*30410*/  LDL.LU R231, [R1+0x554] ;  /* 0x0005540001e77983 */ /* 0x000ee20000300800 */
[----:B-1----:R-:W-:-:S04]  /*30420*/  IMAD.WIDE R26, R176, 0x4, R124 ;  /* 0x00000004b01a7825 */ /* 0x002fc800078e027c */
[----:B------:R-:W-:-:S05]  /*30430*/  IMAD.WIDE R30, R120, 0x4, R124 ;  /* 0x00000004781e7825 */ /* 0x000fca00078e027c */
[----:B------:R1:W-:Y:S04]  /*30440*/  STL.64 [R1+0x3b40], R30 ;  /* 0x003b401e01007387 */ /* 0x0003e80000100a00 */
[----:B------:R1:W-:Y:S04]  /*30450*/  STL.64 [R1+0x3b70], R26 ;  /* 0x003b701a01007387 */ /* 0x0003e80000100a00 */
[----:B------:R-:W3:Y:S01]  /*30460*/  LDL.LU R230, [R1+0x558] ;  /* 0x0005580001e67983 */ /* 0x000ee20000300800 */
[----:B-1----:R-:W-:-:S04]  /*30470*/  IMAD.WIDE R30, R177, 0x4, R124 ;  /* 0x00000004b11e7825 */ /* 0x002fc800078e027c */
[--C-:B------:R-:W-:Y:S01]  /*30480*/  IMAD.WIDE R26, R121, 0x4, R124.reuse ;  /* 0x00000004791a7825 */ /* 0x100fe200078e027c */
        /* <DEDUP_REMOVED lines=8> */
[----:B------:R-:W3:Y:S01]  /*30510*/  LDL.LU R103, [R1+0x900] ;  /* 0x0009000001677983 */ /* 0x000ee20000300800 */
[----:B-1----:R-:W-:-:S04]  /*30520*/  IMAD.WIDE R30, R187, 0x4, R124 ;  /* 0x00000004bb1e7825 */ /* 0x002fc800078e027c */
[--C-:B--2---:R-:W-:Y:S01]  /*30530*/  IMAD.WIDE R26, R104, 0x4, R124.reuse ;  /* 0x00000004681a7825 */ /* 0x104fe200078e027c */
[----:B------:R-:W-:Y:S04]  /*30540*/  STL.64 [R1+0x40b0], R30 ;  /* 0x0040b01e01007387 */ /* 0x000fe80000100a00 */
[----:B------:R-:W2:Y:S04]  /*30550*/  LDL.LU R2, [R1+0x904] ;  /* 0x0009040001027983 */ /* 0x000ea80000300800 */
[----:B------:R1:W-:Y:S04]  /*30560*/  STL.64 [R1+0x4090], R26 ;  /* 0x0040901a01007387 */ /* 0x0003e80000100a00 */
[----:B------:R-:W2:Y:S01]  /*30570*/  LDL.LU R224, [R1+0x760] ;  /* 0x0007600001e07983 */ /* 0x000ea20000300800 */
[----:B-1----:R-:W-:-:S05]  /*30580*/  IMAD.WIDE R26, R98, 0x4, R124 ;  /* 0x00000004621a7825 */ /* 0x002fca00078e027c */
[----:B------:R1:W-:Y:S04]  /*30590*/  STL.64 [R1+0x4070], R26 ;  /* 0x0040701a01007387 */ /* 0x0003e80000100a00 */
[----:B------:R-:W2:Y:S04]  /*305a0*/  LDL.LU R31, [R1+0x764] ;  /* 0x00076400011f7983 */ /* 0x000ea80000300800 */
[----:B------:R1:W-:Y:S02]  /*305b0*/  STL.64 [R1+0x4058], R120 ;  /* 0x0040587801007387 */ /* 0x0003e40000100a00 */
[----:B-1----:R-:W-:-:S02]  /*305c0*/  IMAD.WIDE R26, R32, 0x4, R124 ;  /* 0x00000004201a7825 */ /* 0x002fc400078e027c */
[----:B------:R-:W2:Y:S04]  /*305d0*/  LDL.LU R30, [R1+0x768] ;  /* 0x00076800011e7983 */ /* 0x000ea80000300800 */
[----:B------:R4:W-:Y:S01]  /*305e0*/  STL.64 [R1+0x4050], R26 ;  /* 0x0040501a01007387 */ /* 0x0009e20000100a00 */
[----:B------:R-:W-:-:S03]  /*305f0*/  IMAD.WIDE R120, R209, 0x4, R124 ;  /* 0x00000004d1787825 */ /* 0x000fc600078e027c */
[----:B------:R-:W2:Y:S04]  /*30600*/  LDL.LU R205, [R1+0x76c] ;  /* 0x00076c0001cd7983 */ /* 0x000ea80000300800 */
[----:B------:R1:W-:Y:S04]  /*30610*/  STL.64 [R1+0x4040], R120 ;  /* 0x0040407801007387 */ /* 0x0003e80000100a00 */
[----:B------:R-:W2:Y:S01]  /*30620*/  LDL.LU R204, [R1+0x770] ;  /* 0x0007700001cc7983 */ /* 0x000ea20000300800 */
[----:B----4-:R-:W-:-:S05]  /*30630*/  IMAD.WIDE R26, R85, 0x4, R124 ;  /* 0x00000004551a7825 */ /* 0x010fca00078e027c */
[----:B------:R4:W-:Y:S01]  /*30640*/  STL.64 [R1+0x4038], R26 ;  /* 0x0040381a01007387 */ /* 0x0009e20000100a00 */
[----:B-1----:R-:W-:-:S03]  /*30650*/  IMAD.WIDE R120, R210, 0x4, R124 ;  /* 0x00000004d2787825 */ /* 0x002fc600078e027c */
[----:B------:R-:W2:Y:S04]  /*30660*/  LDL.LU R126, [R1+0x990] ;  /* 0x00099000017e7983 */ /* 0x000ea80000300800 */
[----:B------:R1:W-:Y:S04]  /*30670*/  STL.64 [R1+0x4030], R120 ;  /* 0x0040307801007387 */ /* 0x0003e80000100a00 */
[----:B------:R-:W2:Y:S01]  /*30680*/  LDL.LU R127, [R1+0x994] ;  /* 0x00099400017f7983 */ /* 0x000ea20000300800 */
[----:B----4-:R-:W-:-:S05]  /*30690*/  IMAD.WIDE R26, R226, 0x4, R124 ;  /* 0x00000004e21a7825 */ /* 0x010fca00078e027c */
[----:B------:R4:W-:Y:S01]  /*306a0*/  STL.64 [R1+0x4028], R26 ;  /* 0x0040281a01007387 */ /* 0x0009e20000100a00 */
[----:B-1----:R-:W-:-:S04]  /*306b0*/  IMAD.WIDE R120, R246, 0x4, R124 ;  /* 0x00000004f6787825 */ /* 0x002fc800078e027c */
[----:B----4-:R-:W-:-:S05]  /*306c0*/  IMAD.WIDE R26, R232, 0x4, R124 ;  /* 0x00000004e81a7825 */ /* 0x010fca00078e027c */
[----:B------:R1:W-:Y:S01]  /*306d0*/  STL.64 [R1+0x4020], R26 ;  /* 0x0040201a01007387 */ /* 0x0003e20000100a00 */
[----:B------:R-:W-:-:S05]  /*306e0*/  IMAD.WIDE R244, R73, 0x4, R124 ;  /* 0x0000000449f47825 */ /* 0x000fca00078e027c */
[----:B------:R4:W-:Y:S01]  /*306f0*/  STL.64 [R1+0x4018], R244 ;  /* 0x004018f401007387 */ /* 0x0009e20000100a00 */
[----:B-1----:R-:W-:-:S03]  /*30700*/  IMAD.WIDE R26, R96, 0x4, R124 ;  /* 0x00000004601a7825 */ /* 0x002fc600078e027c */
[----:B----4-:R-:W4:Y:S04]  /*30710*/  LDL.LU R245, [R1+0x778] ;  /* 0x0007780001f57983 */ /* 0x010f280000300800 */
[----:B------:R3:W-:Y:S04]  /*30720*/  STL.64 [R1+0x4010], R120 ;  /* 0x0040107801007387 */ /* 0x0007e80000100a00 */
[----:B------:R1:W-:Y:S04]  /*30730*/  STL.64 [R1+0x4000], R26 ;  /* 0x0040001a01007387 */ /* 0x0003e80000100a00 */
[----:B------:R-:W4:Y:S01]  /*30740*/  LDL.LU R244, [R1+0x77c] ;  /* 0x00077c0001f47983 */ /* 0x000f220000300800 */
[----:B---3--:R-:W-:-:S04]  /*30750*/  IMAD.WIDE R120, R37, 0x4, R124 ;  /* 0x0000000425787825 */ /* 0x008fc800078e027c */
[--C-:B-1----:R-:W-:Y:S01]  /*30760*/  IMAD.WIDE R26, R82, 0x4, R124.reuse ;  /* 0x00000004521a7825 */ /* 0x102fe200078e027c */
[----:B------:R1:W-:Y:S04]  /*30770*/  STL.64 [R1+0x3ff8], R120 ;  /* 0x003ff87801007387 */ /* 0x0003e80000100a00 */
[----:B------:R3:W-:Y:S01]  /*30780*/  STL.64 [R1+0x3ff0], R26 ;  /* 0x003ff01a01007387 */ /* 0x0007e20000100a00 */
[----:B-1----:R-:W-:-:S04]  /*30790*/  IMAD.WIDE R120, R229, 0x4, R124 ;  /* 0x00000004e5787825 */ /* 0x002fc800078e027c */
[--C-:B---3--:R-:W-:Y:S01]  /*307a0*/  IMAD.WIDE R26, R70, 0x4, R124.reuse ;  /* 0x00000004461a7825 */ /* 0x108fe200078e027c */
[----:B------:R-:W-:Y:S04]  /*307b0*/  STL.64 [R1+0x3fe8], R120 ;  /* 0x003fe87801007387 */ /* 0x000fe80000100a00 */
[----:B------:R1:W-:Y:S04]  /*307c0*/  STL.64 [R1+0x3fd8], R26 ;  /* 0x003fd81a01007387 */ /* 0x0003e80000100a00 */
[----:B-1----:R-:W3:Y:S01]  /*307d0*/  LDL.LU R27, [R1+0x780] ;  /* 0x00078000011b7983 */ /* 0x002ee20000300800 */
[----:B------:R-:W-:-:S05]  /*307e0*/  IMAD.WIDE R120, R57, 0x4, R124 ;  /* 0x0000000439787825 */ /* 0x000fca00078e027c */
        /* <DEDUP_REMOVED lines=139> */
[----:B------:R-:W2:Y:S01]  /*310a0*/  LDL.LU R26, [R1+0x474] ;  /* 0x00047400011a7983 */ /* 0x000ea20000300800 */
        /* <DEDUP_REMOVED lines=46> */
[----:B------:R-:W3:Y:S01]  /*31390*/  LDL.LU R36, [R1+0x548] ;  /* 0x0005480001247983 */ /* 0x000ee20000300800 */
        /* <DEDUP_REMOVED lines=8> */
[----:B-1----:R-:W4:Y:S01]  /*31420*/  LDL.LU.64 R120, [R1+0x85a8] ;  /* 0x0085a80001787983 */ /* 0x002f220000300a00 */
[----:B------:R-:W-:-:S05]  /*31430*/  IMAD.WIDE R124, R106, 0x4, R124 ;  /* 0x000000046a7c7825 */ /* 0x000fca00078e027c */
[----:B------:R1:W-:Y:S04]  /*31440*/  STL.64 [R1+0x3bc0], R124 ;  /* 0x003bc07c01007387 */ /* 0x0003e80000100a00 */
[----:B-1----:R-:W3:Y:S01]  /*31450*/  LDL.LU R125, [R1+0x53c] ;  /* 0x00053c00017d7983 */ /* 0x002ee20000300800 */
[----:B----4-:R-:W-:-:S05]  /*31460*/  IMAD.WIDE R24, R25, 0x4, R120 ;  /* 0x0000000419187825 */ /* 0x010fca00078e0278 */
[----:B------:R2:W-:Y:S02]  /*31470*/  STL.64 [R1+0x2048], R24 ;  /* 0x0020481801007387 */ /* 0x0005e40000100a00 */
[----:B--2---:R-:W-:-:S04]  /*31480*/  IMAD.WIDE R24, R26, 0x4, R120 ;  /* 0x000000041a187825 */ /* 0x004fc800078e0278 */
[--C-:B------:R-:W-:Y:S01]  /*31490*/  IMAD.WIDE R26, R27, 0x4, R120.reuse ;  /* 0x000000041b1a7825 */ /* 0x100fe200078e0278 */
        /* <DEDUP_REMOVED lines=57> */
[----:B------:R1:W-:Y:S01]  /*31830*/  STL.64 [R1+0x3ac0], R206 ;  /* 0x003ac0ce01007387 */ /* 0x0003e20000100a00 */
[----:B---3--:R-:W-:-:S04]  /*31840*/  IMAD.WIDE R124, R125, 0x4, R120 ;  /* 0x000000047d7c7825 */ /* 0x008fc800078e0278 */
[----:B-1----:R-:W-:-:S05]  /*31850*/  IMAD.WIDE R206, R36, 0x4, R120 ;  /* 0x0000000424ce7825 */ /* 0x002fca00078e0278 */
[----:B------:R1:W-:Y:S01]  /*31860*/  STL.64 [R1+0x3ab8], R206 ;  /* 0x003ab8ce01007387 */ /* 0x0003e20000100a00 */
[----:B------:R-:W-:-:S04]  /*31870*/  IMAD.WIDE R36, R37, 0x4, R120 ;  /* 0x0000000425247825 */ /* 0x000fc800078e0278 */
[----:B-1----:R-:W-:-:S05]  /*31880*/  IMAD.WIDE R206, R229, 0x4, R120 ;  /* 0x00000004e5ce7825 */ /* 0x002fca00078e0278 */
[----:B------:R1:W-:Y:S04]  /*31890*/  STL.64 [R1+0x3a98], R206 ;  /* 0x003a98ce01007387 */ /* 0x0003e80000100a00 */
[----:B-1----:R-:W3:Y:S04]  /*318a0*/  LDL.LU.64 R206, [R1+0x8540] ;  /* 0x0085400001ce7983 */ /* 0x002ee80000300a00 */
[----:B------:R-:W2:Y:S04]  /*318b0*/  LDL.LU R229, [R1+0x4c8] ;  /* 0x0004c80001e57983 */ /* 0x000ea80000300800 */
[----:B------:R1:W-:Y:S04]  /*318c0*/  STL.64 [R1+0x3a90], R36 ;  /* 0x003a902401007387 */ /* 0x0003e80000100a00 */
[----:B-1----:R-:W3:Y:S04]  /*318d0*/  LDL.LU.64 R36, [R1+0x8538] ;  /* 0x0085380001247983 */ /* 0x002ee80000300a00 */
[----:B------:R1:W-:Y:S02]  /*318e0*/  STL.64 [R1+0x3a88], R124 ;  /* 0x003a887c01007387 */ /* 0x0003e40000100a00 */
[----:B-1----:R-:W-:-:S02]  /*318f0*/  IMAD.WIDE R124, R73, 0x4, R120 ;  /* 0x00000004497c7825 */ /* 0x002fc400078e0278 */
[----:B------:R-:W3:Y:S04]  /*31900*/  LDL.LU R73, [R1+0x8534] ;  /* 0x0085340001497983 */ /* 0x000ee80000300800 */
[----:B------:R1:W-:Y:S02]  /*31910*/  STL.64 [R1+0x3a80], R124 ;  /* 0x003a807c01007387 */ /* 0x0003e40000100a00 */
[--C-:B-1----:R-:W-:Y:S02]  /*31920*/  IMAD.WIDE R124, R226, 0x4, R120.reuse ;  /* 0x00000004e27c7825 */ /* 0x102fe400078e0278 */
[----:B------:R-:W3:Y:S04]  /*31930*/  LDL.LU R226, [R1+0x8530] ;  /* 0x0085300001e27983 */ /* 0x000ee80000300800 */
        /* <DEDUP_REMOVED lines=16> */
[----:B-1----:R-:W-:-:S04]  /*31a40*/  IMAD.WIDE R124, R12, 0x4, R120 ;  /* 0x000000040c7c7825 */ /* 0x002fc800078e0278 */
[--C-:B------:R-:W-:Y:S01]  /*31a50*/  IMAD.WIDE R12, R13, 0x4, R120.reuse ;  /* 0x000000040d0c7825 */ /* 0x100fe200078e0278 */
[----:B------:R1:W-:Y:S04]  /*31a60*/  STL.64 [R1+0x2c78], R124 ;  /* 0x002c787c01007387 */ /* 0x0003e80000100a00 */
[----:B-1----:R-:W3:Y:S04]  /*31a70*/  LDL.LU R125, [R1+0x490] ;  /* 0x00049000017d7983 */ /* 0x002ee80000300800 */
        /* <DEDUP_REMOVED lines=11> */
[----:B-1----:R-:W3:Y:S04]  /*31b30*/  LDL.LU.64 R78, [R1+0x8510] ;  /* 0x00851000014e7983 */ /* 0x002ee80000300a00 */
[----:B------:R1:W-:Y:S02]  /*31b40*/  STL.64 [R1+0x2168], R18 ;  /* 0x0021681201007387 */ /* 0x0003e40000100a00 */
[----:B-1----:R-:W-:-:S04]  /*31b50*/  IMAD.WIDE R18, R90, 0x4, R120 ;  /* 0x000000045a127825 */ /* 0x002fc800078e0278 */
[--C-:B------:R-:W-:Y:S01]  /*31b60*/  IMAD.WIDE R90, R91, 0x4, R120.reuse ;  /* 0x000000045b5a7825 */ /* 0x100fe200078e0278 */
[----:B------:R1:W-:Y:S04]  /*31b70*/  STL.64 [R1+0x2080], R18 ;  /* 0x0020801201007387 */ /* 0x0003e80000100a00 */
[----:B-1----:R-:W3:Y:S04]  /*31b80*/  LDL.LU.64 R18, [R1+0x8508] ;  /* 0x0085080001127983 */ /* 0x002ee80000300a00 */
[----:B------:R-:W3:Y:S04]  /*31b90*/  LDL.LU R47, [R1+0x458] ;  /* 0x00045800012f7983 */ /* 0x000ee80000300800 */
[----:B------:R2:W-:Y:S02]  /*31ba0*/  STL.64 [R1+0x1f60], R90 ;  /* 0x001f605a01007387 */ /* 0x0005e40000100a00 */
[----:B--2---:R-:W-:-:S04]  /*31bb0*/  IMAD.WIDE R90, R24, 0x4, R120 ;  /* 0x00000004185a7825 */ /* 0x004fc800078e0278 */
[--C-:B------:R-:W-:Y:S01]  /*31bc0*/  IMAD.WIDE R24, R25, 0x4, R120.reuse ;  /* 0x0000000419187825 */ /* 0x100fe200078e0278 */
[----:B------:R1:W-:Y:S04]  /*31bd0*/  STL.64 [R1+0x1b08], R90 ;  /* 0x001b085a01007387 */ /* 0x0003e80000100a00 */
[----:B-1----:R-:W2:Y:S04]  /*31be0*/  LDL.LU R90, [R1+0x8500] ;  /* 0x00850000015a7983 */ /* 0x002ea80000300800 */
[----:B------:R-:W2:Y:S04]  /*31bf0*/  LDL.LU R91, [R1+0x44c] ;  /* 0x00044c00015b7983 */ /* 0x000ea80000300800 */
[----:B------:R4:W-:Y:S02]  /*31c00*/  STL.64 [R1+0x1768], R24 ;  /* 0x0017681801007387 */ /* 0x0009e40000100a00 */
[----:B----4-:R-:W-:-:S04]  /*31c10*/  IMAD.WIDE R24, R26, 0x4, R120 ;  /* 0x000000041a187825 */ /* 0x010fc800078e0278 */
[--C-:B------:R-:W-:Y:S01]  /*31c20*/  IMAD.WIDE R26, R27, 0x4, R120.reuse ;  /* 0x000000041b1a7825 */ /* 0x100fe200078e0278 */
[----:B------:R1:W-:Y:S04]  /*31c30*/  STL.64 [R1+0x16c8], R24 ;  /* 0x0016c81801007387 */ /* 0x0003e80000100a00 */
[----:B-1----:R-:W4:Y:S04]  /*31c40*/  LDL.LU.64 R24, [R1+0x84f8] ;  /* 0x0084f80001187983 */ /* 0x002f280000300a00 */
[----:B------:R1:W-:Y:S02]  /*31c50*/  STL.64 [R1+0xb08], R26 ;  /* 0x000b081a01007387 */ /* 0x0003e40000100a00 */
[----:B-1----:R-:W-:-:S05]  /*31c60*/  IMAD.WIDE R26, R228, 0x4, R120 ;  /* 0x00000004e41a7825 */ /* 0x002fca00078e0278 */
[----:B------:R1:W-:Y:S01]  /*31c70*/  STL.64 [R1+0x39e0], R26 ;  /* 0x0039e01a01007387 */ /* 0x0003e20000100a00 */
[----:B------:R-:W-:-:S04]  /*31c80*/  IMAD.WIDE R228, R229, 0x4, R120 ;  /* 0x00000004e5e47825 */ /* 0x000fc800078e0278 */
[----:B-1----:R-:W-:-:S04]  /*31c90*/  IMAD.WIDE R26, R205, 0x4, R120 ;  /* 0x00000004cd1a7825 */ /* 0x002fc800078e0278 */
[--C-:B------:R-:W-:Y:S01]  /*31ca0*/  IMAD.WIDE R204, R204, 0x4, R120.reuse ;  /* 0x00000004cccc7825 */ /* 0x100fe200078e0278 */
[----:B------:R1:W-:Y:S04]  /*31cb0*/  STL.64 [R1+0x39c0], R26 ;  /* 0x0039c01a01007387 */ /* 0x0003e80000100a00 */
[----:B-1----:R-:W2:Y:S04]  /*31cc0*/  LDL.LU.64 R26, [R1+0x84f0] ;  /* 0x0084f000011a7983 */ /* 0x002ea80000300a00 */
[----:B------:R1:W-:Y:S04]  /*31cd0*/  STL.64 [R1+0x39b8], R204 ;  /* 0x0039b8cc01007387 */ /* 0x0003e80000100a00 */
[----:B-1----:R-:W2:Y:S04]  /*31ce0*/  LDL.LU R205, [R1+0x84e8] ;  /* 0x0084e80001cd7983 */ /* 0x002ea80000300800 */
[----:B------:R-:W2:Y:S04]  /*31cf0*/  LDL.LU R204, [R1+0x420] ;  /* 0x0004200001cc7983 */ /* 0x000ea80000300800 */
[----:B------:R1:W-:Y:S02]  /*31d00*/  STL.64 [R1+0x39b0], R228 ;  /* 0x0039b0e401007387 */ /* 0x0003e40000100a00 */
[----:B-1----:R-:W-:-:S02]  /*31d10*/  IMAD.WIDE R228, R30, 0x4, R120 ;  /* 0x000000041ee47825 */ /* 0x002fc400078e0278 */
[----:B------:R-:W2:Y:S04]  /*31d20*/  LDL.LU R30, [R1+0x408] ;  /* 0x00040800011e7983 */ /* 0x000ea80000300800 */
        /* <DEDUP_REMOVED lines=17> */
[--C-:B---3--:R-:W-:Y:S01]  /*31e40*/  IMAD.WIDE R202, R203, 0x4, R120.reuse ;  /* 0x00000004cbca7825 */ /* 0x108fe200078e0278 */
[----:B------:R1:W-:Y:S04]  /*31e50*/  STL.64 [R1+0x3940], R28 ;  /* 0x0039401c01007387 */ /* 0x0003e80000100a00 */
[----:B-1----:R-:W3:Y:S04]  /*31e60*/  LDL.LU.64 R28, [R1+0x84c8] ;  /* 0x0084c800011c7983 */ /* 0x002ee80000300a00 */
[----:B------:R1:W-:Y:S02]  /*31e70*/  STL.64 [R1+0x3930], R202 ;  /* 0x003930ca01007387 */ /* 0x0003e40000100a00 */
[----:B-1----:R-:W-:-:S04]  /*31e80*/  IMAD.WIDE R202, R36, 0x4, R120 ;  /* 0x0000000424ca7825 */ /* 0x002fc800078e0278 */
[--C-:B------:R-:W-:Y:S01]  /*31e90*/  IMAD.WIDE R36, R37, 0x4, R120.reuse ;  /* 0x0000000425247825 */ /* 0x100fe200078e0278 */
[----:B------:R1:W-:Y:S04]  /*31ea0*/  STL.64 [R1+0x3918], R202 ;  /* 0x003918ca01007387 */ /* 0x0003e80000100a00 */
[----:B-1----:R-:W3:Y:S04]  /*31eb0*/  LDL.LU.64 R202, [R1+0x84c0] ;  /* 0x0084c00001ca7983 */ /* 0x002ee80000300a00 */
[----:B------:R1:W-:Y:S04]  /*31ec0*/  STL.64 [R1+0x3910], R36 ;  /* 0x0039102401007387 */ /* 0x0003e80000100a00 */
[----:B-1----:R-:W3:Y:S01]  /*31ed0*/  LDL.LU.64 R36, [R1+0x84b8] ;  /* 0x0084b80001247983 */ /* 0x002ee20000300a00 */
[----:B------:R-:W-:-:S05]  /*31ee0*/  IMAD.WIDE R124, R125, 0x4, R120 ;  /* 0x000000047d7c7825 */ /* 0x000fca00078e0278 */
        /* <DEDUP_REMOVED lines=10> */
[----:B-1----:R-:W-:-:S05]  /*31f90*/  IMAD.WIDE R124, R46, 0x4, R120 ;  /* 0x000000042e7c7825 */ /* 0x002fca00078e0278 */
        /* <DEDUP_REMOVED lines=10> */
[----:B-1----:R-:W-:-:S04]  /*32040*/  IMAD.WIDE R124, R47, 0x4, R120 ;  /* 0x000000042f7c7825 */ /* 0x002fc800078e0278 */
[--C-:B--2---:R-:W-:Y:S01]  /*32050*/  IMAD.WIDE R46, R90, 0x4, R120.reuse ;  /* 0x000000045a2e7825 */ /* 0x104fe200078e0278 */
[----:B------:R1:W-:Y:S03]  /*32060*/  STL.64 [R1+0x38c8], R124 ;  /* 0x0038c87c01007387 */ /* 0x0003e60000100a00 */
[--C-:B-1----:R-:W-:Y:S02]  /*32070*/  IMAD.WIDE R124, R23, 0x4, R120.reuse ;  /* 0x00000004177c7825 */ /* 0x102fe400078e0278 */
[----:B------:R-:W2:Y:S04]  /*32080*/  LDL.LU R23, [R1+0x849c] ;  /* 0x00849c0001177983 */ /* 0x000ea80000300800 */
[----:B------:R1:W-:Y:S04]  /*32090*/  STL.64 [R1+0x38a8], R46 ;  /* 0x0038a82e01007387 */ /* 0x0003e80000100a00 */
[----:B------:R4:W-:Y:S01]  /*320a0*/  STL.64 [R1+0x38a0], R124 ;  /* 0x0038a07c01007387 */ /* 0x0009e20000100a00 */
[----:B-1----:R-:W-:-:S04]  /*320b0*/  IMAD.WIDE R46, R91, 0x4, R120 ;  /* 0x000000045b2e7825 */ /* 0x002fc800078e0278 */
[--C-:B----4-:R-:W-:Y:S02]  /*320c0*/  IMAD.WIDE R90, R25, 0x4, R120.reuse ;  /* 0x00000004195a7825 */ /* 0x110fe400078e0278 */
[----:B------:R-:W4:Y:S02]  /*320d0*/  LDL.LU R25, [R1+0x8498] ;  /* 0x0084980001197983 */ /* 0x000f240000300800 */
[--C-:B------:R-:W-:Y:S02]  /*320e0*/  IMAD.WIDE R124, R228, 0x4, R120.reuse ;  /* 0x00000004e47c7825 */ /* 0x100fe400078e0278 */
[----:B------:R1:W-:Y:S02]  /*320f0*/  STL.64 [R1+0x3898], R46 ;  /* 0x0038982e01007387 */ /* 0x0003e40000100a00 */
[--C-:B-1----:R-:W-:Y:S02]  /*32100*/  IMAD.WIDE R46, R26, 0x4, R120.reuse ;  /* 0x000000041a2e7825 */ /* 0x102fe400078e0278 */
[----:B------:R-:W2:Y:S04]  /*32110*/  LDL.LU R26, [R1+0x8494] ;  /* 0x00849400011a7983 */ /* 0x000ea80000300800 */
[----:B------:R1:W-:Y:S04]  /*32120*/  STL.64 [R1+0x3890], R90 ;  /* 0x0038905a01007387 */ /* 0x0003e80000100a00 */
[----:B------:R1:W-:Y:S04]  /*32130*/  STL.64 [R1+0x3870], R46 ;  /* 0x0038702e01007387 */ /* 0x0003e80000100a00 */
[----:B------:R1:W-:Y:S02]  /*32140*/  STL.64 [R1+0x3868], R124 ;  /* 0x0038687c01007387 */ /* 0x0003e40000100a00 */
[----:B-1----:R-:W-:-:S04]  /*32150*/  IMAD.WIDE R90, R229, 0x4, R120 ;  /* 0x00000004e55a7825 */ /* 0x002fc800078e0278 */
[--C-:B------:R-:W-:Y:S02]  /*32160*/  IMAD.WIDE R46, R224, 0x4, R120.reuse ;  /* 0x00000004e02e7825 */ /* 0x100fe400078e0278 */
[----:B------:R-:W2:Y:S02]  /*32170*/  LDL.LU R224, [R1+0x8490] ;  /* 0x0084900001e07983 */ /* 0x000ea40000300800 */
[--C-:B------:R-:W-:Y:S02]  /*32180*/  IMAD.WIDE R124, R204, 0x4, R120.reuse ;  /* 0x00000004cc7c7825 */ /* 0x100fe400078e0278 */
[----:B------:R1:W-:Y:S04]  /*32190*/  STL.64 [R1+0x3760], R90 ;  /* 0x0037605a01007387 */ /* 0x0003e80000100a00 */
[----:B------:R1:W-:Y:S04]  /*321a0*/  STL.64 [R1+0x3658], R46 ;  /* 0x0036582e01007387 */ /* 0x0003e80000100a00 */
[----:B------:R-:W-:Y:S01]  /*321b0*/  STL.64 [R1+0x3588], R124 ;  /* 0x0035887c01007387 */ /* 0x000fe20000100a00 */
[----:B-1----:R-:W-:-:S04]  /*321c0*/  IMAD.WIDE R90, R205, 0x4, R120 ;  /* 0x00000004cd5a7825 */ /* 0x002fc800078e0278 */
[--C-:B------:R-:W-:Y:S02]  /*321d0*/  IMAD.WIDE R46, R97, 0x4, R120.reuse ;  /* 0x00000004612e7825 */ /* 0x100fe400078e0278 */
[----:B------:R-:W2:Y:S04]  /*321e0*/  LDL.LU R97, [R1+0x848c] ;  /* 0x00848c0001617983 */ /* 0x000ea80000300800 */
[----:B------:R1:W-:Y:S02]  /*321f0*/  STL.64 [R1+0x3580], R90 ;  /* 0x0035805a01007387 */ /* 0x0003e40000100a00 */
[--C-:B-1----:R-:W-:Y:S02]  /*32200*/  IMAD.WIDE R90, R30, 0x4, R120.reuse ;  /* 0x000000041e5a7825 */ /* 0x102fe400078e0278 */
[----:B------:R-:W2:Y:S04]  /*32210*/  LDL.LU R30, [R1+0x24c] ;  /* 0x00024c00011e7983 */ /* 0x000ea80000300800 */
[----:B------:R1:W-:Y:S04]  /*32220*/  STL.64 [R1+0x3578], R46 ;  /* 0x0035782e01007387 */ /* 0x0003e80000100a00 */
[----:B------:R1:W-:Y:S02]  /*32230*/  STL.64 [R1+0x3570], R90 ;  /* 0x0035705a01007387 */ /* 0x0003e40000100a00 */
[----:B-1----:R-:W-:-:S02]  /*32240*/  IMAD.WIDE R46, R223, 0x4, R120 ;  /* 0x00000004df2e7825 */ /* 0x002fc400078e0278 */
[----:B------:R-:W2:Y:S02]  /*32250*/  LDL.LU R223, [R1+0x8488] ;  /* 0x0084880001df7983 */ /* 0x000ea40000300800 */
[--C-:B------:R-:W-:Y:S02]  /*32260*/  IMAD.WIDE R90, R31, 0x4, R120.reuse ;  /* 0x000000041f5a7825 */ /* 0x100fe400078e0278 */
[----:B------:R-:W2:Y:S04]  /*32270*/  LDL.LU R31, [R1+0x23c] ;  /* 0x00023c00011f7983 */ /* 0x000ea80000300800 */
[----:B------:R3:W-:Y:S04]  /*32280*/  STL.64 [R1+0x3568], R46 ;  /* 0x0035682e01007387 */ /* 0x0007e80000100a00 */
[----:B------:R1:W-:Y:S01]  /*32290*/  STL.64 [R1+0x3560], R90 ;  /* 0x0035605a01007387 */ /* 0x0003e20000100a00 */
[----:B---3--:R-:W-:-:S03]  /*322a0*/  IMAD.WIDE R46, R28, 0x4, R120 ;  /* 0x000000041c2e7825 */ /* 0x008fc600078e0278 */
[----:B------:R-:W3:Y:S01]  /*322b0*/  LDL.LU R28, [R1+0x8484] ;  /* 0x00848400011c7983 */ /* 0x000ee20000300800 */
[----:B-1----:R-:W-:-:S03]  /*322c0*/  IMAD.WIDE R90, R24, 0x4, R120 ;  /* 0x00000004185a7825 */ /* 0x002fc600078e0278 */
[----:B------:R-:W2:Y:S04]  /*322d0*/  LDL.LU R24, [R1+0x218] ;  /* 0x0002180001187983 */ /* 0x000ea80000300800 */
[----:B------:R1:W-:Y:S04]  /*322e0*/  STL.64 [R1+0x3158], R46 ;  /* 0x0031582e01007387 */ /* 0x0003e80000100a00 */
[----:B------:R1:W-:Y:S02]  /*322f0*/  STL.64 [R1+0x2f60], R90 ;  /* 0x002f605a01007387 */ /* 0x0003e40000100a00 */
[----:B-1----:R-:W-:-:S02]  /*32300*/  IMAD.WIDE R46, R34, 0x4, R120 ;  /* 0x00000004222e7825 */ /* 0x002fc400078e0278 */
[----:B------:R-:W2:Y:S02]  /*32310*/  LDL.LU R34, [R1+0x8480] ;  /* 0x0084800001227983 */ /* 0x000ea40000300800 */
[--C-:B------:R-:W-:Y:S02]  /*32320*/  IMAD.WIDE R90, R202, 0x4, R120.reuse ;  /* 0x00000004ca5a7825 */ /* 0x100fe400078e0278 */
[----:B------:R-:W2:Y:S04]  /*32330*/  LDL.LU R202, [R1+0x847c] ;  /* 0x00847c0001ca7983 */ /* 0x000ea80000300800 */
[----:B------:R1:W-:Y:S02]  /*32340*/  STL.64 [R1+0x2d88], R46 ;  /* 0x002d882e01007387 */ /* 0x0003e40000100a00 */
[----:B-1----:R-:W-:-:S02]  /*32350*/  IMAD.WIDE R46, R27, 0x4, R120 ;  /* 0x000000041b2e7825 */ /* 0x002fc400078e0278 */
[----:B------:R-:W2:Y:S04]  /*32360*/  LDL.LU R27, [R1+0x20c] ;  /* 0x00020c00011b7983 */ /* 0x000ea80000300800 */
[----:B------:R1:W-:Y:S04]  /*32370*/  STL.64 [R1+0x2b70], R90 ;  /* 0x002b705a01007387 */ /* 0x0003e80000100a00 */
[----:B------:R1:W-:Y:S02]  /*32380*/  STL.64 [R1+0x2980], R46 ;  /* 0x0029802e01007387 */ /* 0x0003e40000100a00 */
[----:B-1----:R-:W-:-:S04]  /*32390*/  IMAD.WIDE R90, R36, 0x4, R120 ;  /* 0x00000004245a7825 */ /* 0x002fc800078e0278 */
[--C-:B------:R-:W-:Y:S01]  /*323a0*/  IMAD.WIDE R36, R37, 0x4, R120.reuse ;  /* 0x0000000425247825 */ /* 0x100fe200078e0278 */
[----:B------:R-:W-:Y:S03]  /*323b0*/  STL.64 [R1+0x2780], R90 ;  /* 0x0027805a01007387 */ /* 0x000fe60000100a00 */
[--C-:B------:R-:W-:Y:S02]  /*323c0*/  IMAD.WIDE R46, R42, 0x4, R120.reuse ;  /* 0x000000042a2e7825 */ /* 0x100fe400078e0278 */
        /* <DEDUP_REMOVED lines=28> */
[----:B------:R1:W-:Y:S04]  /*32590*/  STL.64 [R1+0x3118], R46 ;  /* 0x0031182e01007387 */ /* 0x0003e80000100a00 */
[----:B------:R4:W-:Y:S01]  /*325a0*/  STL.64 [R1+0x3110], R36 ;  /* 0x0031102401007387 */ /* 0x0009e20000100a00 */
[----:B-1----:R-:W-:-:S03]  /*325b0*/  IMAD.WIDE R46, R48, 0x4, R120 ;  /* 0x00000004302e7825 */ /* 0x002fc600078e0278 */
[----:B------:R-:W3:Y:S01]  /*325c0*/  LDL.LU R48, [R1+0x8454] ;  /* 0x0084540001307983 */ /* 0x000ee20000300800 */
[----:B----4-:R-:W-:-:S03]  /*325d0*/  IMAD.WIDE R36, R10, 0x4, R120 ;  /* 0x000000040a247825 */ /* 0x010fc600078e0278 */
[----:B------:R-:W4:Y:S04]  /*325e0*/  LDL.LU R10, [R1+0x8450] ;  /* 0x00845000010a7983 */ /* 0x000f280000300800 */
[----:B------:R1:W-:Y:S02]  /*325f0*/  STL.64 [R1+0x3108], R46 ;  /* 0x0031082e01007387 */ /* 0x0003e40000100a00 */
[--C-:B-1----:R-:W-:Y:S02]  /*32600*/  IMAD.WIDE R46, R60, 0x4, R120.reuse ;  /* 0x000000043c2e7825 */ /* 0x102fe400078e0278 */
[----:B------:R-:W4:Y:S04]  /*32610*/  LDL.LU R60, [R1+0x844c] ;  /* 0x00844c00013c7983 */ /* 0x000f280000300800 */
[----:B------:R1:W-:Y:S01]  /*32620*/  STL.64 [R1+0x3100], R36 ;  /* 0x0031002401007387 */ /* 0x0003e20000100a00 */
[----:B------:R-:W-:-:S04]  /*32630*/  IMAD.WIDE R90, R32, 0x4, R120 ;  /* 0x00000004205a7825 */ /* 0x000fc800078e0278 */
[--C-:B-1----:R-:W-:Y:S02]  /*32640*/  IMAD.WIDE R36, R12, 0x4, R120.reuse ;  /* 0x000000040c247825 */ /* 0x102fe400078e0278 */
        /* <DEDUP_REMOVED lines=8> */
[----:B------:R-:W4:Y:S04]  /*326d0*/  LDL.LU R32, [R1+0x843c] ;  /* 0x00843c0001207983 */ /* 0x000f280000300800 */
[----:B------:R2:W-:Y:S01]  /*326e0*/  STL.64 [R1+0x30e0], R36 ;  /* 0x0030e02401007387 */ /* 0x0005e20000100a00 */
[----:B-1----:R-:W-:-:S03]  /*326f0*/  IMAD.WIDE R46, R98, 0x4, R120 ;  /* 0x00000004622e7825 */ /* 0x002fc600078e0278 */
[----:B------:R-:W-:Y:S04]  /*32700*/  STL.64 [R1+0x30d8], R90 ;  /* 0x0030d85a01007387 */ /* 0x000fe80000100a00 */
[----:B------:R-:W4:Y:S01]  /*32710*/  LDL.LU R98, [R1+0x8438] ;  /* 0x0084380001627983 */ /* 0x000f220000300800 */
[----:B--2---:R-:W-:-:S05]  /*32720*/  IMAD.WIDE R36, R30, 0x4, R120 ;  /* 0x000000041e247825 */ /* 0x004fca00078e0278 */
[----:B------:R1:W-:Y:S01]  /*32730*/  STL.64 [R1+0x30d0], R36 ;  /* 0x0030d02401007387 */ /* 0x0003e20000100a00 */
[----:B------:R-:W-:-:S04]  /*32740*/  IMAD.WIDE R30, R31, 0x4, R120 ;  /* 0x000000041f1e7825 */ /* 0x000fc800078e0278 */
[--C-:B-1----:R-:W-:Y:S02]  /*32750*/  IMAD.WIDE R36, R14, 0x4, R120.reuse ;  /* 0x000000040e247825 */ /* 0x102fe400078e0278 */
[----:B------:R-:W2:Y:S04]  /*32760*/  LDL.LU R14, [R1+0x8434] ;  /* 0x00843400010e7983 */ /* 0x000ea80000300800 */
[----:B------:R1:W-:Y:S04]  /*32770*/  STL.64 [R1+0x30c8], R46 ;  /* 0x0030c82e01007387 */ /* 0x0003e80000100a00 */
[----:B------:R1:W-:Y:S04]  /*32780*/  STL.64 [R1+0x30c0], R36 ;  /* 0x0030c02401007387 */ /* 0x0003e80000100a00 */
[----:B------:R1:W-:Y:S02]  /*32790*/  STL.64 [R1+0x30b8], R30 ;  /* 0x0030b81e01007387 */ /* 0x0003e40000100a00 */
[----:B-1----:R-:W-:-:S04]  /*327a0*/  IMAD.WIDE R46, R18, 0x4, R120 ;  /* 0x00000004122e7825 */ /* 0x002fc800078e0278 */
[--C-:B------:R-:W-:Y:S01]  /*327b0*/  IMAD.WIDE R36, R19, 0x4, R120.reuse ;  /* 0x0000000413247825 */ /* 0x100fe200078e0278 */
[----:B------:R-:W-:Y:S03]  /*327c0*/  STL.64 [R1+0x3008], R46 ;  /* 0x0030082e01007387 */ /* 0x000fe60000100a00 */
[--C-:B------:R-:W-:Y:S01]  /*327d0*/  IMAD.WIDE R30, R24, 0x4, R120.reuse ;  /* 0x00000004181e7825 */ /* 0x100fe200078e0278 */
[----:B------:R-:W2:Y:S03]  /*327e0*/  LDL.LU R18, [R1+0x178] ;  /* 0x0001780001127983 */ /* 0x000ea60000300800 */
[--C-:B------:R-:W-:Y:S01]  /*327f0*/  IMAD.WIDE R24, R25, 0x4, R120.reuse ;  /* 0x0000000419187825 */ /* 0x100fe200078e0278 */
[----:B------:R-:W-:Y:S04]  /*32800*/  STL.64 [R1+0x2fc8], R36 ;  /* 0x002fc82401007387 */ /* 0x000fe80000100a00 */
[----:B------:R1:W-:Y:S04]  /*32810*/  STL.64 [R1+0x2e40], R30 ;  /* 0x002e401e01007387 */ /* 0x0003e80000100a00 */
[----:B------:R1:W-:Y:S02]  /*32820*/  STL.64 [R1+0x2c68], R24 ;  /* 0x002c681801007387 */ /* 0x0003e40000100a00 */
[----:B-1----:R-:W-:-:S04]  /*32830*/  IMAD.WIDE R30, R26, 0x4, R120 ;  /* 0x000000041a1e7825 */ /* 0x002fc800078e0278 */
[--C-:B------:R-:W-:Y:S01]  /*32840*/  IMAD.WIDE R26, R27, 0x4, R120.reuse ;  /* 0x000000041b1a7825 */ /* 0x100fe200078e0278 */
[----:B------:R-:W-:Y:S03]  /*32850*/  STL.64 [R1+0x2a40], R30 ;  /* 0x002a401e01007387 */ /* 0x000fe60000100a00 */
[--C-:B------:R-:W-:Y:S02]  /*32860*/  IMAD.WIDE R24, R224, 0x4, R120.reuse ;  /* 0x00000004e0187825 */ /* 0x100fe400078e0278 */
[----:B------:R-:W2:Y:S04]  /*32870*/  LDL.LU R224, [R1+0x8430] ;  /* 0x0084300001e07983 */ /* 0x000ea80000300800 */
[----:B------:R1:W-:Y:S02]  /*32880*/  STL.64 [R1+0x2850], R26 ;  /* 0x0028501a01007387 */ /* 0x0003e40000100a00 */
[----:B-1----:R-:W-:-:S02]  /*32890*/  IMAD.WIDE R26, R223, 0x4, R120 ;  /* 0x00000004df1a7825 */ /* 0x002fc400078e0278 */
[----:B------:R-:W2:Y:S04]  /*328a0*/  LDL.LU R223, [R1+0x842c] ;  /* 0x00842c0001df7983 */ /* 0x000ea80000300800 */
[----:B------:R3:W-:Y:S04]  /*328b0*/  STL.64 [R1+0x2670], R24 ;  /* 0x0026701801007387 */ /* 0x0007e80000100a00 */
[----:B------:R-:W2:Y:S04]  /*328c0*/  LDL.LU R19, [R1+0x14c] ;  /* 0x00014c0001137983 */ /* 0x000ea80000300800 */
[----:B------:R1:W-:Y:S01]  /*328d0*/  STL.64 [R1+0x2490], R26 ;  /* 0x0024901a01007387 */ /* 0x0003e20000100a00 */
[----:B---3--:R-:W-:-:S04]  /*328e0*/  IMAD.WIDE R24, R28, 0x4, R120 ;  /* 0x000000041c187825 */ /* 0x008fc800078e0278 */
[--C-:B-1----:R-:W-:Y:S02]  /*328f0*/  IMAD.WIDE R26, R34, 0x4, R120.reuse ;  /* 0x00000004221a7825 */ /* 0x102fe400078e0278 */
[----:B------:R-:W3:Y:S04]  /*32900*/  LDL.LU R34, [R1+0x8428] ;  /* 0x0084280001227983 */ /* 0x000ee80000300800 */
[----:B------:R1:W-:Y:S01]  /*32910*/  STL.64 [R1+0x2298], R24 ;  /* 0x0022981801007387 */ /* 0x0003e20000100a00 */
[----:B------:R-:W-:-:S04]  /*32920*/  IMAD.WIDE R30, R42, 0x4, R120 ;  /* 0x000000042a1e7825 */ /* 0x000fc800078e0278 */
[--C-:B-1----:R-:W-:Y:S02]  /*32930*/  IMAD.WIDE R24, R202, 0x4, R120.reuse ;  /* 0x00000004ca187825 */ /* 0x102fe400078e0278 */
[----:B------:R-:W3:Y:S04]  /*32940*/  LDL.LU R202, [R1+0x8424] ;  /* 0x0084240001ca7983 */ /* 0x000ee80000300800 */
[----:B------:R1:W-:Y:S04]  /*32950*/  STL.64 [R1+0x20b0], R26 ;  /* 0x0020b01a01007387 */ /* 0x0003e80000100a00 */
[----:B------:R-:W3:Y:S04]  /*32960*/  LDL.LU R42, [R1+0x8420] ;  /* 0x00842000012a7983 */ /* 0x000ee80000300800 */
[----:B------:R1:W-:Y:S02]  /*32970*/  STL.64 [R1+0x1dc0], R24 ;  /* 0x001dc01801007387 */ /* 0x0003e40000100a00 */
[----:B-1----:R-:W-:-:S02]  /*32980*/  IMAD.WIDE R26, R5, 0x4, R120 ;  /* 0x00000004051a7825 */ /* 0x002fc400078e0278 */
[----:B------:R-:W3:Y:S04]  /*32990*/  LDL.LU R24, [R1+0xe8] ;  /* 0x0000e80001187983 */ /* 0x000ee80000300800 */
[----:B------:R1:W-:Y:S04]  /*329a0*/  STL.64 [R1+0x1ce0], R30 ;  /* 0x001ce01e01007387 */ /* 0x0003e80000100a00 */
[----:B------:R-:W3:Y:S01]  /*329b0*/  LDL.LU R5, [R1+0x841c] ;  /* 0x00841c0001057983 */ /* 0x000ee20000300800 */
[----:B-1----:R-:W-:-:S03]  /*329c0*/  IMAD.WIDE R30, R6, 0x4, R120 ;  /* 0x00000004061e7825 */ /* 0x002fc600078e0278 */
        /* <DEDUP_REMOVED lines=9> */
[----:B-1----:R-:W-:-:S04]  /*32a60*/  IMAD.WIDE R26, R29, 0x4, R120 ;  /* 0x000000041d1a7825 */ /* 0x002fc800078e0278 */
[--C-:B----4-:R-:W-:Y:S02]  /*32a70*/  IMAD.WIDE R28, R10, 0x4, R120.reuse ;  /* 0x000000040a1c7825 */ /* 0x110fe400078e0278 */
[----:B------:R-:W4:Y:S04]  /*32a80*/  LDL.LU R10, [R1+0x840c] ;  /* 0x00840c00010a7983 */ /* 0x000f280000300800 */
[----:B------:R1:W-:Y:S01]  /*32a90*/  STL.64 [R1+0xac8], R26 ;  /* 0x000ac81a01007387 */ /* 0x0003e20000100a00 */
[----:B------:R-:W-:-:S03]  /*32aa0*/  IMAD.WIDE R30, R12, 0x4, R120 ;  /* 0x000000040c1e7825 */ /* 0x000fc600078e0278 */
[----:B------:R-:W4:Y:S04]  /*32ab0*/  LDL.LU R25, [R1+0x9c] ;  /* 0x00009c0001197983 */ /* 0x000f280000300800 */
[----:B-1----:R-:W4:Y:S04]  /*32ac0*/  LDL.LU R26, [R1+0x90] ;  /* 0x00009000011a7983 */ /* 0x002f280000300800 */
[----:B------:R1:W-:Y:S04]  /*32ad0*/  STL.64 [R1+0xac0], R28 ;  /* 0x000ac01c01007387 */ /* 0x0003e80000100a00 */
[----:B------:R-:W4:Y:S04]  /*32ae0*/  LDL.LU R27, [R1+0xa8] ;  /* 0x0000a800011b7983 */ /* 0x000f280000300800 */
[----:B------:R-:W4:Y:S04]  /*32af0*/  LDL.LU R12, [R1+0x8408] ;  /* 0x00840800010c7983 */ /* 0x000f280000300800 */
[----:B-1----:R-:W4:Y:S04]  /*32b00*/  LDL.LU R28, [R1+0x74] ;  /* 0x00007400011c7983 */ /* 0x002f280000300800 */
[----:B------:R-:W4:Y:S04]  /*32b10*/  LDL.LU R29, [R1+0x60] ;  /* 0x00006000011d7983 */ /* 0x000f280000300800 */
[----:B------:R1:W-:Y:S04]  /*32b20*/  STL.64 [R1+0xab8], R30 ;  /* 0x000ab81e01007387 */ /* 0x0003e80000100a00 */
[----:B------:R-:W4:Y:S04]  /*32b30*/  LDL.LU R125, [R1+0x54] ;  /* 0x00005400017d7983 */ /* 0x000f280000300800 */
[----:B------:R-:W4:Y:S04]  /*32b40*/  LDL.LU R46, [R1+0x4c] ;  /* 0x00004c00012e7983 */ /* 0x000f280000300800 */
[----:B------:R-:W4:Y:S01]  /*32b50*/  LDL.LU R47, [R1+0x40] ;  /* 0x00004000012f7983 */ /* 0x000f220000300800 */
[----:B-1----:R-:W-:-:S03]  /*32b60*/  IMAD.WIDE R30, R32, 0x4, R120 ;  /* 0x00000004201e7825 */ /* 0x002fc600078e0278 */
[----:B------:R-:W4:Y:S04]  /*32b70*/  LDL.LU R91, [R1+0xac] ;  /* 0x0000ac00015b7983 */ /* 0x000f280000300800 */
[----:B------:R-:W4:Y:S04]  /*32b80*/  LDL.LU R228, [R1+0xb0] ;  /* 0x0000b00001e47983 */ /* 0x000f280000300800 */
[----:B------:R-:W4:Y:S04]  /*32b90*/  LDL.LU R229, [R1+0x1c] ;  /* 0x00001c0001e57983 */ /* 0x000f280000300800 */
[----:B------:R-:W4:Y:S04]  /*32ba0*/  LDL.LU R204, [R1+0xb4] ;  /* 0x0000b40001cc7983 */ /* 0x000f280000300800 */
[----:B------:R-:W4:Y:S01]  /*32bb0*/  LDL.LU R205, [R1+0xb8] ;  /* 0x0000b80001cd7983 */ /* 0x000f220000300800 */
[----:B--2---:R-:W-:-:S05]  /*32bc0*/  IMAD.WIDE R36, R18, 0x4, R120 ;  /* 0x0000000412247825 */ /* 0x004fca00078e0278 */
[----:B------:R1:W-:Y:S04]  /*32bd0*/  STL.64 [R1+0xab0], R36 ;  /* 0x000ab02401007387 */ /* 0x0003e80000100a00 */
[----:B------:R-:W2:Y:S04]  /*32be0*/  LDL.LU R32, [R1+0x8404] ;  /* 0x0084040001207983 */ /* 0x000ea80000300800 */
[----:B-1----:R-:W2:Y:S04]  /*32bf0*/  LDL.LU R36, [R1+0xbc] ;  /* 0x0000bc0001247983 */ /* 0x002ea80000300800 */
[----:B------:R1:W-:Y:S02]  /*32c00*/  STL.64 [R1+0xa80], R30 ;  /* 0x000a801e01007387 */ /* 0x0003e40000100a00 */
[----:B-1----:R-:W-:-:S02]  /*32c10*/  IMAD.WIDE R30, R14, 0x4, R120 ;  /* 0x000000040e1e7825 */ /* 0x002fc400078e0278 */
[----:B------:R-:W2:Y:S04]  /*32c20*/  LDL.LU R14, [R1+0x8400] ;  /* 0x00840000010e7983 */ /* 0x000ea80000300800 */
[----:B------:R-:W2:Y:S04]  /*32c30*/  LDL.LU R37, [R1+0xc0] ;  /* 0x0000c00001257983 */ /* 0x000ea80000300800 */
[----:B------:R1:W-:Y:S04]  /*32c40*/  STL.64 [R1+0xa78], R30 ;  /* 0x000a781e01007387 */ /* 0x0003e80000100a00 */
[----:B-1----:R-:W2:Y:S01]  /*32c50*/  LDL.LU R30, [R1+0xc4] ;  /* 0x0000c400011e7983 */ /* 0x002ea20000300800 */
[----:B------:R-:W-:-:S05]  /*32c60*/  IMAD.WIDE R18, R19, 0x4, R120 ;  /* 0x0000000413127825 */ /* 0x000fca00078e0278 */
[----:B------:R3:W-:Y:S02]  /*32c70*/  STL.64 [R1+0xa70], R18 ;  /* 0x000a701201007387 */ /* 0x0007e40000100a00 */
[--C-:B---3--:R-:W-:Y:S02]  /*32c80*/  IMAD.WIDE R18, R34, 0x4, R120.reuse ;  /* 0x0000000422127825 */ /* 0x108fe400078e0278 */
[----:B------:R-:W3:Y:S04]  /*32c90*/  LDL.LU R34, [R1+0x83fc] ;  /* 0x0083fc0001227983 */ /* 0x000ee80000300800 */
[----:B------:R-:W3:Y:S04]  /*32ca0*/  LDL.LU R31, [R1+0xc8] ;  /* 0x0000c800011f7983 */ /* 0x000ee80000300800 */
[----:B------:R1:W-:Y:S02]  /*32cb0*/  STL.64 [R1+0xa68], R18 ;  /* 0x000a681201007387 */ /* 0x0003e40000100a00 */
[----:B-1----:R-:W-:-:S02]  /*32cc0*/  IMAD.WIDE R18, R42, 0x4, R120 ;  /* 0x000000042a127825 */ /* 0x002fc400078e0278 */
[----:B------:R-:W3:Y:S04]  /*32cd0*/  LDL.LU R42, [R1+0x83f8] ;  /* 0x0083f800012a7983 */ /* 0x000ee80000300800 */
[----:B------:R1:W-:Y:S02]  /*32ce0*/  STL.64 [R1+0xa60], R18 ;  /* 0x000a601201007387 */ /* 0x0003e40000100a00 */
[----:B-1----:R-:W-:-:S05]  /*32cf0*/  IMAD.WIDE R18, R24, 0x4, R120 ;  /* 0x0000000418127825 */ /* 0x002fca00078e0278 */
[----:B------:R1:W-:Y:S02]  /*32d00*/  STL.64 [R1+0x9d8], R18 ;  /* 0x0009d81201007387 */ /* 0x0003e40000100a00 */
[--C-:B-1----:R-:W-:Y:S02]  /*32d10*/  IMAD.WIDE R18, R21, 0x4, R120.reuse ;  /* 0x0000000415127825 */ /* 0x102fe400078e0278 */
[----:B------:R-:W3:Y:S04]  /*32d20*/  LDL.LU R21, [R1+0x83f4] ;  /* 0x0083f40001157983 */ /* 0x000ee80000300800 */
[----:B------:R4:W-:Y:S02]  /*32d30*/  STL.64 [R1+0x9d0], R18 ;  /* 0x0009d01201007387 */ /* 0x0009e40000100a00 */
[----:B----4-:R-:W-:-:S02]  /*32d40*/  IMAD.WIDE R18, R10, 0x4, R120 ;  /* 0x000000040a127825 */ /* 0x010fc400078e0278 */
[----:B------:R-:W4:Y:S04]  /*32d50*/  LDL.LU R10, [R1+0x83f0] ;  /* 0x0083f000010a7983 */ /* 0x000f280000300800 */
[----:B------:R2:W-:Y:S01]  /*32d60*/  STL.64 [R1+0x9c0], R18 ;  /* 0x0009c01201007387 */ /* 0x0005e20000100a00 */
[----:B------:R-:W-:-:S04]  /*32d70*/  IMAD.WIDE R24, R25, 0x4, R120 ;  /* 0x0000000419187825 */ /* 0x000fc800078e0278 */
[--C-:B--2---:R-:W-:Y:S02]  /*32d80*/  IMAD.WIDE R18, R32, 0x4, R120.reuse ;  /* 0x0000000420127825 */ /* 0x104fe400078e0278 */
[----:B------:R-:W2:Y:S04]  /*32d90*/  LDL.LU R32, [R1+0x83ec] ;  /* 0x0083ec0001207983 */ /* 0x000ea80000300800 */
[----:B------:R3:W-:Y:S02]  /*32da0*/  STL.64 [R1+0x9b8], R18 ;  /* 0x0009b81201007387 */ /* 0x0007e40000100a00 */
[--C-:B---3--:R-:W-:Y:S02]  /*32db0*/  IMAD.WIDE R18, R34, 0x4, R120.reuse ;  /* 0x0000000422127825 */ /* 0x108fe400078e0278 */
[----:B------:R-:W3:Y:S04]  /*32dc0*/  LDL.LU R34, [R1+0x83e8] ;  /* 0x0083e80001227983 */ /* 0x000ee80000300800 */
[----:B------:R1:W-:Y:S02]  /*32dd0*/  STL.64 [R1+0x9b0], R18 ;  /* 0x0009b01201007387 */ /* 0x0003e40000100a00 */
[----:B-1----:R-:W-:-:S02]  /*32de0*/  IMAD.WIDE R18, R42, 0x4, R120 ;  /* 0x000000042a127825 */ /* 0x002fc400078e0278 */
[----:B------:R-:W2:Y:S04]  /*32df0*/  LDL.LU R42, [R1+0x83e4] ;  /* 0x0083e400012a7983 */ /* 0x000ea80000300800 */
[----:B------:R4:W-:Y:S02]  /*32e00*/  STL.64 [R1+0x9a8], R18 ;  /* 0x0009a81201007387 */ /* 0x0009e40000100a00 */
[--C-:B----4-:R-:W-:Y:S02]  /*32e10*/  IMAD.WIDE R18, R10, 0x4, R120.reuse ;  /* 0x000000040a127825 */ /* 0x110fe400078e0278 */
[----:B------:R-:W4:Y:S04]  /*32e20*/  LDL.LU R10, [R1+0x83e0] ;  /* 0x0083e000010a7983 */ /* 0x000f280000300800 */
        /* <DEDUP_REMOVED lines=28> */
[----:B------:R2:W-:Y:S01]  /*32ff0*/  STL.64 [R1+0x950], R46 ;  /* 0x0009502e01007387 */ /* 0x0005e20000100a00 */
[----:B-1----:R-:W-:-:S04]  /*33000*/  IMAD.WIDE R124, R205, 0x4, R120 ;  /* 0x00000004cd7c7825 */ /* 0x002fc800078e0278 */
[----:B------:R-:W-:-:S04]  /*33010*/  IMAD.WIDE R204, R36, 0x4, R120 ;  /* 0x0000000424cc7825 */ /* 0x000fc800078e0278 */
[----:B--2---:R-:W-:-:S04]  /*33020*/  IMAD.WIDE R46, R42, 0x4, R120 ;  /* 0x000000042a2e7825 */ /* 0x004fc800078e0278 */
[----:B----4-:R-:W-:-:S05]  /*33030*/  IMAD.WIDE R228, R10, 0x4, R120 ;  /* 0x000000040ae47825 */ /* 0x010fca00078e0278 */
[----:B------:R-:W-:Y:S04]  /*33040*/  STL.64 [R1+0x948], R228 ;  /* 0x000948e401007387 */ /* 0x000fe80000100a00 */
[----:B------:R3:W-:Y:S04]  /*33050*/  STL.64 [R1+0x940], R124 ;  /* 0x0009407c01007387 */ /* 0x0007e80000100a00 */
[----:B------:R1:W-:Y:S04]  /*33060*/  STL.64 [R1+0x928], R46 ;  /* 0x0009282e01007387 */ /* 0x0003e80000100a00 */
[----:B------:R-:W-:Y:S01]  /*33070*/  STL.64 [R1+0x920], R204 ;  /* 0x000920cc01007387 */ /* 0x000fe20000100a00 */
[----:B---3--:R-:W-:-:S04]  /*33080*/  IMAD.WIDE R124, R34, 0x4, R120 ;  /* 0x00000004227c7825 */ /* 0x008fc800078e0278 */
[--C-:B-1----:R-:W-:Y:S01]  /*33090*/  IMAD.WIDE R46, R37, 0x4, R120.reuse ;  /* 0x00000004252e7825 */ /* 0x102fe200078e0278 */
[----:B------:R1:W-:Y:S03]  /*330a0*/  STL.64 [R1+0x918], R124 ;  /* 0x0009187c01007387 */ /* 0x0003e60000100a00 */
[--C-:B------:R-:W-:Y:S01]  /*330b0*/  IMAD.WIDE R36, R32, 0x4, R120.reuse ;  /* 0x0000000420247825 */ /* 0x100fe200078e0278 */
[----:B------:R-:W-:Y:S04]  /*330c0*/  STL.64 [R1+0x910], R46 ;  /* 0x0009102e01007387 */ /* 0x000fe80000100a00 */
[----:B------:R2:W-:Y:S01]  /*330d0*/  STL.64 [R1+0x8e0], R36 ;  /* 0x0008e02401007387 */ /* 0x0005e20000100a00 */
[----:B-1----:R-:W-:-:S05]  /*330e0*/  IMAD.WIDE R124, R30, 0x4, R120 ;  /* 0x000000041e7c7825 */ /* 0x002fca00078e0278 */
[----:B------:R-:W-:Y:S01]  /*330f0*/  STL.64 [R1+0x8d8], R124 ;  /* 0x0008d87c01007387 */ /* 0x000fe20000100a00 */
[----:B--2---:R-:W-:-:S04]  /*33100*/  IMAD.WIDE R36, R31, 0x4, R120 ;  /* 0x000000041f247825 */ /* 0x004fc800078e0278 */
[----:B------:R-:W-:-:S04]  /*33110*/  IMAD.WIDE R30, R26, 0x4, R120 ;  /* 0x000000041a1e7825 */ /* 0x000fc800078e0278 */
[----:B------:R-:W-:-:S05]  /*33120*/  IMAD.WIDE R46, R29, 0x4, R120 ;  /* 0x000000041d2e7825 */ /* 0x000fca00078e0278 */
[----:B------:R-:W-:Y:S04]  /*33130*/  STL.64 [R1+0x8d0], R46 ;  /* 0x0008d02e01007387 */ /* 0x000fe80000100a00 */
[----:B------:R-:W2:Y:S04]  /*33140*/  LDL.LU R91, [R1+0x98] ;  /* 0x00009800015b7983 */ /* 0x000ea80000300800 */
[----:B------:R1:W-:Y:S04]  /*33150*/  STL.64 [R1+0x8c8], R36 ;  /* 0x0008c82401007387 */ /* 0x0003e80000100a00 */
[----:B------:R-:W3:Y:S04]  /*33160*/  LDL.LU R228, [R1+0x8c] ;  /* 0x00008c0001e47983 */ /* 0x000ee80000300800 */
[----:B------:R4:W-:Y:S04]  /*33170*/  STL.64 [R1+0x8c0], R30 ;  /* 0x0008c01e01007387 */ /* 0x0009e80000100a00 */
[----:B------:R-:W2:Y:S04]  /*33180*/  LDL.LU R229, [R1+0x1b8] ;  /* 0x0001b80001e57983 */ /* 0x000ea80000300800 */
[----:B-1----:R-:W2:Y:S04]  /*33190*/  LDL.LU R36, [R1+0x1c8] ;  /* 0x0001c80001247983 */ /* 0x002ea80000300800 */
[----:B------:R-:W2:Y:S04]  /*331a0*/  LDL.LU R37, [R1+0x1cc] ;  /* 0x0001cc0001257983 */ /* 0x000ea80000300800 */
[----:B----4-:R-:W4:Y:S04]  /*331b0*/  LDL.LU R30, [R1+0x1d0] ;  /* 0x0001d000011e7983 */ /* 0x010f280000300800 */
[----:B------:R-:W2:Y:S01]  /*331c0*/  LDL.LU R31, [R1+0x1d8] ;  /* 0x0001d800011f7983 */ /* 0x000ea20000300800 */
[----:B------:R-:W-:-:S03]  /*331d0*/  IMAD.WIDE R46, R90, 0x4, R120 ;  /* 0x000000045a2e7825 */ /* 0x000fc600078e0278 */
[----:B------:R-:W2:Y:S04]  /*331e0*/  LDL.LU R125, [R1+0x3c] ;  /* 0x00003c00017d7983 */ /* 0x000ea80000300800 */
[----:B------:R-:W2:Y:S04]  /*331f0*/  LDL.LU R204, [R1+0x18] ;  /* 0x0000180001cc7983 */ /* 0x000ea80000300800 */
[----:B------:R-:W2:Y:S04]  /*33200*/  LDL.LU R205, [R1+0x8] ;  /* 0x0000080001cd7983 */ /* 0x000ea80000300800 */
        /* <DEDUP_REMOVED lines=37> */
[----:B--2---:R-:W-:-:S04]  /*33460*/  IMAD.WIDE R90, R91, 0x4, R120 ;  /* 0x000000045b5a7825 */ /* 0x004fc800078e0278 */
[----:B-1----:R-:W-:-:S05]  /*33470*/  IMAD.WIDE R46, R185, 0x4, R120 ;  /* 0x00000004b92e7825 */ /* 0x002fca00078e0278 */
[----:B------:R1:W-:Y:S02]  /*33480*/  STL.64 [R1+0x5c8], R46 ;  /* 0x0005c82e01007387 */ /* 0x0003e40000100a00 */
[--C-:B-1----:R-:W-:Y:S01]  /*33490*/  IMAD.WIDE R46, R211, 0x4, R120.reuse ;  /* 0x00000004d32e7825 */ /* 0x102fe200078e0278 */
[----:B------:R-:W1:Y:S01]  /*334a0*/  LDCU.64 UR74, c[0x0][0x358] ;  /* 0x00006b00ff4a77ac */ /* 0x000e620008000a00 */
[----:B------:R-:W2:Y:S03]  /*334b0*/  LDC R211, c[0x0][0x3a8] ;  /* 0x0000ea00ffd37b82 */ /* 0x000ea60000000800 */
[----:B------:R3:W-:Y:S04]  /*334c0*/  STL.64 [R1+0x5c0], R46 ;  /* 0x0005c02e01007387 */ /* 0x0007e80000100a00 */
[----:B---3--:R-:W3:Y:S04]  /*334d0*/  LDL.LU.64 R46, [R1+0x83b8] ;  /* 0x0083b800012e7983 */ /* 0x008ee80000300a00 */
        /* <DEDUP_REMOVED lines=11> */
[----:B----4-:R-:W-:-:S04]  /*33590*/  IMAD.WIDE R36, R30, 0x4, R120 ;  /* 0x000000041e247825 */ /* 0x010fc800078e0278 */
[--C-:B------:R-:W-:Y:S01]  /*335a0*/  IMAD.WIDE R30, R31, 0x4, R120.reuse ;  /* 0x000000041f1e7825 */ /* 0x100fe200078e0278 */
[----:B------:R1:W-:Y:S04]  /*335b0*/  STL.64 [R1+0x1230], R36 ;  /* 0x0012302401007387 */ /* 0x0003e80000100a00 */
[----:B-1----:R-:W4:Y:S04]  /*335c0*/  LDL.LU.64 R36, [R1+0x83a0] ;  /* 0x0083a00001247983 */ /* 0x002f280000300a00 */
[----:B------:R1:W-:Y:S04]  /*335d0*/  STL.64 [R1+0x16f0], R30 ;  /* 0x0016f01e01007387 */ /* 0x0003e80000100a00 */
[----:B-1----:R-:W2:Y:S01]  /*335e0*/  LDL.LU.64 R30, [R1+0x8398] ;  /* 0x00839800011e7983 */ /* 0x002ea20000300a00 */
[----:B------:R-:W-:-:S05]  /*335f0*/  IMAD.WIDE R124, R125, 0x4, R120 ;  /* 0x000000047d7c7825 */ /* 0x000fca00078e0278 */
[----:B------:R1:W-:Y:S01]  /*33600*/  STL.64 [R1+0x1c00], R124 ;  /* 0x001c007c01007387 */ /* 0x0003e20000100a00 */
[----:B------:R-:W-:-:S04]  /*33610*/  IMAD.WIDE R28, R28, 0x4, R120 ;  /* 0x000000041c1c7825 */ /* 0x000fc800078e0278 */
[----:B-1----:R-:W-:-:S05]  /*33620*/  IMAD.WIDE R124, R204, 0x4, R120 ;  /* 0x00000004cc7c7825 */ /* 0x002fca00078e0278 */
[----:B------:R1:W-:Y:S01]  /*33630*/  STL.64 [R1+0x1ec0], R124 ;  /* 0x001ec07c01007387 */ /* 0x0003e20000100a00 */
[----:B------:R-:W-:-:S04]  /*33640*/  IMAD.WIDE R26, R27, 0x4, R120 ;  /* 0x000000041b1a7825 */ /* 0x000fc800078e0278 */
[----:B-1----:R-:W-:-:S05]  /*33650*/  IMAD.WIDE R124, R205, 0x4, R120 ;  /* 0x00000004cd7c7825 */ /* 0x002fca00078e0278 */
[----:B------:R1:W-:Y:S04]  /*33660*/  STL.64 [R1+0x1fc8], R124 ;  /* 0x001fc87c01007387 */ /* 0x0003e80000100a00 */
[----:B------:R2:W-:Y:S01]  /*33670*/  STL.64 [R1+0x21b0], R28 ;  /* 0x0021b01c01007387 */ /* 0x0005e20000100a00 */
[----:B-1----:R-:W-:-:S04]  /*33680*/  IMAD.WIDE R124, R97, 0x4, R120 ;  /* 0x00000004617c7825 */ /* 0x002fc800078e0278 */
[----:B----4-:R-:W-:-:S05]  /*33690*/  IMAD.WIDE R204, R36, 0x4, R120 ;  /* 0x0000000424cc7825 */ /* 0x010fca00078e0278 */
[----:B------:R-:W-:Y:S04]  /*336a0*/  STL.64 [R1+0x2390], R204 ;  /* 0x002390cc01007387 */ /* 0x000fe80000100a00 */
[----:B------:R1:W-:Y:S04]  /*336b0*/  STL.64 [R1+0x2570], R124 ;  /* 0x0025707c01007387 */ /* 0x0003e80000100a00 */
[----:B------:R-:W4:Y:S01]  /*336c0*/  LDL.LU R18, [R1+0x7c] ;  /* 0x00007c0001127983 */ /* 0x000f220000300800 */
[----:B--2---:R-:W-:-:S05]  /*336d0*/  IMAD.WIDE R28, R31, 0x4, R120 ;  /* 0x000000041f1c7825 */ /* 0x004fca00078e0278 */
[----:B------:R2:W-:Y:S04]  /*336e0*/  STL.64 [R1+0x2750], R28 ;  /* 0x0027501c01007387 */ /* 0x0005e80000100a00 */
[----:B------:R-:W3:Y:S01]  /*336f0*/  LDL.LU R21, [R1+0x70] ;  /* 0x0000700001157983 */ /* 0x000ee20000300800 */
[----:B-1----:R-:W-:-:S03]  /*33700*/  IMAD.WIDE R124, R25, 0x4, R120 ;  /* 0x00000004197c7825 */ /* 0x002fc600078e0278 */
[----:B------:R1:W-:Y:S04]  /*33710*/  STL.64 [R1+0x2960], R26 ;  /* 0x0029601a01007387 */ /* 0x0003e80000100a00 */
[----:B------:R-:W3:Y:S01]  /*33720*/  LDL.LU R24, [R1+0x2b0] ;  /* 0x0002b00001187983 */ /* 0x000ee20000300800 */
[--C-:B------:R-:W-:Y:S01]  /*33730*/  IMAD.WIDE R204, R23, 0x4, R120.reuse ;  /* 0x0000000417cc7825 */ /* 0x100fe200078e0278 */
[----:B------:R-:W-:Y:S01]  /*33740*/  UMOV UR7, 0x400 ;  /* 0x0000040000077882 */ /* 0x000fe20000000000 */
[----:B--2---:R-:W2:Y:S01]  /*33750*/  LDC R28, c[0x0][0x3a0] ;  /* 0x0000e800ff1c7b82 */ /* 0x004ea20000000800 */
[----:B-1----:R-:W2:Y:S04]  /*33760*/  LDL.LU R26, [R1+0x2b4] ;  /* 0x0002b400011a7983 */ /* 0x002ea80000300800 */
[----:B------:R-:W2:Y:S04]  /*33770*/  LDL.LU R29, [R1+0x48] ;  /* 0x00004800011d7983 */ /* 0x000ea80000300800 */
[----:B------:R-:W2:Y:S04]  /*33780*/  LDL.LU R32, [R1+0x2bc] ;  /* 0x0002bc0001207983 */ /* 0x000ea80000300800 */
[----:B------:R-:W2:Y:S04]  /*33790*/  LDL.LU R34, [R1+0x2c4] ;  /* 0x0002c40001227983 */ /* 0x000ea80000300800 */
[----:B------:R-:W2:Y:S04]  /*337a0*/  LDL.LU R42, [R1+0x4] ;  /* 0x00000400012a7983 */ /* 0x000ea80000300800 */
[----:B------:R-:W2:Y:S04]  /*337b0*/  LDL.LU R10, [R1+0x2dc] ;  /* 0x0002dc00010a7983 */ /* 0x000ea80000300800 */
[----:B------:R1:W-:Y:S04]  /*337c0*/  STL.64 [R1+0x2b50], R124 ;  /* 0x002b507c01007387 */ /* 0x0003e80000100a00 */
[----:B-1----:R-:W2:Y:S04]  /*337d0*/  LDL.LU R124, [R1+0x2ec] ;  /* 0x0002ec00017c7983 */ /* 0x002ea80000300800 */
[----:B------:R-:W2:Y:S04]  /*337e0*/  LDL.LU R125, [R1+0x2fc] ;  /* 0x0002fc00017d7983 */ /* 0x000ea80000300800 */
        /* <DEDUP_REMOVED lines=8> */
[----:B-1----:R-:W-:-:S05]  /*33870*/  IMAD.WIDE R12, R9, 0x4, R120 ;  /* 0x00000004090c7825 */ /* 0x002fca00078e0278 */
[----:B------:R1:W-:Y:S01]  /*33880*/  STL.64 [R1+0x3088], R12 ;  /* 0x0030880c01007387 */ /* 0x0003e20000100a00 */
[----:B------:R-:W-:-:S04]  /*33890*/  IMAD.WIDE R224, R225, 0x4, R120 ;  /* 0x00000004e1e07825 */ /* 0x000fc800078e0278 */
[----:B-1----:R-:W-:-:S05]  /*338a0*/  IMAD.WIDE R12, R195, 0x4, R120 ;  /* 0x00000004c30c7825 */ /* 0x002fca00078e0278 */
[----:B------:R1:W-:Y:S02]  /*338b0*/  STL.64 [R1+0x3080], R12 ;  /* 0x0030800c01007387 */ /* 0x0003e40000100a00 */
[----:B-1----:R-:W-:-:S05]  /*338c0*/  IMAD.WIDE R12, R203, 0x4, R120 ;  /* 0x00000004cb0c7825 */ /* 0x002fca00078e0278 */
[----:B------:R1:W-:Y:S02]  /*338d0*/  STL.64 [R1+0x3070], R12 ;  /* 0x0030700c01007387 */ /* 0x0003e40000100a00 */
[----:B-1----:R-:W-:-:S04]  /*338e0*/  IMAD.WIDE R12, R226, 0x4, R120 ;  /* 0x00000004e20c7825 */ /* 0x002fc800078e0278 */
[----:B--2---:R-:W-:-:S05]  /*338f0*/  IMAD.WIDE R202, R204, 0x4, R120 ;  /* 0x00000004ccca7825 */ /* 0x004fca00078e0278 */
[----:B------:R1:W-:Y:S04]  /*33900*/  STL.64 [R1+0x3068], R202 ;  /* 0x003068ca01007387 */ /* 0x0003e80000100a00 */
[----:B------:R2:W-:Y:S04]  /*33910*/  STL.64 [R1+0x3060], R224 ;  /* 0x003060e001007387 */ /* 0x0005e80000100a00 */
[----:B------:R3:W-:Y:S01]  /*33920*/  STL.64 [R1+0x3058], R12 ;  /* 0x0030580c01007387 */ /* 0x0007e20000100a00 */
[----:B-1----:R-:W-:-:S04]  /*33930*/  IMAD.WIDE R202, R101, 0x4, R120 ;  /* 0x0000000465ca7825 */ /* 0x002fc800078e0278 */
[--C-:B--2---:R-:W-:Y:S01]  /*33940*/  IMAD.WIDE R224, R90, 0x4, R120.reuse ;  /* 0x000000045ae07825 */ /* 0x104fe200078e0278 */
[----:B------:R1:W-:Y:S03]  /*33950*/  STL.64 [R1+0x3050], R202 ;  /* 0x003050ca01007387 */ /* 0x0003e60000100a00 */
[--C-:B---3--:R-:W-:Y:S01]  /*33960*/  IMAD.WIDE R12, R78, 0x4, R120.reuse ;  /* 0x000000044e0c7825 */ /* 0x108fe200078e0278 */
        /* <DEDUP_REMOVED lines=12> */
[----:B------:R-:W-:Y:S04]  /*33a30*/  STL.64 [R1+0x3018], R224 ;  /* 0x003018e001007387 */ /* 0x000fe80000100a00 */
[----:B------:R1:W-:Y:S01]  /*33a40*/  STL.64 [R1+0x3010], R12 ;  /* 0x0030100c01007387 */ /* 0x0003e20000100a00 */
[----:B----4-:R-:W-:-:S04]  /*33a50*/  IMAD.WIDE R202, R18, 0x4, R120 ;  /* 0x0000000412ca7825 */ /* 0x010fc800078e0278 */
[--C-:B------:R-:W-:Y:S01]  /*33a60*/  IMAD.WIDE R18, R21, 0x4, R120.reuse ;  /* 0x0000000415127825 */ /* 0x100fe200078e0278 */
[----:B------:R-:W-:Y:S03]  /*33a70*/  STL.64 [R1+0x1170], R202 ;  /* 0x001170ca01007387 */ /* 0x000fe60000100a00 */
[--C-:B-1----:R-:W-:Y:S01]  /*33a80*/  IMAD.WIDE R12, R24, 0x4, R120.reuse ;  /* 0x00000004180c7825 */ /* 0x102fe200078e0278 */
[----:B------:R1:W-:Y:S03]  /*33a90*/  STL.64 [R1+0x11e0], R18 ;  /* 0x0011e01201007387 */ /* 0x0003e60000100a00 */
[--C-:B------:R-:W-:Y:S01]  /*33aa0*/  IMAD.WIDE R24, R26, 0x4, R120.reuse ;  /* 0x000000041a187825 */ /* 0x100fe200078e0278 */
        /* <DEDUP_REMOVED lines=20> */
[--C-:B-1----:R-:W-:Y:S01]  /*33bf0*/  IMAD.WIDE R18, R110, 0x4, R120.reuse ;  /* 0x000000046e127825 */ /* 0x102fe200078e0278 */
[----:B------:R-:W-:Y:S01]  /*33c00*/  ULEA UR4, UR4, UR7, 0x18 ;  /* 0x0000000704047291 */ /* 0x000fe2000f8ec0ff */
[----:B------:R-:W1:Y:S02]  /*33c10*/  LDC R110, c[0x0][0x3a8] ;  /* 0x0000ea00ff6e7b82 */ /* 0x000e640000000800 */
[--C-:B--2---:R-:W-:Y:S01]  /*33c20*/  IMAD.WIDE R12, R118, 0x4, R120.reuse ;  /* 0x00000004760c7825 */ /* 0x104fe200078e0278 */
[----:B------:R2:W-:Y:S03]  /*33c30*/  STL.64 [R1+0x2690], R18 ;  /* 0x0026901201007387 */ /* 0x0005e60000100a00 */
[--C-:B---3--:R-:W-:Y:S01]  /*33c40*/  IMAD.WIDE R24, R135, 0x4, R120.reuse ;  /* 0x0000000487187825 */ /* 0x108fe200078e0278 */
[----:B------:R3:W-:Y:S01]  /*33c50*/  STL.64 [R1+0x2870], R12 ;  /* 0x0028700c01007387 */ /* 0x0007e20000100a00 */
[----:B------:R-:W4:Y:S03]  /*33c60*/  LDC R118, c[0x0][0x3a8] ;  /* 0x0000ea00ff767b82 */ /* 0x000f260000000800 */
[----:B------:R3:W-:Y:S01]  /*33c70*/  STL.64 [R1+0x2a60], R24 ;  /* 0x002a601801007387 */ /* 0x0007e20000100a00 */
[----:B--2---:R-:W-:-:S04]  /*33c80*/  IMAD.WIDE R18, R142, 0x4, R120 ;  /* 0x000000048e127825 */ /* 0x004fc800078e0278 */
[----:B------:R-:W2:Y:S01]  /*33c90*/  LDC R142, c[0x0][0x3a8] ;  /* 0x0000ea00ff8e7b82 */ /* 0x000ea20000000800 */
[--C-:B---3--:R-:W-:Y:S01]  /*33ca0*/  IMAD.WIDE R12, R150, 0x4, R120.reuse ;  /* 0x00000004960c7825 */ /* 0x108fe200078e0278 */
[----:B------:R3:W-:Y:S03]  /*33cb0*/  STL.64 [R1+0x2c88], R18 ;  /* 0x002c881201007387 */ /* 0x0007e60000100a00 */
[--C-:B------:R-:W-:Y:S01]  /*33cc0*/  IMAD.WIDE R24, R162, 0x4, R120.reuse ;  /* 0x00000004a2187825 */ /* 0x100fe200078e0278 */
[----:B------:R3:W-:Y:S02]  /*33cd0*/  STL.64 [R1+0x2e60], R12 ;  /* 0x002e600c01007387 */ /* 0x0007e40000100a00 */
[----:B------:R-:W1:Y:S02]  /*33ce0*/  LDC R150, c[0x0][0x3a8] ;  /* 0x0000ea00ff967b82 */ /* 0x000e640000000800 */
[----:B------:R-:W-:Y:S01]  /*33cf0*/  STL.64 [R1+0x3078], R24 ;  /* 0x0030781801007387 */ /* 0x000fe20000100a00 */
[----:B---3--:R-:W-:-:S05]  /*33d00*/  IMAD.WIDE R18, R170, 0x4, R120 ;  /* 0x00000004aa127825 */ /* 0x008fca00078e0278 */
[----:B------:R-:W3:Y:S01]  /*33d10*/  LDC R162, c[0x0][0x3a0] ;  /* 0x0000e800ffa27b82 */ /* 0x000ee20000000800 */
[--C-:B------:R-:W-:Y:S01]  /*33d20*/  IMAD.WIDE R12, R11, 0x4, R120.reuse ;  /* 0x000000040b0c7825 */ /* 0x100fe200078e0278 */
[----:B------:R-:W-:Y:S03]  /*33d30*/  STL.64 [R1+0x3218], R18 ;  /* 0x0032181201007387 */ /* 0x000fe60000100a00 */
[--C-:B------:R-:W-:Y:S01]  /*33d40*/  IMAD.WIDE R10, R192, 0x4, R120.reuse ;  /* 0x00000004c00a7825 */ /* 0x100fe200078e0278 */
[----:B------:R-:W2:Y:S02]  /*33d50*/  LDL.LU R202, [R1+0x788] ;  /* 0x0007880001ca7983 */ /* 0x000ea40000300800 */
[----:B------:R-:W1:Y:S02]  /*33d60*/  LDC R170, c[0x0][0x3a8] ;  /* 0x0000ea00ffaa7b82 */ /* 0x000e640000000800 */
[----:B------:R4:W-:Y:S04]  /*33d70*/  STL.64 [R1+0x33f8], R12 ;  /* 0x0033f80c01007387 */ /* 0x0009e80000100a00 */
[----:B------:R-:W3:Y:S01]  /*33d80*/  LDL.LU R5, [R1+0x78c] ;  /* 0x00078c0001057983 */ /* 0x000ee20000300800 */
[--C-:B------:R-:W-:Y:S01]  /*33d90*/  IMAD.WIDE R36, R205, 0x4, R120.reuse ;  /* 0x00000004cd247825 */ /* 0x100fe200078e0278 */
[----:B------:R-:W1:Y:S02]  /*33da0*/  LDC R192, c[0x0][0x3a0] ;  /* 0x0000e800ffc07b82 */ /* 0x000e640000000800 */
[----:B------:R4:W-:Y:S04]  /*33db0*/  STL.64 [R1+0x33f0], R10 ;  /* 0x0033f00a01007387 */ /* 0x0009e80000100a00 */
[----:B------:R-:W3:Y:S04]  /*33dc0*/  LDL.LU R6, [R1+0x88] ;  /* 0x0000880001067983 */ /* 0x000ee80000300800 */
[----:B------:R-:W3:Y:S04]  /*33dd0*/  LDL.LU R191, [R1+0x790] ;  /* 0x0007900001bf7983 */ /* 0x000ee80000300800 */
[----:B----4-:R-:W4:Y:S04]  /*33de0*/  LDL.LU R12, [R1+0x6c] ;  /* 0x00006c00010c7983 */ /* 0x010f280000300800 */
[----:B------:R-:W4:Y:S04]  /*33df0*/  LDL.LU R14, [R1+0x794] ;  /* 0x00079400010e7983 */ /* 0x000f280000300800 */
[----:B------:R-:W4:Y:S04]  /*33e00*/  LDL.LU R18, [R1+0x798] ;  /* 0x0007980001127983 */ /* 0x000f280000300800 */
[----:B------:R-:W4:Y:S04]  /*33e10*/  LDL.LU R21, [R1+0x79c] ;  /* 0x00079c0001157983 */ /* 0x000f280000300800 */
[----:B------:R-:W4:Y:S04]  /*33e20*/  LDL.LU R24, [R1+0x38] ;  /* 0x0000380001187983 */ /* 0x000f280000300800 */
[----:B------:R-:W4:Y:S04]  /*33e30*/  LDL.LU R26, [R1+0x7a0] ;  /* 0x0007a000011a7983 */ /* 0x000f280000300800 */
[----:B------:R-:W4:Y:S01]  /*33e40*/  LDL.LU R29, [R1+0x7a4] ;  /* 0x0007a400011d7983 */ /* 0x000f220000300800 */
[----:B------:R-:W-:-:S02]  /*33e50*/  IMAD.WIDE R10, R198, 0x4, R120 ;  /* 0x00000004c60a7825 */ /* 0x000fc400078e0278 */
[----:B------:R-:W1:Y:S01]  /*33e60*/  LDC R198, c[0x0][0x3a8] ;  /* 0x0000ea00ffc67b82 */ /* 0x000e620000000800 */
[----:B------:R-:W4:Y:S01]  /*33e70*/  LDL.LU R32, [R1+0x14] ;  /* 0x0000140001207983 */ /* 0x000f220000300800 */
[----:B------:R-:W-:-:S03]  /*33e80*/  IMAD.WIDE R30, R206, 0x4, R120 ;  /* 0x00000004ce1e7825 */ /* 0x000fc600078e0278 */
[----:B------:R1:W-:Y:S01]  /*33e90*/  STL.64 [R1+0x33e8], R10 ;  /* 0x0033e80a01007387 */ /* 0x0003e20000100a00 */
[--C-:B------:R-:W-:Y:S02]  /*33ea0*/  IMAD.WIDE R204, R95, 0x4, R120.reuse ;  /* 0x000000045fcc7825 */ /* 0x100fe400078e0278 */
[----:B------:R-:W2:Y:S01]  /*33eb0*/  LDC R206, c[0x0][0x3a8] ;  /* 0x0000ea00ffce7b82 */ /* 0x000ea20000000800 */
[----:B------:R-:W-:Y:S04]  /*33ec0*/  STL.64 [R1+0x33e0], R36 ;  /* 0x0033e02401007387 */ /* 0x000fe80000100a00 */
[----:B------:R-:W4:Y:S01]  /*33ed0*/  LDL.LU R34, [R1+0x7a8] ;  /* 0x0007a80001227983 */ /* 0x000f220000300800 */
[----:B-1----:R-:W-:-:S03]  /*33ee0*/  IMAD.WIDE R10, R228, 0x4, R120 ;  /* 0x00000004e40a7825 */ /* 0x002fc600078e0278 */
[----:B------:R-:W-:Y:S04]  /*33ef0*/  STL.64 [R1+0x33d8], R30 ;  /* 0x0033d81e01007387 */ /* 0x000fe80000100a00 */
[----:B------:R-:W4:Y:S04]  /*33f00*/  LDL.LU R42, [R1+0x7ac] ;  /* 0x0007ac00012a7983 */ /* 0x000f280000300800 */
[----:B------:R1:W-:Y:S04]  /*33f10*/  STL.64 [R1+0x33c8], R10 ;  /* 0x0033c80a01007387 */ /* 0x0003e80000100a00 */
[----:B-1----:R-:W4:Y:S04]  /*33f20*/  LDL.LU R10, [R1+0x7b0] ;  /* 0x0007b000010a7983 */ /* 0x002f280000300800 */
[----:B------:R-:W4:Y:S04]  /*33f30*/  LDL.LU R124, [R1+0x7b4] ;  /* 0x0007b400017c7983 */ /* 0x000f280000300800 */
[----:B------:R-:W4:Y:S01]  /*33f40*/  LDL.LU R125, [R1+0x7b8] ;  /* 0x0007b800017d7983 */ /* 0x000f220000300800 */
        /* <DEDUP_REMOVED lines=9> */
[----:B------:R-:W-:Y:S04]  /*33fe0*/  STL.64 [R1+0x3388], R204 ;  /* 0x003388cc01007387 */ /* 0x000fe80000100a00 */
[----:B------:R1:W-:Y:S02]  /*33ff0*/  STL.64 [R1+0x3380], R36 ;  /* 0x0033802401007387 */ /* 0x0003e40000100a00 */
[----:B-1----:R-:W-:-:S04]  /*34000*/  IMAD.WIDE R30, R91, 0x4, R120 ;  /* 0x000000045b1e7825 */ /* 0x002fc800078e0278 */
[--C-:B------:R-:W-:Y:S01]  /*34010*/  IMAD.WIDE R90, R153, 0x4, R120.reuse ;  /* 0x00000004995a7825 */ /* 0x100fe200078e0278 */
[----:B------:R1:W-:Y:S03]  /*34020*/  STL.64 [R1+0x3378], R30 ;  /* 0x0033781e01007387 */ /* 0x0003e60000100a00 */
[--C-:B------:R-:W-:Y:S01]  /*34030*/  IMAD.WIDE R36, R189, 0x4, R120.reuse ;  /* 0x00000004bd247825 */ /* 0x100fe200078e0278 */
[----:B------:R2:W-:Y:S04]  /*34040*/  STL.64 [R1+0x3370], R90 ;  /* 0x0033705a01007387 */ /* 0x0005e80000100a00 */
[----:B------:R3:W-:Y:S01]  /*34050*/  STL.64 [R1+0x3368], R36 ;  /* 0x0033682401007387 */ /* 0x0007e20000100a00 */
[----:B-1----:R-:W-:-:S05]  /*34060*/  IMAD.WIDE R30, R245, 0x4, R120 ;  /* 0x00000004f51e7825 */ /* 0x002fca00078e0278 */
[----:B------:R1:W-:Y:S01]  /*34070*/  STL.64 [R1+0x3360], R30 ;  /* 0x0033601e01007387 */ /* 0x0003e20000100a00 */
[----:B--2---:R-:W-:-:S04]  /*34080*/  IMAD.WIDE R90, R202, 0x4, R120 ;  /* 0x00000004ca5a7825 */ /* 0x004fc800078e0278 */
[--C-:B---3--:R-:W-:Y:S01]  /*34090*/  IMAD.WIDE R36, R5, 0x4, R120.reuse ;  /* 0x0000000405247825 */ /* 0x108fe200078e0278 */
[----:B------:R2:W-:Y:S03]  /*340a0*/  STL.64 [R1+0x510], R90 ;  /* 0x0005105a01007387 */ /* 0x0005e60000100a00 */
[--C-:B-1----:R-:W-:Y:S01]  /*340b0*/  IMAD.WIDE R30, R6, 0x4, R120.reuse ;  /* 0x00000004061e7825 */ /* 0x102fe200078e0278 */
[----:B------:R4:W-:Y:S03]  /*340c0*/  STL.64 [R1+0x568], R36 ;  /* 0x0005682401007387 */ /* 0x0009e60000100a00 */
[--C-:B--2---:R-:W-:Y:S01]  /*340d0*/  IMAD.WIDE R90, R191, 0x4, R120.reuse ;  /* 0x00000004bf5a7825 */ /* 0x104fe200078e0278 */
[----:B------:R1:W-:Y:S03]  /*340e0*/  STL.64 [R1+0x5b0], R30 ;  /* 0x0005b01e01007387 */ /* 0x0003e60000100a00 */
[--C-:B----4-:R-:W-:Y:S01]  /*340f0*/  IMAD.WIDE R36, R12, 0x4, R120.reuse ;  /* 0x000000040c247825 */ /* 0x110fe200078e0278 */
[----:B------:R-:W-:Y:S03]  /*34100*/  STL.64 [R1+0xfd8], R90 ;  /* 0x000fd85a01007387 */ /* 0x000fe60000100a00 */
[----:B------:R-:W-:-:S04]  /*34110*/  IMAD.WIDE R12, R18, 0x4, R120 ;  /* 0x00000004120c7825 */ /* 0x000fc800078e0278 */
[--C-:B-1----:R-:W-:Y:S01]  /*34120*/  IMAD.WIDE R30, R14, 0x4, R120.reuse ;  /* 0x000000040e1e7825 */ /* 0x102fe200078e0278 */
[----:B------:R-:W-:Y:S03]  /*34130*/  STL.64 [R1+0x1120], R36 ;  /* 0x0011202401007387 */ /* 0x000fe60000100a00 */
[--C-:B------:R-:W-:Y:S01]  /*34140*/  IMAD.WIDE R18, R21, 0x4, R120.reuse ;  /* 0x0000000415127825 */ /* 0x100fe200078e0278 */
[----:B------:R-:W-:Y:S03]  /*34150*/  STL.64 [R1+0x11d8], R30 ;  /* 0x0011d81e01007387 */ /* 0x000fe60000100a00 */
[--C-:B------:R-:W-:Y:S01]  /*34160*/  IMAD.WIDE R24, R24, 0x4, R120.reuse ;  /* 0x0000000418187825 */ /* 0x100fe200078e0278 */
        /* <DEDUP_REMOVED lines=20> */
[----:B------:R-:W-:Y:S01]  /*342b0*/  STL.64 [R1+0x26b0], R24 ;  /* 0x0026b01801007387 */ /* 0x000fe20000100a00 */
[----:B-1----:R-:W-:-:S04]  /*342c0*/  IMAD.WIDE R12, R10, 0x4, R120 ;  /* 0x000000040a0c7825 */ /* 0x002fc800078e0278 */
[--C-:B--2---:R-:W-:Y:S01]  /*342d0*/  IMAD.WIDE R18, R130, 0x4, R120.reuse ;  /* 0x0000000482127825 */ /* 0x104fe200078e0278 */
[----:B------:R1:W-:Y:S01]  /*342e0*/  STL.64 [R1+0x27b0], R12 ;  /* 0x0027b00c01007387 */ /* 0x0003e20000100a00 */
[----:B------:R-:W2:Y:S03]  /*342f0*/  LDC R130, c[0x0][0x3a8] ;  /* 0x0000ea00ff827b82 */ /* 0x000ea60000000800 */
[----:B------:R3:W-:Y:S01]  /*34300*/  STL.64 [R1+0x2890], R18 ;  /* 0x0028901201007387 */ /* 0x0007e20000100a00 */
[----:B-1----:R-:W-:-:S03]  /*34310*/  IMAD.WIDE R12, R125, 0x4, R120 ;  /* 0x000000047d0c7825 */ /* 0x002fc600078e0278 */
[----:B------:R-:W4:Y:S01]  /*34320*/  LDL.LU R125, [R1+0x68] ;  /* 0x00006800017d7983 */ /* 0x000f220000300800 */
[----:B------:R-:W-:-:S05]  /*34330*/  IMAD.WIDE R10, R124, 0x4, R120 ;  /* 0x000000047c0a7825 */ /* 0x000fca00078e0278 */
[----:B------:R1:W-:Y:S04]  /*34340*/  STL.64 [R1+0x29a0], R10 ;  /* 0x0029a00a01007387 */ /* 0x0003e80000100a00 */
[----:B------:R-:W-:Y:S04]  /*34350*/  STL.64 [R1+0x2a80], R12 ;  /* 0x002a800c01007387 */ /* 0x000fe80000100a00 */
[----:B---3--:R-:W3:Y:S01]  /*34360*/  LDL.LU R18, [R1+0x5c] ;  /* 0x00005c0001127983 */ /* 0x008ee20000300800 */
[----:B-1----:R-:W-:-:S03]  /*34370*/  IMAD.WIDE R10, R138, 0x4, R120 ;  /* 0x000000048a0a7825 */ /* 0x002fc600078e0278 */
[----:B------:R-:W2:Y:S01]  /*34380*/  LDL.LU R21, [R1+0x7bc] ;  /* 0x0007bc0001157983 */ /* 0x000ea20000300800 */
[----:B------:R-:W1:Y:S03]  /*34390*/  LDC R138, c[0x0][0x3a8] ;  /* 0x0000ea00ff8a7b82 */ /* 0x000e660000000800 */
[----:B------:R1:W-:Y:S04]  /*343a0*/  STL.64 [R1+0x2b90], R10 ;  /* 0x002b900a01007387 */ /* 0x0003e80000100a00 */
[----:B------:R-:W2:Y:S04]  /*343b0*/  LDL.LU R24, [R1+0x7c0] ;  /* 0x0007c00001187983 */ /* 0x000ea80000300800 */
[----:B------:R-:W2:Y:S04]  /*343c0*/  LDL.LU R26, [R1+0x34] ;  /* 0x00003400011a7983 */ /* 0x000ea80000300800 */
[----:B------:R-:W2:Y:S01]  /*343d0*/  LDL.LU R29, [R1+0x7c4] ;  /* 0x0007c400011d7983 */ /* 0x000ea20000300800 */
[----:B-1----:R-:W-:-:S03]  /*343e0*/  IMAD.WIDE R10, R146, 0x4, R120 ;  /* 0x00000004920a7825 */ /* 0x002fc600078e0278 */
[----:B------:R-:W2:Y:S01]  /*343f0*/  LDL.LU R32, [R1+0x7c8] ;  /* 0x0007c80001207983 */ /* 0x000ea20000300800 */
[----:B------:R-:W-:-:S03]  /*34400*/  IMAD.WIDE R12, R159, 0x4, R120 ;  /* 0x000000049f0c7825 */ /* 0x000fc600078e0278 */
[----:B------:R1:W-:Y:S01]  /*34410*/  STL.64 [R1+0x2c48], R10 ;  /* 0x002c480a01007387 */ /* 0x0003e20000100a00 */
[--C-:B------:R-:W-:Y:S02]  /*34420*/  IMAD.WIDE R30, R178, 0x4, R120.reuse ;  /* 0x00000004b21e7825 */ /* 0x100fe400078e0278 */
[----:B------:R-:W2:Y:S01]  /*34430*/  LDC R178, c[0x0][0x3a8] ;  /* 0x0000ea00ffb27b82 */ /* 0x000ea20000000800 */
[----:B------:R1:W-:Y:S02]  /*34440*/  STL.64 [R1+0x2c40], R12 ;  /* 0x002c400c01007387 */ /* 0x0003e40000100a00 */
[----:B-1----:R-:W-:-:S05]  /*34450*/  IMAD.WIDE R10, R166, 0x4, R120 ;  /* 0x00000004a60a7825 */ /* 0x002fca00078e0278 */
[----:B------:R-:W1:Y:S01]  /*34460*/  LDC R166, c[0x0][0x3a8] ;  /* 0x0000ea00ffa67b82 */ /* 0x000e620000000800 */
[--C-:B------:R-:W-:Y:S01]  /*34470*/  IMAD.WIDE R12, R186, 0x4, R120.reuse ;  /* 0x00000004ba0c7825 */ /* 0x100fe200078e0278 */
[----:B------:R1:W-:Y:S04]  /*34480*/  STL.64 [R1+0x3178], R10 ;  /* 0x0031780a01007387 */ /* 0x0003e80000100a00 */
[----:B------:R1:W-:Y:S01]  /*34490*/  STL.64 [R1+0x32b8], R30 ;  /* 0x0032b81e01007387 */ /* 0x0003e20000100a00 */
[----:B------:R-:W-:Y:S01]  /*344a0*/  IMAD R118, R118, 0x60, RZ ;  /* 0x0000006076767824 */ /* 0x000fe200078e02ff */
[----:B------:R-:W2:Y:S02]  /*344b0*/  LDC R186, c[0x0][0x3a8] ;  /* 0x0000ea00ffba7b82 */ /* 0x000ea40000000800 */
[----:B------:R1:W-:Y:S02]  /*344c0*/  STL.64 [R1+0x3330], R12 ;  /* 0x0033300c01007387 */ /* 0x0003e40000100a00 */
[----:B-1----:R-:W-:-:S04]  /*344d0*/  IMAD.WIDE R10, R196, 0x4, R120 ;  /* 0x00000004c40a7825 */ /* 0x002fc800078e0278 */
[--C-:B------:R-:W-:Y:S01]  /*344e0*/  IMAD.WIDE R30, R207, 0x4, R120.reuse ;  /* 0x00000004cf1e7825 */ /* 0x100fe200078e0278 */
[----:B------:R1:W-:Y:S03]  /*344f0*/  STL.64 [R1+0x3328], R10 ;  /* 0x0033280a01007387 */ /* 0x0003e60000100a00 */
[--C-:B------:R-:W-:Y:S01]  /*34500*/  IMAD.WIDE R12, R208, 0x4, R120.reuse ;  /* 0x00000004d00c7825 */ /* 0x100fe200078e0278 */
[----:B------:R1:W-:Y:S04]  /*34510*/  STL.64 [R1+0x3320], R30 ;  /* 0x0033201e01007387 */ /* 0x0003e80000100a00 */
[----:B------:R1:W-:Y:S02]  /*34520*/  STL.64 [R1+0x3318], R12 ;  /* 0x0033180c01007387 */ /* 0x0003e40000100a00 */
[----:B-1----:R-:W-:-:S02]  /*34530*/  IMAD.WIDE R10, R230, 0x4, R120 ;  /* 0x00000004e60a7825 */ /* 0x002fc400078e0278 */
[----:B------:R-:W1:Y:S02]  /*34540*/  LDC R230, c[0x0][0x3a8] ;  /* 0x0000ea00ffe67b82 */ /* 0x000e640000000800 */
[--C-:B------:R-:W-:Y:S01]  /*34550*/  IMAD.WIDE R30, R231, 0x4, R120.reuse ;  /* 0x00000004e71e7825 */ /* 0x100fe200078e0278 */
[----:B------:R1:W-:Y:S03]  /*34560*/  STL.64 [R1+0x3310], R10 ;  /* 0x0033100a01007387 */ /* 0x0003e60000100a00 */
[--C-:B------:R-:W-:Y:S01]  /*34570*/  IMAD.WIDE R12, R100, 0x4, R120.reuse ;  /* 0x00000004640c7825 */ /* 0x100fe200078e0278 */
[----:B------:R-:W-:Y:S04]  /*34580*/  STL.64 [R1+0x3308], R30 ;  /* 0x0033081e01007387 */ /* 0x000fe80000100a00 */
[----:B------:R-:W2:Y:S01]  /*34590*/  LDL.LU R34, [R1+0x7cc] ;  /* 0x0007cc0001227983 */ /* 0x000ea20000300800 */
[----:B-1----:R-:W-:-:S03]  /*345a0*/  IMAD.WIDE R10, R88, 0x4, R120 ;  /* 0x00000004580a7825 */ /* 0x002fc600078e0278 */
[----:B------:R1:W-:Y:S04]  /*345b0*/  STL.64 [R1+0x3300], R12 ;  /* 0x0033000c01007387 */ /* 0x0003e80000100a00 */
[----:B------:R1:W-:Y:S04]  /*345c0*/  STL.64 [R1+0x32f8], R10 ;  /* 0x0032f80a01007387 */ /* 0x0003e80000100a00 */
[----:B------:R-:W2:Y:S01]  /*345d0*/  LDL.LU R42, [R1+0x7dc] ;  /* 0x0007dc00012a7983 */ /* 0x000ea20000300800 */
[----:B-1----:R-:W-:-:S04]  /*345e0*/  IMAD.WIDE R12, R76, 0x4, R120 ;  /* 0x000000044c0c7825 */ /* 0x002fc800078e0278 */
[--C-:B------:R-:W-:Y:S01]  /*345f0*/  IMAD.WIDE R10, R64, 0x4, R120.reuse ;  /* 0x00000004400a7825 */ /* 0x100fe200078e0278 */
[----:B------:R1:W-:Y:S03]  /*34600*/  STL.64 [R1+0x32f0], R12 ;  /* 0x0032f00c01007387 */ /* 0x0003e60000100a00 */
[--C-:B------:R-:W-:Y:S01]  /*34610*/  IMAD.WIDE R30, R51, 0x4, R120.reuse ;  /* 0x00000004331e7825 */ /* 0x100fe200078e0278 */
[----:B------:R1:W-:Y:S03]  /*34620*/  STL.64 [R1+0x32e8], R10 ;  /* 0x0032e80a01007387 */ /* 0x0003e60000100a00 */
[--C-:B-1----:R-:W-:Y:S01]  /*34630*/  IMAD.WIDE R12, R39, 0x4, R120.reuse ;  /* 0x00000004270c7825 */ /* 0x102fe200078e0278 */
[----:B------:R-:W2:Y:S04]  /*34640*/  LDL.LU R10, [R1+0xa0] ;  /* 0x0000a000010a7983 */ /* 0x000ea80000300800 */
[----:B------:R1:W-:Y:S04]  /*34650*/  STL.64 [R1+0x2c18], R30 ;  /* 0x002c181e01007387 */ /* 0x0003e80000100a00 */
[----:B------:R1:W-:Y:S04]  /*34660*/  STL.64 [R1+0x2b30], R12 ;  /* 0x002b300c01007387 */ /* 0x0003e80000100a00 */
[----:B------:R-:W2:Y:S01]  /*34670*/  LDL.LU R124, [R1+0x7d0] ;  /* 0x0007d000017c7983 */ /* 0x000ea20000300800 */
[----:B-1----:R-:W-:-:S04]  /*34680*/  IMAD.WIDE R30, R133, 0x4, R120 ;  /* 0x00000004851e7825 */ /* 0x002fc800078e0278 */
[--C-:B------:R-:W-:Y:S01]  /*34690*/  IMAD.WIDE R12, R173, 0x4, R120.reuse ;  /* 0x00000004ad0c7825 */ /* 0x100fe200078e0278 */
[----:B------:R-:W-:Y:S04]  /*346a0*/  STL.64 [R1+0x2b28], R30 ;  /* 0x002b281e01007387 */ /* 0x000fe80000100a00 */
[----:B------:R4:W-:Y:S02]  /*346b0*/  STL.64 [R1+0x1ff8], R12 ;  /* 0x001ff80c01007387 */ /* 0x0009e40000100a00 */
[--C-:B----4-:R-:W-:Y:S02]  /*346c0*/  IMAD.WIDE R12, R125, 0x4, R120.reuse ;  /* 0x000000047d0c7825 */ /* 0x110fe400078e0278 */
[----:B------:R-:W4:Y:S02]  /*346d0*/  LDL.LU R125, [R1+0x7e0] ;  /* 0x0007e000017d7983 */ /* 0x000f240000300800 */
[----:B------:R-:W-:-:S05]  /*346e0*/  IMAD.WIDE R30, R244, 0x4, R120 ;  /* 0x00000004f41e7825 */ /* 0x000fca00078e0278 */
[----:B------:R3:W-:Y:S04]  /*346f0*/  STL.64 [R1+0x1f78], R30 ;  /* 0x001f781e01007387 */ /* 0x0007e80000100a00 */
[----:B------:R1:W-:Y:S01]  /*34700*/  STL.64 [R1+0x1000], R12 ;  /* 0x0010000c01007387 */ /* 0x0003e20000100a00 */
[----:B---3--:R-:W-:-:S04]  /*34710*/  IMAD.WIDE R30, R18, 0x4, R120 ;  /* 0x00000004121e7825 */ /* 0x008fc800078e0278 */
[--C-:B--2---:R-:W-:Y:S01]  /*34720*/  IMAD.WIDE R18, R21, 0x4, R120.reuse ;  /* 0x0000000415127825 */ /* 0x104fe200078e0278 */
[----:B------:R-:W-:Y:S03]  /*34730*/  STL.64 [R1+0x1150], R30 ;  /* 0x0011501e01007387 */ /* 0x000fe60000100a00 */
[--C-:B-1----:R-:W-:Y:S01]  /*34740*/  IMAD.WIDE R12, R24, 0x4, R120.reuse ;  /* 0x00000004180c7825 */ /* 0x102fe200078e0278 */
[----:B------:R1:W-:Y:S03]  /*34750*/  STL.64 [R1+0x11d0], R18 ;  /* 0x0011d01201007387 */ /* 0x0003e60000100a00 */
[--C-:B------:R-:W-:Y:S01]  /*34760*/  IMAD.WIDE R24, R26, 0x4, R120.reuse ;  /* 0x000000041a187825 */ /* 0x100fe200078e0278 */
[----:B------:R2:W-:Y:S04]  /*34770*/  STL.64 [R1+0x11c8], R12 ;  /* 0x0011c80c01007387 */ /* 0x0005e80000100a00 */
[----:B------:R3:W-:Y:S01]  /*34780*/  STL.64 [R1+0x11c0], R24 ;  /* 0x0011c01801007387 */ /* 0x0007e20000100a00 */
[----:B-1----:R-:W-:-:S02]  /*34790*/  IMAD.WIDE R18, R67, 0x4, R120 ;  /* 0x0000000443127825 */ /* 0x002fc400078e0278 */
[----:B------:R-:W1:Y:S02]  /*347a0*/  LDC R67, c[0x0][0x3a0] ;  /* 0x0000e800ff437b82 */ /* 0x000e640000000800 */
[--C-:B--2---:R-:W-:Y:S01]  /*347b0*/  IMAD.WIDE R12, R29, 0x4, R120.reuse ;  /* 0x000000041d0c7825 */ /* 0x104fe200078e0278 */
[----:B------:R2:W-:Y:S03]  /*347c0*/  STL.64 [R1+0x1720], R18 ;  /* 0x0017201201007387 */ /* 0x0005e60000100a00 */
[--C-:B---3--:R-:W-:Y:S01]  /*347d0*/  IMAD.WIDE R24, R32, 0x4, R120.reuse ;  /* 0x0000000420187825 */ /* 0x108fe200078e0278 */
[----:B------:R3:W-:Y:S04]  /*347e0*/  STL.64 [R1+0x1718], R12 ;  /* 0x0017180c01007387 */ /* 0x0007e80000100a00 */
[----:B------:R1:W-:Y:S01]  /*347f0*/  STL.64 [R1+0x1710], R24 ;  /* 0x0017101801007387 */ /* 0x0003e20000100a00 */
[----:B--2---:R-:W-:-:S03]  /*34800*/  IMAD.WIDE R18, R112, 0x4, R120 ;  /* 0x0000000470127825 */ /* 0x004fc600078e0278 */
[----:B------:R-:W2:Y:S01]  /*34810*/  LDL.LU R149, [R1+0x94] ;  /* 0x0000940001957983 */ /* 0x000ea20000300800 */
[----:B------:R-:W2:Y:S01]  /*34820*/  LDC R112, c[0x0][0x3a0] ;  /* 0x0000e800ff707b82 */ /* 0x000ea20000000800 */
[--C-:B---3--:R-:W-:Y:S02]  /*34830*/  IMAD.WIDE R12, R114, 0x4, R120.reuse ;  /* 0x00000004720c7825 */ /* 0x108fe400078e0278 */
[----:B------:R-:W-:Y:S04]  /*34840*/  STL.64 [R1+0x11b8], R18 ;  /* 0x0011b81201007387 */ /* 0x000fe80000100a00 */
[----:B------:R-:W3:Y:S01]  /*34850*/  LDL.LU R77, [R1+0x84] ;  /* 0x00008400014d7983 */ /* 0x000ee20000300800 */
[----:B------:R-:W-:Y:S01]  /*34860*/  IMAD R150, R150, 0x68, RZ ;  /* 0x0000006896967824 */ /* 0x000fe200078e02ff */
[----:B------:R-:W2:Y:S02]  /*34870*/  LDC R114, c[0x0][0x3a0] ;  /* 0x0000e800ff727b82 */ /* 0x000ea40000000800 */
[----:B------:R1:W-:Y:S04]  /*34880*/  STL.64 [R1+0x11b0], R12 ;  /* 0x0011b00c01007387 */ /* 0x0003e80000100a00 */
[----:B------:R-:W3:Y:S04]  /*34890*/  LDL.LU R48, [R1+0x7e8] ;  /* 0x0007e80001307983 */ /* 0x000ee80000300800 */
[----:B------:R-:W3:Y:S04]  /*348a0*/  LDL.LU R60, [R1+0x80] ;  /* 0x00008000013c7983 */ /* 0x000ee80000300800 */
[----:B------:R-:W3:Y:S04]  /*348b0*/  LDL.LU R73, [R1+0x7d4] ;  /* 0x0007d40001497983 */ /* 0x000ee80000300800 */
[----:B------:R-:W3:Y:S04]  /*348c0*/  LDL.LU R85, [R1+0x7f0] ;  /* 0x0007f00001557983 */ /* 0x000ee80000300800 */
[----:B------:R-:W3:Y:S04]  /*348d0*/  LDL.LU R98, [R1+0x78] ;  /* 0x0000780001627983 */ /* 0x000ee80000300800 */
[----:B------:R-:W3:Y:S04]  /*348e0*/  LDL.LU R224, [R1+0x7d8] ;  /* 0x0007d80001e07983 */ /* 0x000ee80000300800 */
[----:B-1----:R-:W3:Y:S01]  /*348f0*/  LDL.LU R24, [R1+0x7f4] ;  /* 0x0007f40001187983 */ /* 0x002ee20000300800 */
[----:B------:R-:W-:-:S03]  /*34900*/  IMAD.WIDE R12, R34, 0x4, R120 ;  /* 0x00000004220c7825 */ /* 0x000fc600078e0278 */
[----:B------:R-:W3:Y:S04]  /*34910*/  LDL.LU R223, [R1+0x64] ;  /* 0x0000640001df7983 */ /* 0x000ee80000300800 */
[----:B------:R-:W3:Y:S04]  /*34920*/  LDL.LU R32, [R1+0x7fc] ;  /* 0x0007fc0001207983 */ /* 0x000ee80000300800 */
[----:B------:R1:W-:Y:S04]  /*34930*/  STL.64 [R1+0x428], R12 ;  /* 0x0004280c01007387 */ /* 0x0003e80000100a00 */
[----:B------:R-:W3:Y:S04]  /*34940*/  LDL.LU R202, [R1+0x58] ;  /* 0x0000580001ca7983 */ /* 0x000ee80000300800 */
[----:B------:R-:W3:Y:S01]  /*34950*/  LDL.LU R34, [R1+0x820] ;  /* 0x0008200001227983 */ /* 0x000ee20000300800 */
[----:B-1----:R-:W-:-:S05]  /*34960*/  IMAD.WIDE R12, R42, 0x4, R120 ;  /* 0x000000042a0c7825 */ /* 0x002fca00078e0278 */
[----:B------:R1:W-:Y:S04]  /*34970*/  STL.64 [R1+0x440], R12 ;  /* 0x0004400c01007387 */ /* 0x0003e80000100a00 */
[----:B------:R-:W3:Y:S04]  /*34980*/  LDL.LU R5, [R1+0x50] ;  /* 0x0000500001057983 */ /* 0x000ee80000300800 */
[----:B------:R-:W3:Y:S01]  /*34990*/  LDL.LU R42, [R1+0x834] ;  /* 0x00083400012a7983 */ /* 0x000ee20000300800 */
[----:B------:R-:W-:-:S05]  /*349a0*/  IMAD.WIDE R10, R10, 0x4, R120 ;  /* 0x000000040a0a7825 */ /* 0x000fca00078e0278 */
[----:B------:R1:W-:Y:S04]  /*349b0*/  STL.64 [R1+0x460], R10 ;  /* 0x0004600a01007387 */ /* 0x0003e80000100a00 */
[----:B------:R-:W3:Y:S01]  /*349c0*/  LDL.LU R6, [R1+0x44] ;  /* 0x0000440001067983 */ /* 0x000ee20000300800 */
[----:B-1----:R-:W-:-:S03]  /*349d0*/  IMAD.WIDE R12, R124, 0x4, R120 ;  /* 0x000000047c0c7825 */ /* 0x002fc600078e0278 */
[----:B------:R-:W3:Y:S04]  /*349e0*/  LDL.LU R10, [R1+0x30] ;  /* 0x00003000010a7983 */ /* 0x000ee80000300800 */
[----:B------:R1:W-:Y:S04]  /*349f0*/  STL.64 [R1+0x508], R12 ;  /* 0x0005080c01007387 */ /* 0x0003e80000100a00 */
[----:B------:R-:W3:Y:S04]  /*34a00*/  LDL.LU R191, [R1+0x850] ;  /* 0x0008500001bf7983 */ /* 0x000ee80000300800 */
[----:B-1----:R-:W3:Y:S01]  /*34a10*/  LDL.LU R12, [R1+0x2c] ;  /* 0x00002c00010c7983 */ /* 0x002ee20000300800 */
[----:B----4-:R-:W-:-:S05]  /*34a20*/  IMAD.WIDE R18, R125, 0x4, R120 ;  /* 0x000000047d127825 */ /* 0x010fca00078e0278 */
[----:B------:R1:W-:Y:S04]  /*34a30*/  STL.64 [R1+0x538], R18 ;  /* 0x0005381201007387 */ /* 0x0003e80000100a00 */
[----:B------:R-:W4:Y:S04]  /*34a40*/  LDL.LU R14, [R1+0x28] ;  /* 0x00002800010e7983 */ /* 0x000f280000300800 */
[----:B-1----:R-:W4:Y:S04]  /*34a50*/  LDL.LU R18, [R1+0x24] ;  /* 0x0000240001127983 */ /* 0x002f280000300800 */
[----:B------:R-:W4:Y:S04]  /*34a60*/  LDL.LU R21, [R1+0x20] ;  /* 0x0000200001157983 */ /* 0x000f280000300800 */
[----:B------:R-:W4:Y:S04]  /*34a70*/  LDL.LU R26, [R1+0x7e4] ;  /* 0x0007e400011a7983 */ /* 0x000f280000300800 */
[----:B------:R-:W4:Y:S04]  /*34a80*/  LDL.LU R29, [R1+0x10] ;  /* 0x00001000011d7983 */ /* 0x000f280000300800 */
[----:B------:R-:W4:Y:S04]  /*34a90*/  LDL.LU R124, [R1+0xc] ;  /* 0x00000c00017c7983 */ /* 0x000f280000300800 */
[----:B------:R-:W4:Y:S01]  /*34aa0*/  LDL.LU R125, [R1+0x7ec] ;  /* 0x0007ec00017d7983 */ /* 0x000f220000300800 */
[----:B--2---:R-:W-:-:S05]  /*34ab0*/  IMAD.WIDE R46, R149, 0x4, R120 ;  /* 0x00000004952e7825 */ /* 0x004fca00078e0278 */
[----:B------:R1:W-:Y:S01]  /*34ac0*/  STL.64 [R1+0x558], R46 ;  /* 0x0005582e01007387 */ /* 0x0003e20000100a00 */
[----:B---3--:R-:W-:-:S04]  /*34ad0*/  IMAD.WIDE R30, R77, 0x4, R120 ;  /* 0x000000044d1e7825 */ /* 0x008fc800078e0278 */
[--C-:B------:R-:W-:Y:S01]  /*34ae0*/  IMAD.WIDE R36, R48, 0x4, R120.reuse ;  /* 0x0000000430247825 */ /* 0x100fe200078e0278 */
[----:B------:R2:W-:Y:S01]  /*34af0*/  STL.64 [R1+0x560], R30 ;  /* 0x0005601e01007387 */ /* 0x0005e20000100a00 */
[----:B------:R-:W3:Y:S02]  /*34b00*/  LDC R48, c[0x0][0x3a0] ;  /* 0x0000e800ff307b82 */ /* 0x000ee40000000800 */
[--C-:B-1----:R-:W-:Y:S01]  /*34b10*/  IMAD.WIDE R46, R60, 0x4, R120.reuse ;  /* 0x000000043c2e7825 */ /* 0x102fe200078e0278 */
[----:B------:R1:W-:Y:S04]  /*34b20*/  STL.64 [R1+0x570], R36 ;  /* 0x0005702401007387 */ /* 0x0003e80000100a00 */
[----:B------:R1:W-:Y:S01]  /*34b30*/  STL.64 [R1+0x578], R46 ;  /* 0x0005782e01007387 */ /* 0x0003e20000100a00 */
[----:B--2---:R-:W-:-:S04]  /*34b40*/  IMAD.WIDE R30, R73, 0x4, R120 ;  /* 0x00000004491e7825 */ /* 0x004fc800078e0278 */
[--C-:B-1----:R-:W-:Y:S01]  /*34b50*/  IMAD.WIDE R36, R85, 0x4, R120.reuse ;  /* 0x0000000455247825 */ /* 0x102fe200078e0278 */
[----:B------:R1:W-:Y:S03]  /*34b60*/  STL.64 [R1+0x580], R30 ;  /* 0x0005801e01007387 */ /* 0x0003e60000100a00 */
[--C-:B------:R-:W-:Y:S01]  /*34b70*/  IMAD.WIDE R46, R98, 0x4, R120.reuse ;  /* 0x00000004622e7825 */ /* 0x100fe200078e0278 */
[----:B------:R2:W-:Y:S04]  /*34b80*/  STL.64 [R1+0x5b8], R36 ;  /* 0x0005b82401007387 */ /* 0x0005e80000100a00 */
[----:B------:R-:W-:Y:S01]  /*34b90*/  STL.64 [R1+0x878], R46 ;  /* 0x0008782e01007387 */ /* 0x000fe20000100a00 */
[----:B-1----:R-:W-:-:S02]  /*34ba0*/  IMAD.WIDE R30, R224, 0x4, R120 ;  /* 0x00000004e01e7825 */ /* 0x002fc400078e0278 */
[----:B------:R-:W1:Y:S02]  /*34bb0*/  LDC R224, c[0x0][0x3a0] ;  /* 0x0000e800ffe07b82 */ /* 0x000e640000000800 */
[--C-:B--2---:R-:W-:Y:S02]  /*34bc0*/  IMAD.WIDE R36, R24, 0x4, R120.reuse ;  /* 0x0000000418247825 */ /* 0x104fe400078e0278 */
[----:B------:R-:W2:Y:S04]  /*34bd0*/  LDL.LU R24, [R1+0x7f8] ;  /* 0x0007f80001187983 */ /* 0x000ea80000300800 */
[----:B------:R1:W-:Y:S04]  /*34be0*/  STL.64 [R1+0xfb8], R30 ;  /* 0x000fb81e01007387 */ /* 0x0003e80000100a00 */
[----:B------:R1:W-:Y:S02]  /*34bf0*/  STL.64 [R1+0xfe8], R36 ;  /* 0x000fe82401007387 */ /* 0x0003e40000100a00 */
[----:B-1----:R-:W-:-:S04]  /*34c00*/  IMAD.WIDE R30, R223, 0x4, R120 ;  /* 0x00000004df1e7825 */ /* 0x002fc800078e0278 */
[--C-:B------:R-:W-:Y:S02]  /*34c10*/  IMAD.WIDE R36, R32, 0x4, R120.reuse ;  /* 0x0000000420247825 */ /* 0x100fe400078e0278 */
[----:B------:R-:W3:Y:S04]  /*34c20*/  LDL.LU R32, [R1+0x830] ;  /* 0x0008300001207983 */ /* 0x000ee80000300800 */
[----:B------:R1:W-:Y:S04]  /*34c30*/  STL.64 [R1+0x1010], R30 ;  /* 0x0010101e01007387 */ /* 0x0003e80000100a00 */
[----:B------:R1:W-:Y:S02]  /*34c40*/  STL.64 [R1+0x1130], R36 ;  /* 0x0011302401007387 */ /* 0x0003e40000100a00 */
[----:B-1----:R-:W-:-:S02]  /*34c50*/  IMAD.WIDE R30, R202, 0x4, R120 ;  /* 0x00000004ca1e7825 */ /* 0x002fc400078e0278 */
[----:B------:R-:W1:Y:S02]  /*34c60*/  LDC R202, c[0x0][0x3a8] ;  /* 0x0000ea00ffca7b82 */ /* 0x000e640000000800 */
[--C-:B------:R-:W-:Y:S02]  /*34c70*/  IMAD.WIDE R36, R34, 0x4, R120.reuse ;  /* 0x0000000422247825 */ /* 0x100fe400078e0278 */
[----:B------:R-:W3:Y:S04]  /*34c80*/  LDL.LU R34, [R1+0x838] ;  /* 0x0008380001227983 */ /* 0x000ee80000300800 */
[----:B------:R1:W-:Y:S04]  /*34c90*/  STL.64 [R1+0x1160], R30 ;  /* 0x0011601e01007387 */ /* 0x0003e80000100a00 */
[----:B------:R1:W-:Y:S02]  /*34ca0*/  STL.64 [R1+0x11a8], R36 ;  /* 0x0011a82401007387 */ /* 0x0003e40000100a00 */
[----:B-1----:R-:W-:-:S04]  /*34cb0*/  IMAD.WIDE R30, R5, 0x4, R120 ;  /* 0x00000004051e7825 */ /* 0x002fc800078e0278 */
[--C-:B------:R-:W-:Y:S02]  /*34cc0*/  IMAD.WIDE R36, R42, 0x4, R120.reuse ;  /* 0x000000042a247825 */ /* 0x100fe400078e0278 */
[----:B------:R-:W3:Y:S04]  /*34cd0*/  LDL.LU R42, [R1+0x854] ;  /* 0x00085400012a7983 */ /* 0x000ee80000300800 */
[----:B------:R1:W-:Y:S04]  /*34ce0*/  STL.64 [R1+0x11a0], R30 ;  /* 0x0011a01e01007387 */ /* 0x0003e80000100a00 */
[----:B------:R1:W-:Y:S01]  /*34cf0*/  STL.64 [R1+0x1198], R36 ;  /* 0x0011982401007387 */ /* 0x0003e20000100a00 */
[----:B------:R-:W-:-:S04]  /*34d00*/  IMAD.WIDE R12, R12, 0x4, R120 ;  /* 0x000000040c0c7825 */ /* 0x000fc800078e0278 */
[----:B-1----:R-:W-:-:S04]  /*34d10*/  IMAD.WIDE R30, R6, 0x4, R120 ;  /* 0x00000004061e7825 */ /* 0x002fc800078e0278 */
[--C-:B------:R-:W-:Y:S02]  /*34d20*/  IMAD.WIDE R36, R10, 0x4, R120.reuse ;  /* 0x000000040a247825 */ /* 0x100fe400078e0278 */
[----:B------:R-:W3:Y:S04]  /*34d30*/  LDL.LU R10, [R1+0x858] ;  /* 0x00085800010a7983 */ /* 0x000ee80000300800 */
[----:B------:R1:W-:Y:S04]  /*34d40*/  STL.64 [R1+0x1188], R30 ;  /* 0x0011881e01007387 */ /* 0x0003e80000100a00 */
[----:B------:R4:W-:Y:S01]  /*34d50*/  STL.64 [R1+0x1180], R36 ;  /* 0x0011802401007387 */ /* 0x0009e20000100a00 */
[----:B-1----:R-:W-:-:S05]  /*34d60*/  IMAD.WIDE R30, R191, 0x4, R120 ;  /* 0x00000004bf1e7825 */ /* 0x002fca00078e0278 */
[----:B------:R1:W-:Y:S04]  /*34d70*/  STL.64 [R1+0x1178], R30 ;  /* 0x0011781e01007387 */ /* 0x0003e80000100a00 */
[----:B------:R1:W-:Y:S01]  /*34d80*/  STL.64 [R1+0x1168], R12 ;  /* 0x0011680c01007387 */ /* 0x0003e20000100a00 */
[----:B------:R-:W-:-:S04]  /*34d90*/  IMAD.WIDE R4, R4, 0x4, R120 ;  /* 0x0000000404047825 */ /* 0x000fc800078e0278 */
[----:B----4-:R-:W-:-:S04]  /*34da0*/  IMAD.WIDE R36, R14, 0x4, R120 ;  /* 0x000000040e247825 */ /* 0x010fc800078e0278 */
[--C-:B-1----:R-:W-:Y:S01]  /*34db0*/  IMAD.WIDE R30, R18, 0x4, R120.reuse ;  /* 0x00000004121e7825 */ /* 0x102fe200078e0278 */
[----:B------:R-:W-:Y:S03]  /*34dc0*/  STL.64 [R1+0x1158], R36 ;  /* 0x0011582401007387 */ /* 0x000fe60000100a00 */
[--C-:B------:R-:W-:Y:S01]  /*34dd0*/  IMAD.WIDE R12, R21, 0x4, R120.reuse ;  /* 0x00000004150c7825 */ /* 0x100fe200078e0278 */
[----:B------:R-:W-:Y:S03]  /*34de0*/  STL.64 [R1+0x1148], R30 ;  /* 0x0011481e01007387 */ /* 0x000fe60000100a00 */
[--C-:B------:R-:W-:Y:S01]  /*34df0*/  IMAD.WIDE R18, R26, 0x4, R120.reuse ;  /* 0x000000041a127825 */ /* 0x100fe200078e0278 */
[----:B------:R1:W-:Y:S03]  /*34e00*/  STL.64 [R1+0x1140], R12 ;  /* 0x0011400c01007387 */ /* 0x0003e60000100a00 */
[--C-:B------:R-:W-:Y:S01]  /*34e10*/  IMAD.WIDE R26, R29, 0x4, R120.reuse ;  /* 0x000000041d1a7825 */ /* 0x100fe200078e0278 */
[----:B------:R4:W-:Y:S04]  /*34e20*/  STL.64 [R1+0x1138], R18 ;  /* 0x0011381201007387 */ /* 0x0009e80000100a00 */
[----:B------:R4:W-:Y:S01]  /*34e30*/  STL.64 [R1+0x1128], R26 ;  /* 0x0011281a01007387 */ /* 0x0009e20000100a00 */
[----:B-1----:R-:W-:-:S04]  /*34e40*/  IMAD.WIDE R12, R124, 0x4, R120 ;  /* 0x000000047c0c7825 */ /* 0x002fc800078e0278 */
[--C-:B----4-:R-:W-:Y:S01]  /*34e50*/  IMAD.WIDE R18, R125, 0x4, R120.reuse ;  /* 0x000000047d127825 */ /* 0x110fe200078e0278 */
[----:B------:R-:W4:Y:S04]  /*34e60*/  LDL.LU R26, [R1+0x85c] ;  /* 0x00085c00011a7983 */ /* 0x000f280000300800 */
[----:B------:R1:W-:Y:S04]  /*34e70*/  STL.64 [R1+0x1118], R12 ;  /* 0x0011180c01007387 */ /* 0x0003e80000100a00 */
[----:B------:R-:W-:Y:S04]  /*34e80*/  STL.64 [R1+0x1110], R18 ;  /* 0x0011101201007387 */ /* 0x000fe80000100a00 */
[----:B------:R-:W4:Y:S01]  /*34e90*/  LDL.LU R29, [R1+0x824] ;  /* 0x00082400011d7983 */ /* 0x000f220000300800 */
[----:B-1----:R-:W-:-:S05]  /*34ea0*/  IMAD.WIDE R12, R250, 0x4, R120 ;  /* 0x00000004fa0c7825 */ /* 0x002fca00078e0278 */
[----:B------:R1:W-:Y:S01]  /*34eb0*/  STL.64 [R1+0x1108], R12 ;  /* 0x0011080c01007387 */ /* 0x0003e20000100a00 */
[----:B------:R-:W-:-:S03]  /*34ec0*/  IMAD.WIDE R14, R15, 0x4, R120 ;  /* 0x000000040f0e7825 */ /* 0x000fc600078e0278 */
[----:B------:R-:W4:Y:S04]  /*34ed0*/  LDL.LU R124, [R1+0x870] ;  /* 0x00087000017c7983 */ /* 0x000f280000300800 */
[----:B------:R1:W-:Y:S04]  /*34ee0*/  STL.64 [R1+0x1100], R4 ;  /* 0x0011000401007387 */ /* 0x0003e80000100a00 */
[----:B------:R1:W-:Y:S04]  /*34ef0*/  STL.64 [R1+0x10f8], R14 ;  /* 0x0010f80e01007387 */ /* 0x0003e80000100a00 */
[----:B------:R-:W4:Y:S01]  /*34f00*/  LDL.LU R125, [R1+0x83c] ;  /* 0x00083c00017d7983 */ /* 0x000f220000300800 */
[----:B-1----:R-:W-:-:S04]  /*34f10*/  IMAD.WIDE R12, R17, 0x4, R120 ;  /* 0x00000004110c7825 */ /* 0x002fc800078e0278 */
[--C-:B------:R-:W-:Y:S01]  /*34f20*/  IMAD.WIDE R4, R22, 0x4, R120.reuse ;  /* 0x0000000416047825 */ /* 0x100fe200078e0278 */
[----:B------:R-:W-:Y:S03]  /*34f30*/  STL.64 [R1+0x10f0], R12 ;  /* 0x0010f00c01007387 */ /* 0x000fe60000100a00 */
[--C-:B------:R-:W-:Y:S01]  /*34f40*/  IMAD.WIDE R14, R35, 0x4, R120.reuse ;  /* 0x00000004230e7825 */ /* 0x100fe200078e0278 */
[----:B------:R1:W-:Y:S03]  /*34f50*/  STL.64 [R1+0x10e8], R4 ;  /* 0x0010e80401007387 */ /* 0x0003e60000100a00 */
[----:B-1----:R-:W-:-:S04]  /*34f60*/  IMAD.WIDE R4, R40, 0x4, R120 ;  /* 0x0000000428047825 */ /* 0x002fc800078e0278 */
[----:B--2---:R-:W-:-:S05]  /*34f70*/  IMAD.WIDE R12, R24, 0x4, R120 ;  /* 0x00000004180c7825 */ /* 0x004fca00078e0278 */
[----:B------:R3:W-:Y:S04]  /*34f80*/  STL.64 [R1+0x10e0], R12 ;  /* 0x0010e00c01007387 */ /* 0x0007e80000100a00 */
[----:B------:R1:W-:Y:S04]  /*34f90*/  STL.64 [R1+0x10d8], R14 ;  /* 0x0010d80e01007387 */ /* 0x0003e80000100a00 */
[----:B------:R2:W-:Y:S01]  /*34fa0*/  STL.64 [R1+0x10d0], R4 ;  /* 0x0010d00401007387 */ /* 0x0005e20000100a00 */
[----:B---3--:R-:W-:-:S04]  /*34fb0*/  IMAD.WIDE R12, R32, 0x4, R120 ;  /* 0x00000004200c7825 */ /* 0x008fc800078e0278 */
[--C-:B-1----:R-:W-:Y:S01]  /*34fc0*/  IMAD.WIDE R14, R54, 0x4, R120.reuse ;  /* 0x00000004360e7825 */ /* 0x102fe200078e0278 */
[----:B------:R1:W-:Y:S03]  /*34fd0*/  STL.64 [R1+0x10c8], R12 ;  /* 0x0010c80c01007387 */ /* 0x0003e60000100a00 */
[--C-:B--2---:R-:W-:Y:S01]  /*34fe0*/  IMAD.WIDE R4, R59, 0x4, R120.reuse ;  /* 0x000000043b047825 */ /* 0x104fe200078e0278 */
        /* <DEDUP_REMOVED lines=14> */
[----:B-1----:R-:W-:-:S04]  /*350d0*/  IMAD.WIDE R12, R10, 0x4, R120 ;  /* 0x000000040a0c7825 */ /* 0x002fc800078e0278 */
[--C-:B------:R-:W-:Y:S01]  /*350e0*/  IMAD.WIDE R10, R108, 0x4, R120.reuse ;  /* 0x000000046c0a7825 */ /* 0x100fe200078e0278 */
[----:B------:R-:W-:Y:S03]  /*350f0*/  STL.64 [R1+0x1080], R12 ;  /* 0x0010800c01007387 */ /* 0x000fe60000100a00 */
[--C-:B--2---:R-:W-:Y:S01]  /*35100*/  IMAD.WIDE R4, R109, 0x4, R120.reuse ;  /* 0x000000046d047825 */ /* 0x104fe200078e0278 */
[----:B------:R-:W2:Y:S04]  /*35110*/  LDL.LU R32, [R1+0x874] ;  /* 0x0008740001207983 */ /* 0x000ea80000300800 */
[----:B------:R1:W-:Y:S04]  /*35120*/  STL.64 [R1+0x1078], R10 ;  /* 0x0010780a01007387 */ /* 0x0003e80000100a00 */
[----:B------:R-:W3:Y:S04]  /*35130*/  LDL.LU R34, [R1+0x88c] ;  /* 0x00088c0001227983 */ /* 0x000ee80000300800 */
[----:B------:R1:W-:Y:S02]  /*35140*/  STL.64 [R1+0x1070], R4 ;  /* 0x0010700401007387 */ /* 0x0003e40000100a00 */
[----:B-1----:R-:W-:-:S02]  /*35150*/  IMAD.WIDE R10, R113, 0x4, R120 ;  /* 0x00000004710a7825 */ /* 0x002fc400078e0278 */
[----:B------:R-:W3:Y:S01]  /*35160*/  LDL.LU R42, [R1+0x880] ;  /* 0x00088000012a7983 */ /* 0x000ee20000300800 */
[----:B------:R-:W1:Y:S03]  /*35170*/  LDC R113, c[0x0][0x3a8] ;  /* 0x0000ea00ff717b82 */ /* 0x000e660000000800 */
[----:B------:R1:W-:Y:S01]  /*35180*/  STL.64 [R1+0x1068], R10 ;  /* 0x0010680a01007387 */ /* 0x0003e20000100a00 */
[----:B------:R-:W-:-:S04]  /*35190*/  IMAD.WIDE R4, R115, 0x4, R120 ;  /* 0x0000000473047825 */ /* 0x000fc800078e0278 */
[----:B------:R-:W2:Y:S01]  /*351a0*/  LDC R115, c[0x0][0x3a0] ;  /* 0x0000e800ff737b82 */ /* 0x000ea20000000800 */
[----:B-1----:R-:W3:Y:S04]  /*351b0*/  LDL.LU R10, [R1+0x89c] ;  /* 0x00089c00010a7983 */ /* 0x002ee80000300800 */
[----:B------:R1:W-:Y:S01]  /*351c0*/  STL.64 [R1+0x1060], R4 ;  /* 0x0010600401007387 */ /* 0x0003e20000100a00 */
[----:B------:R-:W-:-:S04]  /*351d0*/  IMAD.WIDE R12, R119, 0x4, R120 ;  /* 0x00000004770c7825 */ /* 0x000fc800078e0278 */
[----:B-1----:R-:W-:-:S05]  /*351e0*/  IMAD.WIDE R4, R116, 0x4, R120 ;  /* 0x0000000474047825 */ /* 0x002fca00078e0278 */
[----:B------:R1:W-:Y:S02]  /*351f0*/  STL.64 [R1+0x1058], R4 ;  /* 0x0010580401007387 */ /* 0x0003e40000100a00 */
[--C-:B-1----:R-:W-:Y:S02]  /*35200*/  IMAD.WIDE R4, R128, 0x4, R120.reuse ;  /* 0x0000000480047825 */ /* 0x102fe400078e0278 */
[----:B------:R-:W1:Y:S02]  /*35210*/  LDC R128, c[0x0][0x3a8] ;  /* 0x0000ea00ff807b82 */ /* 0x000e640000000800 */
[----:B----4-:R-:W-:-:S05]  /*35220*/  IMAD.WIDE R14, R26, 0x4, R120 ;  /* 0x000000041a0e7825 */ /* 0x010fca00078e0278 */
[----:B------:R4:W-:Y:S04]  /*35230*/  STL.64 [R1+0x1050], R14 ;  /* 0x0010500e01007387 */ /* 0x0009e80000100a00 */
[----:B------:R1:W-:Y:S04]  /*35240*/  STL.64 [R1+0x1048], R12 ;  /* 0x0010480c01007387 */ /* 0x0003e80000100a00 */
[----:B------:R1:W-:Y:S01]  /*35250*/  STL.64 [R1+0x1040], R4 ;  /* 0x0010400401007387 */ /* 0x0003e20000100a00 */
[--C-:B----4-:R-:W-:Y:S02]  /*35260*/  IMAD.WIDE R14, R29, 0x4, R120.reuse ;  /* 0x000000041d0e7825 */ /* 0x110fe400078e0278 */
[----:B------:R-:W4:Y:S03]  /*35270*/  LDC R29, c[0x0][0x3a0] ;  /* 0x0000e800ff1d7b82 */ /* 0x000f260000000800 */
[----:B------:R-:W-:Y:S01]  /*35280*/  STL.64 [R1+0x1038], R14 ;  /* 0x0010380e01007387 */ /* 0x000fe20000100a00 */
[----:B-1----:R-:W-:-:S03]  /*35290*/  IMAD.WIDE R12, R124, 0x4, R120 ;  /* 0x000000047c0c7825 */ /* 0x002fc600078e0278 */
[----:B------:R-:W4:Y:S01]  /*352a0*/  LDL.LU R124, [R1+0x8a0] ;  /* 0x0008a000017c7983 */ /* 0x000f220000300800 */
[----:B------:R-:W-:-:S03]  /*352b0*/  IMAD.WIDE R4, R131, 0x4, R120 ;  /* 0x0000000483047825 */ /* 0x000fc600078e0278 */
[----:B------:R-:W-:Y:S04]  /*352c0*/  STL.64 [R1+0x1030], R12 ;  /* 0x0010300c01007387 */ /* 0x000fe80000100a00 */
[----:B------:R1:W-:Y:S02]  /*352d0*/  STL.64 [R1+0x1028], R4 ;  /* 0x0010280401007387 */ /* 0x0003e40000100a00 */
[--C-:B-1----:R-:W-:Y:S02]  /*352e0*/  IMAD.WIDE R4, R125, 0x4, R120.reuse ;  /* 0x000000047d047825 */ /* 0x102fe400078e0278 */
[----:B------:R-:W4:Y:S02]  /*352f0*/  LDL.LU R125, [R1+0x884] ;  /* 0x00088400017d7983 */ /* 0x000f240000300800 */
[----:B------:R-:W-:-:S04]  /*35300*/  IMAD.WIDE R12, R132, 0x4, R120 ;  /* 0x00000004840c7825 */ /* 0x000fc800078e0278 */
[--C-:B------:R-:W-:Y:S01]  /*35310*/  IMAD.WIDE R14, R136, 0x4, R120.reuse ;  /* 0x00000004880e7825 */ /* 0x100fe200078e0278 */
        /* <DEDUP_REMOVED lines=26> */
[----:B------:R2:W-:Y:S04]  /*354c0*/  STL.64 [R1+0xf90], R12 ;  /* 0x000f900c01007387 */ /* 0x0005e80000100a00 */
[----:B------:R-:W-:Y:S01]  /*354d0*/  STL.64 [R1+0xf88], R14 ;  /* 0x000f880e01007387 */ /* 0x000fe20000100a00 */
[----:B--2---:R-:W-:-:S05]  /*354e0*/  IMAD.WIDE R4, R157, 0x4, R120 ;  /* 0x000000049d047825 */ /* 0x004fca00078e0278 */
[----:B------:R2:W-:Y:S01]  /*354f0*/  STL.64 [R1+0xf80], R4 ;  /* 0x000f800401007387 */ /* 0x0005e20000100a00 */
[----:B------:R-:W-:-:S04]  /*35500*/  IMAD.WIDE R12, R32, 0x4, R120 ;  /* 0x00000004200c7825 */ /* 0x000fc800078e0278 */
[--C-:B--2---:R-:W-:Y:S01]  /*35510*/  IMAD.WIDE R4, R160, 0x4, R120.reuse ;  /* 0x00000004a0047825 */ /* 0x104fe200078e0278 */
[----:B------:R2:W-:Y:S01]  /*35520*/  STL.64 [R1+0xec8], R12 ;  /* 0x000ec80c01007387 */ /* 0x0005e20000100a00 */
[----:B------:R-:W1:Y:S02]  /*35530*/  LDC R160, c[0x0][0x3a8] ;  /* 0x0000ea00ffa07b82 */ /* 0x000e640000000800 */
[----:B---3--:R-:W-:-:S05]  /*35540*/  IMAD.WIDE R14, R34, 0x4, R120 ;  /* 0x00000004220e7825 */ /* 0x008fca00078e0278 */
[----:B------:R3:W-:Y:S01]  /*35550*/  STL.64 [R1+0xec0], R14 ;  /* 0x000ec00e01007387 */ /* 0x0007e20000100a00 */
[----:B--2---:R-:W-:-:S03]  /*35560*/  IMAD.WIDE R12, R161, 0x4, R120 ;  /* 0x00000004a10c7825 */ /* 0x004fc600078e0278 */
[----:B------:R2:W-:Y:S01]  /*35570*/  STL.64 [R1+0xa58], R4 ;  /* 0x000a580401007387 */ /* 0x0005e20000100a00 */
[----:B------:R-:W1:Y:S03]  /*35580*/  LDC R161, c[0x0][0x3a0] ;  /* 0x0000e800ffa17b82 */ /* 0x000e660000000800 */
[----:B------:R2:W-:Y:S01]  /*35590*/  STL.64 [R1+0xa50], R12 ;  /* 0x000a500c01007387 */ /* 0x0005e20000100a00 */
[----:B---3--:R-:W-:-:S04]  /*355a0*/  IMAD.WIDE R14, R42, 0x4, R120 ;  /* 0x000000042a0e7825 */ /* 0x008fc800078e0278 */
[--C-:B--2---:R-:W-:Y:S01]  /*355b0*/  IMAD.WIDE R4, R10, 0x4, R120.reuse ;  /* 0x000000040a047825 */ /* 0x104fe200078e0278 */
[----:B------:R-:W-:Y:S03]  /*355c0*/  STL.64 [R1+0xa48], R14 ;  /* 0x000a480e01007387 */ /* 0x000fe60000100a00 */
[--C-:B------:R-:W-:Y:S01]  /*355d0*/  IMAD.WIDE R12, R163, 0x4, R120.reuse ;  /* 0x00000004a30c7825 */ /* 0x100fe200078e0278 */
[----:B------:R2:W-:Y:S03]  /*355e0*/  STL.64 [R1+0xa40], R4 ;  /* 0x000a400401007387 */ /* 0x0005e60000100a00 */
[--C-:B------:R-:W-:Y:S01]  /*355f0*/  IMAD.WIDE R10, R164, 0x4, R120.reuse ;  /* 0x00000004a40a7825 */ /* 0x100fe200078e0278 */
[----:B------:R3:W-:Y:S04]  /*35600*/  STL.64 [R1+0xa38], R12 ;  /* 0x000a380c01007387 */ /* 0x0007e80000100a00 */
[----:B------:R3:W-:Y:S01]  /*35610*/  STL.64 [R1+0xa30], R10 ;  /* 0x000a300a01007387 */ /* 0x0007e20000100a00 */
[----:B--2---:R-:W-:-:S04]  /*35620*/  IMAD.WIDE R4, R167, 0x4, R120 ;  /* 0x00000004a7047825 */ /* 0x004fc800078e0278 */
[--C-:B---3--:R-:W-:Y:S01]  /*35630*/  IMAD.WIDE R12, R168, 0x4, R120.reuse ;  /* 0x00000004a80c7825 */ /* 0x108fe200078e0278 */
[----:B------:R2:W-:Y:S03]  /*35640*/  STL.64 [R1+0xa28], R4 ;  /* 0x000a280401007387 */ /* 0x0005e60000100a00 */
[--C-:B------:R-:W-:Y:S01]  /*35650*/  IMAD.WIDE R10, R171, 0x4, R120.reuse ;  /* 0x00000004ab0a7825 */ /* 0x100fe200078e0278 */
[----:B------:R3:W-:Y:S04]  /*35660*/  STL.64 [R1+0xa20], R12 ;  /* 0x000a200c01007387 */ /* 0x0007e80000100a00 */
[----:B------:R-:W-:Y:S01]  /*35670*/  STL.64 [R1+0xa18], R10 ;  /* 0x000a180a01007387 */ /* 0x000fe20000100a00 */
[----:B--2---:R-:W-:-:S04]  /*35680*/  IMAD.WIDE R4, R172, 0x4, R120 ;  /* 0x00000004ac047825 */ /* 0x004fc800078e0278 */
[--C-:B---3--:R-:W-:Y:S01]  /*35690*/  IMAD.WIDE R12, R175, 0x4, R120.reuse ;  /* 0x00000004af0c7825 */ /* 0x108fe200078e0278 */
[----:B------:R2:W-:Y:S04]  /*356a0*/  STL.64 [R1+0xa10], R4 ;  /* 0x000a100401007387 */ /* 0x0005e80000100a00 */
[----:B------:R3:W-:Y:S01]  /*356b0*/  STL.64 [R1+0xa08], R12 ;  /* 0x000a080c01007387 */ /* 0x0007e20000100a00 */
[----:B--2---:R-:W-:-:S04]  /*356c0*/  IMAD.WIDE R4, R176, 0x4, R120 ;  /* 0x00000004b0047825 */ /* 0x004fc800078e0278 */
[--C-:B---3--:R-:W-:Y:S02]  /*356d0*/  IMAD.WIDE R12, R177, 0x4, R120.reuse ;  /* 0x00000004b10c7825 */ /* 0x108fe400078e0278 */
[----:B------:R-:W2:Y:S02]  /*356e0*/  LDC R177, c[0x0][0x3a8] ;  /* 0x0000ea00ffb17b82 */ /* 0x000ea40000000800 */
[----:B----4-:R-:W-:-:S05]  /*356f0*/  IMAD.WIDE R10, R124, 0x4, R120 ;  /* 0x000000047c0a7825 */ /* 0x010fca00078e0278 */
[----:B------:R3:W-:Y:S04]  /*35700*/  STL.64 [R1+0xa00], R10 ;  /* 0x000a000a01007387 */ /* 0x0007e80000100a00 */
[----:B------:R4:W-:Y:S04]  /*35710*/  STL.64 [R1+0x9f8], R4 ;  /* 0x0009f80401007387 */ /* 0x0009e80000100a00 */
[----:B------:R-:W-:Y:S01]  /*35720*/  STL.64 [R1+0x9f0], R12 ;  /* 0x0009f00c01007387 */ /* 0x000fe20000100a00 */
[----:B---3--:R-:W-:-:S04]  /*35730*/  IMAD.WIDE R10, R125, 0x4, R120 ;  /* 0x000000047d0a7825 */ /* 0x008fc800078e0278 */
[--C-:B----4-:R-:W-:Y:S02]  /*35740*/  IMAD.WIDE R4, R252, 0x4, R120.reuse ;  /* 0x00000004fc047825 */ /* 0x110fe400078e0278 */
[----:B------:R-:W3:Y:S04]  /*35750*/  LDL.LU R252, [R1+0x838c] ;  /* 0x00838c0001fc7983 */ /* 0x000ee80000300800 */
[----:B------:R4:W-:Y:S02]  /*35760*/  STL.64 [R1+0x9e8], R10 ;  /* 0x0009e80a01007387 */ /* 0x0009e40000100a00 */
[--C-:B----4-:R-:W-:Y:S02]  /*35770*/  IMAD.WIDE R10, R105, 0x4, R120.reuse ;  /* 0x00000004690a7825 */ /* 0x110fe400078e0278 */
[----:B------:R-:W4:Y:S04]  /*35780*/  LDL.LU R105, [R1+0x8388] ;  /* 0x0083880001697983 */ /* 0x000f280000300800 */
[----:B------:R1:W-:Y:S01]  /*35790*/  STL.64 [R1+0x9e0], R4 ;  /* 0x0009e00401007387 */ /* 0x0003e20000100a00 */
[----:B------:R-:W-:-:S03]  /*357a0*/  IMAD.WIDE R12, R104, 0x4, R120 ;  /* 0x00000004680c7825 */ /* 0x000fc600078e0278 */
[----:B------:R2:W-:Y:S04]  /*357b0*/  STL.64 [R1+0x8a8], R10 ;  /* 0x0008a80a01007387 */ /* 0x0005e80000100a00 */
[----:B------:R-:W4:Y:S01]  /*357c0*/  LDL.LU R104, [R1+0x8384] ;  /* 0x0083840001687983 */ /* 0x000f220000300800 */
[----:B-1----:R-:W-:-:S05]  /*357d0*/  IMAD.WIDE R4, R187, 0x4, R120 ;  /* 0x00000004bb047825 */ /* 0x002fca00078e0278 */
[----:B------:R1:W-:Y:S01]  /*357e0*/  STL.64 [R1+0x8a0], R4 ;  /* 0x0008a00401007387 */ /* 0x0003e20000100a00 */
[----:B--2---:R-:W-:-:S03]  /*357f0*/  IMAD.WIDE R10, R209, 0x4, R120 ;  /* 0x00000004d10a7825 */ /* 0x004fc600078e0278 */
[----:B------:R2:W-:Y:S01]  /*35800*/  STL.64 [R1+0x888], R12 ;  /* 0x0008880c01007387 */ /* 0x0005e20000100a00 */
[----:B-1----:R-:W-:-:S04]  /*35810*/  IMAD.WIDE R4, R199, 0x4, R120 ;  /* 0x00000004c7047825 */ /* 0x002fc800078e0278 */
[--C-:B--2---:R-:W-:Y:S01]  /*35820*/  IMAD.WIDE R12, R210, 0x4, R120.reuse ;  /* 0x00000004d20c7825 */ /* 0x104fe200078e0278 */
[----:B------:R1:W-:Y:S01]  /*35830*/  STL.64 [R1+0x880], R4 ;  /* 0x0008800401007387 */ /* 0x0003e20000100a00 */
[----:B------:R-:W2:Y:S03]  /*35840*/  LDC R210, c[0x0][0x3a8] ;  /* 0x0000ea00ffd27b82 */ /* 0x000ea60000000800 */
        /* <DEDUP_REMOVED lines=18> */
[----:B------:R2:W-:Y:S04]  /*35970*/  STL.64 [R1+0x7d8], R10 ;  /* 0x0007d80a01007387 */ /* 0x0005e80000100a00 */
[----:B------:R-:W-:Y:S01]  /*35980*/  STL.64 [R1+0x7d0], R12 ;  /* 0x0007d00c01007387 */ /* 0x000fe20000100a00 */
[----:B-1----:R-:W-:-:S04]  /*35990*/  IMAD.WIDE R4, R8, 0x4, R120 ;  /* 0x0000000408047825 */ /* 0x002fc800078e0278 */
[--C-:B--2---:R-:W-:Y:S01]  /*359a0*/  IMAD.WIDE R10, R222, 0x4, R120.reuse ;  /* 0x00000004de0a7825 */ /* 0x104fe200078e0278 */
[----:B------:R1:W-:Y:S01]  /*359b0*/  STL.64 [R1+0x7c8], R4 ;  /* 0x0007c80401007387 */ /* 0x0003e20000100a00 */
[----:B------:R-:W2:Y:S02]  /*359c0*/  LDC R222, c[0x0][0x3a8] ;  /* 0x0000ea00ffde7b82 */ /* 0x000ea40000000800 */
[--C-:B------:R-:W-:Y:S01]  /*359d0*/  IMAD.WIDE R8, R182, 0x4, R120.reuse ;  /* 0x00000004b6087825 */ /* 0x100fe200078e0278 */
[----:B------:R1:W-:Y:S05]  /*359e0*/  STL.64 [R1+0x7c0], R10 ;  /* 0x0007c00a01007387 */ /* 0x0003ea0000100a00 */
[----:B------:R-:W2:Y:S01]  /*359f0*/  LDC R182, c[0x0][0x3a8] ;  /* 0x0000ea00ffb67b82 */ /* 0x000ea20000000800 */
[----:B-1----:R-:W-:-:S02]  /*35a00*/  IMAD.WIDE R4, R103, 0x4, R120 ;  /* 0x0000000467047825 */ /* 0x002fc400078e0278 */
[----:B------:R-:W2:Y:S02]  /*35a10*/  LDL.LU R103, [R1+0x8380] ;  /* 0x0083800001677983 */ /* 0x000ea40000300800 */
[--C-:B------:R-:W-:Y:S02]  /*35a20*/  IMAD.WIDE R10, R2, 0x4, R120.reuse ;  /* 0x00000004020a7825 */ /* 0x100fe400078e0278 */
[----:B------:R1:W-:Y:S04]  /*35a30*/  STL.64 [R1+0x7b8], R8 ;  /* 0x0007b80801007387 */ /* 0x0003e80000100a00 */
[----:B------:R-:W2:Y:S04]  /*35a40*/  LDL.LU R2, [R1+0x837c] ;  /* 0x00837c0001027983 */ /* 0x000ea80000300800 */
[----:B------:R3:W-:Y:S01]  /*35a50*/  STL.64 [R1+0x7b0], R4 ;  /* 0x0007b00401007387 */ /* 0x0007e20000100a00 */
[----:B-1----:R-:W-:-:S03]  /*35a60*/  IMAD.WIDE R8, R233, 0x4, R120 ;  /* 0x00000004e9087825 */ /* 0x002fc600078e0278 */
[----:B------:R4:W-:Y:S01]  /*35a70*/  STL.64 [R1+0x7a8], R10 ;  /* 0x0007a80a01007387 */ /* 0x0009e20000100a00 */
[----:B---3--:R-:W-:-:S03]  /*35a80*/  IMAD.WIDE R4, R252, 0x4, R120 ;  /* 0x00000004fc047825 */ /* 0x008fc600078e0278 */
[----:B------:R-:W3:Y:S04]  /*35a90*/  LDL.LU R252, [R1+0x8378] ;  /* 0x0083780001fc7983 */ /* 0x000ee80000300800 */
[----:B------:R1:W-:Y:S01]  /*35aa0*/  STL.64 [R1+0x7a0], R8 ;  /* 0x0007a00801007387 */ /* 0x0003e20000100a00 */
[----:B----4-:R-:W-:-:S03]  /*35ab0*/  IMAD.WIDE R10, R105, 0x4, R120 ;  /* 0x00000004690a7825 */ /* 0x010fc600078e0278 */
[----:B------:R-:W4:Y:S04]  /*35ac0*/  LDL.LU R105, [R1+0x8374] ;  /* 0x0083740001697983 */ /* 0x000f280000300800 */
[----:B------:R1:W-:Y:S02]  /*35ad0*/  STL.64 [R1+0x798], R4 ;  /* 0x0007980401007387 */ /* 0x0003e40000100a00 */
[--C-:B-1----:R-:W-:Y:S02]  /*35ae0*/  IMAD.WIDE R8, R126, 0x4, R120.reuse ;  /* 0x000000047e087825 */ /* 0x102fe400078e0278 */
[----:B------:R-:W1:Y:S01]  /*35af0*/  LDC R126, c[0x0][0x3a8] ;  /* 0x0000ea00ff7e7b82 */ /* 0x000e620000000800 */
[----:B------:R1:W-:Y:S01]  /*35b00*/  STL.64 [R1+0x790], R10 ;  /* 0x0007900a01007387 */ /* 0x0003e20000100a00 */
[----:B------:R-:W-:-:S06]  /*35b10*/  IMAD.WIDE R4, R234, 0x4, R120 ;  /* 0x00000004ea047825 */ /* 0x000fcc00078e0278 */
[----:B------:R-:W2:Y:S01]  /*35b20*/  LDC R234, c[0x0][0x3a8] ;  /* 0x0000ea00ffea7b82 */ /* 0x000ea20000000800 */
[--C-:B-1----:R-:W-:Y:S01]  /*35b30*/  IMAD.WIDE R10, R127, 0x4, R120.reuse ;  /* 0x000000047f0a7825 */ /* 0x102fe200078e0278 */
[----:B------:R1:W-:Y:S04]  /*35b40*/  STL.64 [R1+0x788], R4 ;  /* 0x0007880401007387 */ /* 0x0003e80000100a00 */
[----:B------:R1:W-:Y:S04]  /*35b50*/  STL.64 [R1+0x780], R8 ;  /* 0x0007800801007387 */ /* 0x0003e80000100a00 */
[----:B------:R1:W-:Y:S02]  /*35b60*/  STL.64 [R1+0x778], R10 ;  /* 0x0007780a01007387 */ /* 0x0003e40000100a00 */
[----:B-1----:R-:W-:-:S04]  /*35b70*/  IMAD.WIDE R4, R93, 0x4, R120 ;  /* 0x000000045d047825 */ /* 0x002fc800078e0278 */
[--C-:B------:R-:W-:Y:S01]  /*35b80*/  IMAD.WIDE R8, R122, 0x4, R120.reuse ;  /* 0x000000047a087825 */ /* 0x100fe200078e0278 */
[----:B------:R1:W-:Y:S01]  /*35b90*/  STL.64 [R1+0x770], R4 ;  /* 0x0007700401007387 */ /* 0x0003e20000100a00 */
[----:B------:R-:W2:Y:S02]  /*35ba0*/  LDC R122, c[0x0][0x3a8] ;  /* 0x0000ea00ff7a7b82 */ /* 0x000ea40000000800 */
[--C-:B------:R-:W-:Y:S01]  /*35bb0*/  IMAD.WIDE R10, R123, 0x4, R120.reuse ;  /* 0x000000047b0a7825 */ /* 0x100fe200078e0278 */
[----:B------:R1:W-:Y:S04]  /*35bc0*/  STL.64 [R1+0x768], R8 ;  /* 0x0007680801007387 */ /* 0x0003e80000100a00 */
[----:B------:R-:W-:Y:S01]  /*35bd0*/  STL.64 [R1+0x760], R10 ;  /* 0x0007600a01007387 */ /* 0x000fe20000100a00 */
[----:B-1----:R-:W-:-:S04]  /*35be0*/  IMAD.WIDE R4, R63, 0x4, R120 ;  /* 0x000000043f047825 */ /* 0x002fc800078e0278 */
[--C-:B------:R-:W-:Y:S02]  /*35bf0*/  IMAD.WIDE R8, R104, 0x4, R120.reuse ;  /* 0x0000000468087825 */ /* 0x100fe400078e0278 */
[----:B------:R-:W4:Y:S04]  /*35c00*/  LDL.LU R104, [R1+0x8370] ;  /* 0x0083700001687983 */ /* 0x000f280000300800 */
[----:B------:R2:W-:Y:S02]  /*35c10*/  STL.64 [R1+0x758], R4 ;  /* 0x0007580401007387 */ /* 0x0005e40000100a00 */
[--C-:B--2---:R-:W-:Y:S02]  /*35c20*/  IMAD.WIDE R4, R103, 0x4, R120.reuse ;  /* 0x0000000467047825 */ /* 0x104fe400078e0278 */
[----:B------:R-:W2:Y:S04]  /*35c30*/  LDL.LU R103, [R1+0x836c] ;  /* 0x00836c0001677983 */ /* 0x000ea80000300800 */
[----:B------:R1:W-:Y:S02]  /*35c40*/  STL.64 [R1+0x750], R8 ;  /* 0x0007500801007387 */ /* 0x0003e40000100a00 */
[----:B-1----:R-:W-:-:S02]  /*35c50*/  IMAD.WIDE R8, R2, 0x4, R120 ;  /* 0x0000000402087825 */ /* 0x002fc400078e0278 */
[----:B------:R-:W2:Y:S04]  /*35c60*/  LDL.LU R2, [R1+0x8368] ;  /* 0x0083680001027983 */ /* 0x000ea80000300800 */
[----:B------:R-:W-:Y:S04]  /*35c70*/  STL.64 [R1+0x748], R4 ;  /* 0x0007480401007387 */ /* 0x000fe80000100a00 */
[----:B------:R1:W-:Y:S02]  /*35c80*/  STL.64 [R1+0x740], R8 ;  /* 0x0007400801007387 */ /* 0x0003e40000100a00 */
[--C-:B-1----:R-:W-:Y:S01]  /*35c90*/  IMAD.WIDE R8, R134, 0x4, R120.reuse ;  /* 0x0000000486087825 */ /* 0x102fe200078e0278 */
[----:B------:R-:W1:Y:S01]  /*35ca0*/  S2R R123, SR_TID.X ;  /* 0x00000000007b7919 */ /* 0x000e620000002100 */
[----:B------:R-:W1:Y:S02]  /*35cb0*/  LDC R134, c[0x0][0x3a8] ;  /* 0x0000ea00ff867b82 */ /* 0x000e640000000800 */
[----:B---3--:R-:W-:-:S06]  /*35cc0*/  IMAD.WIDE R4, R252, 0x4, R120 ;  /* 0x00000004fc047825 */ /* 0x008fcc00078e0278 */
[----:B------:R-:W3:Y:S01]  /*35cd0*/  LDC R252, c[0x0][0x3a0] ;  /* 0x0000e800fffc7b82 */ /* 0x000ee20000000800 */
[----:B------:R1:W-:Y:S01]  /*35ce0*/  STL.64 [R1+0x738], R4 ;  /* 0x0007380401007387 */ /* 0x0003e20000100a00 */
[----:B----4-:R-:W-:-:S06]  /*35cf0*/  IMAD.WIDE R10, R105, 0x4, R120 ;  /* 0x00000004690a7825 */ /* 0x010fcc00078e0278 */
[----:B------:R-:W4:Y:S01]  /*35d00*/  LDC R105, c[0x0][0x3a0] ;  /* 0x0000e800ff697b82 */ /* 0x000f220000000800 */
[--C-:B-1----:R-:W-:Y:S01]  /*35d10*/  IMAD.WIDE R4, R248, 0x4, R120.reuse ;  /* 0x00000004f8047825 */ /* 0x102fe200078e0278 */
[----:B------:R1:W-:Y:S04]  /*35d20*/  STL.64 [R1+0x730], R10 ;  /* 0x0007300a01007387 */ /* 0x0003e80000100a00 */
[----:B------:R1:W-:Y:S01]  /*35d30*/  STL.64 [R1+0x728], R8 ;  /* 0x0007280801007387 */ /* 0x0003e20000100a00 */
[----:B------:R-:W-:Y:S01]  /*35d40*/  LOP3.LUT R123, R123, 0x1f, RZ, 0xc0, !PT ;  /* 0x0000001f7b7b7812 */ /* 0x000fe200078ec0ff */
[----:B------:R-:W2:Y:S02]  /*35d50*/  LDC R248, c[0x0][0x3a8] ;  /* 0x0000ea00fff87b82 */ /* 0x000ea40000000800 */
[----:B------:R1:W-:Y:S06]  /*35d60*/  STL.64 [R1+0x720], R4 ;  /* 0x0007200401007387 */ /* 0x0003ec0000100a00 */
[----:B-1----:R-:W1:Y:S01]  /*35d70*/  LDC R10, c[0x0][0x3a0] ;  /* 0x0000e800ff0a7b82 */ /* 0x002e620000000800 */
[----:B------:R-:W-:-:S04]  /*35d80*/  IMAD.WIDE R8, R7, 0x4, R120 ;  /* 0x0000000407087825 */ /* 0x000fc800078e0278 */
[--C-:B------:R-:W-:Y:S01]  /*35d90*/  IMAD.WIDE R6, R180, 0x4, R120.reuse ;  /* 0x00000004b4067825 */ /* 0x100fe200078e0278 */
[----:B------:R3:W-:Y:S02]  /*35da0*/  STL.64 [R1+0x718], R8 ;  /* 0x0007180801007387 */ /* 0x0007e40000100a00 */
[----:B------:R-:W1:Y:S01]  /*35db0*/  LDC R11, c[0x0][0x3a0] ;  /* 0x0000e800ff0b7b82 */ /* 0x000e620000000800 */
[--C-:B------:R-:W-:Y:S01]  /*35dc0*/  IMAD.WIDE R4, R181, 0x4, R120.reuse ;  /* 0x00000004b5047825 */ /* 0x100fe200078e0278 */
[----:B------:R3:W-:Y:S04]  /*35dd0*/  STL.64 [R1+0x710], R6 ;  /* 0x0007100601007387 */ /* 0x0007e80000100a00 */
[----:B------:R3:W-:Y:S02]  /*35de0*/  STL.64 [R1+0x708], R4 ;  /* 0x0007080401007387 */ /* 0x0007e40000100a00 */
[----:B---3--:R-:W-:-:S04]  /*35df0*/  IMAD.WIDE R8, R183, 0x4, R120 ;  /* 0x00000004b7087825 */ /* 0x008fc800078e0278 */
[--C-:B------:R-:W-:Y:S01]  /*35e00*/  IMAD.WIDE R6, R184, 0x4, R120.reuse ;  /* 0x00000004b8067825 */ /* 0x100fe200078e0278 */
[----:B------:R3:W-:Y:S03]  /*35e10*/  STL.64 [R1+0x700], R8 ;  /* 0x0007000801007387 */ /* 0x0007e60000100a00 */
[--C-:B------:R-:W-:Y:S01]  /*35e20*/  IMAD.WIDE R4, R188, 0x4, R120.reuse ;  /* 0x00000004bc047825 */ /* 0x100fe200078e0278 */
[----:B------:R4:W-:Y:S04]  /*35e30*/  STL.64 [R1+0x6f8], R6 ;  /* 0x0006f80601007387 */ /* 0x0009e80000100a00 */
[----:B------:R4:W-:Y:S01]  /*35e40*/  STL.64 [R1+0x6f0], R4 ;  /* 0x0006f00401007387 */ /* 0x0009e20000100a00 */
[----:B---3--:R-:W-:-:S02]  /*35e50*/  IMAD.WIDE R8, R190, 0x4, R120 ;  /* 0x00000004be087825 */ /* 0x008fc400078e0278 */
[----:B------:R-:W3:Y:S02]  /*35e60*/  LDC R190, c[0x0][0x3a8] ;  /* 0x0000ea00ffbe7b82 */ /* 0x000ee40000000800 */
[--C-:B----4-:R-:W-:Y:S01]  /*35e70*/  IMAD.WIDE R6, R193, 0x4, R120.reuse ;  /* 0x00000004c1067825 */ /* 0x110fe200078e0278 */
[----:B------:R4:W-:Y:S03]  /*35e80*/  STL.64 [R1+0x6e8], R8 ;  /* 0x0006e80801007387 */ /* 0x0009e60000100a00 */
[--C-:B------:R-:W-:Y:S01]  /*35e90*/  IMAD.WIDE R4, R194, 0x4, R120.reuse ;  /* 0x00000004c2047825 */ /* 0x100fe200078e0278 */
[----:B------:R1:W-:Y:S04]  /*35ea0*/  STL.64 [R1+0x6e0], R6 ;  /* 0x0006e00601007387 */ /* 0x0003e80000100a00 */
[----:B------:R1:W-:Y:S01]  /*35eb0*/  STL.64 [R1+0x6d8], R4 ;  /* 0x0006d80401007387 */ /* 0x0003e20000100a00 */
[----:B----4-:R-:W-:-:S04]  /*35ec0*/  IMAD.WIDE R8, R197, 0x4, R120 ;  /* 0x00000004c5087825 */ /* 0x010fc800078e0278 */
[--C-:B-1----:R-:W-:Y:S01]  /*35ed0*/  IMAD.WIDE R6, R201, 0x4, R120.reuse ;  /* 0x00000004c9067825 */ /* 0x102fe200078e0278 */
[----:B------:R1:W-:Y:S03]  /*35ee0*/  STL.64 [R1+0x6d0], R8 ;  /* 0x0006d00801007387 */ /* 0x0003e60000100a00 */
[--C-:B------:R-:W-:Y:S01]  /*35ef0*/  IMAD.WIDE R4, R213, 0x4, R120.reuse ;  /* 0x00000004d5047825 */ /* 0x100fe200078e0278 */
[----:B------:R4:W-:Y:S04]  /*35f00*/  STL.64 [R1+0x6c8], R6 ;  /* 0x0006c80601007387 */ /* 0x0009e80000100a00 */
[----:B------:R4:W-:Y:S01]  /*35f10*/  STL.64 [R1+0x6c0], R4 ;  /* 0x0006c00401007387 */ /* 0x0009e20000100a00 */
[----:B-1----:R-:W-:-:S02]  /*35f20*/  IMAD.WIDE R8, R214, 0x4, R120 ;  /* 0x00000004d6087825 */ /* 0x002fc400078e0278 */
[----:B------:R-:W1:Y:S02]  /*35f30*/  LDC R214, c[0x0][0x3a8] ;  /* 0x0000ea00ffd67b82 */ /* 0x000e640000000800 */
[--C-:B----4-:R-:W-:Y:S01]  /*35f40*/  IMAD.WIDE R6, R215, 0x4, R120.reuse ;  /* 0x00000004d7067825 */ /* 0x110fe200078e0278 */
[----:B------:R4:W-:Y:S03]  /*35f50*/  STL.64 [R1+0x6b8], R8 ;  /* 0x0006b80801007387 */ /* 0x0009e60000100a00 */
[--C-:B------:R-:W-:Y:S01]  /*35f60*/  IMAD.WIDE R4, R216, 0x4, R120.reuse ;  /* 0x00000004d8047825 */ /* 0x100fe200078e0278 */
[----:B------:R3:W-:Y:S04]  /*35f70*/  STL.64 [R1+0x6b0], R6 ;  /* 0x0006b00601007387 */ /* 0x0007e80000100a00 */
[----:B------:R3:W-:Y:S01]  /*35f80*/  STL.64 [R1+0x6a8], R4 ;  /* 0x0006a80401007387 */ /* 0x0007e20000100a00 */
[----:B----4-:R-:W-:-:S04]  /*35f90*/  IMAD.WIDE R8, R217, 0x4, R120 ;  /* 0x00000004d9087825 */ /* 0x010fc800078e0278 */
[--C-:B---3--:R-:W-:Y:S01]  /*35fa0*/  IMAD.WIDE R6, R218, 0x4, R120.reuse ;  /* 0x00000004da067825 */ /* 0x108fe200078e0278 */
[----:B------:R3:W-:Y:S01]  /*35fb0*/  STL.64 [R1+0x6a0], R8 ;  /* 0x0006a00801007387 */ /* 0x0007e20000100a00 */
[----:B------:R-:W4:Y:S02]  /*35fc0*/  LDC R218, c[0x0][0x3a8] ;  /* 0x0000ea00ffda7b82 */ /* 0x000f240000000800 */
[--C-:B------:R-:W-:Y:S01]  /*35fd0*/  IMAD.WIDE R4, R219, 0x4, R120.reuse ;  /* 0x00000004db047825 */ /* 0x100fe200078e0278 */
[----:B------:R3:W-:Y:S04]  /*35fe0*/  STL.64 [R1+0x698], R6 ;  /* 0x0006980601007387 */ /* 0x0007e80000100a00 */
[----:B------:R2:W-:Y:S01]  /*35ff0*/  STL.64 [R1+0x690], R4 ;  /* 0x0006900401007387 */ /* 0x0005e20000100a00 */
[----:B---3--:R-:W-:-:S04]  /*36000*/  IMAD.WIDE R8, R220, 0x4, R120 ;  /* 0x00000004dc087825 */ /* 0x008fc800078e0278 */
[--C-:B------:R-:W-:Y:S01]  /*36010*/  IMAD.WIDE R6, R235, 0x4, R120.reuse ;  /* 0x00000004eb067825 */ /* 0x100fe200078e0278 */
[----:B------:R3:W-:Y:S03]  /*36020*/  STL.64 [R1+0x688], R8 ;  /* 0x0006880801007387 */ /* 0x0007e60000100a00 */
[--C-:B--2---:R-:W-:Y:S01]  /*36030*/  IMAD.WIDE R4, R236, 0x4, R120.reuse ;  /* 0x00000004ec047825 */ /* 0x104fe200078e0278 */
[----:B------:R2:W-:Y:S04]  /*36040*/  STL.64 [R1+0x680], R6 ;  /* 0x0006800601007387 */ /* 0x0005e80000100a00 */
[----:B------:R1:W-:Y:S01]  /*36050*/  STL.64 [R1+0x678], R4 ;  /* 0x0006780401007387 */ /* 0x0003e20000100a00 */
[----:B---3--:R-:W-:-:S04]  /*36060*/  IMAD.WIDE R8, R237, 0x4, R120 ;  /* 0x00000004ed087825 */ /* 0x008fc800078e0278 */
[--C-:B--2---:R-:W-:Y:S01]  /*36070*/  IMAD.WIDE R6, R238, 0x4, R120.reuse ;  /* 0x00000004ee067825 */ /* 0x104fe200078e0278 */
[----:B------:R2:W-:Y:S01]  /*36080*/  STL.64 [R1+0x670], R8 ;  /* 0x0006700801007387 */ /* 0x0005e20000100a00 */
[----:B------:R-:W-:Y:S01]  /*36090*/  SEL R104, R2, R104, !P2 ;  /* 0x0000006802687207 */ /* 0x000fe20005000000 */
[----:B------:R-:W3:Y:S01]  /*360a0*/  LDC R238, c[0x0][0x3a8] ;  /* 0x0000ea00ffee7b82 */ /* 0x000ee20000000800 */
[--C-:B-1----:R-:W-:Y:S01]  /*360b0*/  IMAD.WIDE R4, R239, 0x4, R120.reuse ;  /* 0x00000004ef047825 */ /* 0x102fe200078e0278 */
[----:B------:R1:W-:Y:S04]  /*360c0*/  STL.64 [R1+0x668], R6 ;  /* 0x0006680601007387 */ /* 0x0003e80000100a00 */
[----:B------:R4:W-:Y:S01]  /*360d0*/  STL.64 [R1+0x660], R4 ;  /* 0x0006600401007387 */ /* 0x0009e20000100a00 */
[----:B--2---:R-:W-:-:S02]  /*360e0*/  IMAD.WIDE R8, R240, 0x4, R120 ;  /* 0x00000004f0087825 */ /* 0x004fc400078e0278 */
[----:B------:R-:W2:Y:S02]  /*360f0*/  LDC R240, c[0x0][0x3a0] ;  /* 0x0000e800fff07b82 */ /* 0x000ea40000000800 */
[--C-:B-1----:R-:W-:Y:S01]  /*36100*/  IMAD.WIDE R6, R241, 0x4, R120.reuse ;  /* 0x00000004f1067825 */ /* 0x102fe200078e0278 */
[----:B------:R1:W-:Y:S03]  /*36110*/  STL.64 [R1+0x658], R8 ;  /* 0x0006580801007387 */ /* 0x0003e60000100a00 */
[--C-:B----4-:R-:W-:Y:S01]  /*36120*/  IMAD.WIDE R4, R242, 0x4, R120.reuse ;  /* 0x00000004f2047825 */ /* 0x110fe200078e0278 */
[----:B------:R4:W-:Y:S01]  /*36130*/  STL.64 [R1+0x650], R6 ;  /* 0x0006500601007387 */ /* 0x0009e20000100a00 */
[----:B------:R-:W2:Y:S03]  /*36140*/  LDC R241, c[0x0][0x3a8] ;  /* 0x0000ea00fff17b82 */ /* 0x000ea60000000800 */
[----:B------:R4:W-:Y:S01]  /*36150*/  STL.64 [R1+0x648], R4 ;  /* 0x0006480401007387 */ /* 0x0009e20000100a00 */
[----:B-1----:R-:W-:-:S04]  /*36160*/  IMAD.WIDE R8, R247, 0x4, R120 ;  /* 0x00000004f7087825 */ /* 0x002fc800078e0278 */
[--C-:B----4-:R-:W-:Y:S01]  /*36170*/  IMAD.WIDE R6, R249, 0x4, R120.reuse ;  /* 0x00000004f9067825 */ /* 0x110fe200078e0278 */
        /* <DEDUP_REMOVED lines=8> */
[--C-:B---3--:R-:W-:Y:S01]  /*36200*/  IMAD.WIDE R4, R92, 0x4, R120.reuse ;  /* 0x000000045c047825 */ /* 0x108fe200078e0278 */
[----:B------:R3:W-:Y:S01]  /*36210*/  STL.64 [R1+0x620], R6 ;  /* 0x0006200601007387 */ /* 0x0007e20000100a00 */
[----:B------:R-:W1:Y:S03]  /*36220*/  LDC R94, c[0x0][0x3a8] ;  /* 0x0000ea00ff5e7b82 */ /* 0x000e660000000800 */
[----:B------:R2:W-:Y:S01]  /*36230*/  STL.64 [R1+0x618], R4 ;  /* 0x0006180401007387 */ /* 0x0005e20000100a00 */
[----:B----4-:R-:W-:-:S04]  /*36240*/  IMAD.WIDE R8, R87, 0x4, R120 ;  /* 0x0000000457087825 */ /* 0x010fc800078e0278 */
[--C-:B---3--:R-:W-:Y:S01]  /*36250*/  IMAD.WIDE R6, R86, 0x4, R120.reuse ;  /* 0x0000000456067825 */ /* 0x108fe200078e0278 */
[----:B------:R3:W-:Y:S03]  /*36260*/  STL.64 [R1+0x610], R8 ;  /* 0x0006100801007387 */ /* 0x0007e60000100a00 */
[--C-:B--2---:R-:W-:Y:S01]  /*36270*/  IMAD.WIDE R4, R81, 0x4, R120.reuse ;  /* 0x0000000451047825 */ /* 0x104fe200078e0278 */
[----:B------:R2:W-:Y:S04]  /*36280*/  STL.64 [R1+0x550], R6 ;  /* 0x0005500601007387 */ /* 0x0005e80000100a00 */
[----:B------:R4:W-:Y:S01]  /*36290*/  STL.64 [R1+0x548], R4 ;  /* 0x0005480401007387 */ /* 0x0009e20000100a00 */
[----:B---3--:R-:W-:-:S02]  /*362a0*/  IMAD.WIDE R8, R80, 0x4, R120 ;  /* 0x0000000450087825 */ /* 0x008fc400078e0278 */
[----:B------:R-:W3:Y:S02]  /*362b0*/  LDC R80, c[0x0][0x3a0] ;  /* 0x0000e800ff507b82 */ /* 0x000ee40000000800 */
[--C-:B--2---:R-:W-:Y:S01]  /*362c0*/  IMAD.WIDE R6, R75, 0x4, R120.reuse ;  /* 0x000000044b067825 */ /* 0x104fe200078e0278 */
[----:B------:R2:W-:Y:S03]  /*362d0*/  STL.64 [R1+0x540], R8 ;  /* 0x0005400801007387 */ /* 0x0005e60000100a00 */
[--C-:B----4-:R-:W-:Y:S01]  /*362e0*/  IMAD.WIDE R4, R74, 0x4, R120.reuse ;  /* 0x000000044a047825 */ /* 0x110fe200078e0278 */
[----:B------:R4:W-:Y:S04]  /*362f0*/  STL.64 [R1+0x530], R6 ;  /* 0x0005300601007387 */ /* 0x0009e80000100a00 */
[----:B------:R1:W-:Y:S01]  /*36300*/  STL.64 [R1+0x528], R4 ;  /* 0x0005280401007387 */ /* 0x0003e20000100a00 */
[----:B--2---:R-:W-:-:S04]  /*36310*/  IMAD.WIDE R8, R69, 0x4, R120 ;  /* 0x0000000445087825 */ /* 0x004fc800078e0278 */
[--C-:B----4-:R-:W-:Y:S01]  /*36320*/  IMAD.WIDE R6, R68, 0x4, R120.reuse ;  /* 0x0000000444067825 */ /* 0x110fe200078e0278 */
[----:B------:R2:W-:Y:S03]  /*36330*/  STL.64 [R1+0x520], R8 ;  /* 0x0005200801007387 */ /* 0x0005e60000100a00 */
[--C-:B-1----:R-:W-:Y:S01]  /*36340*/  IMAD.WIDE R4, R62, 0x4, R120.reuse ;  /* 0x000000043e047825 */ /* 0x102fe200078e0278 */
[----:B------:R1:W-:Y:S04]  /*36350*/  STL.64 [R1+0x518], R6 ;  /* 0x0005180601007387 */ /* 0x0003e80000100a00 */
[----:B------:R4:W-:Y:S01]  /*36360*/  STL.64 [R1+0x500], R4 ;  /* 0x0005000401007387 */ /* 0x0009e20000100a00 */
[----:B--2---:R-:W-:-:S04]  /*36370*/  IMAD.WIDE R8, R61, 0x4, R120 ;  /* 0x000000043d087825 */ /* 0x004fc800078e0278 */
[--C-:B-1----:R-:W-:Y:S01]  /*36380*/  IMAD.WIDE R6, R56, 0x4, R120.reuse ;  /* 0x0000000438067825 */ /* 0x102fe200078e0278 */
[----:B------:R1:W-:Y:S03]  /*36390*/  STL.64 [R1+0x4f8], R8 ;  /* 0x0004f80801007387 */ /* 0x0003e60000100a00 */
[--C-:B----4-:R-:W-:Y:S01]  /*363a0*/  IMAD.WIDE R4, R55, 0x4, R120.reuse ;  /* 0x0000000437047825 */ /* 0x110fe200078e0278 */
[----:B------:R2:W-:Y:S04]  /*363b0*/  STL.64 [R1+0x4f0], R6 ;  /* 0x0004f00601007387 */ /* 0x0005e80000100a00 */
[----:B------:R4:W-:Y:S01]  /*363c0*/  STL.64 [R1+0x4e8], R4 ;  /* 0x0004e80401007387 */ /* 0x0009e20000100a00 */
[----:B-1----:R-:W-:-:S04]  /*363d0*/  IMAD.WIDE R8, R50, 0x4, R120 ;  /* 0x0000000432087825 */ /* 0x002fc800078e0278 */
[--C-:B--2---:R-:W-:Y:S01]  /*363e0*/  IMAD.WIDE R6, R49, 0x4, R120.reuse ;  /* 0x0000000431067825 */ /* 0x104fe200078e0278 */
[----:B------:R1:W-:Y:S01]  /*363f0*/  STL.64 [R1+0x4e0], R8 ;  /* 0x0004e00801007387 */ /* 0x0003e20000100a00 */
[----:B------:R-:W2:Y:S02]  /*36400*/  LDC R49, c[0x0][0x3a0] ;  /* 0x0000e800ff317b82 */ /* 0x000ea40000000800 */
[--C-:B----4-:R-:W-:Y:S01]  /*36410*/  IMAD.WIDE R4, R44, 0x4, R120.reuse ;  /* 0x000000042c047825 */ /* 0x110fe200078e0278 */
[----:B------:R4:W-:Y:S04]  /*36420*/  STL.64 [R1+0x4d8], R6 ;  /* 0x0004d80601007387 */ /* 0x0009e80000100a00 */
[----:B------:R3:W-:Y:S01]  /*36430*/  STL.64 [R1+0x4d0], R4 ;  /* 0x0004d00401007387 */ /* 0x0007e20000100a00 */
[----:B-1----:R-:W-:-:S04]  /*36440*/  IMAD.WIDE R8, R43, 0x4, R120 ;  /* 0x000000042b087825 */ /* 0x002fc800078e0278 */
[--C-:B----4-:R-:W-:Y:S01]  /*36450*/  IMAD.WIDE R6, R38, 0x4, R120.reuse ;  /* 0x0000000426067825 */ /* 0x110fe200078e0278 */
[----:B------:R1:W-:Y:S03]  /*36460*/  STL.64 [R1+0x4c8], R8 ;  /* 0x0004c80801007387 */ /* 0x0003e60000100a00 */
[--C-:B---3--:R-:W-:Y:S01]  /*36470*/  IMAD.WIDE R4, R52, 0x4, R120.reuse ;  /* 0x0000000434047825 */ /* 0x108fe200078e0278 */
        /* <DEDUP_REMOVED lines=10> */
[----:B------:R1:W-:Y:S01]  /*36520*/  STL.64 [R1+0x498], R8 ;  /* 0x0004980801007387 */ /* 0x0003e20000100a00 */
[----:B------:R-:W3:Y:S02]  /*36530*/  LDC R158, c[0x0][0x3a8] ;  /* 0x0000ea00ff9e7b82 */ /* 0x000ee40000000800 */
[--C-:B----4-:R-:W-:Y:S01]  /*36540*/  IMAD.WIDE R4, R165, 0x4, R120.reuse ;  /* 0x00000004a5047825 */ /* 0x110fe200078e0278 */
[----:B------:R4:W-:Y:S04]  /*36550*/  STL.64 [R1+0x490], R6 ;  /* 0x0004900601007387 */ /* 0x0009e80000100a00 */
[----:B------:R2:W-:Y:S01]  /*36560*/  STL.64 [R1+0x488], R4 ;  /* 0x0004880401007387 */ /* 0x0005e20000100a00 */
[----:B-1----:R-:W-:-:S02]  /*36570*/  IMAD.WIDE R8, R174, 0x4, R120 ;  /* 0x00000004ae087825 */ /* 0x002fc400078e0278 */
[----:B------:R-:W1:Y:S02]  /*36580*/  LDC R174, c[0x0][0x3a8] ;  /* 0x0000ea00ffae7b82 */ /* 0x000e640000000800 */
[--C-:B----4-:R-:W-:Y:S01]  /*36590*/  IMAD.WIDE R6, R179, 0x4, R120.reuse ;  /* 0x00000004b3067825 */ /* 0x110fe200078e0278 */
[----:B------:R4:W-:Y:S03]  /*365a0*/  STL.64 [R1+0x480], R8 ;  /* 0x0004800801007387 */ /* 0x0009e60000100a00 */
[--C-:B--2---:R-:W-:Y:S01]  /*365b0*/  IMAD.WIDE R4, R200, 0x4, R120.reuse ;  /* 0x00000004c8047825 */ /* 0x104fe200078e0278 */
[----:B------:R2:W-:Y:S01]  /*365c0*/  STL.64 [R1+0x478], R6 ;  /* 0x0004780601007387 */ /* 0x0005e20000100a00 */
[----:B------:R-:W1:Y:S03]  /*365d0*/  LDC R179, c[0x0][0x3a0] ;  /* 0x0000e800ffb37b82 */ /* 0x000e660000000800 */
[----:B------:R2:W-:Y:S01]  /*365e0*/  STL.64 [R1+0x470], R4 ;  /* 0x0004700401007387 */ /* 0x0005e20000100a00 */
[----:B----4-:R-:W-:-:S04]  /*365f0*/  IMAD.WIDE R8, R212, 0x4, R120 ;  /* 0x00000004d4087825 */ /* 0x010fc800078e0278 */
[--C-:B--2---:R-:W-:Y:S01]  /*36600*/  IMAD.WIDE R6, R227, 0x4, R120.reuse ;  /* 0x00000004e3067825 */ /* 0x104fe200078e0278 */
[----:B------:R2:W-:Y:S01]  /*36610*/  STL.64 [R1+0x468], R8 ;  /* 0x0004680801007387 */ /* 0x0005e20000100a00 */
[----:B------:R-:W4:Y:S02]  /*36620*/  LDC R227, c[0x0][0x3a0] ;  /* 0x0000e800ffe37b82 */ /* 0x000f240000000800 */
[--C-:B------:R-:W-:Y:S01]  /*36630*/  IMAD.WIDE R4, R221, 0x4, R120.reuse ;  /* 0x00000004dd047825 */ /* 0x100fe200078e0278 */
[----:B------:R3:W-:Y:S04]  /*36640*/  STL.64 [R1+0x458], R6 ;  /* 0x0004580601007387 */ /* 0x0007e80000100a00 */
[----:B------:R3:W-:Y:S01]  /*36650*/  STL.64 [R1+0x450], R4 ;  /* 0x0004500401007387 */ /* 0x0007e20000100a00 */
[----:B--2---:R-:W-:-:S02]  /*36660*/  IMAD.WIDE R8, R106, 0x4, R120 ;  /* 0x000000046a087825 */ /* 0x004fc400078e0278 */
[----:B------:R-:W2:Y:S02]  /*36670*/  LDC R106, c[0x0][0x3a8] ;  /* 0x0000ea00ff6a7b82 */ /* 0x000ea40000000800 */
[--C-:B---3--:R-:W-:Y:S01]  /*36680*/  IMAD.WIDE R6, R0, 0x4, R120.reuse ;  /* 0x0000000400067825 */ /* 0x108fe200078e0278 */
[----:B------:R3:W-:Y:S04]  /*36690*/  STL.64 [R1+0x448], R8 ;  /* 0x0004480801007387 */ /* 0x0007e80000100a00 */
[----:B------:R1:W-:Y:S01]  /*366a0*/  STL.64 [R1+0x438], R6 ;  /* 0x0004380601007387 */ /* 0x0003e20000100a00 */
[----:B------:R-:W-:Y:S01]  /*366b0*/  IMAD.WIDE R4, R3, 0x4, R120 ;  /* 0x0000000403047825 */ /* 0x000fe200078e0278 */
[----:B------:R-:W-:-:S03]  /*366c0*/  SEL R3, R2, R103, !P2 ;  /* 0x0000006702037207 */ /* 0x000fc60005000000 */
[----:B------:R-:W-:Y:S02]  /*366d0*/  VIADD R0, R105, 0xffffffff ;  /* 0xffffffff69007836 */ /* 0x000fe40000000000 */
[----:B------:R-:W-:Y:S01]  /*366e0*/  IMAD R2, R104, UR77, RZ ;  /* 0x0000004d68027c24 */ /* 0x000fe2000f8e02ff */
[----:B---3--:R-:W3:Y:S08]  /*366f0*/  LDC R8, c[0x0][0x3a0] ;  /* 0x0000e800ff087b82 */ /* 0x008ef00000000800 */
[----:B-1----:R-:W1:Y:S01]  /*36700*/  LDC R7, c[0x0][0x3a0] ;  /* 0x0000e800ff077b82 */ /* 0x002e620000000800 */
[----:B------:R-:W-:Y:S01]  /*36710*/  ISETP.GE.U32.AND P4, PT, R0, 0x7fffff80, PT ;  /* 0x7fffff800000780c */ /* 0x000fe20003f86070 */
[----:B------:R-:W-:Y:S01]  /*36720*/  IMAD.SHL.U32 R0, R123, 0x4, RZ ;  /* 0x000000047b007824 */ /* 0x000fe200078e00ff */
[----:B------:R-:W-:-:S04]  /*36730*/  LEA R244, P2, R2, UR8, 0x2 ;  /* 0x0000000802f47c11 */ /* 0x000fc8000f8410ff */
[----:B------:R-:W-:Y:S01]  /*36740*/  LEA.HI.X.SX32 R245, R2, UR9, 0x2, P2 ;  /* 0x0000000902f57c11 */ /* 0x000fe200090f16ff */
[----:B------:R-:W2:Y:S01]  /*36750*/  LDC R9, c[0x0][0x3a0] ;  /* 0x0000e800ff097b82 */ /* 0x000ea20000000800 */
[----:B------:R-:W-:Y:S01]  /*36760*/  IADD3 R2, PT, PT, R0, UR4, RZ ;  /* 0x0000000400027c10 */ /* 0x000fe2000fffe0ff */
[----:B------:R4:W-:Y:S01]  /*36770*/  STL.64 [R1+0x430], R4 ;  /* 0x0004300401007387 */ /* 0x0009e20000100a00 */
[----:B------:R-:W-:-:S05]  /*36780*/  IMAD R3, R3, UR77, RZ ;  /* 0x0000004d03037c24 */ /* 0x000fca000f8e02ff */
[----:B------:R-:W-:Y:S01]  /*36790*/  LEA R242, P6, R3, UR8, 0x2 ;  /* 0x0000000803f27c11 */ /* 0x000fe2000f8c10ff */
[----:B----4-:R-:W-:Y:S02]  /*367a0*/  VIADD R5, R2, 0x100000 ;  /* 0x0010000002057836 */ /* 0x010fe40000000000 */
[----:B------:R-:W-:-:S03]  /*367b0*/  VIADD R4, R252, 0xfffffffb ;  /* 0xfffffffbfc047836 */ /* 0x000fc60000000000 */
[----:B------:R-:W-:Y:S01]  /*367c0*/  @!PT LDS RZ, [RZ] ;  /* 0x00000000fffff984 */ /* 0x000fe20000000800 */
[----:B------:R-:W-:Y:S01]  /*367d0*/  @!PT LDS RZ, [RZ] ;  /* 0x00000000fffff984 */ /* 0x000fe20000000800 */
[----:B------:R-:W-:Y:S01]  /*367e0*/  @!PT LDS RZ, [RZ] ;  /* 0x00000000fffff984 */ /* 0x000fe20000000800 */
[----:B------:R1:W-:Y:S02]  /*367f0*/  LDGSTS.E [R5+-0x80000], desc[UR74][R244.64], !P4 ;  /* 0x80000000f4057fae */ /* 0x0003e4000e1a104a */
[----:B------:R-:W-:Y:S01]  /*36800*/  ISETP.GE.U32.AND P2, PT, R4, 0x7fffff7c, PT ;  /* 0x7fffff7c0400780c */ /* 0x000fe20003f46070 */
[----:B------:R-:W-:Y:S01]  /*36810*/  IMAD.SHL.U32 R6, R248, 0x4, RZ ;  /* 0x00000004f8067824 */ /* 0x000fe200078e00ff */
[----:B------:R-:W-:Y:S01]  /*36820*/  LEA.HI.X.SX32 R243, R3, UR9, 0x2, P6 ;  /* 0x0000000903f37c11 */ /* 0x000fe2000b0f16ff */
[----:B------:R-:W-:Y:S02]  /*36830*/  VIADD R4, R2, 0x100000 ;  /* 0x0010000002047836 */ /* 0x000fe40000000000 */
[----:B-1----:R-:W-:Y:S02]  /*36840*/  VIADD R5, R7, 0xfffffff7 ;  /* 0xfffffff707057836 */ /* 0x002fe40000000000 */
[----:B---3--:R-:W-:Y:S01]  /*36850*/  VIADD R8, R8, 0xfffffff3 ;  /* 0xfffffff308087836 */ /* 0x008fe20000000000 */
[----:B------:R-:W-:Y:S01]  /*36860*/  IADD3 R3, PT, PT, R2, 0x100000, RZ ;  /* 0x0010000002037810 */ /* 0x000fe20007ffe0ff */
[----:B------:R-:W-:Y:S01]  /*36870*/  IMAD.WIDE R32, R6, 0x4, R244 ;  /* 0x0000000406207825 */ /* 0x000fe200078e02f4 */
[----:B------:R-:W-:Y:S01]  /*36880*/  ISETP.GE.U32.AND P6, PT, R5, 0x7fffff78, PT ;  /* 0x7fffff780500780c */ /* 0x000fe20003fc6070 */
[----:B------:R-:W-:Y:S01]  /*36890*/  LDGSTS.E [R4+-0x7ff80], desc[UR74][R242.64], !P4 ;  /* 0x80080000f2047fae */ /* 0x000fe2000e1a104a */
[----:B------:R-:W-:Y:S01]  /*368a0*/  IADD3 R5, PT, PT, R2, 0x100000, RZ ;  /* 0x0010000002057810 */ /* 0x000fe20007ffe0ff */
[----:B------:R-:W-:-:S02]  /*368b0*/  IMAD.SHL.U32 R7, R248, 0x8, RZ ;  /* 0x00000008f8077824 */ /* 0x000fc400078e00ff */
[C---:B------:R-:W-:Y:S02]  /*368c0*/  IMAD R22, R248.reuse, 0x48, RZ ;  /* 0x00000048f8167824 */ /* 0x040fe400078e02ff */
[C---:B------:R-:W-:Y:S02]  /*368d0*/  IMAD R38, R248.reuse, 0x4c, RZ ;  /* 0x0000004cf8267824 */ /* 0x040fe400078e02ff */
[C---:B------:R-:W-:Y:S02]  /*368e0*/  IMAD R54, R248.reuse, 0x50, RZ ;  /* 0x00000050f8367824 */ /* 0x040fe400078e02ff */
[C---:B------:R-:W-:Y:S02]  /*368f0*/  IMAD R70, R248.reuse, 0x54, RZ ;  /* 0x00000054f8467824 */ /* 0x040fe400078e02ff */
[----:B------:R-:W-:Y:S02]  /*36900*/  IMAD R86, R248, 0x58, RZ ;  /* 0x00000058f8567824 */ /* 0x000fe400078e02ff */
[----:B------:R-:W-:-:S02]  /*36910*/  IMAD R102, R102, 0x5c, RZ ;  /* 0x0000005c66667824 */ /* 0x000fc400078e02ff */
[----:B------:R-:W-:Y:S02]  /*36920*/  IMAD R134, R134, 0x64, RZ ;  /* 0x0000006486867824 */ /* 0x000fe400078e02ff */
[----:B------:R-:W-:Y:S02]  /*36930*/  IMAD R166, R166, 0x6c, RZ ;  /* 0x0000006ca6a67824 */ /* 0x000fe400078e02ff */
[----:B------:R-:W-:Y:S02]  /*36940*/  IMAD R182, R182, 0x70, RZ ;  /* 0x00000070b6b67824 */ /* 0x000fe400078e02ff */
[----:B------:R-:W-:Y:S02]  /*36950*/  IMAD R198, R198, 0x74, RZ ;  /* 0x00000074c6c67824 */ /* 0x000fe400078e02ff */
[----:B------:R-:W-:Y:S02]  /*36960*/  IMAD R214, R214, 0x78, RZ ;  /* 0x00000078d6d67824 */ /* 0x000fe400078e02ff */
[----:B------:R-:W-:-:S02]  /*36970*/  IMAD R230, R230, 0x7c, RZ ;  /* 0x0000007ce6e67824 */ /* 0x000fc400078e02ff */
[C---:B------:R-:W-:Y:S02]  /*36980*/  IMAD R26, R248.reuse, 0x49, RZ ;  /* 0x00000049f81a7824 */ /* 0x040fe400078e02ff */
[C---:B------:R-:W-:Y:S02]  /*36990*/  IMAD R42, R248.reuse, 0x4d, RZ ;  /* 0x0000004df82a7824 */ /* 0x040fe400078e02ff */
[C---:B------:R-:W-:Y:S02]  /*369a0*/  IMAD R58, R248.reuse, 0x51, RZ ;  /* 0x00000051f83a7824 */ /* 0x040fe400078e02ff */
[C---:B------:R-:W-:Y:S02]  /*369b0*/  IMAD R74, R248.reuse, 0x55, RZ ;  /* 0x00000055f84a7824 */ /* 0x040fe400078e02ff */
[----:B------:R-:W-:Y:S02]  /*369c0*/  IMAD R90, R248, 0x59, RZ ;  /* 0x00000059f85a7824 */ /* 0x000fe400078e02ff */
[----:B--2---:R-:W-:-:S02]  /*369d0*/  IMAD R106, R106, 0x5d, RZ ;  /* 0x0000005d6a6a7824 */ /* 0x004fc400078e02ff */
[----:B------:R-:W-:Y:S02]  /*369e0*/  IMAD R122, R122, 0x61, RZ ;  /* 0x000000617a7a7824 */ /* 0x000fe400078e02ff */
[----:B------:R-:W-:Y:S02]  /*369f0*/  IMAD R138, R138, 0x65, RZ ;  /* 0x000000658a8a7824 */ /* 0x000fe400078e02ff */
[----:B------:R-:W-:Y:S02]  /*36a00*/  IMAD R154, R154, 0x69, RZ ;  /* 0x000000699a9a7824 */ /* 0x000fe400078e02ff */
[----:B------:R-:W-:Y:S02]  /*36a10*/  IMAD R170, R170, 0x6d, RZ ;  /* 0x0000006daaaa7824 */ /* 0x000fe400078e02ff */
[----:B------:R-:W-:Y:S02]  /*36a20*/  IMAD R186, R186, 0x71, RZ ;  /* 0x00000071baba7824 */ /* 0x000fe400078e02ff */
[----:B------:R-:W-:-:S02]  /*36a30*/  IMAD R202, R202, 0x75, RZ ;  /* 0x00000075caca7824 */ /* 0x000fc400078e02ff */
[----:B------:R-:W-:Y:S01]  /*36a40*/  IMAD R218, R218, 0x79, RZ ;  /* 0x00000079dada7824 */ /* 0x000fe200078e02ff */
[----:B------:R-:W-:Y:S01]  /*36a50*/  LOP3.LUT R246, R0, 0x40, RZ, 0x3c, !PT ;  /* 0x0000004000f67812 */ /* 0x000fe200078e3cff */
[----:B------:R-:W-:Y:S01]  /*36a60*/  IMAD.WIDE R34, R6, 0x4, R242 ;  /* 0x0000000406227825 */ /* 0x000fe200078e02f2 */
[----:B------:R-:W-:Y:S01]  /*36a70*/  ISETP.GE.U32.AND P4, PT, R8, 0x7fffff74, PT ;  /* 0x7fffff740800780c */ /* 0x000fe20003f86070 */
[----:B------:R-:W-:Y:S01]  /*36a80*/  LDGSTS.E [R3+-0x7fc00], desc[UR74][R32.64], !P2 ;  /* 0x8040000020037fae */ /* 0x000fe2000d1a104a */
[----:B------:R-:W1:Y:S01]  /*36a90*/  LDC R8, c[0x0][0x3a0] ;  /* 0x0000e800ff087b82 */ /* 0x000e620000000800 */
[----:B------:R-:W-:-:S04]  /*36aa0*/  IMAD.WIDE R14, R7, 0x4, R244 ;  /* 0x00000004070e7825 */ /* 0x000fc800078e02f4 */
[----:B------:R-:W-:Y:S01]  /*36ab0*/  IMAD R234, R234, 0x7d, RZ ;  /* 0x0000007deaea7824 */ /* 0x000fe200078e02ff */
[----:B------:R2:W-:Y:S01]  /*36ac0*/  LDGSTS.E [R5+-0x7fb80], desc[UR74][R34.64], !P2 ;  /* 0x8048000022057fae */ /* 0x0005e2000d1a104a */
[----:B------:R-:W-:-:S04]  /*36ad0*/  IMAD.WIDE R12, R7, 0x4, R242 ;  /* 0x00000004070c7825 */ /* 0x000fc800078e02f2 */
[C---:B------:R-:W-:Y:S02]  /*36ae0*/  IMAD R46, R248.reuse, 0x4e, RZ ;  /* 0x0000004ef82e7824 */ /* 0x040fe400078e02ff */
[C---:B------:R-:W-:Y:S02]  /*36af0*/  IMAD R62, R248.reuse, 0x52, RZ ;  /* 0x00000052f83e7824 */ /* 0x040fe400078e02ff */
[----:B------:R-:W-:Y:S02]  /*36b00*/  IMAD R78, R248, 0x56, RZ ;  /* 0x00000056f84e7824 */ /* 0x000fe400078e02ff */
[----:B------:R-:W-:Y:S02]  /*36b10*/  IMAD R94, R94, 0x5a, RZ ;  /* 0x0000005a5e5e7824 */ /* 0x000fe400078e02ff */
[----:B------:R-:W-:Y:S02]  /*36b20*/  IMAD R110, R110, 0x5e, RZ ;  /* 0x0000005e6e6e7824 */ /* 0x000fe400078e02ff */
[----:B------:R-:W-:-:S02]  /*36b30*/  IMAD R126, R126, 0x62, RZ ;  /* 0x000000627e7e7824 */ /* 0x000fc400078e02ff */
[----:B------:R-:W-:Y:S02]  /*36b40*/  IMAD R142, R142, 0x66, RZ ;  /* 0x000000668e8e7824 */ /* 0x000fe400078e02ff */
[----:B------:R-:W-:Y:S02]  /*36b50*/  IMAD R158, R158, 0x6a, RZ ;  /* 0x0000006a9e9e7824 */ /* 0x000fe400078e02ff */
[----:B------:R-:W-:Y:S02]  /*36b60*/  IMAD R174, R174, 0x6e, RZ ;  /* 0x0000006eaeae7824 */ /* 0x000fe400078e02ff */
[----:B------:R-:W-:Y:S02]  /*36b70*/  IMAD R190, R190, 0x72, RZ ;  /* 0x00000072bebe7824 */ /* 0x000fe400078e02ff */
[----:B------:R-:W-:Y:S02]  /*36b80*/  IMAD R206, R206, 0x76, RZ ;  /* 0x00000076cece7824 */ /* 0x000fe400078e02ff */
[----:B------:R-:W-:Y:S01]  /*36b90*/  IMAD R222, R222, 0x7a, RZ ;  /* 0x0000007adede7824 */ /* 0x000fe200078e02ff */
[----:B------:R-:W-:Y:S01]  /*36ba0*/  LOP3.LUT R247, R0, 0x60, RZ, 0x3c, !PT ;  /* 0x0000006000f77812 */ /* 0x000fe200078e3cff */
[----:B------:R-:W-:Y:S01]  /*36bb0*/  VIADD R6, R9, 0xffffffef ;  /* 0xffffffef09067836 */ /* 0x000fe20000000000 */
[----:B------:R3:W-:Y:S01]  /*36bc0*/  STL.64 [R1+0x3b0], R14 ;  /* 0x0003b00e01007387 */ /* 0x0007e20000100a00 */
[----:B--2---:R-:W-:Y:S01]  /*36bd0*/  IMAD R5, R248, 0xc, RZ ;  /* 0x0000000cf8057824 */ /* 0x004fe200078e02ff */
[----:B------:R-:W2:Y:S01]  /*36be0*/  LDC R9, c[0x0][0x3a0] ;  /* 0x0000e800ff097b82 */ /* 0x000ea20000000800 */
[----:B------:R-:W-:Y:S01]  /*36bf0*/  IMAD.WIDE R116, R118, 0x4, R244 ;  /* 0x0000000476747825 */ /* 0x000fe200078e02f4 */
[----:B------:R3:W-:Y:S01]  /*36c00*/  LDGSTS.E [R4+-0x7f800], desc[UR74][R14.64], !P6 ;  /* 0x808000000e047fae */ /* 0x0007e2000f1a104a */
[----:B------:R-:W-:Y:S01]  /*36c10*/  ISETP.GE.U32.AND P2, PT, R6, 0x7fffff70, PT ;  /* 0x7fffff700600780c */ /* 0x000fe20003f46070 */
[----:B------:R-:W4:Y:S02]  /*36c20*/  LDCU UR9, c[0x0][0x3a8] ;  /* 0x00007500ff0977ac */ /* 0x000f240008000800 */
[----:B------:R1:W-:Y:S01]  /*36c30*/  STL.64 [R1+0x3a8], R12 ;  /* 0x0003a80c01007387 */ /* 0x0003e20000100a00 */
[----:B------:R-:W-:-:S02]  /*36c40*/  VIADD R6, R10, 0xffffffeb ;  /* 0xffffffeb0a067836 */ /* 0x000fc40000000000 */
[----:B------:R-:W2:Y:S01]  /*36c50*/  LDC R10, c[0x0][0x3a0] ;  /* 0x0000e800ff0a7b82 */ /* 0x000ea20000000800 */
[----:B------:R1:W-:Y:S01]  /*36c60*/  LDGSTS.E [R3+-0x7f780], desc[UR74][R12.64], !P6 ;  /* 0x808800000c037fae */ /* 0x0003e2000f1a104a */
[----:B---3--:R-:W-:-:S05]  /*36c70*/  IMAD.WIDE R14, R5, 0x4, R244 ;  /* 0x00000004050e7825 */ /* 0x008fca00078e02f4 */
[----:B------:R3:W-:Y:S01]  /*36c80*/  LDGSTS.E [R4+-0x7f400], desc[UR74][R14.64], !P4 ;  /* 0x80c000000e047fae */ /* 0x0007e2000e1a104a */
[----:B-1----:R-:W-:-:S05]  /*36c90*/  IMAD.WIDE R12, R5, 0x4, R242 ;  /* 0x00000004050c7825 */ /* 0x002fca00078e02f2 */
[----:B------:R1:W-:Y:S01]  /*36ca0*/  LDGSTS.E [R3+-0x7f380], desc[UR74][R12.64], !P4 ;  /* 0x80c800000c037fae */ /* 0x0003e2000e1a104a */
[----:B------:R-:W-:Y:S02]  /*36cb0*/  ISETP.GE.U32.AND P4, PT, R6, 0x7fffff6c, PT ;  /* 0x7fffff6c0600780c */ /* 0x000fe40003f86070 */
[----:B------:R-:W-:Y:S01]  /*36cc0*/  IADD3 R6, PT, PT, R11, -0x19, RZ ;  /* 0xffffffe70b067810 */ /* 0x000fe20007ffe0ff */
[C---:B------:R-:W-:Y:S01]  /*36cd0*/  IMAD.SHL.U32 R5, R248.reuse, 0x10, RZ ;  /* 0x00000010f8057824 */ /* 0x040fe200078e00ff */
[----:B------:R3:W-:Y:S01]  /*36ce0*/  STL.64 [R1+0x370], R14 ;  /* 0x0003700e01007387 */ /* 0x0007e20000100a00 */
[----:B------:R-:W-:Y:S01]  /*36cf0*/  IMAD R7, R248, 0x18, RZ ;  /* 0x00000018f8077824 */ /* 0x000fe200078e02ff */
[----:B------:R-:W-:Y:S01]  /*36d00*/  ISETP.GE.U32.AND P6, PT, R6, 0x7fffff68, PT ;  /* 0x7fffff680600780c */ /* 0x000fe20003fc6070 */
[----:B------:R-:W-:Y:S01]  /*36d10*/  IMAD R6, R248, 0x14, RZ ;  /* 0x00000014f8067824 */ /* 0x000fe200078e02ff */
[----:B------:R1:W-:Y:S01]  /*36d20*/  STL.64 [R1+0x368], R12 ;  /* 0x0003680c01007387 */ /* 0x0003e20000100a00 */
[----:B------:R-:W4:Y:S02]  /*36d30*/  LDC R11, c[0x0][0x3a0] ;  /* 0x0000e800ff0b7b82 */ /* 0x000f240000000800 */
[----:B------:R-:W-:-:S04]  /*36d40*/  IMAD.WIDE R16, R6, 0x4, R244 ;  /* 0x0000000406107825 */ /* 0x000fc800078e02f4 */
[----:B---3--:R-:W-:-:S04]  /*36d50*/  IMAD.WIDE R14, R5, 0x4, R244 ;  /* 0x00000004050e7825 */ /* 0x008fc800078e02f4 */
[----:B-1----:R-:W-:Y:S01]  /*36d60*/  IMAD.WIDE R12, R5, 0x4, R242 ;  /* 0x00000004050c7825 */ /* 0x002fe200078e02f2 */
[----:B------:R-:W-:Y:S03]  /*36d70*/  LDGSTS.E [R4+-0x7f000], desc[UR74][R14.64], !P2 ;  /* 0x810000000e047fae */ /* 0x000fe6000d1a104a */
[----:B------:R-:W-:Y:S01]  /*36d80*/  VIADD R5, R2, 0x100000 ;  /* 0x0010000002057836 */ /* 0x000fe20000000000 */
[----:B------:R-:W-:Y:S04]  /*36d90*/  LDGSTS.E [R3+-0x7ef80], desc[UR74][R12.64], !P2 ;  /* 0x810800000c037fae */ /* 0x000fe8000d1a104a */
[----:B------:R1:W-:Y:S04]  /*36da0*/  LDGSTS.E [R5+-0x7ec00], desc[UR74][R16.64], !P4 ;  /* 0x8140000010057fae */ /* 0x0003e8000e1a104a */
[----:B------:R3:W-:Y:S01]  /*36db0*/  STL.64 [R1+0x330], R14 ;  /* 0x0003300e01007387 */ /* 0x0007e20000100a00 */
[----:B-1----:R-:W-:-:S02]  /*36dc0*/  VIADD R5, R8, 0xffffffe3 ;  /* 0xffffffe308057836 */ /* 0x002fc40000000000 */
[----:B------:R-:W1:Y:S01]  /*36dd0*/  LDC R8, c[0x0][0x3a0] ;  /* 0x0000e800ff087b82 */ /* 0x000e620000000800 */
[----:B---3--:R-:W-:Y:S01]  /*36de0*/  IMAD.WIDE R14, R6, 0x4, R242 ;  /* 0x00000004060e7825 */ /* 0x008fe200078e02f2 */
[----:B------:R3:W-:Y:S03]  /*36df0*/  STL.64 [R1+0x328], R12 ;  /* 0x0003280c01007387 */ /* 0x0007e60000100a00 */
[----:B--2---:R-:W-:Y:S01]  /*36e00*/  VIADD R6, R9, 0xffffffdf ;  /* 0xffffffdf09067836 */ /* 0x004fe20000000000 */
[----:B------:R2:W-:Y:S01]  /*36e10*/  STL.64 [R1+0x2f0], R16 ;  /* 0x0002f01001007387 */ /* 0x0005e20000100a00 */
[----:B------:R-:W-:Y:S01]  /*36e20*/  ISETP.GE.U32.AND P2, PT, R5, 0x7fffff64, PT ;  /* 0x7fffff640500780c */ /* 0x000fe20003f46070 */
[----:B------:R-:W1:Y:S01]  /*36e30*/  LDC R9, c[0x0][0x3a0] ;  /* 0x0000e800ff097b82 */ /* 0x000e620000000800 */
[----:B------:R-:W-:Y:S01]  /*36e40*/  IADD3 R5, PT, PT, R2, 0x100000, RZ ;  /* 0x0010000002057810 */ /* 0x000fe20007ffe0ff */
[----:B------:R4:W-:Y:S01]  /*36e50*/  LDGSTS.E [R4+-0x7eb80], desc[UR74][R14.64], !P4 ;  /* 0x814800000e047fae */ /* 0x0009e2000e1a104a */
[----:B------:R-:W-:Y:S01]  /*36e60*/  ISETP.GE.U32.AND P4, PT, R6, 0x7fffff60, PT ;  /* 0x7fffff600600780c */ /* 0x000fe20003f86070 */
[----:B------:R-:W-:-:S02]  /*36e70*/  IMAD R6, R248, 0x1c, RZ ;  /* 0x0000001cf8067824 */ /* 0x000fc400078e02ff */
[C---:B---3--:R-:W-:Y:S01]  /*36e80*/  IMAD.WIDE R12, R7.reuse, 0x4, R244 ;  /* 0x00000004070c7825 */ /* 0x048fe200078e02f4 */
[----:B------:R4:W-:Y:S03]  /*36e90*/  STL.64 [R1+0x2e8], R14 ;  /* 0x0002e80e01007387 */ /* 0x0009e60000100a00 */
[----:B--2---:R-:W-:Y:S01]  /*36ea0*/  IMAD.WIDE R16, R7, 0x4, R242 ;  /* 0x0000000407107825 */ /* 0x004fe200078e02f2 */
[----:B------:R2:W-:Y:S03]  /*36eb0*/  STL.64 [R1+0x2b0], R12 ;  /* 0x0002b00c01007387 */ /* 0x0005e60000100a00 */
[----:B------:R-:W-:Y:S01]  /*36ec0*/  VIADD R7, R10, 0xffffffdb ;  /* 0xffffffdb0a077836 */ /* 0x000fe20000000000 */
[----:B------:R2:W-:Y:S01]  /*36ed0*/  LDGSTS.E [R3+-0x7e800], desc[UR74][R12.64], !P6 ;  /* 0x818000000c037fae */ /* 0x0005e2000f1a104a */
[----:B------:R-:W3:Y:S01]  /*36ee0*/  LDC R10, c[0x0][0x3a0] ;  /* 0x0000e800ff0a7b82 */ /* 0x000ee20000000800 */
[----:B----4-:R-:W-:-:S02]  /*36ef0*/  IMAD.WIDE R14, R6, 0x4, R244 ;  /* 0x00000004060e7825 */ /* 0x010fc400078e02f4 */
[----:B------:R4:W-:Y:S01]  /*36f00*/  LDGSTS.E [R5+-0x7e780], desc[UR74][R16.64], !P6 ;  /* 0x8188000010057fae */ /* 0x0009e2000f1a104a */
[----:B------:R-:W-:Y:S01]  /*36f10*/  ISETP.GE.U32.AND P6, PT, R7, 0x7fffff5c, PT ;  /* 0x7fffff5c0700780c */ /* 0x000fe20003fc6070 */
[----:B--2---:R-:W-:Y:S02]  /*36f20*/  IMAD.WIDE R12, R6, 0x4, R242 ;  /* 0x00000004060c7825 */ /* 0x004fe400078e02f2 */
[----:B------:R4:W-:Y:S02]  /*36f30*/  STL.64 [R1+0x2a8], R16 ;  /* 0x0002a81001007387 */ /* 0x0009e40000100a00 */
[C---:B------:R-:W-:Y:S02]  /*36f40*/  IMAD.SHL.U32 R6, R248.reuse, 0x20, RZ ;  /* 0x00000020f8067824 */ /* 0x040fe400078e00ff */
[----:B------:R2:W-:Y:S01]  /*36f50*/  LDGSTS.E [R4+-0x7e400], desc[UR74][R14.64], !P2 ;  /* 0x81c000000e047fae */ /* 0x0005e2000d1a104a */
[----:B------:R-:W-:-:S03]  /*36f60*/  IMAD R7, R248, 0x24, RZ ;  /* 0x00000024f8077824 */ /* 0x000fc600078e02ff */
[----:B------:R2:W-:Y:S01]  /*36f70*/  STL.64 [R1+0x270], R14 ;  /* 0x0002700e01007387 */ /* 0x0005e20000100a00 */
[----:B----4-:R-:W-:-:S03]  /*36f80*/  IMAD.WIDE R16, R6, 0x4, R244 ;  /* 0x0000000406107825 */ /* 0x010fc600078e02f4 */
[----:B------:R4:W-:Y:S04]  /*36f90*/  STL.64 [R1+0x268], R12 ;  /* 0x0002680c01007387 */ /* 0x0009e80000100a00 */
[----:B------:R4:W-:Y:S01]  /*36fa0*/  LDGSTS.E [R3+-0x7e380], desc[UR74][R12.64], !P2 ;  /* 0x81c800000c037fae */ /* 0x0009e2000d1a104a */
[----:B--2---:R-:W-:-:S03]  /*36fb0*/  IMAD.WIDE R14, R6, 0x4, R242 ;  /* 0x00000004060e7825 */ /* 0x004fc600078e02f2 */
[----:B------:R1:W-:Y:S04]  /*36fc0*/  LDGSTS.E [R5+-0x7e000], desc[UR74][R16.64], !P4 ;  /* 0x8200000010057fae */ /* 0x0003e8000e1a104a */
[----:B------:R-:W-:Y:S01]  /*36fd0*/  STL.64 [R1+0x230], R16 ;  /* 0x0002301001007387 */ /* 0x000fe20000100a00 */
[----:B----4-:R-:W-:-:S03]  /*36fe0*/  IMAD.WIDE R12, R7, 0x4, R244 ;  /* 0x00000004070c7825 */ /* 0x010fc600078e02f4 */
[----:B------:R-:W-:Y:S01]  /*36ff0*/  STL.64 [R1+0x228], R14 ;  /* 0x0002280e01007387 */ /* 0x000fe20000100a00 */
[----:B-1----:R-:W-:-:S03]  /*37000*/  VIADD R5, R8, 0xffffffd7 ;  /* 0xffffffd708057836 */ /* 0x002fc60000000000 */
[----:B------:R-:W-:Y:S04]  /*37010*/  LDGSTS.E [R4+-0x7df80], desc[UR74][R14.64], !P4 ;  /* 0x820800000e047fae */ /* 0x000fe8000e1a104a */
[----:B------:R1:W-:Y:S01]  /*37020*/  STL.64 [R1+0x1f0], R12 ;  /* 0x0001f00c01007387 */ /* 0x0003e20000100a00 */
[----:B------:R-:W-:-:S03]  /*37030*/  ISETP.GE.U32.AND P2, PT, R5, 0x7fffff58, PT ;  /* 0x7fffff580500780c */ /* 0x000fc60003f46070 */
[----:B------:R1:W-:Y:S01]  /*37040*/  LDGSTS.E [R3+-0x7dc00], desc[UR74][R12.64], !P6 ;  /* 0x824000000c037fae */ /* 0x0003e2000f1a104a */
[----:B------:R-:W-:Y:S01]  /*37050*/  IADD3 R6, PT, PT, R9, -0x2d, RZ ;  /* 0xffffffd309067810 */ /* 0x000fe20007ffe0ff */
[----:B------:R-:W-:-:S03]  /*37060*/  IMAD.WIDE R20, R7, 0x4, R242 ;  /* 0x0000000407147825 */ /* 0x000fc600078e02f2 */
[----:B------:R-:W-:Y:S01]  /*37070*/  ISETP.GE.U32.AND P4, PT, R6, 0x7fffff54, PT ;  /* 0x7fffff540600780c */ /* 0x000fe20003f86070 */
[----:B-1----:R-:W1:Y:S01]  /*37080*/  LDC R12, c[0x0][0x3a0] ;  /* 0x0000e800ff0c7b82 */ /* 0x002e620000000800 */
[----:B------:R-:W-:Y:S02]  /*37090*/  IMAD R3, R248, 0x28, RZ ;  /* 0x00000028f8037824 */ /* 0x000fe400078e02ff */
[C---:B------:R-:W-:Y:S02]  /*370a0*/  VIADD R6, R2.reuse, 0x100000 ;  /* 0x0010000002067836 */ /* 0x040fe40000000000 */
[----:B------:R-:W-:Y:S02]  /*370b0*/  VIADD R5, R2, 0x100000 ;  /* 0x0010000002057836 */ /* 0x000fe40000000000 */
[C---:B------:R-:W-:Y:S01]  /*370c0*/  IMAD.WIDE R18, R3.reuse, 0x4, R244 ;  /* 0x0000000403127825 */ /* 0x040fe200078e02f4 */
[----:B------:R3:W-:Y:S03]  /*370d0*/  LDGSTS.E [R6+-0x7db80], desc[UR74][R20.64], !P6 ;  /* 0x8248000014067fae */ /* 0x0007e6000f1a104a */
[----:B------:R-:W-:Y:S01]  /*370e0*/  IMAD.WIDE R16, R3, 0x4, R242 ;  /* 0x0000000403107825 */ /* 0x000fe200078e02f2 */
[----:B------:R2:W-:Y:S03]  /*370f0*/  LDGSTS.E [R5+-0x7d800], desc[UR74][R18.64], !P2 ;  /* 0x8280000012057fae */ /* 0x0005e6000d1a104a */
[----:B------:R-:W-:Y:S01]  /*37100*/  VIADD R9, R11, 0xffffffcf ;  /* 0xffffffcf0b097836 */ /* 0x000fe20000000000 */
[----:B------:R4:W-:Y:S01]  /*37110*/  LDGSTS.E [R4+-0x7d780], desc[UR74][R16.64], !P2 ;  /* 0x8288000010047fae */ /* 0x0009e2000d1a104a */
[----:B------:R-:W-:Y:S01]  /*37120*/  IMAD R8, R248, 0x2c, RZ ;  /* 0x0000002cf8087824 */ /* 0x000fe200078e02ff */
[----:B------:R-:W4:Y:S02]  /*37130*/  LDC R11, c[0x0][0x3a0] ;  /* 0x0000e800ff0b7b82 */ /* 0x000f240000000800 */
[----:B------:R-:W-:Y:S01]  /*37140*/  ISETP.GE.U32.AND P2, PT, R9, 0x7fffff50, PT ;  /* 0x7fffff500900780c */ /* 0x000fe20003f46070 */
[----:B------:R-:W-:Y:S01]  /*37150*/  IMAD.WIDE R14, R8, 0x4, R244 ;  /* 0x00000004080e7825 */ /* 0x000fe200078e02f4 */
[----:B------:R-:W-:Y:S01]  /*37160*/  IADD3 R3, PT, PT, R2, 0x100000, RZ ;  /* 0x0010000002037810 */ /* 0x000fe20007ffe0ff */
[----:B------:R-:W-:Y:S02]  /*37170*/  STL.64 [R1+0x1e8], R20 ;  /* 0x0001e81401007387 */ /* 0x000fe40000100a00 */
[----:B---3--:R-:W-:Y:S01]  /*37180*/  VIADD R6, R10, 0xffffffcb ;  /* 0xffffffcb0a067836 */ /* 0x008fe20000000000 */
[----:B------:R-:W3:Y:S01]  /*37190*/  LDC R9, c[0x0][0x3a0] ;  /* 0x0000e800ff097b82 */ /* 0x000ee20000000800 */
[----:B--2---:R-:W-:Y:S01]  /*371a0*/  IMAD R5, R248, 0x30, RZ ;  /* 0x00000030f8057824 */ /* 0x004fe200078e02ff */
[----:B------:R-:W-:Y:S01]  /*371b0*/  STL.64 [R1+0x1b0], R18 ;  /* 0x0001b01201007387 */ /* 0x000fe20000100a00 */
[----:B-1----:R-:W-:Y:S01]  /*371c0*/  VIADD R7, R12, 0xffffffc7 ;  /* 0xffffffc70c077836 */ /* 0x002fe20000000000 */
[----:B------:R-:W-:-:S02]  /*371d0*/  ISETP.GE.U32.AND P6, PT, R6, 0x7fffff4c, PT ;  /* 0x7fffff4c0600780c */ /* 0x000fc40003fc6070 */
[----:B------:R4:W-:Y:S04]  /*371e0*/  STL.64 [R1+0x1a8], R16 ;  /* 0x0001a81001007387 */ /* 0x0009e80000100a00 */
[----:B------:R1:W-:Y:S04]  /*371f0*/  STL.64 [R1+0x170], R14 ;  /* 0x0001700e01007387 */ /* 0x0003e80000100a00 */
[----:B------:R1:W-:Y:S01]  /*37200*/  LDGSTS.E [R3+-0x7d400], desc[UR74][R14.64], !P4 ;  /* 0x82c000000e037fae */ /* 0x0003e2000e1a104a */
[----:B----4-:R-:W-:Y:S02]  /*37210*/  IMAD.WIDE R16, R8, 0x4, R242 ;  /* 0x0000000408107825 */ /* 0x010fe400078e02f2 */
[----:B------:R-:W2:Y:S02]  /*37220*/  LDC R8, c[0x0][0x3a0] ;  /* 0x0000e800ff087b82 */ /* 0x000ea40000000800 */
[----:B------:R-:W-:-:S02]  /*37230*/  IMAD R6, R248, 0x34, RZ ;  /* 0x00000034f8067824 */ /* 0x000fc400078e02ff */
[----:B-1----:R-:W-:Y:S01]  /*37240*/  IMAD.WIDE R14, R5, 0x4, R244 ;  /* 0x00000004050e7825 */ /* 0x002fe200078e02f4 */
[----:B------:R1:W-:Y:S04]  /*37250*/  STL.64 [R1+0x168], R16 ;  /* 0x0001681001007387 */ /* 0x0003e80000100a00 */
[----:B------:R1:W-:Y:S01]  /*37260*/  LDGSTS.E [R4+-0x7d380], desc[UR74][R16.64], !P4 ;  /* 0x82c8000010047fae */ /* 0x0003e2000e1a104a */
[----:B------:R-:W-:-:S03]  /*37270*/  ISETP.GE.U32.AND P4, PT, R7, 0x7fffff48, PT ;  /* 0x7fffff480700780c */ /* 0x000fc60003f86070 */
[----:B------:R4:W-:Y:S01]  /*37280*/  STL.64 [R1+0x130], R14 ;  /* 0x0001300e01007387 */ /* 0x0009e20000100a00 */
[----:B------:R-:W-:-:S03]  /*37290*/  IMAD.WIDE R12, R6, 0x4, R242 ;  /* 0x00000004060c7825 */ /* 0x000fc600078e02f2 */
[----:B------:R4:W-:Y:S01]  /*372a0*/  LDGSTS.E [R3+-0x7d000], desc[UR74][R14.64], !P2 ;  /* 0x830000000e037fae */ /* 0x0009e2000d1a104a */
[----:B------:R-:W-:Y:S02]  /*372b0*/  IMAD R7, R248, 0x38, RZ ;  /* 0x00000038f8077824 */ /* 0x000fe400078e02ff */
[----:B-1----:R-:W-:Y:S01]  /*372c0*/  IMAD.WIDE R16, R6, 0x4, R244 ;  /* 0x0000000406107825 */ /* 0x002fe200078e02f4 */
[----:B------:R-:W-:-:S03]  /*372d0*/  IADD3 R6, PT, PT, R2, 0x100000, RZ ;  /* 0x0010000002067810 */ /* 0x000fc60007ffe0ff */
[----:B----4-:R-:W-:-:S04]  /*372e0*/  IMAD.WIDE R14, R5, 0x4, R242 ;  /* 0x00000004050e7825 */ /* 0x010fc800078e02f2 */
[----:B------:R-:W-:Y:S01]  /*372f0*/  VIADD R5, R2, 0x100000 ;  /* 0x0010000002057836 */ /* 0x000fe20000000000 */
[----:B------:R1:W-:Y:S04]  /*37300*/  STL.64 [R1+0x128], R14 ;  /* 0x0001280e01007387 */ /* 0x0003e80000100a00 */
[----:B------:R1:W-:Y:S04]  /*37310*/  LDGSTS.E [R3+-0x7cf80], desc[UR74][R14.64], !P2 ;  /* 0x830800000e037fae */ /* 0x0003e8000d1a104a */
[----:B------:R-:W-:Y:S04]  /*37320*/  STL.64 [R1+0xf0], R16 ;  /* 0x0000f01001007387 */ /* 0x000fe80000100a00 */
[----:B------:R4:W-:Y:S01]  /*37330*/  LDGSTS.E [R5+-0x7cc00], desc[UR74][R16.64], !P6 ;  /* 0x8340000010057fae */ /* 0x0009e2000f1a104a */
[----:B-1----:R-:W-:-:S03]  /*37340*/  IMAD.WIDE R14, R7, 0x4, R244 ;  /* 0x00000004070e7825 */ /* 0x002fc600078e02f4 */
[----:B------:R1:W-:Y:S04]  /*37350*/  STL.64 [R1+0xe8], R12 ;  /* 0x0000e80c01007387 */ /* 0x0003e80000100a00 */
[----:B------:R1:W-:Y:S01]  /*37360*/  LDGSTS.E [R4+-0x7cb80], desc[UR74][R12.64], !P6 ;  /* 0x834800000c047fae */ /* 0x0003e2000f1a104a */
[----:B----4-:R-:W-:-:S03]  /*37370*/  VIADD R5, R11, 0xffffffbf ;  /* 0xffffffbf0b057836 */ /* 0x010fc60000000000 */
[----:B------:R-:W-:Y:S01]  /*37380*/  STL.64 [R1+0xb0], R14 ;  /* 0x0000b00e01007387 */ /* 0x000fe20000100a00 */
[----:B------:R-:W4:Y:S03]  /*37390*/  LDC R11, c[0x0][0x3a0] ;  /* 0x0000e800ff0b7b82 */ /* 0x000f260000000800 */
[----:B------:R-:W-:Y:S01]  /*373a0*/  LDGSTS.E [R6+-0x7c800], desc[UR74][R14.64], !P4 ;  /* 0x838000000e067fae */ /* 0x000fe2000e1a104a */
[----:B-1----:R-:W-:-:S04]  /*373b0*/  IMAD.WIDE R12, R7, 0x4, R242 ;  /* 0x00000004070c7825 */ /* 0x002fc800078e02f2 */
[----:B---3--:R-:W-:Y:S01]  /*373c0*/  VIADD R4, R9, 0xffffffc3 ;  /* 0xffffffc309047836 */ /* 0x008fe20000000000 */
[----:B------:R1:W-:Y:S04]  /*373d0*/  STL.64 [R1+0xa8], R12 ;  /* 0x0000a80c01007387 */ /* 0x0003e80000100a00 */
[----:B------:R1:W-:Y:S01]  /*373e0*/  LDGSTS.E [R3+-0x7c780], desc[UR74][R12.64], !P4 ;  /* 0x838800000c037fae */ /* 0x0003e2000e1a104a */
[----:B------:R-:W-:Y:S02]  /*373f0*/  ISETP.GE.U32.AND P6, PT, R4, 0x7fffff44, PT ;  /* 0x7fffff440400780c */ /* 0x000fe40003fc6070 */
[----:B------:R-:W-:Y:S01]  /*37400*/  ISETP.GE.U32.AND P4, PT, R5, 0x7fffff40, PT ;  /* 0x7fffff400500780c */ /* 0x000fe20003f86070 */
[C---:B------:R-:W-:Y:S01]  /*37410*/  IMAD R4, R248.reuse, 0x3c, RZ ;  /* 0x0000003cf8047824 */ /* 0x040fe200078e02ff */
[----:B------:R-:W-:Y:S01]  /*37420*/  SHF.L.U32 R5, R248, 0x6, RZ ;  /* 0x00000006f8057819 */ /* 0x000fe200000006ff */
[----:B-1----:R-:W1:Y:S01]  /*37430*/  LDC R12, c[0x0][0x3a0] ;  /* 0x0000e800ff0c7b82 */ /* 0x002e620000000800 */
[----:B--2---:R-:W-:-:S02]  /*37440*/  VIADD R6, R8, 0xffffffbb ;  /* 0xffffffbb08067836 */ /* 0x004fc40000000000 */
[----:B------:R-:W-:-:S05]  /*37450*/  VIADD R9, R2, 0x100000 ;  /* 0x0010000002097836 */ /* 0x000fca0000000000 */
[----:B------:R-:W2:Y:S01]  /*37460*/  LDC R13, c[0x0][0x3a0] ;  /* 0x0000e800ff0d7b82 */ /* 0x000ea20000000800 */
[----:B------:R-:W-:Y:S01]  /*37470*/  IMAD.WIDE R20, R4, 0x4, R244 ;  /* 0x0000000404147825 */ /* 0x000fe200078e02f4 */
[----:B------:R-:W-:-:S03]  /*37480*/  ISETP.GE.U32.AND P2, PT, R6, 0x7fffff3c, PT ;  /* 0x7fffff3c0600780c */ /* 0x000fc60003f46070 */
[----:B------:R-:W-:Y:S02]  /*37490*/  VIADD R8, R2, 0x100000 ;  /* 0x0010000002087836 */ /* 0x000fe40000000000 */
[----:B------:R-:W-:Y:S01]  /*374a0*/  IMAD.WIDE R18, R4, 0x4, R242 ;  /* 0x0000000404127825 */ /* 0x000fe200078e02f2 */
[----:B------:R-:W-:-:S03]  /*374b0*/  IADD3 R6, PT, PT, R2, 0x100000, RZ ;  /* 0x0010000002067810 */ /* 0x000fc60007ffe0ff */
[----:B------:R-:W-:Y:S02]  /*374c0*/  VIADD R7, R2, 0x100000 ;  /* 0x0010000002077836 */ /* 0x000fe40000000000 */
[C---:B------:R-:W-:Y:S01]  /*374d0*/  IMAD.WIDE R16, R5.reuse, 0x4, R244 ;  /* 0x0000000405107825 */ /* 0x040fe200078e02f4 */
[----:B------:R-:W-:Y:S03]  /*374e0*/  STL.64 [R1+0x70], R20 ;  /* 0x0000701401007387 */ /* 0x000fe60000100a00 */
[----:B------:R-:W-:Y:S01]  /*374f0*/  IMAD.WIDE R14, R5, 0x4, R242 ;  /* 0x00000004050e7825 */ /* 0x000fe200078e02f2 */
[----:B------:R-:W-:Y:S04]  /*37500*/  LDGSTS.E [R9+-0x7c400], desc[UR74][R20.64], !P6 ;  /* 0x83c0000014097fae */ /* 0x000fe8000f1a104a */
[----:B------:R-:W-:Y:S04]  /*37510*/  STL.64 [R1+0x68], R18 ;  /* 0x0000681201007387 */ /* 0x000fe80000100a00 */
[----:B------:R4:W-:Y:S04]  /*37520*/  LDGSTS.E [R8+-0x7c380], desc[UR74][R18.64], !P6 ;  /* 0x83c8000012087fae */ /* 0x0009e8000f1a104a */
[----:B------:R-:W-:Y:S04]  /*37530*/  STL.64 [R1+0x30], R16 ;  /* 0x0000301001007387 */ /* 0x000fe80000100a00 */
[----:B------:R-:W-:Y:S04]  /*37540*/  LDGSTS.E [R7+-0x7c000], desc[UR74][R16.64], !P4 ;  /* 0x8400000010077fae */ /* 0x000fe8000e1a104a */
[----:B------:R3:W-:Y:S04]  /*37550*/  STL.64 [R1+0x28], R14 ;  /* 0x0000280e01007387 */ /* 0x0007e80000100a00 */
[----:B------:R3:W-:Y:S01]  /*37560*/  LDGSTS.E [R6+-0x7bf80], desc[UR74][R14.64], !P4 ;  /* 0x840800000e067fae */ /* 0x0007e2000e1a104a */
[----:B----4-:R-:W-:-:S02]  /*37570*/  VIADD R8, R11, 0xffffffb7 ;  /* 0xffffffb70b087836 */ /* 0x010fc40000000000 */
[----:B------:R-:W-:Y:S01]  /*37580*/  IMAD R10, R248, 0x44, RZ ;  /* 0x00000044f80a7824 */ /* 0x000fe200078e02ff */
[----:B------:R-:W4:Y:S01]  /*37590*/  LDC R11, c[0x0][0x3a0] ;  /* 0x0000e800ff0b7b82 */ /* 0x000f220000000800 */
[----:B-1----:R-:W-:-:S07]  /*375a0*/  VIADD R9, R12, 0xffffffb3 ;  /* 0xffffffb30c097836 */ /* 0x002fce0000000000 */
[----:B---3--:R-:W1:Y:S01]  /*375b0*/  LDC R14, c[0x0][0x3a0] ;  /* 0x0000e800ff0e7b82 */ /* 0x008e620000000800 */
[----:B------:R-:W-:Y:S01]  /*375c0*/  IMAD.WIDE R4, R10, 0x4, R244 ;  /* 0x000000040a047825 */ /* 0x000fe200078e02f4 */
[----:B------:R-:W-:Y:S02]  /*375d0*/  ISETP.GE.U32.AND P6, PT, R8, 0x7fffff38, PT ;  /* 0x7fffff380800780c */ /* 0x000fe40003fc6070 */
[----:B------:R-:W-:Y:S01]  /*375e0*/  ISETP.GE.U32.AND P4, PT, R9, 0x7fffff34, PT ;  /* 0x7fffff340900780c */ /* 0x000fe20003f86070 */
[----:B------:R-:W-:Y:S01]  /*375f0*/  IMAD.WIDE R6, R10, 0x4, R242 ;  /* 0x000000040a067825 */ /* 0x000fe200078e02f2 */
[----:B------:R-:W-:Y:S02]  /*37600*/  LDGSTS.E [R3+-0x7bc00], desc[UR74][R4.64], !P2 ;  /* 0x8440000004037fae */ /* 0x000fe4000d1a104a */
[----:B------:R-:W3:Y:S01]  /*37610*/  LDC R15, c[0x0][0x3a0] ;  /* 0x0000e800ff0f7b82 */ /* 0x000ee20000000800 */
[----:B--2---:R-:W-:Y:S01]  /*37620*/  VIADD R10, R13, 0xffffffaf ;  /* 0xffffffaf0d0a7836 */ /* 0x004fe20000000000 */
[----:B------:R-:W-:Y:S01]  /*37630*/  LDGSTS.E [R3+-0x7bb80], desc[UR74][R6.64], !P2 ;  /* 0x8448000006037fae */ /* 0x000fe2000d1a104a */
[----:B------:R-:W-:-:S03]  /*37640*/  IMAD.WIDE R20, R22, 0x4, R244 ;  /* 0x0000000416147825 */ /* 0x000fc600078e02f4 */
[----:B------:R-:W-:Y:S01]  /*37650*/  ISETP.GE.U32.AND P2, PT, R10, 0x7fffff30, PT ;  /* 0x7fffff300a00780c */ /* 0x000fe20003f46070 */
[C---:B------:R-:W-:Y:S01]  /*37660*/  VIADD R9, R2.reuse, 0x100000 ;  /* 0x0010000002097836 */ /* 0x040fe20000000000 */
[----:B------:R-:W-:Y:S01]  /*37670*/  IADD3 R10, PT, PT, R2, 0x100000, RZ ;  /* 0x00100000020a7810 */ /* 0x000fe20007ffe0ff */
[----:B------:R-:W-:Y:S01]  /*37680*/  IMAD.WIDE R22, R22, 0x4, R242 ;  /* 0x0000000416167825 */ /* 0x000fe200078e02f2 */
[----:B------:R-:W2:Y:S03]  /*37690*/  LDC R13, c[0x0][0x3a0] ;  /* 0x0000e800ff0d7b82 */ /* 0x000ea60000000800 */
[----:B------:R-:W-:Y:S01]  /*376a0*/  VIADD R8, R2, 0x100000 ;  /* 0x0010000002087836 */ /* 0x000fe20000000000 */
[----:B------:R-:W-:Y:S01]  /*376b0*/  LDGSTS.E [R10+-0x7b800], desc[UR74][R20.64], !P6 ;  /* 0x84800000140a7fae */ /* 0x000fe2000f1a104a */
[----:B------:R-:W-:-:S03]  /*376c0*/  IMAD.WIDE R36, R38, 0x4, R244 ;  /* 0x0000000426247825 */ /* 0x000fc600078e02f4 */
[----:B------:R-:W-:Y:S01]  /*376d0*/  LDGSTS.E [R9+-0x7b780], desc[UR74][R22.64], !P6 ;  /* 0x8488000016097fae */ /* 0x000fe2000f1a104a */
[----:B------:R-:W2:Y:S03]  /*376e0*/  LDC R12, c[0x0][0x3a0] ;  /* 0x0000e800ff0c7b82 */ /* 0x000ea60000000800 */
[----:B------:R1:W-:Y:S01]  /*376f0*/  LDGSTS.E [R8+-0x7b400], desc[UR74][R36.64], !P4 ;  /* 0x84c0000024087fae */ /* 0x0003e2000e1a104a */
[----:B------:R-:W-:-:S04]  /*37700*/  IMAD.WIDE R38, R38, 0x4, R242 ;  /* 0x0000000426267825 */ /* 0x000fc800078e02f2 */
[----:B------:R-:W-:Y:S01]  /*37710*/  IMAD.WIDE R52, R54, 0x4, R244 ;  /* 0x0000000436347825 */ /* 0x000fe200078e02f4 */
[----:B------:R-:W-:Y:S01]  /*37720*/  LDGSTS.E [R3+-0x7b380], desc[UR74][R38.64], !P4 ;  /* 0x84c8000026037fae */ /* 0x000fe2000e1a104a */
[----:B------:R-:W2:Y:S02]  /*37730*/  LDC R16, c[0x0][0x3a0] ;  /* 0x0000e800ff107b82 */ /* 0x000ea40000000800 */
[----:B-1----:R-:W-:Y:S01]  /*37740*/  VIADD R8, R14, 0xffffffab ;  /* 0xffffffab0e087836 */ /* 0x002fe20000000000 */
[----:B---3--:R-:W-:Y:S01]  /*37750*/  IADD3 R9, PT, PT, R15, -0x59, RZ ;  /* 0xffffffa70f097810 */ /* 0x008fe20007ffe0ff */
[----:B------:R-:W-:Y:S01]  /*37760*/  IMAD.WIDE R54, R54, 0x4, R242 ;  /* 0x0000000436367825 */ /* 0x000fe200078e02f2 */
[----:B------:R-:W-:Y:S03]  /*37770*/  LDGSTS.E [R3+-0x7b000], desc[UR74][R52.64], !P2 ;  /* 0x8500000034037fae */ /* 0x000fe6000d1a104a */
[----:B------:R-:W1:Y:S01]  /*37780*/  LDC R14, c[0x0][0x3a0] ;  /* 0x0000e800ff0e7b82 */ /* 0x000e620000000800 */
[----:B------:R-:W-:Y:S01]  /*37790*/  ISETP.GE.U32.AND P6, PT, R8, 0x7fffff2c, PT ;  /* 0x7fffff2c0800780c */ /* 0x000fe20003fc6070 */
[----:B------:R-:W-:Y:S01]  /*377a0*/  IMAD.WIDE R68, R70, 0x4, R244 ;  /* 0x0000000446447825 */ /* 0x000fe200078e02f4 */
[----:B------:R-:W-:Y:S01]  /*377b0*/  ISETP.GE.U32.AND P4, PT, R9, 0x7fffff28, PT ;  /* 0x7fffff280900780c */ /* 0x000fe20003f86070 */
[----:B------:R-:W-:Y:S02]  /*377c0*/  LDGSTS.E [R3+-0x7af80], desc[UR74][R54.64], !P2 ;  /* 0x8508000036037fae */ /* 0x000fe4000d1a104a */
[----:B------:R-:W-:-:S02]  /*377d0*/  VIADD R9, R2, 0x100000 ;  /* 0x0010000002097836 */ /* 0x000fc40000000000 */
[----:B------:R-:W-:Y:S01]  /*377e0*/  VIADD R8, R2, 0x100000 ;  /* 0x0010000002087836 */ /* 0x000fe20000000000 */
[----:B------:R-:W3:Y:S01]  /*377f0*/  LDC R15, c[0x0][0x3a0] ;  /* 0x0000e800ff0f7b82 */ /* 0x000ee20000000800 */
[----:B------:R-:W-:-:S04]  /*37800*/  IMAD.WIDE R70, R70, 0x4, R242 ;  /* 0x0000000446467825 */ /* 0x000fc800078e02f2 */
[----:B------:R4:W-:Y:S01]  /*37810*/  LDGSTS.E [R9+-0x7ac00], desc[UR74][R68.64], !P6 ;  /* 0x8540000044097fae */ /* 0x0009e2000f1a104a */
[C---:B------:R-:W-:Y:S02]  /*37820*/  IMAD.WIDE R84, R86.reuse, 0x4, R244 ;  /* 0x0000000456547825 */ /* 0x040fe400078e02f4 */
[----:B------:R-:W1:Y:S01]  /*37830*/  LDC R17, c[0x0][0x3a0] ;  /* 0x0000e800ff117b82 */ /* 0x000e620000000800 */
[----:B------:R2:W-:Y:S01]  /*37840*/  LDGSTS.E [R8+-0x7ab80], desc[UR74][R70.64], !P6 ;  /* 0x8548000046087fae */ /* 0x0005e2000f1a104a */
[----:B------:R-:W-:-:S03]  /*37850*/  IMAD.WIDE R86, R86, 0x4, R242 ;  /* 0x0000000456567825 */ /* 0x000fc600078e02f2 */
[----:B------:R-:W-:Y:S01]  /*37860*/  LDGSTS.E [R10+-0x7a800], desc[UR74][R84.64], !P4 ;  /* 0x85800000540a7fae */ /* 0x000fe2000e1a104a */
[----:B----4-:R-:W-:Y:S01]  /*37870*/  IADD3 R9, PT, PT, R11, -0x61, RZ ;  /* 0xffffff9f0b097810 */ /* 0x010fe20007ffe0ff */
[----:B--2---:R-:W-:Y:S02]  /*37880*/  VIADD R8, R13, 0xffffffa3 ;  /* 0xffffffa30d087836 */ /* 0x004fe40000000000 */
[----:B------:R-:W-:Y:S01]  /*37890*/  LDGSTS.E [R3+-0x7a780], desc[UR74][R86.64], !P4 ;  /* 0x8588000056037fae */ /* 0x000fe2000e1a104a */
[----:B------:R-:W2:Y:S01]  /*378a0*/  LDC R13, c[0x0][0x3a0] ;  /* 0x0000e800ff0d7b82 */ /* 0x000ea20000000800 */
[----:B------:R-:W-:Y:S01]  /*378b0*/  VIADD R11, R12, 0xffffff9b ;  /* 0xffffff9b0c0b7836 */ /* 0x000fe20000000000 */
[----:B------:R-:W-:Y:S02]  /*378c0*/  ISETP.GE.U32.AND P6, PT, R8, 0x7fffff24, PT ;  /* 0x7fffff240800780c */ /* 0x000fe40003fc6070 */
[----:B------:R-:W-:Y:S02]  /*378d0*/  ISETP.GE.U32.AND P4, PT, R9, 0x7fffff20, PT ;  /* 0x7fffff200900780c */ /* 0x000fe40003f86070 */
[----:B------:R-:W-:Y:S01]  /*378e0*/  ISETP.GE.U32.AND P2, PT, R11, 0x7fffff1c, PT ;  /* 0x7fffff1c0b00780c */ /* 0x000fe20003f46070 */
[----:B------:R-:W-:Y:S01]  /*378f0*/  IMAD.WIDE R100, R102, 0x4, R244 ;  /* 0x0000000466647825 */ /* 0x000fe200078e02f4 */
[----:B------:R-:W4:Y:S03]  /*37900*/  LDC R11, c[0x0][0x3a0] ;  /* 0x0000e800ff0b7b82 */ /* 0x000f260000000800 */
[----:B------:R-:W-:-:S02]  /*37910*/  VIADD R9, R2, 0x100000 ;  /* 0x0010000002097836 */ /* 0x000fc40000000000 */
[--C-:B------:R-:W-:Y:S02]  /*37920*/  IMAD.WIDE R102, R102, 0x4, R242.reuse ;  /* 0x0000000466667825 */ /* 0x100fe400078e02f2 */
[----:B------:R-:W-:Y:S01]  /*37930*/  LDGSTS.E [R10+-0x7a400], desc[UR74][R100.64], !P6 ;  /* 0x85c00000640a7fae */ /* 0x000fe2000f1a104a */
[----:B------:R-:W3:Y:S01]  /*37940*/  LDC R12, c[0x0][0x3a0] ;  /* 0x0000e800ff0c7b82 */ /* 0x000ee20000000800 */
[----:B------:R-:W-:Y:S02]  /*37950*/  VIADD R8, R2, 0x100000 ;  /* 0x0010000002087836 */ /* 0x000fe40000000000 */
[----:B------:R-:W-:Y:S01]  /*37960*/  IMAD.WIDE R118, R118, 0x4, R242 ;  /* 0x0000000476767825 */ /* 0x000fe200078e02f2 */
[----:B------:R2:W-:Y:S03]  /*37970*/  LDGSTS.E [R9+-0x7a380], desc[UR74][R102.64], !P6 ;  /* 0x85c8000066097fae */ /* 0x0005e6000f1a104a */
[C---:B------:R-:W-:Y:S01]  /*37980*/  IMAD.WIDE R132, R134.reuse, 0x4, R244 ;  /* 0x0000000486847825 */ /* 0x040fe200078e02f4 */
[----:B------:R-:W-:Y:S03]  /*37990*/  LDGSTS.E [R8+-0x7a000], desc[UR74][R116.64], !P4 ;  /* 0x8600000074087fae */ /* 0x000fe6000e1a104a */
[----:B------:R-:W-:Y:S01]  /*379a0*/  IMAD.WIDE R134, R134, 0x4, R242 ;  /* 0x0000000486867825 */ /* 0x000fe200078e02f2 */
[----:B------:R-:W-:Y:S01]  /*379b0*/  LDGSTS.E [R3+-0x79f80], desc[UR74][R118.64], !P4 ;  /* 0x8608000076037fae */ /* 0x000fe2000e1a104a */
[----:B--2---:R-:W-:-:S03]  /*379c0*/  IADD3 R9, PT, PT, R13, -0x69, RZ ;  /* 0xffffff970d097810 */ /* 0x004fc60007ffe0ff */
[----:B------:R-:W-:Y:S01]  /*379d0*/  LDGSTS.E [R8+-0x79c00], desc[UR74][R132.64], !P2 ;  /* 0x8640000084087fae */ /* 0x000fe2000d1a104a */
[----:B-1----:R-:W-:Y:S01]  /*379e0*/  VIADD R10, R14, 0xffffff93 ;  /* 0xffffff930e0a7836 */ /* 0x002fe20000000000 */
[----:B------:R-:W1:Y:S02]  /*379f0*/  LDC R13, c[0x0][0x3a0] ;  /* 0x0000e800ff0d7b82 */ /* 0x000e640000000800 */
[----:B------:R-:W-:Y:S01]  /*37a00*/  LDGSTS.E [R3+-0x79b80], desc[UR74][R134.64], !P2 ;  /* 0x8648000086037fae */ /* 0x000fe2000d1a104a */
[----:B------:R-:W-:Y:S01]  /*37a10*/  ISETP.GE.U32.AND P2, PT, R9, 0x7fffff18, PT ;  /* 0x7fffff180900780c */ /* 0x000fe20003f46070 */
[----:B------:R-:W-:Y:S02]  /*37a20*/  VIADD R9, R2, 0x100000 ;  /* 0x0010000002097836 */ /* 0x000fe40000000000 */
[C---:B------:R-:W-:Y:S02]  /*37a30*/  IMAD.WIDE R148, R150.reuse, 0x4, R244 ;  /* 0x0000000496947825 */ /* 0x040fe400078e02f4 */
[----:B------:R-:W2:Y:S02]  /*37a40*/  LDC R14, c[0x0][0x3a8] ;  /* 0x0000ea00ff0e7b82 */ /* 0x000ea40000000800 */
[----:B------:R-:W-:Y:S01]  /*37a50*/  IMAD.WIDE R150, R150, 0x4, R242 ;  /* 0x0000000496967825 */ /* 0x000fe200078e02f2 */
[----:B------:R-:W-:-:S05]  /*37a60*/  ISETP.GE.U32.AND P4, PT, R10, 0x7fffff14, PT ;  /* 0x7fffff140a00780c */ /* 0x000fca0003f86070 */
[----:B------:R-:W-:Y:S01]  /*37a70*/  LDGSTS.E [R9+-0x79800], desc[UR74][R148.64], !P2 ;  /* 0x8680000094097fae */ /* 0x000fe2000d1a104a */
[----:B------:R-:W1:Y:S03]  /*37a80*/  LDC R10, c[0x0][0x3a0] ;  /* 0x0000e800ff0a7b82 */ /* 0x000e660000000800 */
[----:B------:R4:W-:Y:S01]  /*37a90*/  LDGSTS.E [R8+-0x79780], desc[UR74][R150.64], !P2 ;  /* 0x8688000096087fae */ /* 0x0009e2000d1a104a */
[----:B------:R-:W-:-:S04]  /*37aa0*/  IMAD.WIDE R164, R166, 0x4, R244 ;  /* 0x00000004a6a47825 */ /* 0x000fc800078e02f4 */
[----:B----4-:R-:W-:Y:S01]  /*37ab0*/  VIADD R8, R11, 0xffffff8f ;  /* 0xffffff8f0b087836 */ /* 0x010fe20000000000 */
[----:B------:R-:W-:Y:S01]  /*37ac0*/  LDGSTS.E [R3+-0x79400], desc[UR74][R164.64], !P4 ;  /* 0x86c00000a4037fae */ /* 0x000fe2000e1a104a */
[----:B------:R-:W-:Y:S01]  /*37ad0*/  IMAD.WIDE R166, R166, 0x4, R242 ;  /* 0x00000004a6a67825 */ /* 0x000fe200078e02f2 */
[----:B------:R-:W4:Y:S02]  /*37ae0*/  LDC R11, c[0x0][0x3a0] ;  /* 0x0000e800ff0b7b82 */ /* 0x000f240000000800 */
[----:B------:R-:W-:Y:S01]  /*37af0*/  ISETP.GE.U32.AND P2, PT, R8, 0x7fffff10, PT ;  /* 0x7fffff100800780c */ /* 0x000fe20003f46070 */
[----:B------:R-:W-:Y:S01]  /*37b00*/  IMAD.WIDE R180, R182, 0x4, R244 ;  /* 0x00000004b6b47825 */ /* 0x000fe200078e02f4 */
[----:B---3--:R-:W-:Y:S01]  /*37b10*/  IADD3 R8, PT, PT, R12, -0x75, RZ ;  /* 0xffffff8b0c087810 */ /* 0x008fe20007ffe0ff */
[----:B------:R-:W-:Y:S03]  /*37b20*/  LDGSTS.E [R3+-0x79380], desc[UR74][R166.64], !P4 ;  /* 0x86c80000a6037fae */ /* 0x000fe6000e1a104a */
[----:B------:R-:W3:Y:S01]  /*37b30*/  LDC R12, c[0x0][0x3a0] ;  /* 0x0000e800ff0c7b82 */ /* 0x000ee20000000800 */
[----:B------:R-:W-:Y:S01]  /*37b40*/  ISETP.GE.U32.AND P4, PT, R8, 0x7fffff0c, PT ;  /* 0x7fffff0c0800780c */ /* 0x000fe20003f86070 */
[----:B------:R-:W-:-:S05]  /*37b50*/  VIADD R8, R2, 0x100000 ;  /* 0x0010000002087836 */ /* 0x000fca0000000000 */
[----:B------:R1:W-:Y:S01]  /*37b60*/  LDGSTS.E [R9+-0x79000], desc[UR74][R180.64], !P2 ;  /* 0x87000000b4097fae */ /* 0x0003e2000d1a104a */
[----:B------:R-:W-:-:S04]  /*37b70*/  IMAD.WIDE R182, R182, 0x4, R242 ;  /* 0x00000004b6b67825 */ /* 0x000fc800078e02f2 */
[----:B-1----:R-:W-:Y:S01]  /*37b80*/  VIADD R10, R10, 0xffffff83 ;  /* 0xffffff830a0a7836 */ /* 0x002fe20000000000 */
[----:B------:R-:W-:Y:S01]  /*37b90*/  LDGSTS.E [R8+-0x78f80], desc[UR74][R182.64], !P2 ;  /* 0x87080000b6087fae */ /* 0x000fe2000d1a104a */
[----:B------:R-:W-:-:S03]  /*37ba0*/  VIADD R9, R13, 0xffffff87 ;  /* 0xffffff870d097836 */ /* 0x000fc60000000000 */
[----:B------:R-:W-:Y:S01]  /*37bb0*/  ISETP.GE.U32.AND P2, PT, R10, 0x7fffff04, PT ;  /* 0x7fffff040a00780c */ /* 0x000fe20003f46070 */
[----:B------:R-:W1:Y:S01]  /*37bc0*/  LDC R13, c[0x0][0x3a8] ;  /* 0x0000ea00ff0d7b82 */ /* 0x000e620000000800 */
[----:B------:R-:W-:Y:S01]  /*37bd0*/  ISETP.GE.U32.AND P6, PT, R9, 0x7fffff08, PT ;  /* 0x7fffff080900780c */ /* 0x000fe20003fc6070 */
[----:B------:R-:W-:Y:S01]  /*37be0*/  IMAD.WIDE R196, R198, 0x4, R244 ;  /* 0x00000004c6c47825 */ /* 0x000fe200078e02f4 */
[----:B------:R-:W-:-:S03]  /*37bf0*/  IADD3 R10, PT, PT, R2, 0x100000, RZ ;  /* 0x00100000020a7810 */ /* 0x000fc60007ffe0ff */
[----:B------:R-:W-:Y:S01]  /*37c00*/  IMAD.WIDE R198, R198, 0x4, R242 ;  /* 0x00000004c6c67825 */ /* 0x000fe200078e02f2 */
[----:B------:R-:W-:Y:S03]  /*37c10*/  LDGSTS.E [R3+-0x78c00], desc[UR74][R196.64], !P4 ;  /* 0x87400000c4037fae */ /* 0x000fe6000e1a104a */
[----:B------:R-:W-:Y:S01]  /*37c20*/  VIADD R9, R2, 0x100000 ;  /* 0x0010000002097836 */ /* 0x000fe20000000000 */
[----:B------:R-:W-:Y:S01]  /*37c30*/  LDGSTS.E [R10+-0x78b80], desc[UR74][R198.64], !P4 ;  /* 0x87480000c60a7fae */ /* 0x000fe2000e1a104a */
[----:B------:R-:W-:-:S04]  /*37c40*/  IMAD.WIDE R212, R214, 0x4, R244 ;  /* 0x00000004d6d47825 */ /* 0x000fc800078e02f4 */
[----:B------:R-:W-:Y:S01]  /*37c50*/  IMAD.WIDE R214, R214, 0x4, R242 ;  /* 0x00000004d6d67825 */ /* 0x000fe200078e02f2 */
[----:B------:R3:W-:Y:S03]  /*37c60*/  LDGSTS.E [R9+-0x78800], desc[UR74][R212.64], !P6 ;  /* 0x87800000d4097fae */ /* 0x0007e6000f1a104a */
[----:B------:R-:W-:Y:S01]  /*37c70*/  IMAD.WIDE R228, R230, 0x4, R244 ;  /* 0x00000004e6e47825 */ /* 0x000fe200078e02f4 */
[----:B------:R-:W-:Y:S01]  /*37c80*/  STL.64 [R1+0x80e0], R4 ;  /* 0x0080e00401007387 */ /* 0x000fe20000100a00 */
[----:B----4-:R-:W-:-:S03]  /*37c90*/  IADD3 R11, PT, PT, R11, -0x6, RZ ;  /* 0xfffffffa0b0b7810 */ /* 0x010fc60007ffe0ff */
[----:B------:R-:W-:Y:S01]  /*37ca0*/  LDGSTS.E [R8+-0x78780], desc[UR74][R214.64], !P6 ;  /* 0x87880000d6087fae */ /* 0x000fe2000f1a104a */
[----:B---3--:R-:W-:-:S03]  /*37cb0*/  VIADD R9, R12, 0xfffffffe ;  /* 0xfffffffe0c097836 */ /* 0x008fc60000000000 */
[----:B------:R-:W-:Y:S04]  /*37cc0*/  STL.64 [R1+0x80e8], R6 ;  /* 0x0080e80601007387 */ /* 0x000fe80000100a00 */
[----:B------:R3:W-:Y:S01]  /*37cd0*/  LDGSTS.E [R3+-0x78400], desc[UR74][R228.64], !P2 ;  /* 0x87c00000e4037fae */ /* 0x0007e2000d1a104a */
[----:B------:R-:W-:-:S03]  /*37ce0*/  ISETP.GE.U32.AND P6, PT, R9, 0x7fffff7f, PT ;  /* 0x7fffff7f0900780c */ /* 0x000fc60003fc6070 */
[----:B------:R-:W-:Y:S01]  /*37cf0*/  STL.64 [R1+0x80c8], R20 ;  /* 0x0080c81401007387 */ /* 0x000fe20000100a00 */
[----:B------:R-:W-:-:S03]  /*37d00*/  ISETP.GE.U32.AND P4, PT, R11, 0x7fffff7b, PT ;  /* 0x7fffff7b0b00780c */ /* 0x000fc60003f86070 */
[----:B------:R4:W-:Y:S01]  /*37d10*/  STL.64 [R1+0x80d0], R22 ;  /* 0x0080d01601007387 */ /* 0x0009e20000100a00 */
[----:B---3--:R-:W-:-:S03]  /*37d20*/  LOP3.LUT R3, R0, 0x20, RZ, 0x3c, !PT ;  /* 0x0000002000037812 */ /* 0x008fc600078e3cff */
[----:B------:R-:W-:Y:S01]  /*37d30*/  STL.64 [R1+0x80d8], R36 ;  /* 0x0080d82401007387 */ /* 0x000fe20000100a00 */
[----:B------:R-:W-:-:S03]  /*37d40*/  IMAD.WIDE R230, R230, 0x4, R242 ;  /* 0x00000004e6e67825 */ /* 0x000fc600078e02f2 */
[----:B------:R-:W-:Y:S01]  /*37d50*/  STL.64 [R1+0x80f0], R38 ;  /* 0x0080f02601007387 */ /* 0x000fe20000100a00 */
[----:B------:R-:W-:-:S03]  /*37d60*/  VIADD R3, R3, UR4 ;  /* 0x0000000403037c36 */ /* 0x000fc60008000000 */
[----:B------:R-:W-:Y:S01]  /*37d70*/  STL.64 [R1+0x80f8], R52 ;  /* 0x0080f83401007387 */ /* 0x000fe20000100a00 */
[----:B------:R-:W-:-:S03]  /*37d80*/  IMAD R11, R248, 0x5, RZ ;  /* 0x00000005f80b7824 */ /* 0x000fc600078e02ff */
[----:B------:R-:W-:Y:S01]  /*37d90*/  STL.64 [R1+0x8100], R54 ;  /* 0x0081003601007387 */ /* 0x000fe20000100a00 */
[----:B------:R-:W-:-:S03]  /*37da0*/  VIADD R10, R3, 0x100000 ;  /* 0x00100000030a7836 */ /* 0x000fc60000000000 */
[----:B------:R-:W-:Y:S01]  /*37db0*/  STL.64 [R1+0x8108], R68 ;  /* 0x0081084401007387 */ /* 0x000fe20000100a00 */
[----:B-1----:R-:W-:Y:S02]  /*37dc0*/  IMAD.WIDE R24, R13, 0x4, R244 ;  /* 0x000000040d187825 */ /* 0x002fe400078e02f4 */
[----:B------:R-:W1:Y:S01]  /*37dd0*/  LDC R13, c[0x0][0x3a0] ;  /* 0x0000e800ff0d7b82 */ /* 0x000e620000000800 */
[----:B------:R-:W-:Y:S01]  /*37de0*/  STL.64 [R1+0x8110], R70 ;  /* 0x0081104601007387 */ /* 0x000fe20000100a00 */
[----:B------:R-:W-:-:S03]  /*37df0*/  VIADD R9, R3, 0x100000 ;  /* 0x0010000003097836 */ /* 0x000fc60000000000 */
[----:B------:R-:W-:Y:S01]  /*37e00*/  STL.64 [R1+0x8118], R84 ;  /* 0x0081185401007387 */ /* 0x000fe20000100a00 */
[----:B--2---:R-:W-:Y:S02]  /*37e10*/  IMAD.WIDE R18, R14, 0x4, R242 ;  /* 0x000000040e127825 */ /* 0x004fe400078e02f2 */
[----:B------:R-:W2:Y:S01]  /*37e20*/  LDC R14, c[0x0][0x3a0] ;  /* 0x0000e800ff0e7b82 */ /* 0x000ea20000000800 */
[----:B------:R-:W-:Y:S01]  /*37e30*/  STL.64 [R1+0x8120], R86 ;  /* 0x0081205601007387 */ /* 0x000fe20000100a00 */
[----:B----4-:R-:W-:-:S03]  /*37e40*/  IMAD.WIDE R22, R11, 0x4, R244 ;  /* 0x000000040b167825 */ /* 0x010fc600078e02f4 */
[----:B------:R-:W-:Y:S04]  /*37e50*/  STL.64 [R1+0x8128], R100 ;  /* 0x0081286401007387 */ /* 0x000fe80000100a00 */
[----:B------:R-:W-:Y:S04]  /*37e60*/  STL.64 [R1+0x8130], R102 ;  /* 0x0081306601007387 */ /* 0x000fe80000100a00 */
[----:B------:R3:W-:Y:S04]  /*37e70*/  LDGSTS.E [R8+-0x78380], desc[UR74][R230.64], !P2 ;  /* 0x87c80000e6087fae */ /* 0x0007e8000d1a104a */
[----:B------:R-:W-:Y:S04]  /*37e80*/  STL.64 [R1+0x8138], R116 ;  /* 0x0081387401007387 */ /* 0x000fe80000100a00 */
[----:B------:R-:W-:Y:S01]  /*37e90*/  STL.64 [R1+0x8140], R118 ;  /* 0x0081407601007387 */ /* 0x000fe20000100a00 */
[----:B---3--:R-:W-:-:S03]  /*37ea0*/  VIADD R8, R15, 0xfffffff6 ;  /* 0xfffffff60f087836 */ /* 0x008fc60000000000 */
[----:B------:R-:W-:Y:S01]  /*37eb0*/  STL.64 [R1+0x8148], R132 ;  /* 0x0081488401007387 */ /* 0x000fe20000100a00 */
[----:B------:R-:W-:Y:S01]  /*37ec0*/  IMAD.WIDE R20, R11, 0x4, R242 ;  /* 0x000000040b147825 */ /* 0x000fe200078e02f2 */
[----:B------:R-:W3:Y:S02]  /*37ed0*/  LDC R15, c[0x0][0x3a0] ;  /* 0x0000e800ff0f7b82 */ /* 0x000ee40000000800 */
[----:B------:R-:W-:Y:S01]  /*37ee0*/  LDGSTS.E [R10+-0x7ff00], desc[UR74][R24.64], !P6 ;  /* 0x80100000180a7fae */ /* 0x000fe2000f1a104a */
[----:B------:R-:W-:-:S03]  /*37ef0*/  ISETP.GE.U32.AND P2, PT, R8, 0x7fffff77, PT ;  /* 0x7fffff770800780c */ /* 0x000fc60003f46070 */
[----:B------:R-:W-:Y:S04]  /*37f00*/  STL.64 [R1+0x8150], R134 ;  /* 0x0081508601007387 */ /* 0x000fe80000100a00 */
[----:B------:R-:W-:Y:S04]  /*37f10*/  LDGSTS.E [R9+-0x7fe80], desc[UR74][R18.64], !P6 ;  /* 0x8018000012097fae */ /* 0x000fe8000f1a104a */
[----:B------:R-:W-:Y:S04]  /*37f20*/  STL.64 [R1+0x8158], R148 ;  /* 0x0081589401007387 */ /* 0x000fe80000100a00 */
[----:B------:R4:W-:Y:S01]  /*37f30*/  LDGSTS.E [R10+-0x7fb00], desc[UR74][R22.64], !P4 ;  /* 0x80500000160a7fae */ /* 0x0009e2000e1a104a */
[----:B------:R-:W-:-:S03]  /*37f40*/  VIADD R11, R17, 0xffffffee ;  /* 0xffffffee110b7836 */ /* 0x000fc60000000000 */
[----:B------:R-:W-:Y:S01]  /*37f50*/  STL.64 [R1+0x8160], R150 ;  /* 0x0081609601007387 */ /* 0x000fe20000100a00 */
[----:B------:R-:W-:-:S03]  /*37f60*/  IMAD R12, R248, 0x9, RZ ;  /* 0x00000009f80c7824 */ /* 0x000fc600078e02ff */
[----:B------:R-:W-:Y:S01]  /*37f70*/  STL.64 [R1+0x8168], R164 ;  /* 0x008168a401007387 */ /* 0x000fe20000100a00 */
[----:B----4-:R-:W-:-:S03]  /*37f80*/  VIADD R10, R16, 0xfffffff2 ;  /* 0xfffffff2100a7836 */ /* 0x010fc60000000000 */
[----:B------:R-:W-:Y:S04]  /*37f90*/  STL.64 [R1+0x8170], R166 ;  /* 0x008170a601007387 */ /* 0x000fe80000100a00 */
[----:B------:R-:W-:Y:S01]  /*37fa0*/  STL.64 [R1+0x8178], R180 ;  /* 0x008178b401007387 */ /* 0x000fe20000100a00 */
[----:B------:R-:W-:-:S03]  /*37fb0*/  ISETP.GE.U32.AND P6, PT, R10, 0x7fffff73, PT ;  /* 0x7fffff730a00780c */ /* 0x000fc60003fc6070 */
[----:B------:R-:W-:Y:S01]  /*37fc0*/  STL.64 [R1+0x8180], R182 ;  /* 0x008180b601007387 */ /* 0x000fe20000100a00 */
[----:B------:R-:W-:-:S03]  /*37fd0*/  IADD3 R8, PT, PT, R3, 0x100000, RZ ;  /* 0x0010000003087810 */ /* 0x000fc60007ffe0ff */
[----:B------:R-:W-:Y:S01]  /*37fe0*/  STL.64 [R1+0x8188], R196 ;  /* 0x008188c401007387 */ /* 0x000fe20000100a00 */
[----:B------:R-:W-:-:S03]  /*37ff0*/  IMAD.WIDE R4, R12, 0x4, R244 ;  /* 0x000000040c047825 */ /* 0x000fc600078e02f4 */
[----:B------:R-:W-:Y:S01]  /*38000*/  STL.64 [R1+0x8190], R198 ;  /* 0x008190c601007387 */ /* 0x000fe20000100a00 */
[----:B------:R-:W-:-:S03]  /*38010*/  VIADD R10, R3, 0x100000 ;  /* 0x00100000030a7836 */ /* 0x000fc60000000000 */
[----:B------:R-:W-:Y:S01]  /*38020*/  STL.64 [R1+0x8198], R212 ;  /* 0x008198d401007387 */ /* 0x000fe20000100a00 */
[----:B------:R-:W-:-:S03]  /*38030*/  IMAD.WIDE R16, R12, 0x4, R242 ;  /* 0x000000040c107825 */ /* 0x000fc600078e02f2 */
[----:B------:R-:W-:Y:S01]  /*38040*/  LDGSTS.E [R9+-0x7fa80], desc[UR74][R20.64], !P4 ;  /* 0x8058000014097fae */ /* 0x000fe2000e1a104a */
[----:B------:R-:W-:Y:S01]  /*38050*/  ISETP.GE.U32.AND P4, PT, R11, 0x7fffff6f, PT ;  /* 0x7fffff6f0b00780c */ /* 0x000fe20003f86070 */
[----:B------:R-:W-:Y:S02]  /*38060*/  IMAD R11, R248, 0xd, RZ ;  /* 0x0000000df80b7824 */ /* 0x000fe400078e02ff */
[----:B------:R-:W-:Y:S04]  /*38070*/  STL.64 [R1+0x81a0], R214 ;  /* 0x0081a0d601007387 */ /* 0x000fe80000100a00 */
[----:B------:R-:W-:Y:S01]  /*38080*/  STL.64 [R1+0x81a8], R228 ;  /* 0x0081a8e401007387 */ /* 0x000fe20000100a00 */
[----:B------:R-:W-:-:S03]  /*38090*/  IMAD.WIDE R6, R11, 0x4, R244 ;  /* 0x000000040b067825 */ /* 0x000fc600078e02f4 */
[----:B------:R-:W-:Y:S04]  /*380a0*/  STL.64 [R1+0x81b0], R230 ;  /* 0x0081b0e601007387 */ /* 0x000fe80000100a00 */
[----:B------:R-:W-:Y:S04]  /*380b0*/  STL.64 [R1+0x420], R24 ;  /* 0x0004201801007387 */ /* 0x000fe80000100a00 */
[----:B------:R-:W-:Y:S04]  /*380c0*/  STL.64 [R1+0x418], R18 ;  /* 0x0004181201007387 */ /* 0x000fe80000100a00 */
[----:B------:R4:W-:Y:S04]  /*380d0*/  STL.64 [R1+0x3a0], R4 ;  /* 0x0003a00401007387 */ /* 0x0009e80000100a00 */
[----:B------:R4:W-:Y:S04]  /*380e0*/  LDGSTS.E [R8+-0x7f700], desc[UR74][R4.64], !P2 ;  /* 0x8090000004087fae */ /* 0x0009e8000d1a104a */
[----:B------:R1:W-:Y:S04]  /*380f0*/  LDGSTS.E [R10+-0x7f680], desc[UR74][R16.64], !P2 ;  /* 0x80980000100a7fae */ /* 0x0003e8000d1a104a */
[----:B------:R2:W-:Y:S01]  /*38100*/  STL.64 [R1+0x398], R16 ;  /* 0x0003981001007387 */ /* 0x0005e20000100a00 */
[----:B----4-:R-:W-:-:S03]  /*38110*/  IMAD.WIDE R4, R11, 0x4, R242 ;  /* 0x000000040b047825 */ /* 0x010fc600078e02f2 */
[----:B------:R4:W-:Y:S01]  /*38120*/  STL.64 [R1+0x360], R6 ;  /* 0x0003600601007387 */ /* 0x0009e20000100a00 */
[----:B-1----:R-:W-:-:S03]  /*38130*/  IMAD R10, R248, 0x11, RZ ;  /* 0x00000011f80a7824 */ /* 0x002fc600078e02ff */
[----:B------:R4:W-:Y:S01]  /*38140*/  LDGSTS.E [R9+-0x7f300], desc[UR74][R6.64], !P6 ;  /* 0x80d0000006097fae */ /* 0x0009e2000f1a104a */
[----:B------:R-:W-:Y:S01]  /*38150*/  IADD3 R11, PT, PT, R13, -0x16, RZ ;  /* 0xffffffea0d0b7810 */ /* 0x000fe20007ffe0ff */
[----:B--2---:R-:W1:Y:S02]  /*38160*/  LDC R16, c[0x0][0x3a0] ;  /* 0x0000e800ff107b82 */ /* 0x004e640000000800 */
[----:B------:R2:W-:Y:S04]  /*38170*/  STL.64 [R1+0x358], R4 ;  /* 0x0003580401007387 */ /* 0x0005e80000100a00 */
[----:B------:R2:W-:Y:S01]  /*38180*/  LDGSTS.E [R8+-0x7f280], desc[UR74][R4.64], !P6 ;  /* 0x80d8000004087fae */ /* 0x0005e2000f1a104a */
[----:B------:R-:W-:Y:S01]  /*38190*/  IMAD R12, R248, 0x15, RZ ;  /* 0x00000015f80c7824 */ /* 0x000fe200078e02ff */
[----:B------:R-:W1:Y:S01]  /*381a0*/  LDC R17, c[0x0][0x3a0] ;  /* 0x0000e800ff117b82 */ /* 0x000e620000000800 */
[----:B----4-:R-:W-:Y:S01]  /*381b0*/  IMAD.WIDE R6, R10, 0x4, R242 ;  /* 0x000000040a067825 */ /* 0x010fe200078e02f2 */
[----:B------:R-:W-:-:S03]  /*381c0*/  ISETP.GE.U32.AND P2, PT, R11, 0x7fffff6b, PT ;  /* 0x7fffff6b0b00780c */ /* 0x000fc60003f46070 */
[----:B--2---:R-:W-:-:S05]  /*381d0*/  IMAD.WIDE R4, R10, 0x4, R244 ;  /* 0x000000040a047825 */ /* 0x004fca00078e02f4 */
[----:B------:R-:W-:Y:S04]  /*381e0*/  LDGSTS.E [R8+-0x7ef00], desc[UR74][R4.64], !P4 ;  /* 0x8110000004087fae */ /* 0x000fe8000e1a104a */
[----:B------:R2:W-:Y:S01]  /*381f0*/  LDGSTS.E [R9+-0x7ee80], desc[UR74][R6.64], !P4 ;  /* 0x8118000006097fae */ /* 0x0005e2000e1a104a */
[----:B---3--:R-:W-:Y:S02]  /*38200*/  VIADD R10, R15, 0xffffffe2 ;  /* 0xffffffe20f0a7836 */ /* 0x008fe40000000000 */
[----:B------:R-:W3:Y:S01]  /*38210*/  LDC R15, c[0x0][0x3a0] ;  /* 0x0000e800ff0f7b82 */ /* 0x000ee20000000800 */
[----:B------:R4:W-:Y:S01]  /*38220*/  STL.64 [R1+0x320], R4 ;  /* 0x0003200401007387 */ /* 0x0009e20000100a00 */
[----:B--2---:R-:W-:Y:S02]  /*38230*/  VIADD R9, R14, 0xffffffe6 ;  /* 0xffffffe60e097836 */ /* 0x004fe40000000000 */
[----:B------:R-:W-:-:S03]  /*38240*/  IMAD R13, R248, 0x19, RZ ;  /* 0x00000019f80d7824 */ /* 0x000fc600078e02ff */
[----:B------:R-:W-:Y:S01]  /*38250*/  ISETP.GE.U32.AND P6, PT, R9, 0x7fffff67, PT ;  /* 0x7fffff670900780c */ /* 0x000fe20003fc6070 */
[----:B----4-:R-:W-:Y:S01]  /*38260*/  IMAD.WIDE R4, R12, 0x4, R244 ;  /* 0x000000040c047825 */ /* 0x010fe200078e02f4 */
[----:B------:R2:W-:Y:S01]  /*38270*/  STL.64 [R1+0x318], R6 ;  /* 0x0003180601007387 */ /* 0x0005e20000100a00 */
[----:B------:R-:W-:Y:S02]  /*38280*/  ISETP.GE.U32.AND P4, PT, R10, 0x7fffff63, PT ;  /* 0x7fffff630a00780c */ /* 0x000fe40003f86070 */
[C---:B------:R-:W-:Y:S01]  /*38290*/  VIADD R11, R3.reuse, 0x100000 ;  /* 0x00100000030b7836 */ /* 0x040fe20000000000 */
[----:B------:R4:W-:Y:S01]  /*382a0*/  STL.64 [R1+0x2e0], R4 ;  /* 0x0002e00401007387 */ /* 0x0009e20000100a00 */
[----:B------:R-:W-:Y:S01]  /*382b0*/  IMAD.WIDE R18, R12, 0x4, R242 ;  /* 0x000000040c127825 */ /* 0x000fe200078e02f2 */
[----:B------:R-:W-:Y:S02]  /*382c0*/  IADD3 R10, PT, PT, R3, 0x100000, RZ ;  /* 0x00100000030a7810 */ /* 0x000fe40007ffe0ff */
[----:B------:R4:W-:Y:S01]  /*382d0*/  LDGSTS.E [R8+-0x7eb00], desc[UR74][R4.64], !P2 ;  /* 0x8150000004087fae */ /* 0x0009e2000d1a104a */
[----:B--2---:R-:W-:-:S03]  /*382e0*/  IMAD.WIDE R6, R13, 0x4, R244 ;  /* 0x000000040d067825 */ /* 0x004fc600078e02f4 */
[----:B------:R-:W-:Y:S04]  /*382f0*/  LDGSTS.E [R11+-0x7ea80], desc[UR74][R18.64], !P2 ;  /* 0x81580000120b7fae */ /* 0x000fe8000d1a104a */
[----:B------:R1:W-:Y:S01]  /*38300*/  LDGSTS.E [R10+-0x7e700], desc[UR74][R6.64], !P6 ;  /* 0x81900000060a7fae */ /* 0x0003e2000f1a104a */
[----:B----4-:R-:W-:Y:S02]  /*38310*/  IMAD.WIDE R4, R13, 0x4, R242 ;  /* 0x000000040d047825 */ /* 0x010fe400078e02f2 */
[----:B------:R-:W2:Y:S02]  /*38320*/  LDC R13, c[0x0][0x3a0] ;  /* 0x0000e800ff0d7b82 */ /* 0x000ea40000000800 */
[----:B------:R-:W-:Y:S02]  /*38330*/  VIADD R9, R3, 0x100000 ;  /* 0x0010000003097836 */ /* 0x000fe40000000000 */
[----:B-1----:R-:W-:-:S03]  /*38340*/  VIADD R10, R16, 0xffffffde ;  /* 0xffffffde100a7836 */ /* 0x002fc60000000000 */
[----:B------:R1:W-:Y:S01]  /*38350*/  LDGSTS.E [R9+-0x7e680], desc[UR74][R4.64], !P6 ;  /* 0x8198000004097fae */ /* 0x0003e2000f1a104a */
[----:B------:R-:W4:Y:S01]  /*38360*/  LDC R16, c[0x0][0x3a0] ;  /* 0x0000e800ff107b82 */ /* 0x000f220000000800 */
[----:B------:R-:W-:Y:S01]  /*38370*/  IMAD R14, R248, 0x1d, RZ ;  /* 0x0000001df80e7824 */ /* 0x000fe200078e02ff */
[----:B------:R-:W-:Y:S01]  /*38380*/  ISETP.GE.U32.AND P6, PT, R10, 0x7fffff5f, PT ;  /* 0x7fffff5f0a00780c */ /* 0x000fe20003fc6070 */
[----:B------:R-:W-:Y:S01]  /*38390*/  IMAD R11, R248, 0x21, RZ ;  /* 0x00000021f80b7824 */ /* 0x000fe200078e02ff */
[----:B------:R1:W-:Y:S01]  /*383a0*/  STL.64 [R1+0x2d8], R18 ;  /* 0x0002d81201007387 */ /* 0x0003e20000100a00 */
[----:B---3--:R-:W-:Y:S01]  /*383b0*/  VIADD R12, R15, 0xffffffda ;  /* 0xffffffda0f0c7836 */ /* 0x008fe20000000000 */
[----:B------:R-:W-:Y:S01]  /*383c0*/  IADD3 R10, PT, PT, R3, 0x100000, RZ ;  /* 0x00100000030a7810 */ /* 0x000fe20007ffe0ff */
[----:B------:R-:W-:Y:S01]  /*383d0*/  IMAD.WIDE R228, R14, 0x4, R244 ;  /* 0x000000040ee47825 */ /* 0x000fe200078e02f4 */
[----:B------:R3:W-:Y:S01]  /*383e0*/  STL.64 [R1+0x2a0], R6 ;  /* 0x0002a00601007387 */ /* 0x0007e20000100a00 */
[----:B------:R-:W4:Y:S03]  /*383f0*/  LDC R15, c[0x0][0x3a0] ;  /* 0x0000e800ff0f7b82 */ /* 0x000f260000000800 */
[----:B------:R3:W-:Y:S01]  /*38400*/  STL.64 [R1+0x298], R4 ;  /* 0x0002980401007387 */ /* 0x0007e20000100a00 */
[----:B------:R-:W-:Y:S01]  /*38410*/  ISETP.GE.U32.AND P2, PT, R12, 0x7fffff5b, PT ;  /* 0x7fffff5b0c00780c */ /* 0x000fe20003f46070 */
[----:B-1----:R-:W-:-:S02]  /*38420*/  IMAD.WIDE R18, R14, 0x4, R242 ;  /* 0x000000040e127825 */ /* 0x002fc400078e02f2 */
[----:B------:R-:W-:Y:S01]  /*38430*/  LDGSTS.E [R8+-0x7e300], desc[UR74][R228.64], !P4 ;  /* 0x81d00000e4087fae */ /* 0x000fe2000e1a104a */
[----:B------:R-:W1:Y:S01]  /*38440*/  LDC R14, c[0x0][0x3a0] ;  /* 0x0000e800ff0e7b82 */ /* 0x000e620000000800 */
[C---:B---3--:R-:W-:Y:S02]  /*38450*/  IMAD.WIDE R6, R11.reuse, 0x4, R244 ;  /* 0x000000040b067825 */ /* 0x048fe400078e02f4 */
[----:B------:R3:W-:Y:S02]  /*38460*/  LDGSTS.E [R10+-0x7e280], desc[UR74][R18.64], !P4 ;  /* 0x81d80000120a7fae */ /* 0x0007e4000e1a104a */
[----:B------:R-:W-:Y:S02]  /*38470*/  IMAD.WIDE R4, R11, 0x4, R242 ;  /* 0x000000040b047825 */ /* 0x000fe400078e02f2 */
[----:B------:R-:W-:Y:S02]  /*38480*/  STL.64 [R1+0x82a0], R228 ;  /* 0x0082a0e401007387 */ /* 0x000fe40000100a00 */
[----:B------:R-:W-:-:S02]  /*38490*/  VIADD R11, R17, 0xffffffd6 ;  /* 0xffffffd6110b7836 */ /* 0x000fc40000000000 */
[----:B------:R4:W-:Y:S01]  /*384a0*/  LDGSTS.E [R9+-0x7df00], desc[UR74][R6.64], !P6 ;  /* 0x8210000006097fae */ /* 0x0009e2000f1a104a */
[----:B------:R-:W1:Y:S01]  /*384b0*/  LDC R17, c[0x0][0x3a0] ;  /* 0x0000e800ff117b82 */ /* 0x000e620000000800 */
[C---:B---3--:R-:W-:Y:S01]  /*384c0*/  IMAD R10, R248.reuse, 0x25, RZ ;  /* 0x00000025f80a7824 */ /* 0x048fe200078e02ff */
[----:B------:R-:W-:Y:S01]  /*384d0*/  ISETP.GE.U32.AND P4, PT, R11, 0x7fffff57, PT ;  /* 0x7fffff570b00780c */ /* 0x000fe20003f86070 */
[----:B--2---:R-:W-:Y:S01]  /*384e0*/  VIADD R11, R13, 0xffffffd2 ;  /* 0xffffffd20d0b7836 */ /* 0x004fe20000000000 */
[----:B------:R2:W-:Y:S04]  /*384f0*/  STL.64 [R1+0x258], R18 ;  /* 0x0002581201007387 */ /* 0x0005e80000100a00 */
[----:B------:R4:W-:Y:S04]  /*38500*/  STL.64 [R1+0x220], R6 ;  /* 0x0002200601007387 */ /* 0x0009e80000100a00 */
[----:B------:R3:W-:Y:S04]  /*38510*/  STL.64 [R1+0x218], R4 ;  /* 0x0002180401007387 */ /* 0x0007e80000100a00 */
[----:B------:R3:W-:Y:S01]  /*38520*/  LDGSTS.E [R8+-0x7de80], desc[UR74][R4.64], !P6 ;  /* 0x8218000004087fae */ /* 0x0007e2000f1a104a */
[----:B------:R-:W-:Y:S01]  /*38530*/  ISETP.GE.U32.AND P6, PT, R11, 0x7fffff53, PT ;  /* 0x7fffff530b00780c */ /* 0x000fe20003fc6070 */
[----:B------:R-:W-:Y:S01]  /*38540*/  IMAD R12, R248, 0x31, RZ ;  /* 0x00000031f80c7824 */ /* 0x000fe200078e02ff */
[----:B--2---:R-:W2:Y:S01]  /*38550*/  LDC R18, c[0x0][0x3a0] ;  /* 0x0000e800ff127b82 */ /* 0x004ea20000000800 */
[----:B----4-:R-:W-:-:S04]  /*38560*/  IMAD.WIDE R6, R10, 0x4, R244 ;  /* 0x000000040a067825 */ /* 0x010fc800078e02f4 */
[----:B------:R-:W-:Y:S02]  /*38570*/  VIADD R11, R16, 0xffffffce ;  /* 0xffffffce100b7836 */ /* 0x000fe40000000000 */
[----:B------:R-:W-:Y:S01]  /*38580*/  IMAD R13, R248, 0x35, RZ ;  /* 0x00000035f80d7824 */ /* 0x000fe200078e02ff */
[----:B------:R-:W4:Y:S01]  /*38590*/  LDC R19, c[0x0][0x3a0] ;  /* 0x0000e800ff137b82 */ /* 0x000f220000000800 */
[----:B---3--:R-:W-:Y:S01]  /*385a0*/  IMAD.WIDE R4, R10, 0x4, R242 ;  /* 0x000000040a047825 */ /* 0x008fe200078e02f2 */
[----:B------:R3:W-:Y:S03]  /*385b0*/  STL.64 [R1+0x1e0], R6 ;  /* 0x0001e00601007387 */ /* 0x0007e60000100a00 */
[----:B------:R-:W-:Y:S01]  /*385c0*/  IMAD R10, R248, 0x29, RZ ;  /* 0x00000029f80a7824 */ /* 0x000fe200078e02ff */
[----:B------:R3:W-:Y:S02]  /*385d0*/  LDGSTS.E [R9+-0x7db00], desc[UR74][R6.64], !P2 ;  /* 0x8250000006097fae */ /* 0x0007e4000d1a104a */
[----:B------:R-:W2:Y:S02]  /*385e0*/  LDC R16, c[0x0][0x3a0] ;  /* 0x0000e800ff107b82 */ /* 0x000ea40000000800 */
[----:B------:R1:W-:Y:S04]  /*385f0*/  STL.64 [R1+0x1d8], R4 ;  /* 0x0001d80401007387 */ /* 0x0003e80000100a00 */
[----:B------:R1:W-:Y:S01]  /*38600*/  LDGSTS.E [R8+-0x7da80], desc[UR74][R4.64], !P2 ;  /* 0x8258000004087fae */ /* 0x0003e2000d1a104a */
[----:B------:R-:W-:Y:S01]  /*38610*/  ISETP.GE.U32.AND P2, PT, R11, 0x7fffff4f, PT ;  /* 0x7fffff4f0b00780c */ /* 0x000fe20003f46070 */
[----:B---3--:R-:W-:-:S04]  /*38620*/  IMAD.WIDE R6, R10, 0x4, R244 ;  /* 0x000000040a067825 */ /* 0x008fc800078e02f4 */
[----:B------:R-:W-:Y:S02]  /*38630*/  IMAD R11, R248, 0x2d, RZ ;  /* 0x0000002df80b7824 */ /* 0x000fe400078e02ff */
[----:B-1----:R-:W-:Y:S01]  /*38640*/  IMAD.WIDE R4, R10, 0x4, R242 ;  /* 0x000000040a047825 */ /* 0x002fe200078e02f2 */
[----:B------:R-:W-:Y:S01]  /*38650*/  STL.64 [R1+0x1a0], R6 ;  /* 0x0001a00601007387 */ /* 0x000fe20000100a00 */
[----:B------:R-:W-:-:S03]  /*38660*/  IADD3 R10, PT, PT, R3, 0x100000, RZ ;  /* 0x00100000030a7810 */ /* 0x000fc60007ffe0ff */
[----:B------:R-:W-:Y:S04]  /*38670*/  LDGSTS.E [R9+-0x7d700], desc[UR74][R6.64], !P4 ;  /* 0x8290000006097fae */ /* 0x000fe8000e1a104a */
[----:B------:R1:W-:Y:S04]  /*38680*/  STL.64 [R1+0x198], R4 ;  /* 0x0001980401007387 */ /* 0x0003e80000100a00 */
[----:B------:R1:W-:Y:S01]  /*38690*/  LDGSTS.E [R8+-0x7d680], desc[UR74][R4.64], !P4 ;  /* 0x8298000004087fae */ /* 0x0003e2000e1a104a */
[----:B------:R-:W-:-:S04]  /*386a0*/  IMAD.WIDE R102, R11, 0x4, R242 ;  /* 0x000000040b667825 */ /* 0x000fc800078e02f2 */
[----:B-1----:R-:W-:-:S04]  /*386b0*/  IMAD.WIDE R4, R11, 0x4, R244 ;  /* 0x000000040b047825 */ /* 0x002fc800078e02f4 */
[----:B------:R-:W-:Y:S01]  /*386c0*/  VIADD R11, R17, 0xffffffc6 ;  /* 0xffffffc6110b7836 */ /* 0x000fe20000000000 */
[----:B------:R1:W-:Y:S01]  /*386d0*/  LDGSTS.E [R10+-0x7d300], desc[UR74][R4.64], !P6 ;  /* 0x82d00000040a7fae */ /* 0x0003e2000f1a104a */
[----:B------:R-:W3:Y:S03]  /*386e0*/  LDC R17, c[0x0][0x3a0] ;  /* 0x0000e800ff117b82 */ /* 0x000ee60000000800 */
[----:B------:R-:W-:Y:S01]  /*386f0*/  LDGSTS.E [R9+-0x7d280], desc[UR74][R102.64], !P6 ;  /* 0x82d8000066097fae */ /* 0x000fe2000f1a104a */
[----:B------:R-:W-:Y:S01]  /*38700*/  ISETP.GE.U32.AND P4, PT, R11, 0x7fffff47, PT ;  /* 0x7fffff470b00780c */ /* 0x000fe20003f86070 */
[----:B-1----:R-:W-:Y:S02]  /*38710*/  VIADD R10, R14, 0xffffffca ;  /* 0xffffffca0e0a7836 */ /* 0x002fe40000000000 */
[----:B------:R1:W-:Y:S03]  /*38720*/  STL.64 [R1+0x160], R4 ;  /* 0x0001600401007387 */ /* 0x0003e60000100a00 */
[----:B------:R-:W-:Y:S01]  /*38730*/  ISETP.GE.U32.AND P6, PT, R10, 0x7fffff4b, PT ;  /* 0x7fffff4b0a00780c */ /* 0x000fe20003fc6070 */
[----:B------:R-:W-:Y:S01]  /*38740*/  IMAD.WIDE R38, R12, 0x4, R244 ;  /* 0x000000040c267825 */ /* 0x000fe200078e02f4 */
[----:B------:R-:W-:-:S03]  /*38750*/  IADD3 R11, PT, PT, R3, 0x100000, RZ ;  /* 0x00100000030b7810 */ /* 0x000fc60007ffe0ff */
[----:B------:R-:W-:Y:S01]  /*38760*/  IMAD R14, R248, 0x39, RZ ;  /* 0x00000039f80e7824 */ /* 0x000fe200078e02ff */
[----:B------:R-:W-:Y:S01]  /*38770*/  LDGSTS.E [R8+-0x7cf00], desc[UR74][R38.64], !P2 ;  /* 0x8310000026087fae */ /* 0x000fe2000d1a104a */
[----:B------:R-:W-:Y:S02]  /*38780*/  VIADD R15, R15, 0xffffffc2 ;  /* 0xffffffc20f0f7836 */ /* 0x000fe40000000000 */
[----:B-1----:R-:W-:-:S04]  /*38790*/  IMAD.WIDE R4, R12, 0x4, R242 ;  /* 0x000000040c047825 */ /* 0x002fc800078e02f2 */
[----:B------:R-:W-:Y:S01]  /*387a0*/  VIADD R10, R3, 0x100000 ;  /* 0x00100000030a7836 */ /* 0x000fe20000000000 */
[----:B------:R1:W-:Y:S01]  /*387b0*/  LDGSTS.E [R11+-0x7ce80], desc[UR74][R4.64], !P2 ;  /* 0x83180000040b7fae */ /* 0x0003e2000d1a104a */
[----:B------:R-:W-:Y:S01]  /*387c0*/  IMAD.WIDE R214, R13, 0x4, R244 ;  /* 0x000000040dd67825 */ /* 0x000fe200078e02f4 */
[----:B------:R-:W-:Y:S02]  /*387d0*/  ISETP.GE.U32.AND P2, PT, R15, 0x7fffff43, PT ;  /* 0x7fffff430f00780c */ /* 0x000fe40003f46070 */
[----:B------:R-:W4:Y:S01]  /*387e0*/  LDC R15, c[0x0][0x3a0] ;  /* 0x0000e800ff0f7b82 */ /* 0x000f220000000800 */
[----:B------:R-:W-:Y:S01]  /*387f0*/  IMAD.WIDE R212, R13, 0x4, R242 ;  /* 0x000000040dd47825 */ /* 0x000fe200078e02f2 */
[----:B------:R-:W-:Y:S03]  /*38800*/  LDGSTS.E [R10+-0x7cb00], desc[UR74][R214.64], !P6 ;  /* 0x83500000d60a7fae */ /* 0x000fe6000f1a104a */
[C---:B------:R-:W-:Y:S01]  /*38810*/  IMAD.WIDE R150, R14.reuse, 0x4, R244 ;  /* 0x000000040e967825 */ /* 0x040fe200078e02f4 */
[----:B------:R-:W-:Y:S03]  /*38820*/  LDGSTS.E [R9+-0x7ca80], desc[UR74][R212.64], !P6 ;  /* 0x83580000d4097fae */ /* 0x000fe6000f1a104a */
[----:B------:R-:W-:Y:S01]  /*38830*/  IMAD.WIDE R148, R14, 0x4, R242 ;  /* 0x000000040e947825 */ /* 0x000fe200078e02f2 */
[----:B------:R-:W-:Y:S03]  /*38840*/  LDGSTS.E [R8+-0x7c700], desc[UR74][R150.64], !P4 ;  /* 0x8390000096087fae */ /* 0x000fe6000e1a104a */
[----:B-1----:R-:W-:Y:S01]  /*38850*/  IMAD R11, R248, 0x3d, RZ ;  /* 0x0000003df80b7824 */ /* 0x002fe200078e02ff */
[----:B------:R2:W-:Y:S03]  /*38860*/  LDGSTS.E [R10+-0x7c680], desc[UR74][R148.64], !P4 ;  /* 0x83980000940a7fae */ /* 0x0005e6000e1a104a */
[----:B------:R-:W-:-:S04]  /*38870*/  IMAD.WIDE R86, R11, 0x4, R244 ;  /* 0x000000040b567825 */ /* 0x000fc800078e02f4 */
[----:B------:R-:W-:Y:S01]  /*38880*/  IMAD.WIDE R84, R11, 0x4, R242 ;  /* 0x000000040b547825 */ /* 0x000fe200078e02f2 */
[----:B------:R-:W-:Y:S03]  /*38890*/  LDGSTS.E [R9+-0x7c300], desc[UR74][R86.64], !P2 ;  /* 0x83d0000056097fae */ /* 0x000fe6000d1a104a */
[----:B--2---:R-:W-:Y:S01]  /*388a0*/  VIADD R10, R16, 0xffffffbe ;  /* 0xffffffbe100a7836 */ /* 0x004fe20000000000 */
[----:B------:R1:W-:Y:S01]  /*388b0*/  LDGSTS.E [R8+-0x7c280], desc[UR74][R84.64], !P2 ;  /* 0x83d8000054087fae */ /* 0x0003e2000d1a104a */
[----:B---3--:R-:W-:Y:S01]  /*388c0*/  VIADD R11, R17, 0xffffffba ;  /* 0xffffffba110b7836 */ /* 0x008fe20000000000 */
[----:B------:R-:W2:Y:S02]  /*388d0*/  LDC R16, c[0x0][0x3a0] ;  /* 0x0000e800ff107b82 */ /* 0x000ea40000000800 */
[----:B------:R-:W-:Y:S02]  /*388e0*/  ISETP.GE.U32.AND P6, PT, R10, 0x7fffff3f, PT ;  /* 0x7fffff3f0a00780c */ /* 0x000fe40003fc6070 */
[----:B------:R-:W-:Y:S01]  /*388f0*/  ISETP.GE.U32.AND P4, PT, R11, 0x7fffff3b, PT ;  /* 0x7fffff3b0b00780c */ /* 0x000fe20003f86070 */
[----:B------:R-:W-:Y:S01]  /*38900*/  STL.64 [R1+0x8200], R102 ;  /* 0x0082006601007387 */ /* 0x000fe20000100a00 */
[----:B------:R-:W-:-:S02]  /*38910*/  IMAD R13, R248, 0x45, RZ ;  /* 0x00000045f80d7824 */ /* 0x000fc400078e02ff */
[----:B------:R-:W3:Y:S01]  /*38920*/  LDC R17, c[0x0][0x3a0] ;  /* 0x0000e800ff117b82 */ /* 0x000ee20000000800 */
[----:B-1----:R-:W-:Y:S01]  /*38930*/  IMAD R8, R248, 0x41, RZ ;  /* 0x00000041f8087824 */ /* 0x002fe200078e02ff */
[----:B------:R-:W-:Y:S01]  /*38940*/  STL.64 [R1+0x81e0], R38 ;  /* 0x0081e02601007387 */ /* 0x000fe20000100a00 */
[C---:B------:R-:W-:Y:S02]  /*38950*/  VIADD R12, R3.reuse, 0x100000 ;  /* 0x00100000030c7836 */ /* 0x040fe40000000000 */
[----:B------:R-:W-:Y:S01]  /*38960*/  IMAD.WIDE R6, R8, 0x4, R244 ;  /* 0x0000000408067825 */ /* 0x000fe200078e02f4 */
[----:B------:R1:W-:Y:S01]  /*38970*/  STL.64 [R1+0x118], R4 ;  /* 0x0001180401007387 */ /* 0x0003e20000100a00 */
[----:B------:R-:W-:Y:S02]  /*38980*/  IADD3 R14, PT, PT, R18, -0x4a, RZ ;  /* 0xffffffb6120e7810 */ /* 0x000fe40007ffe0ff */
[C---:B------:R-:W-:Y:S01]  /*38990*/  VIADD R11, R3.reuse, 0x100000 ;  /* 0x00100000030b7836 */ /* 0x040fe20000000000 */
[----:B------:R-:W-:Y:S01]  /*389a0*/  LDGSTS.E [R12+-0x7bf00], desc[UR74][R6.64], !P6 ;  /* 0x84100000060c7fae */ /* 0x000fe2000f1a104a */
[----:B------:R-:W-:Y:S01]  /*389b0*/  VIADD R10, R3, 0x100000 ;  /* 0x00100000030a7836 */ /* 0x000fe20000000000 */
[----:B------:R-:W-:Y:S01]  /*389c0*/  ISETP.GE.U32.AND P2, PT, R14, 0x7fffff37, PT ;  /* 0x7fffff370e00780c */ /* 0x000fe20003f46070 */
[----:B------:R-:W3:Y:S01]  /*389d0*/  LDC R18, c[0x0][0x3a0] ;  /* 0x0000e800ff127b82 */ /* 0x000ee20000000800 */
[----:B-1----:R-:W-:-:S04]  /*389e0*/  IMAD.WIDE R4, R8, 0x4, R242 ;  /* 0x0000000408047825 */ /* 0x002fc800078e02f2 */
[----:B------:R-:W-:Y:S01]  /*389f0*/  IMAD.WIDE R8, R13, 0x4, R244 ;  /* 0x000000040d087825 */ /* 0x000fe200078e02f4 */
[----:B------:R-:W-:Y:S01]  /*38a00*/  LDGSTS.E [R11+-0x7be80], desc[UR74][R4.64], !P6 ;  /* 0x84180000040b7fae */ /* 0x000fe2000f1a104a */
[----:B------:R-:W-:-:S03]  /*38a10*/  IADD3 R14, PT, PT, R3, 0x100000, RZ ;  /* 0x00100000030e7810 */ /* 0x000fc60007ffe0ff */
[----:B------:R1:W-:Y:S01]  /*38a20*/  LDGSTS.E [R10+-0x7bb00], desc[UR74][R8.64], !P4 ;  /* 0x84500000080a7fae */ /* 0x0003e2000e1a104a */
[----:B------:R-:W-:-:S04]  /*38a30*/  IMAD.WIDE R24, R26, 0x4, R244 ;  /* 0x000000041a187825 */ /* 0x000fc800078e02f4 */
[----:B-1----:R-:W-:-:S05]  /*38a40*/  IMAD.WIDE R10, R13, 0x4, R242 ;  /* 0x000000040d0a7825 */ /* 0x002fca00078e02f2 */
[----:B------:R4:W-:Y:S01]  /*38a50*/  LDGSTS.E [R14+-0x7ba80], desc[UR74][R10.64], !P4 ;  /* 0x845800000a0e7fae */ /* 0x0009e2000e1a104a */
[----:B------:R-:W-:Y:S02]  /*38a60*/  VIADD R13, R3, 0x100000 ;  /* 0x00100000030d7836 */ /* 0x000fe40000000000 */
[----:B------:R-:W-:-:S03]  /*38a70*/  IMAD.WIDE R26, R26, 0x4, R242 ;  /* 0x000000041a1a7825 */ /* 0x000fc600078e02f2 */
[----:B------:R-:W-:Y:S01]  /*38a80*/  LDGSTS.E [R13+-0x7b700], desc[UR74][R24.64], !P2 ;  /* 0x84900000180d7fae */ /* 0x000fe2000d1a104a */
[----:B------:R-:W-:-:S03]  /*38a90*/  IMAD.WIDE R40, R42, 0x4, R244 ;  /* 0x000000042a287825 */ /* 0x000fc600078e02f4 */
[----:B------:R-:W-:Y:S01]  /*38aa0*/  LDGSTS.E [R12+-0x7b680], desc[UR74][R26.64], !P2 ;  /* 0x849800001a0c7fae */ /* 0x000fe2000d1a104a */
[----:B----4-:R-:W-:Y:S02]  /*38ab0*/  VIADD R14, R15, 0xffffffb2 ;  /* 0xffffffb20f0e7836 */ /* 0x010fe40000000000 */
[----:B--2---:R-:W-:-:S03]  /*38ac0*/  VIADD R15, R16, 0xffffffae ;  /* 0xffffffae100f7836 */ /* 0x004fc60000000000 */
[----:B------:R-:W-:Y:S02]  /*38ad0*/  ISETP.GE.U32.AND P6, PT, R14, 0x7fffff33, PT ;  /* 0x7fffff330e00780c */ /* 0x000fe40003fc6070 */
[----:B---3--:R-:W-:Y:S02]  /*38ae0*/  IADD3 R16, PT, PT, R17, -0x56, RZ ;  /* 0xffffffaa11107810 */ /* 0x008fe40007ffe0ff */
[----:B------:R-:W-:Y:S01]  /*38af0*/  ISETP.GE.U32.AND P4, PT, R15, 0x7fffff2f, PT ;  /* 0x7fffff2f0f00780c */ /* 0x000fe20003f86070 */
[C---:B------:R-:W-:Y:S01]  /*38b00*/  VIADD R15, R3.reuse, 0x100000 ;  /* 0x00100000030f7836 */ /* 0x040fe20000000000 */
[----:B------:R-:W-:Y:S01]  /*38b10*/  ISETP.GE.U32.AND P2, PT, R16, 0x7fffff2b, PT ;  /* 0x7fffff2b1000780c */ /* 0x000fe20003f46070 */
[----:B------:R-:W-:Y:S01]  /*38b20*/  VIADD R14, R3, 0x100000 ;  /* 0x00100000030e7836 */ /* 0x000fe20000000000 */
[----:B------:R-:W1:Y:S01]  /*38b30*/  LDC R17, c[0x0][0x3a0] ;  /* 0x0000e800ff117b82 */ /* 0x000e620000000800 */
[----:B------:R-:W-:-:S04]  /*38b40*/  IMAD.WIDE R42, R42, 0x4, R242 ;  /* 0x000000042a2a7825 */ /* 0x000fc800078e02f2 */
[C---:B------:R-:W-:Y:S01]  /*38b50*/  IMAD.WIDE R56, R58.reuse, 0x4, R244 ;  /* 0x000000043a387825 */ /* 0x040fe200078e02f4 */
[----:B------:R2:W-:Y:S02]  /*38b60*/  LDGSTS.E [R15+-0x7b300], desc[UR74][R40.64], !P6 ;  /* 0x84d00000280f7fae */ /* 0x0005e4000f1a104a */
[----:B------:R-:W3:Y:S01]  /*38b70*/  LDC R16, c[0x0][0x3a0] ;  /* 0x0000e800ff107b82 */ /* 0x000ee20000000800 */
[----:B------:R-:W-:Y:S01]  /*38b80*/  IMAD.WIDE R58, R58, 0x4, R242 ;  /* 0x000000043a3a7825 */ /* 0x000fe200078e02f2 */
[----:B------:R4:W-:Y:S03]  /*38b90*/  LDGSTS.E [R14+-0x7b280], desc[UR74][R42.64], !P6 ;  /* 0x84d800002a0e7fae */ /* 0x0009e6000f1a104a */
[C---:B------:R-:W-:Y:S01]  /*38ba0*/  IMAD.WIDE R72, R74.reuse, 0x4, R244 ;  /* 0x000000044a487825 */ /* 0x040fe200078e02f4 */
[----:B------:R-:W-:Y:S03]  /*38bb0*/  LDGSTS.E [R13+-0x7af00], desc[UR74][R56.64], !P4 ;  /* 0x85100000380d7fae */ /* 0x000fe6000e1a104a */
[----:B------:R-:W-:Y:S01]  /*38bc0*/  IMAD.WIDE R74, R74, 0x4, R242 ;  /* 0x000000044a4a7825 */ /* 0x000fe200078e02f2 */
[----:B--2---:R-:W-:Y:S01]  /*38bd0*/  IADD3 R15, PT, PT, R19, -0x5e, RZ ;  /* 0xffffffa2130f7810 */ /* 0x004fe20007ffe0ff */
[----:B------:R-:W-:Y:S01]  /*38be0*/  LDGSTS.E [R12+-0x7ae80], desc[UR74][R58.64], !P4 ;  /* 0x851800003a0c7fae */ /* 0x000fe2000e1a104a */
[----:B------:R-:W2:Y:S01]  /*38bf0*/  LDC R19, c[0x0][0x3a0] ;  /* 0x0000e800ff137b82 */ /* 0x000ea20000000800 */
[----:B----4-:R-:W-:-:S02]  /*38c00*/  VIADD R14, R18, 0xffffffa6 ;  /* 0xffffffa6120e7836 */ /* 0x010fc40000000000 */
[----:B------:R-:W-:Y:S03]  /*38c10*/  LDGSTS.E [R13+-0x7ab00], desc[UR74][R72.64], !P2 ;  /* 0x85500000480d7fae */ /* 0x000fe6000d1a104a */
[----:B------:R-:W-:Y:S01]  /*38c20*/  ISETP.GE.U32.AND P4, PT, R14, 0x7fffff27, PT ;  /* 0x7fffff270e00780c */ /* 0x000fe20003f86070 */
[----:B------:R-:W-:Y:S01]  /*38c30*/  LDGSTS.E [R12+-0x7aa80], desc[UR74][R74.64], !P2 ;  /* 0x855800004a0c7fae */ /* 0x000fe2000d1a104a */
[----:B------:R-:W-:Y:S01]  /*38c40*/  ISETP.GE.U32.AND P2, PT, R15, 0x7fffff23, PT ;  /* 0x7fffff230f00780c */ /* 0x000fe20003f46070 */
[----:B------:R-:W-:Y:S01]  /*38c50*/  IMAD.WIDE R88, R90, 0x4, R244 ;  /* 0x000000045a587825 */ /* 0x000fe200078e02f4 */
[----:B------:R-:W4:Y:S03]  /*38c60*/  LDC R18, c[0x0][0x3a0] ;  /* 0x0000e800ff127b82 */ /* 0x000f260000000800 */
[----:B------:R-:W-:-:S02]  /*38c70*/  VIADD R14, R3, 0x100000 ;  /* 0x00100000030e7836 */ /* 0x000fc40000000000 */
[----:B------:R-:W-:-:S04]  /*38c80*/  IMAD.WIDE R90, R90, 0x4, R242 ;  /* 0x000000045a5a7825 */ /* 0x000fc800078e02f2 */
[C---:B------:R-:W-:Y:S01]  /*38c90*/  IMAD.WIDE R104, R106.reuse, 0x4, R244 ;  /* 0x000000046a687825 */ /* 0x040fe200078e02f4 */
[----:B------:R-:W-:Y:S03]  /*38ca0*/  LDGSTS.E [R12+-0x7a700], desc[UR74][R88.64], !P4 ;  /* 0x85900000580c7fae */ /* 0x000fe6000e1a104a */
[----:B------:R-:W-:Y:S01]  /*38cb0*/  IMAD.WIDE R106, R106, 0x4, R242 ;  /* 0x000000046a6a7825 */ /* 0x000fe200078e02f2 */
[----:B------:R-:W-:Y:S04]  /*38cc0*/  LDGSTS.E [R14+-0x7a680], desc[UR74][R90.64], !P4 ;  /* 0x859800005a0e7fae */ /* 0x000fe8000e1a104a */
[----:B------:R1:W-:Y:S04]  /*38cd0*/  LDGSTS.E [R13+-0x7a300], desc[UR74][R104.64], !P2 ;  /* 0x85d00000680d7fae */ /* 0x0003e8000d1a104a */
[----:B------:R-:W-:Y:S01]  /*38ce0*/  LDGSTS.E [R12+-0x7a280], desc[UR74][R106.64], !P2 ;  /* 0x85d800006a0c7fae */ /* 0x000fe2000d1a104a */
[----:B-1----:R-:W-:-:S02]  /*38cf0*/  VIADD R13, R17, 0xffffff9e ;  /* 0xffffff9e110d7836 */ /* 0x002fc40000000000 */
[----:B------:R-:W1:Y:S03]  /*38d00*/  LDC R17, c[0x0][0x3a0] ;  /* 0x0000e800ff117b82 */ /* 0x000e660000000800 */
[----:B------:R-:W-:Y:S01]  /*38d10*/  ISETP.GE.U32.AND P2, PT, R13, 0x7fffff1f, PT ;  /* 0x7fffff1f0d00780c */ /* 0x000fe20003f46070 */
[----:B------:R-:W-:Y:S02]  /*38d20*/  VIADD R14, R28, 0xffffff9a ;  /* 0xffffff9a1c0e7836 */ /* 0x000fe40000000000 */
[C---:B------:R-:W-:Y:S02]  /*38d30*/  VIADD R15, R3.reuse, 0x100000 ;  /* 0x00100000030f7836 */ /* 0x040fe40000000000 */
[----:B------:R-:W-:Y:S01]  /*38d40*/  IMAD.WIDE R120, R122, 0x4, R244 ;  /* 0x000000047a787825 */ /* 0x000fe200078e02f4 */
[----:B------:R-:W-:Y:S01]  /*38d50*/  ISETP.GE.U32.AND P4, PT, R14, 0x7fffff1b, PT ;  /* 0x7fffff1b0e00780c */ /* 0x000fe20003f86070 */
[----:B------:R-:W2:Y:S02]  /*38d60*/  LDC R28, c[0x0][0x3a0] ;  /* 0x0000e800ff1c7b82 */ /* 0x000ea40000000800 */
[----:B------:R-:W-:-:S02]  /*38d70*/  VIADD R14, R3, 0x100000 ;  /* 0x00100000030e7836 */ /* 0x000fc40000000000 */
[----:B------:R-:W-:Y:S01]  /*38d80*/  IMAD.WIDE R122, R122, 0x4, R242 ;  /* 0x000000047a7a7825 */ /* 0x000fe200078e02f2 */
[----:B---3--:R-:W-:Y:S01]  /*38d90*/  IADD3 R16, PT, PT, R16, -0x6a, RZ ;  /* 0xffffff9610107810 */ /* 0x008fe20007ffe0ff */
[----:B------:R-:W-:Y:S04]  /*38da0*/  LDGSTS.E [R15+-0x79f00], desc[UR74][R120.64], !P2 ;  /* 0x86100000780f7fae */ /* 0x000fe8000d1a104a */
[----:B------:R1:W-:Y:S01]  /*38db0*/  LDGSTS.E [R14+-0x79e80], desc[UR74][R122.64], !P2 ;  /* 0x861800007a0e7fae */ /* 0x0003e2000d1a104a */
[----:B------:R-:W-:Y:S01]  /*38dc0*/  ISETP.GE.U32.AND P2, PT, R16, 0x7fffff17, PT ;  /* 0x7fffff171000780c */ /* 0x000fe20003f46070 */
[----:B------:R-:W-:Y:S01]  /*38dd0*/  VIADD R13, R3, 0x100000 ;  /* 0x00100000030d7836 */ /* 0x000fe20000000000 */
[----:B------:R-:W3:Y:S01]  /*38de0*/  LDC R16, c[0x0][0x3a0] ;  /* 0x0000e800ff107b82 */ /* 0x000ee20000000800 */
[----:B------:R-:W-:-:S04]  /*38df0*/  IMAD.WIDE R136, R138, 0x4, R244 ;  /* 0x000000048a887825 */ /* 0x000fc800078e02f4 */
[----:B------:R-:W-:Y:S01]  /*38e00*/  IMAD.WIDE R138, R138, 0x4, R242 ;  /* 0x000000048a8a7825 */ /* 0x000fe200078e02f2 */
[----:B------:R-:W-:Y:S03]  /*38e10*/  LDGSTS.E [R13+-0x79b00], desc[UR74][R136.64], !P4 ;  /* 0x86500000880d7fae */ /* 0x000fe6000e1a104a */
[C---:B------:R-:W-:Y:S01]  /*38e20*/  IMAD.WIDE R152, R154.reuse, 0x4, R244 ;  /* 0x000000049a987825 */ /* 0x040fe200078e02f4 */
[----:B-1----:R-:W-:Y:S01]  /*38e30*/  IADD3 R14, PT, PT, R17, -0x6e, RZ ;  /* 0xffffff92110e7810 */ /* 0x002fe20007ffe0ff */
[----:B------:R-:W-:Y:S01]  /*38e40*/  LDGSTS.E [R12+-0x79a80], desc[UR74][R138.64], !P4 ;  /* 0x865800008a0c7fae */ /* 0x000fe2000e1a104a */
[----:B------:R-:W1:Y:S01]  /*38e50*/  LDC R17, c[0x0][0x3a0] ;  /* 0x0000e800ff117b82 */ /* 0x000e620000000800 */
[----:B------:R-:W-:Y:S01]  /*38e60*/  IMAD.WIDE R154, R154, 0x4, R242 ;  /* 0x000000049a9a7825 */ /* 0x000fe200078e02f2 */
[----:B------:R-:W-:Y:S01]  /*38e70*/  ISETP.GE.U32.AND P4, PT, R14, 0x7fffff13, PT ;  /* 0x7fffff130e00780c */ /* 0x000fe20003f86070 */
[----:B------:R-:W-:Y:S02]  /*38e80*/  LDGSTS.E [R13+-0x79700], desc[UR74][R152.64], !P2 ;  /* 0x86900000980d7fae */ /* 0x000fe4000d1a104a */
[----:B----4-:R-:W-:-:S02]  /*38e90*/  VIADD R15, R18, 0xffffff8e ;  /* 0xffffff8e120f7836 */ /* 0x010fc40000000000 */
[----:B------:R-:W-:Y:S01]  /*38ea0*/  LDGSTS.E [R12+-0x79680], desc[UR74][R154.64], !P2 ;  /* 0x869800009a0c7fae */ /* 0x000fe2000d1a104a */
[C---:B------:R-:W-:Y:S01]  /*38eb0*/  IMAD.WIDE R168, R170.reuse, 0x4, R244 ;  /* 0x00000004aaa87825 */ /* 0x040fe200078e02f4 */
[----:B------:R-:W4:Y:S01]  /*38ec0*/  LDC R18, c[0x0][0x3a0] ;  /* 0x0000e800ff127b82 */ /* 0x000f220000000800 */
[----:B------:R-:W-:Y:S02]  /*38ed0*/  ISETP.GE.U32.AND P2, PT, R15, 0x7fffff0f, PT ;  /* 0x7fffff0f0f00780c */ /* 0x000fe40003f46070 */
[C---:B------:R-:W-:Y:S02]  /*38ee0*/  VIADD R15, R3.reuse, 0x100000 ;  /* 0x00100000030f7836 */ /* 0x040fe40000000000 */
[----:B------:R-:W-:Y:S02]  /*38ef0*/  VIADD R14, R3, 0x100000 ;  /* 0x00100000030e7836 */ /* 0x000fe40000000000 */
[----:B------:R-:W-:Y:S01]  /*38f00*/  IMAD.WIDE R170, R170, 0x4, R242 ;  /* 0x00000004aaaa7825 */ /* 0x000fe200078e02f2 */
[----:B------:R-:W-:Y:S03]  /*38f10*/  LDGSTS.E [R15+-0x79300], desc[UR74][R168.64], !P4 ;  /* 0x86d00000a80f7fae */ /* 0x000fe6000e1a104a */
[C---:B------:R-:W-:Y:S01]  /*38f20*/  IMAD.WIDE R184, R186.reuse, 0x4, R244 ;  /* 0x00000004bab87825 */ /* 0x040fe200078e02f4 */
[----:B------:R3:W-:Y:S03]  /*38f30*/  LDGSTS.E [R14+-0x79280], desc[UR74][R170.64], !P4 ;  /* 0x86d80000aa0e7fae */ /* 0x0007e6000e1a104a */
[----:B------:R-:W-:Y:S01]  /*38f40*/  IMAD.WIDE R186, R186, 0x4, R242 ;  /* 0x00000004baba7825 */ /* 0x000fe200078e02f2 */
[----:B------:R-:W-:Y:S04]  /*38f50*/  LDGSTS.E [R13+-0x78f00], desc[UR74][R184.64], !P2 ;  /* 0x87100000b80d7fae */ /* 0x000fe8000d1a104a */
[----:B------:R2:W-:Y:S01]  /*38f60*/  LDGSTS.E [R12+-0x78e80], desc[UR74][R186.64], !P2 ;  /* 0x87180000ba0c7fae */ /* 0x0005e2000d1a104a */
[----:B---3--:R-:W-:-:S03]  /*38f70*/  IADD3 R14, PT, PT, R16, -0x76, RZ ;  /* 0xffffff8a100e7810 */ /* 0x008fc60007ffe0ff */
[----:B------:R-:W-:Y:S01]  /*38f80*/  STL.64 [R1+0x81b8], R214 ;  /* 0x0081b8d601007387 */ /* 0x000fe20000100a00 */
[----:B------:R-:W-:-:S03]  /*38f90*/  ISETP.GE.U32.AND P6, PT, R14, 0x7fffff0b, PT ;  /* 0x7fffff0b0e00780c */ /* 0x000fc60003fc6070 */
[----:B------:R-:W-:Y:S01]  /*38fa0*/  STL.64 [R1+0x81c0], R212 ;  /* 0x0081c0d401007387 */ /* 0x000fe20000100a00 */
[----:B--2---:R-:W-:-:S03]  /*38fb0*/  VIADD R12, R19, 0xffffff86 ;  /* 0xffffff86130c7836 */ /* 0x004fc60000000000 */
[----:B------:R-:W-:Y:S01]  /*38fc0*/  STL.64 [R1+0x81c8], R150 ;  /* 0x0081c89601007387 */ /* 0x000fe20000100a00 */
[----:B------:R-:W-:Y:S01]  /*38fd0*/  VIADD R13, R28, 0xffffff82 ;  /* 0xffffff821c0d7836 */ /* 0x000fe20000000000 */
[----:B------:R-:W2:Y:S02]  /*38fe0*/  LDC R19, c[0x0][0x3a0] ;  /* 0x0000e800ff137b82 */ /* 0x000ea40000000800 */
[----:B------:R-:W-:Y:S01]  /*38ff0*/  STL.64 [R1+0x81d0], R148 ;  /* 0x0081d09401007387 */ /* 0x000fe20000100a00 */
[----:B------:R-:W-:-:S03]  /*39000*/  ISETP.GE.U32.AND P4, PT, R12, 0x7fffff07, PT ;  /* 0x7fffff070c00780c */ /* 0x000fc60003f86070 */
[----:B------:R-:W-:Y:S01]  /*39010*/  STL.64 [R1+0x81d8], R86 ;  /* 0x0081d85601007387 */ /* 0x000fe20000100a00 */
[C---:B------:R-:W-:Y:S02]  /*39020*/  VIADD R16, R3.reuse, 0x100000 ;  /* 0x0010000003107836 */ /* 0x040fe40000000000 */
[C---:B------:R-:W-:Y:S01]  /*39030*/  IMAD.WIDE R200, R202.reuse, 0x4, R244 ;  /* 0x00000004cac87825 */ /* 0x040fe200078e02f4 */
[----:B------:R-:W-:Y:S01]  /*39040*/  STL.64 [R1+0x81e8], R84 ;  /* 0x0081e85401007387 */ /* 0x000fe20000100a00 */
[----:B------:R-:W-:Y:S01]  /*39050*/  IADD3 R14, PT, PT, R3, 0x100000, RZ ;  /* 0x00100000030e7810 */ /* 0x000fe20007ffe0ff */
[----:B------:R-:W3:Y:S02]  /*39060*/  LDC R28, c[0x0][0x3a0] ;  /* 0x0000e800ff1c7b82 */ /* 0x000ee40000000800 */
[----:B------:R-:W-:Y:S01]  /*39070*/  STL.64 [R1+0x81f0], R6 ;  /* 0x0081f00601007387 */ /* 0x000fe20000100a00 */
[----:B------:R-:W-:-:S03]  /*39080*/  IMAD.WIDE R202, R202, 0x4, R242 ;  /* 0x00000004caca7825 */ /* 0x000fc600078e02f2 */
[----:B------:R-:W-:Y:S01]  /*39090*/  STL.64 [R1+0x81f8], R4 ;  /* 0x0081f80401007387 */ /* 0x000fe20000100a00 */
[----:B------:R-:W-:-:S03]  /*390a0*/  ISETP.GE.U32.AND P2, PT, R13, 0x7fffff03, PT ;  /* 0x7fffff030d00780c */ /* 0x000fc60003f46070 */
[----:B------:R1:W-:Y:S01]  /*390b0*/  STL.64 [R1+0x8208], R8 ;  /* 0x0082080801007387 */ /* 0x0003e20000100a00 */
[----:B------:R-:W-:-:S03]  /*390c0*/  IMAD.WIDE R216, R218, 0x4, R244 ;  /* 0x00000004dad87825 */ /* 0x000fc600078e02f4 */
[----:B------:R-:W-:Y:S01]  /*390d0*/  STL.64 [R1+0x8210], R10 ;  /* 0x0082100a01007387 */ /* 0x000fe20000100a00 */
[----:B------:R-:W-:-:S03]  /*390e0*/  VIADD R13, R3, 0x100000 ;  /* 0x00100000030d7836 */ /* 0x000fc60000000000 */
[----:B------:R-:W-:Y:S01]  /*390f0*/  STL.64 [R1+0x8218], R24 ;  /* 0x0082181801007387 */ /* 0x000fe20000100a00 */
[----:B------:R-:W-:-:S03]  /*39100*/  IMAD.WIDE R218, R218, 0x4, R242 ;  /* 0x00000004dada7825 */ /* 0x000fc600078e02f2 */
[----:B------:R-:W-:Y:S01]  /*39110*/  STL.64 [R1+0x8220], R26 ;  /* 0x0082201a01007387 */ /* 0x000fe20000100a00 */
[----:B------:R-:W-:Y:S02]  /*39120*/  VIADD R12, R3, 0x100000 ;  /* 0x00100000030c7836 */ /* 0x000fe40000000000 */
[----:B------:R-:W-:Y:S01]  /*39130*/  IMAD R238, R238, 0x7e, RZ ;  /* 0x0000007eeeee7824 */ /* 0x000fe200078e02ff */
[----:B------:R-:W-:Y:S01]  /*39140*/  STL.64 [R1+0x8228], R40 ;  /* 0x0082282801007387 */ /* 0x000fe20000100a00 */
[----:B------:R-:W-:-:S04]  /*39150*/  IMAD.WIDE R232, R234, 0x4, R244 ;  /* 0x00000004eae87825 */ /* 0x000fc800078e02f4 */
[----:B------:R-:W-:Y:S01]  /*39160*/  IMAD R250, R248, 0x43, RZ ;  /* 0x00000043f8fa7824 */ /* 0x000fe200078e02ff */
[----:B------:R-:W-:Y:S01]  /*39170*/  STL.64 [R1+0x8230], R42 ;  /* 0x0082302a01007387 */ /* 0x000fe20000100a00 */
[----:B------:R-:W-:Y:S02]  /*39180*/  VIADD R246, R246, UR4 ;  /* 0x00000004f6f67c36 */ /* 0x000fe40008000000 */
[----:B------:R-:W-:Y:S01]  /*39190*/  IMAD R66, R248, 0x4f, RZ ;  /* 0x0000004ff8427824 */ /* 0x000fe200078e02ff */
[----:B------:R-:W-:Y:S01]  /*391a0*/  STL.64 [R1+0x8238], R56 ;  /* 0x0082383801007387 */ /* 0x000fe20000100a00 */
[----:B------:R-:W-:-:S04]  /*391b0*/  IMAD.WIDE R44, R46, 0x4, R244 ;  /* 0x000000042e2c7825 */ /* 0x000fc800078e02f4 */
[----:B------:R-:W-:Y:S01]  /*391c0*/  VIADD R112, R112, 0xffffffa4 ;  /* 0xffffffa470707836 */ /* 0x000fe20000000000 */
[----:B------:R1:W-:Y:S01]  /*391d0*/  LDGSTS.E [R16+-0x78b00], desc[UR74][R200.64], !P6 ;  /* 0x87500000c8107fae */ /* 0x0003e2000f1a104a */
[----:B------:R-:W-:-:S04]  /*391e0*/  IMAD.WIDE R60, R62, 0x4, R244 ;  /* 0x000000043e3c7825 */ /* 0x000fc800078e02f4 */
[----:B------:R-:W-:Y:S01]  /*391f0*/  IMAD R82, R248, 0x57, RZ ;  /* 0x00000057f8527824 */ /* 0x000fe200078e02ff */
[----:B------:R-:W-:Y:S01]  /*39200*/  STL.64 [R1+0x8240], R58 ;  /* 0x0082403a01007387 */ /* 0x000fe20000100a00 */
[----:B------:R-:W-:-:S04]  /*39210*/  IMAD.WIDE R76, R78, 0x4, R244 ;  /* 0x000000044e4c7825 */ /* 0x000fc800078e02f4 */
[----:B------:R-:W-:Y:S01]  /*39220*/  VIADD R114, R114, 0xffffffa0 ;  /* 0xffffffa072727836 */ /* 0x000fe20000000000 */
[----:B------:R-:W-:Y:S01]  /*39230*/  LDGSTS.E [R15+-0x78a80], desc[UR74][R202.64], !P6 ;  /* 0x87580000ca0f7fae */ /* 0x000fe2000f1a104a */
[----:B-1----:R-:W1:Y:S03]  /*39240*/  LDC R16, c[0x0][0x3a0] ;  /* 0x0000e800ff107b82 */ /* 0x002e660000000800 */
[----:B------:R-:W-:Y:S04]  /*39250*/  STL.64 [R1+0x8248], R72 ;  /* 0x0082484801007387 */ /* 0x000fe80000100a00 */
[----:B------:R-:W-:Y:S01]  /*39260*/  LDGSTS.E [R14+-0x78700], desc[UR74][R216.64], !P4 ;  /* 0x87900000d80e7fae */ /* 0x000fe2000e1a104a */
[----:B------:R-:W-:-:S04]  /*39270*/  IMAD.WIDE R92, R94, 0x4, R244 ;  /* 0x000000045e5c7825 */ /* 0x000fc800078e02f4 */
[----:B------:R-:W-:Y:S01]  /*39280*/  VIADD R115, R115, 0xffffff9c ;  /* 0xffffff9c73737836 */ /* 0x000fe20000000000 */
[----:B------:R-:W-:Y:S01]  /*39290*/  STL.64 [R1+0x8250], R74 ;  /* 0x0082504a01007387 */ /* 0x000fe20000100a00 */
[----:B------:R-:W-:-:S04]  /*392a0*/  IMAD.WIDE R108, R110, 0x4, R244 ;  /* 0x000000046e6c7825 */ /* 0x000fc800078e02f4 */
[----:B------:R-:W-:Y:S01]  /*392b0*/  IMAD R130, R130, 0x63, RZ ;  /* 0x0000006382827824 */ /* 0x000fe200078e02ff */
[----:B------:R2:W-:Y:S01]  /*392c0*/  LDGSTS.E [R13+-0x78680], desc[UR74][R218.64], !P4 ;  /* 0x87980000da0d7fae */ /* 0x0005e2000e1a104a */
[----:B------:R-:W-:-:S04]  /*392d0*/  IMAD.WIDE R124, R126, 0x4, R244 ;  /* 0x000000047e7c7825 */ /* 0x000fc800078e02f4 */
[----:B------:R-:W-:Y:S01]  /*392e0*/  IMAD R177, R177, 0x6b, RZ ;  /* 0x0000006bb1b17824 */ /* 0x000fe200078e02ff */
[----:B------:R-:W-:Y:S01]  /*392f0*/  STL.64 [R1+0x8258], R88 ;  /* 0x0082585801007387 */ /* 0x000fe20000100a00 */
[----:B------:R-:W-:-:S04]  /*39300*/  IMAD.WIDE R140, R142, 0x4, R244 ;  /* 0x000000048e8c7825 */ /* 0x000fc800078e02f4 */
[----:B------:R-:W-:Y:S01]  /*39310*/  IMAD R178, R178, 0x6f, RZ ;  /* 0x0000006fb2b27824 */ /* 0x000fe200078e02ff */
[----:B------:R-:W-:Y:S01]  /*39320*/  STL.64 [R1+0x8260], R90 ;  /* 0x0082605a01007387 */ /* 0x000fe20000100a00 */
[----:B--2---:R-:W-:Y:S02]  /*39330*/  VIADD R13, R17, 0xfffffffd ;  /* 0xfffffffd110d7836 */ /* 0x004fe40000000000 */
[----:B------:R-:W-:Y:S01]  /*39340*/  IMAD R211, R211, 0x73, RZ ;  /* 0x00000073d3d37824 */ /* 0x000fe200078e02ff */
[----:B------:R-:W-:Y:S01]  /*39350*/  STL.64 [R1+0x8268], R104 ;  /* 0x0082686801007387 */ /* 0x000fe20000100a00 */
[----:B------:R-:W-:Y:S01]  /*39360*/  IMAD.WIDE R234, R234, 0x4, R242 ;  /* 0x00000004eaea7825 */ /* 0x000fe200078e02f2 */
[----:B------:R-:W-:Y:S01]  /*39370*/  ISETP.GE.U32.AND P6, PT, R13, 0x7fffff7e, PT ;  /* 0x7fffff7e0d00780c */ /* 0x000fe20003fc6070 */
[----:B------:R-:W2:Y:S01]  /*39380*/  LDC R17, c[0x0][0x3a0] ;  /* 0x0000e800ff117b82 */ /* 0x000ea20000000800 */
[----:B------:R-:W-:Y:S04]  /*39390*/  STL.64 [R1+0x8270], R106 ;  /* 0x0082706a01007387 */ /* 0x000fe80000100a00 */
[----:B------:R-:W-:Y:S01]  /*393a0*/  STL.64 [R1+0x8278], R120 ;  /* 0x0082787801007387 */ /* 0x000fe20000100a00 */
[----:B----4-:R-:W-:Y:S01]  /*393b0*/  IADD3 R13, PT, PT, R18, -0x7, RZ ;  /* 0xfffffff9120d7810 */ /* 0x010fe20007ffe0ff */
[----:B------:R-:W-:Y:S01]  /*393c0*/  IMAD.SHL.U32 R14, R248, 0x2, RZ ;  /* 0x00000002f80e7824 */ /* 0x000fe200078e00ff */
[----:B------:R-:W4:Y:S01]  /*393d0*/  LDC R18, c[0x0][0x3a0] ;  /* 0x0000e800ff127b82 */ /* 0x000f220000000800 */
[----:B------:R-:W-:Y:S04]  /*393e0*/  STL.64 [R1+0x8280], R122 ;  /* 0x0082807a01007387 */ /* 0x000fe80000100a00 */
[----:B------:R-:W-:Y:S01]  /*393f0*/  STL.64 [R1+0x8288], R136 ;  /* 0x0082888801007387 */ /* 0x000fe20000100a00 */
[----:B------:R-:W-:Y:S01]  /*39400*/  IMAD.WIDE R156, R158, 0x4, R244 ;  /* 0x000000049e9c7825 */ /* 0x000fe200078e02f4 */
[----:B------:R-:W-:Y:S01]  /*39410*/  IADD3 R227, PT, PT, R227, -0x7c, RZ ;  /* 0xffffff84e3e37810 */ /* 0x000fe20007ffe0ff */
[----:B------:R-:W1:Y:S01]  /*39420*/  LDC R8, c[0x0][0x3a0] ;  /* 0x0000e800ff087b82 */ /* 0x000e620000000800 */
[----:B------:R-:W-:Y:S04]  /*39430*/  STL.64 [R1+0x8290], R138 ;  /* 0x0082908a01007387 */ /* 0x000fe80000100a00 */
[----:B------:R-:W-:Y:S01]  /*39440*/  STL.64 [R1+0x8298], R152 ;  /* 0x0082989801007387 */ /* 0x000fe20000100a00 */
[----:B------:R-:W-:-:S03]  /*39450*/  ISETP.GE.U32.AND P4, PT, R13, 0x7fffff7a, PT ;  /* 0x7fffff7a0d00780c */ /* 0x000fc60003f86070 */
[----:B------:R-:W-:Y:S01]  /*39460*/  STL.64 [R1+0x82a8], R154 ;  /* 0x0082a89a01007387 */ /* 0x000fe20000100a00 */
[----:B------:R-:W-:-:S03]  /*39470*/  VIADD R13, R246, 0x100000 ;  /* 0x00100000f60d7836 */ /* 0x000fc60000000000 */
[----:B------:R-:W-:Y:S04]  /*39480*/  STL.64 [R1+0x82b0], R168 ;  /* 0x0082b0a801007387 */ /* 0x000fe80000100a00 */
[----:B------:R3:W-:Y:S01]  /*39490*/  STL.64 [R1+0x82b8], R170 ;  /* 0x0082b8aa01007387 */ /* 0x0007e20000100a00 */
[----:B------:R-:W-:Y:S02]  /*394a0*/  VIADD R15, R19, 0xfffffff5 ;  /* 0xfffffff5130f7836 */ /* 0x000fe40000000000 */
[----:B------:R-:W2:Y:S01]  /*394b0*/  LDC R19, c[0x0][0x3a0] ;  /* 0x0000e800ff137b82 */ /* 0x000ea20000000800 */
[----:B------:R3:W-:Y:S04]  /*394c0*/  STL.64 [R1+0x82c0], R184 ;  /* 0x0082c0b801007387 */ /* 0x0007e80000100a00 */
[----:B------:R-:W-:Y:S04]  /*394d0*/  LDGSTS.E [R12+-0x78300], desc[UR74][R232.64], !P2 ;  /* 0x87d00000e80c7fae */ /* 0x000fe8000d1a104a */
[----:B------:R4:W-:Y:S01]  /*394e0*/  LDGSTS.E [R12+-0x78280], desc[UR74][R234.64], !P2 ;  /* 0x87d80000ea0c7fae */ /* 0x0009e2000d1a104a */
[----:B---3--:R-:W-:-:S04]  /*394f0*/  IMAD.WIDE R170, R14, 0x4, R242 ;  /* 0x000000040eaa7825 */ /* 0x008fc800078e02f2 */
[----:B------:R-:W-:-:S05]  /*39500*/  IMAD.WIDE R184, R14, 0x4, R244 ;  /* 0x000000040eb87825 */ /* 0x000fca00078e02f4 */
[----:B------:R-:W-:Y:S01]  /*39510*/  LDGSTS.E [R13+-0x7fe00], desc[UR74][R184.64], !P6 ;  /* 0x80200000b80d7fae */ /* 0x000fe2000f1a104a */
[----:B----4-:R-:W-:-:S05]  /*39520*/  IADD3 R12, PT, PT, R246, 0x100000, RZ ;  /* 0x00100000f60c7810 */ /* 0x010fca0007ffe0ff */
[----:B------:R-:W-:Y:S01]  /*39530*/  LDGSTS.E [R12+-0x7fd80], desc[UR74][R170.64], !P6 ;  /* 0x80280000aa0c7fae */ /* 0x000fe2000f1a104a */
[----:B------:R-:W-:Y:S01]  /*39540*/  ISETP.GE.U32.AND P6, PT, R15, 0x7fffff76, PT ;  /* 0x7fffff760f00780c */ /* 0x000fe20003fc6070 */
[----:B-1----:R-:W-:Y:S02]  /*39550*/  VIADD R15, R16, 0xfffffff1 ;  /* 0xfffffff1100f7836 */ /* 0x002fe40000000000 */
[----:B------:R-:W-:-:S03]  /*39560*/  IMAD R14, R248, 0x6, RZ ;  /* 0x00000006f80e7824 */ /* 0x000fc600078e02ff */
[----:B------:R-:W-:Y:S01]  /*39570*/  ISETP.GE.U32.AND P2, PT, R15, 0x7fffff72, PT ;  /* 0x7fffff720f00780c */ /* 0x000fe20003f46070 */
[----:B------:R-:W-:Y:S02]  /*39580*/  IMAD R15, R248, 0xa, RZ ;  /* 0x0000000af80f7824 */ /* 0x000fe400078e02ff */
[----:B------:R-:W-:-:S04]  /*39590*/  IMAD.WIDE R228, R14, 0x4, R244 ;  /* 0x000000040ee47825 */ /* 0x000fc800078e02f4 */
[----:B------:R-:W-:Y:S01]  /*395a0*/  IMAD.WIDE R10, R14, 0x4, R242 ;  /* 0x000000040e0a7825 */ /* 0x000fe200078e02f2 */
[----:B------:R-:W-:Y:S03]  /*395b0*/  LDGSTS.E [R13+-0x7fa00], desc[UR74][R228.64], !P4 ;  /* 0x80600000e40d7fae */ /* 0x000fe6000e1a104a */
[----:B------:R-:W-:Y:S01]  /*395c0*/  VIADD R14, R246, 0x100000 ;  /* 0x00100000f60e7836 */ /* 0x000fe20000000000 */
[----:B------:R-:W-:Y:S01]  /*395d0*/  LDGSTS.E [R12+-0x7f980], desc[UR74][R10.64], !P4 ;  /* 0x806800000a0c7fae */ /* 0x000fe2000e1a104a */
[----:B------:R-:W-:-:S04]  /*395e0*/  IMAD.WIDE R38, R15, 0x4, R244 ;  /* 0x000000040f267825 */ /* 0x000fc800078e02f4 */
[----:B------:R-:W-:Y:S01]  /*395f0*/  IMAD.WIDE R36, R15, 0x4, R242 ;  /* 0x000000040f247825 */ /* 0x000fe200078e02f2 */
[----:B------:R2:W-:Y:S03]  /*39600*/  LDGSTS.E [R14+-0x7f600], desc[UR74][R38.64], !P6 ;  /* 0x80a00000260e7fae */ /* 0x0005e6000f1a104a */
[----:B------:R-:W-:Y:S01]  /*39610*/  VIADD R15, R18, 0xffffffe9 ;  /* 0xffffffe9120f7836 */ /* 0x000fe20000000000 */
[----:B------:R-:W-:Y:S01]  /*39620*/  STL.64 [R1+0x82c8], R186 ;  /* 0x0082c8ba01007387 */ /* 0x000fe20000100a00 */
[----:B------:R-:W-:-:S03]  /*39630*/  IMAD R16, R248, 0xe, RZ ;  /* 0x0000000ef8107824 */ /* 0x000fc600078e02ff */
[----:B------:R-:W-:Y:S01]  /*39640*/  STL.64 [R1+0x82d0], R200 ;  /* 0x0082d0c801007387 */ /* 0x000fe20000100a00 */
[----:B--2---:R-:W-:-:S03]  /*39650*/  IADD3 R14, PT, PT, R17, -0x13, RZ ;  /* 0xffffffed110e7810 */ /* 0x004fc60007ffe0ff */
[----:B------:R-:W-:Y:S01]  /*39660*/  STL.64 [R1+0x82d8], R202 ;  /* 0x0082d8ca01007387 */ /* 0x000fe20000100a00 */
[----:B------:R-:W-:Y:S01]  /*39670*/  IMAD.WIDE R30, R16, 0x4, R244 ;  /* 0x00000004101e7825 */ /* 0x000fe200078e02f4 */
[----:B------:R-:W-:Y:S02]  /*39680*/  ISETP.GE.U32.AND P4, PT, R15, 0x7fffff6a, PT ;  /* 0x7fffff6a0f00780c */ /* 0x000fe40003f86070 */
[----:B------:R-:W-:Y:S01]  /*39690*/  LDGSTS.E [R13+-0x7f580], desc[UR74][R36.64], !P6 ;  /* 0x80a80000240d7fae */ /* 0x000fe2000f1a104a */
[----:B------:R-:W-:Y:S01]  /*396a0*/  ISETP.GE.U32.AND P6, PT, R14, 0x7fffff6e, PT ;  /* 0x7fffff6e0e00780c */ /* 0x000fe20003fc6070 */
[----:B------:R-:W-:Y:S02]  /*396b0*/  VIADD R15, R246, 0x100000 ;  /* 0x00100000f60f7836 */ /* 0x000fe40000000000 */
[----:B------:R-:W-:Y:S01]  /*396c0*/  STL.64 [R1+0x82e0], R216 ;  /* 0x0082e0d801007387 */ /* 0x000fe20000100a00 */
[----:B------:R-:W-:-:S03]  /*396d0*/  IMAD.WIDE R4, R16, 0x4, R242 ;  /* 0x0000000410047825 */ /* 0x000fc600078e02f2 */
[----:B------:R-:W-:Y:S01]  /*396e0*/  STL.64 [R1+0x82e8], R218 ;  /* 0x0082e8da01007387 */ /* 0x000fe20000100a00 */
[----:B------:R-:W-:-:S03]  /*396f0*/  VIADD R19, R19, 0xffffffe5 ;  /* 0xffffffe513137836 */ /* 0x000fc60000000000 */
[----:B------:R-:W-:Y:S01]  /*39700*/  STL.64 [R1+0x82f0], R232 ;  /* 0x0082f0e801007387 */ /* 0x000fe20000100a00 */
[----:B------:R-:W-:-:S03]  /*39710*/  IMAD R17, R248, 0x12, RZ ;  /* 0x00000012f8117824 */ /* 0x000fc600078e02ff */
[----:B------:R1:W-:Y:S01]  /*39720*/  STL.64 [R1+0x82f8], R2 ;  /* 0x0082f80201007387 */ /* 0x0003e20000100a00 */
[----:B------:R-:W-:-:S03]  /*39730*/  IMAD R18, R248, 0x16, RZ ;  /* 0x00000016f8127824 */ /* 0x000fc600078e02ff */
[----:B------:R-:W-:Y:S01]  /*39740*/  STL.64 [R1+0x8300], R234 ;  /* 0x008300ea01007387 */ /* 0x000fe20000100a00 */
[----:B------:R-:W-:-:S03]  /*39750*/  IADD3 R14, PT, PT, R246, 0x100000, RZ ;  /* 0x00100000f60e7810 */ /* 0x000fc60007ffe0ff */
[----:B------:R-:W-:Y:S04]  /*39760*/  STL.64 [R1+0x390], R38 ;  /* 0x0003902601007387 */ /* 0x000fe80000100a00 */
[----:B------:R-:W-:Y:S01]  /*39770*/  LDGSTS.E [R12+-0x7f200], desc[UR74][R30.64], !P2 ;  /* 0x80e000001e0c7fae */ /* 0x000fe2000d1a104a */
[----:B-1----:R-:W-:-:S03]  /*39780*/  IMAD.WIDE R2, R17, 0x4, R244 ;  /* 0x0000000411027825 */ /* 0x002fc600078e02f4 */
[----:B------:R-:W-:Y:S01]  /*39790*/  STL.64 [R1+0x388], R36 ;  /* 0x0003882401007387 */ /* 0x000fe20000100a00 */
[----:B------:R-:W-:Y:S02]  /*397a0*/  IMAD.WIDE R42, R17, 0x4, R242 ;  /* 0x00000004112a7825 */ /* 0x000fe400078e02f2 */
[----:B------:R-:W1:Y:S01]  /*397b0*/  LDC R17, c[0x0][0x3a0] ;  /* 0x0000e800ff117b82 */ /* 0x000e620000000800 */
[----:B------:R2:W-:Y:S01]  /*397c0*/  LDGSTS.E [R15+-0x7f180], desc[UR74][R4.64], !P2 ;  /* 0x80e80000040f7fae */ /* 0x0005e2000d1a104a */
[----:B------:R-:W-:-:S03]  /*397d0*/  ISETP.GE.U32.AND P2, PT, R19, 0x7fffff66, PT ;  /* 0x7fffff661300780c */ /* 0x000fc60003f46070 */
[----:B------:R3:W-:Y:S01]  /*397e0*/  STL.64 [R1+0x350], R30 ;  /* 0x0003501e01007387 */ /* 0x0007e20000100a00 */
[C---:B------:R-:W-:Y:S02]  /*397f0*/  IMAD.WIDE R102, R18.reuse, 0x4, R244 ;  /* 0x0000000412667825 */ /* 0x040fe400078e02f4 */
[----:B------:R-:W4:Y:S01]  /*39800*/  LDC R19, c[0x0][0x3a0] ;  /* 0x0000e800ff137b82 */ /* 0x000f220000000800 */
[----:B------:R-:W-:Y:S01]  /*39810*/  LDGSTS.E [R14+-0x7ee00], desc[UR74][R2.64], !P6 ;  /* 0x81200000020e7fae */ /* 0x000fe2000f1a104a */
[----:B------:R-:W-:-:S03]  /*39820*/  IMAD.WIDE R200, R18, 0x4, R242 ;  /* 0x0000000412c87825 */ /* 0x000fc600078e02f2 */
[----:B------:R-:W-:Y:S01]  /*39830*/  LDGSTS.E [R13+-0x7ed80], desc[UR74][R42.64], !P6 ;  /* 0x812800002a0d7fae */ /* 0x000fe2000f1a104a */
[----:B--2---:R-:W-:Y:S02]  /*39840*/  IMAD R15, R248, 0x1a, RZ ;  /* 0x0000001af80f7824 */ /* 0x004fe400078e02ff */
[----:B------:R-:W2:Y:S01]  /*39850*/  LDC R18, c[0x0][0x3a0] ;  /* 0x0000e800ff127b82 */ /* 0x000ea20000000800 */
[----:B------:R-:W-:Y:S07]  /*39860*/  LDGSTS.E [R12+-0x7ea00], desc[UR74][R102.64], !P4 ;  /* 0x81600000660c7fae */ /* 0x000fee000e1a104a */
[----:B---3--:R-:W3:Y:S01]  /*39870*/  LDC R30, c[0x0][0x3a0] ;  /* 0x0000e800ff1e7b82 */ /* 0x008ee20000000800 */
[C---:B------:R-:W-:Y:S01]  /*39880*/  IMAD.WIDE R88, R15.reuse, 0x4, R244 ;  /* 0x000000040f587825 */ /* 0x040fe200078e02f4 */
[----:B------:R1:W-:Y:S03]  /*39890*/  LDGSTS.E [R14+-0x7e980], desc[UR74][R200.64], !P4 ;  /* 0x81680000c80e7fae */ /* 0x0003e6000e1a104a */
[----:B------:R-:W-:Y:S01]  /*398a0*/  IMAD.WIDE R74, R15, 0x4, R242 ;  /* 0x000000040f4a7825 */ /* 0x000fe200078e02f2 */
[----:B------:R-:W-:Y:S02]  /*398b0*/  LDGSTS.E [R13+-0x7e600], desc[UR74][R88.64], !P2 ;  /* 0x81a00000580d7fae */ /* 0x000fe4000d1a104a */
[----:B------:R-:W2:Y:S02]  /*398c0*/  LDC R31, c[0x0][0x3a0] ;  /* 0x0000e800ff1f7b82 */ /* 0x000ea40000000800 */
[----:B------:R1:W-:Y:S02]  /*398d0*/  LDGSTS.E [R12+-0x7e580], desc[UR74][R74.64], !P2 ;  /* 0x81a800004a0c7fae */ /* 0x0003e4000d1a104a */
[----:B-1----:R-:W-:-:S02]  /*398e0*/  VIADD R14, R28, 0xffffffe1 ;  /* 0xffffffe11c0e7836 */ /* 0x002fc40000000000 */
[----:B------:R-:W-:Y:S02]  /*398f0*/  VIADD R15, R29, 0xffffffdd ;  /* 0xffffffdd1d0f7836 */ /* 0x000fe40000000000 */
[----:B------:R-:W1:Y:S01]  /*39900*/  LDC R28, c[0x0][0x3a0] ;  /* 0x0000e800ff1c7b82 */ /* 0x000e620000000800 */
[----:B------:R-:W-:Y:S01]  /*39910*/  ISETP.GE.U32.AND P2, PT, R14, 0x7fffff62, PT ;  /* 0x7fffff620e00780c */ /* 0x000fe20003f46070 */
[----:B------:R-:W-:Y:S01]  /*39920*/  IMAD R12, R248, 0x1e, RZ ;  /* 0x0000001ef80c7824 */ /* 0x000fe200078e02ff */
[----:B------:R-:W-:Y:S01]  /*39930*/  IADD3 R14, PT, PT, R246, 0x100000, RZ ;  /* 0x00100000f60e7810 */ /* 0x000fe20007ffe0ff */
[----:B---3--:R-:W-:-:S04]  /*39940*/  VIADD R16, R30, 0xffffffd9 ;  /* 0xffffffd91e107836 */ /* 0x008fc80000000000 */
[----:B------:R-:W3:Y:S01]  /*39950*/  LDC R29, c[0x0][0x3a0] ;  /* 0x0000e800ff1d7b82 */ /* 0x000ee20000000800 */
[----:B------:R-:W-:Y:S01]  /*39960*/  IMAD.WIDE R40, R12, 0x4, R244 ;  /* 0x000000040c287825 */ /* 0x000fe200078e02f4 */
[----:B------:R-:W-:-:S03]  /*39970*/  ISETP.GE.U32.AND P4, PT, R15, 0x7fffff5e, PT ;  /* 0x7fffff5e0f00780c */ /* 0x000fc60003f86070 */
[----:B------:R-:W-:Y:S01]  /*39980*/  IMAD.WIDE R152, R12, 0x4, R242 ;  /* 0x000000040c987825 */ /* 0x000fe200078e02f2 */
[----:B------:R-:W-:Y:S03]  /*39990*/  LDGSTS.E [R14+-0x7e200], desc[UR74][R40.64], !P2 ;  /* 0x81e00000280e7fae */ /* 0x000fe6000d1a104a */
[----:B------:R-:W-:Y:S01]  /*399a0*/  IMAD R15, R248, 0x22, RZ ;  /* 0x00000022f80f7824 */ /* 0x000fe200078e02ff */
[----:B------:R-:W-:Y:S01]  /*399b0*/  LDGSTS.E [R13+-0x7e180], desc[UR74][R152.64], !P2 ;  /* 0x81e80000980d7fae */ /* 0x000fe2000d1a104a */
[----:B------:R-:W-:Y:S01]  /*399c0*/  ISETP.GE.U32.AND P2, PT, R16, 0x7fffff5a, PT ;  /* 0x7fffff5a1000780c */ /* 0x000fe20003f46070 */
[----:B------:R-:W-:Y:S02]  /*399d0*/  VIADD R12, R246, 0x100000 ;  /* 0x00100000f60c7836 */ /* 0x000fe40000000000 */
[----:B------:R-:W-:-:S04]  /*399e0*/  IMAD.WIDE R120, R15, 0x4, R244 ;  /* 0x000000040f787825 */ /* 0x000fc800078e02f4 */
[----:B------:R-:W-:Y:S01]  /*399f0*/  IMAD R16, R248, 0x26, RZ ;  /* 0x00000026f8107824 */ /* 0x000fe200078e02ff */
[----:B------:R-:W-:Y:S01]  /*39a00*/  LDGSTS.E [R12+-0x7de00], desc[UR74][R120.64], !P4 ;  /* 0x82200000780c7fae */ /* 0x000fe2000e1a104a */
[----:B------:R-:W-:-:S04]  /*39a10*/  IMAD.WIDE R106, R15, 0x4, R242 ;  /* 0x000000040f6a7825 */ /* 0x000fc800078e02f2 */
[C---:B------:R-:W-:Y:S01]  /*39a20*/  IMAD.WIDE R86, R16.reuse, 0x4, R244 ;  /* 0x0000000410567825 */ /* 0x040fe200078e02f4 */
[----:B------:R1:W-:Y:S03]  /*39a30*/  LDGSTS.E [R14+-0x7dd80], desc[UR74][R106.64], !P4 ;  /* 0x822800006a0e7fae */ /* 0x0003e6000e1a104a */
[----:B------:R-:W-:Y:S01]  /*39a40*/  IMAD.WIDE R72, R16, 0x4, R242 ;  /* 0x0000000410487825 */ /* 0x000fe200078e02f2 */
[----:B------:R-:W-:Y:S04]  /*39a50*/  LDGSTS.E [R13+-0x7da00], desc[UR74][R86.64], !P2 ;  /* 0x82600000560d7fae */ /* 0x000fe8000d1a104a */
[----:B------:R2:W-:Y:S01]  /*39a60*/  LDGSTS.E [R12+-0x7d980], desc[UR74][R72.64], !P2 ;  /* 0x82680000480c7fae */ /* 0x0005e2000d1a104a */
[----:B-1----:R-:W-:-:S05]  /*39a70*/  VIADD R14, R17, 0xffffffd5 ;  /* 0xffffffd5110e7836 */ /* 0x002fca0000000000 */
[----:B------:R-:W-:Y:S01]  /*39a80*/  ISETP.GE.U32.AND P2, PT, R14, 0x7fffff56, PT ;  /* 0x7fffff560e00780c */ /* 0x000fe20003f46070 */
[----:B--2---:R-:W-:Y:S02]  /*39a90*/  IMAD R12, R248, 0x2a, RZ ;  /* 0x0000002af80c7824 */ /* 0x004fe400078e02ff */
[----:B------:R-:W-:Y:S02]  /*39aa0*/  VIADD R15, R18, 0xffffffd1 ;  /* 0xffffffd1120f7836 */ /* 0x000fe40000000000 */
[----:B------:R-:W-:Y:S01]  /*39ab0*/  VIADD R14, R246, 0x100000 ;  /* 0x00100000f60e7836 */ /* 0x000fe20000000000 */
[----:B------:R-:W1:Y:S01]  /*39ac0*/  LDC R18, c[0x0][0x3a0] ;  /* 0x0000e800ff127b82 */ /* 0x000e620000000800 */
[----:B------:R-:W-:Y:S01]  /*39ad0*/  IMAD.WIDE R26, R12, 0x4, R244 ;  /* 0x000000040c1a7825 */ /* 0x000fe200078e02f4 */
[----:B----4-:R-:W-:Y:S02]  /*39ae0*/  IADD3 R16, PT, PT, R19, -0x33, RZ ;  /* 0xffffffcd13107810 */ /* 0x010fe40007ffe0ff */
[----:B------:R-:W-:-:S03]  /*39af0*/  ISETP.GE.U32.AND P4, PT, R15, 0x7fffff52, PT ;  /* 0x7fffff520f00780c */ /* 0x000fc60003f86070 */
[----:B------:R2:W-:Y:S01]  /*39b00*/  LDGSTS.E [R14+-0x7d600], desc[UR74][R26.64], !P2 ;  /* 0x82a000001a0e7fae */ /* 0x0005e2000d1a104a */
[----:B------:R-:W-:Y:S01]  /*39b10*/  ISETP.GE.U32.AND P6, PT, R16, 0x7fffff4e, PT ;  /* 0x7fffff4e1000780c */ /* 0x000fe20003fc6070 */
[----:B------:R-:W-:Y:S01]  /*39b20*/  IMAD R15, R248, 0x2e, RZ ;  /* 0x0000002ef80f7824 */ /* 0x000fe200078e02ff */
[----:B------:R-:W4:Y:S01]  /*39b30*/  LDC R19, c[0x0][0x3a0] ;  /* 0x0000e800ff137b82 */ /* 0x000f220000000800 */
[----:B------:R-:W-:Y:S01]  /*39b40*/  IMAD.WIDE R166, R12, 0x4, R242 ;  /* 0x000000040ca67825 */ /* 0x000fe200078e02f2 */
[----:B------:R3:W-:Y:S03]  /*39b50*/  STL.64 [R1+0x348], R4 ;  /* 0x0003480401007387 */ /* 0x0007e60000100a00 */
[----:B--2---:R-:W-:Y:S01]  /*39b60*/  VIADD R14, R28, 0xffffffc9 ;  /* 0xffffffc91c0e7836 */ /* 0x004fe20000000000 */
[----:B------:R-:W-:Y:S02]  /*39b70*/  LDGSTS.E [R13+-0x7d580], desc[UR74][R166.64], !P2 ;  /* 0x82a80000a60d7fae */ /* 0x000fe4000d1a104a */
[----:B------:R-:W2:Y:S01]  /*39b80*/  LDC R28, c[0x0][0x3a0] ;  /* 0x0000e800ff1c7b82 */ /* 0x000ea20000000800 */
[----:B------:R-:W-:-:S02]  /*39b90*/  IMAD R16, R248, 0x32, RZ ;  /* 0x00000032f8107824 */ /* 0x000fc400078e02ff */
[----:B------:R-:W-:Y:S02]  /*39ba0*/  VIADD R12, R246, 0x100000 ;  /* 0x00100000f60c7836 */ /* 0x000fe40000000000 */
[----:B------:R-:W-:Y:S01]  /*39bb0*/  IMAD.WIDE R100, R15, 0x4, R244 ;  /* 0x000000040f647825 */ /* 0x000fe200078e02f4 */
[----:B------:R-:W-:-:S03]  /*39bc0*/  ISETP.GE.U32.AND P2, PT, R14, 0x7fffff4a, PT ;  /* 0x7fffff4a0e00780c */ /* 0x000fc60003f46070 */
[----:B---3--:R-:W-:Y:S01]  /*39bd0*/  IMAD.WIDE R4, R15, 0x4, R242 ;  /* 0x000000040f047825 */ /* 0x008fe200078e02f2 */
[----:B------:R-:W-:Y:S01]  /*39be0*/  IADD3 R14, PT, PT, R246, 0x100000, RZ ;  /* 0x00100000f60e7810 */ /* 0x000fe20007ffe0ff */
[----:B------:R-:W-:Y:S02]  /*39bf0*/  LDGSTS.E [R12+-0x7d200], desc[UR74][R100.64], !P4 ;  /* 0x82e00000640c7fae */ /* 0x000fe4000e1a104a */
[C---:B------:R-:W-:Y:S02]  /*39c00*/  IMAD.WIDE R148, R16.reuse, 0x4, R244 ;  /* 0x0000000410947825 */ /* 0x040fe400078e02f4 */
[----:B------:R1:W-:Y:S02]  /*39c10*/  LDGSTS.E [R13+-0x7d180], desc[UR74][R4.64], !P4 ;  /* 0x82e80000040d7fae */ /* 0x0003e4000e1a104a */
[----:B------:R-:W-:Y:S02]  /*39c20*/  IMAD.WIDE R150, R16, 0x4, R242 ;  /* 0x0000000410967825 */ /* 0x000fe400078e02f2 */
[----:B------:R-:W-:Y:S02]  /*39c30*/  LDGSTS.E [R12+-0x7ce00], desc[UR74][R148.64], !P6 ;  /* 0x83200000940c7fae */ /* 0x000fe4000f1a104a */
[----:B------:R-:W-:-:S02]  /*39c40*/  IMAD R17, R248, 0x36, RZ ;  /* 0x00000036f8117824 */ /* 0x000fc400078e02ff */
[----:B------:R3:W-:Y:S01]  /*39c50*/  LDGSTS.E [R14+-0x7cd80], desc[UR74][R150.64], !P6 ;  /* 0x83280000960e7fae */ /* 0x0007e2000f1a104a */
[----:B------:R-:W-:Y:S02]  /*39c60*/  VIADD R15, R246, 0x100000 ;  /* 0x00100000f60f7836 */ /* 0x000fe40000000000 */
[----:B------:R-:W-:-:S04]  /*39c70*/  IMAD.WIDE R198, R17, 0x4, R244 ;  /* 0x0000000411c67825 */ /* 0x000fc800078e02f4 */
[----:B-1----:R-:W-:Y:S01]  /*39c80*/  VIADD R13, R18, 0xffffffc5 ;  /* 0xffffffc5120d7836 */ /* 0x002fe20000000000 */
[----:B------:R-:W-:Y:S01]  /*39c90*/  LDGSTS.E [R12+-0x7ca00], desc[UR74][R198.64], !P2 ;  /* 0x83600000c60c7fae */ /* 0x000fe2000d1a104a */
[----:B------:R-:W-:-:S04]  /*39ca0*/  IMAD.WIDE R196, R17, 0x4, R242 ;  /* 0x0000000411c47825 */ /* 0x000fc800078e02f2 */
[----:B---3--:R-:W-:Y:S01]  /*39cb0*/  VIADD R14, R29, 0xffffffc1 ;  /* 0xffffffc11d0e7836 */ /* 0x008fe20000000000 */
[----:B------:R-:W-:Y:S01]  /*39cc0*/  ISETP.GE.U32.AND P6, PT, R13, 0x7fffff46, PT ;  /* 0x7fffff460d00780c */ /* 0x000fe20003fc6070 */
[----:B------:R-:W1:Y:S01]  /*39cd0*/  LDC R29, c[0x0][0x3a0] ;  /* 0x0000e800ff1d7b82 */ /* 0x000e620000000800 */
[----:B------:R2:W-:Y:S02]  /*39ce0*/  LDGSTS.E [R15+-0x7c980], desc[UR74][R196.64], !P2 ;  /* 0x83680000c40f7fae */ /* 0x0005e4000d1a104a */
[----:B------:R-:W-:Y:S01]  /*39cf0*/  ISETP.GE.U32.AND P4, PT, R14, 0x7fffff42, PT ;  /* 0x7fffff420e00780c */ /* 0x000fe20003f86070 */
[C---:B------:R-:W-:Y:S02]  /*39d00*/  IMAD R16, R248.reuse, 0x3a, RZ ;  /* 0x0000003af8107824 */ /* 0x040fe400078e02ff */
[----:B------:R-:W-:Y:S02]  /*39d10*/  IMAD R18, R248, 0x3e, RZ ;  /* 0x0000003ef8127824 */ /* 0x000fe400078e02ff */
[----:B--2---:R-:W-:Y:S01]  /*39d20*/  VIADD R15, R28, 0xffffffbd ;  /* 0xffffffbd1c0f7836 */ /* 0x004fe20000000000 */
[----:B------:R-:W-:Y:S01]  /*39d30*/  IADD3 R14, PT, PT, R246, 0x100000, RZ ;  /* 0x00100000f60e7810 */ /* 0x000fe20007ffe0ff */
[----:B------:R-:W-:-:S03]  /*39d40*/  IMAD.WIDE R134, R16, 0x4, R244 ;  /* 0x0000000410867825 */ /* 0x000fc600078e02f4 */
[----:B------:R-:W-:Y:S01]  /*39d50*/  ISETP.GE.U32.AND P2, PT, R15, 0x7fffff3e, PT ;  /* 0x7fffff3e0f00780c */ /* 0x000fe20003f46070 */
[----:B------:R-:W-:Y:S01]  /*39d60*/  VIADD R13, R246, 0x100000 ;  /* 0x00100000f60d7836 */ /* 0x000fe20000000000 */
[----:B------:R-:W-:Y:S01]  /*39d70*/  LDGSTS.E [R14+-0x7c600], desc[UR74][R134.64], !P6 ;  /* 0x83a00000860e7fae */ /* 0x000fe2000f1a104a */
[----:B------:R-:W-:-:S04]  /*39d80*/  IMAD.WIDE R132, R16, 0x4, R242 ;  /* 0x0000000410847825 */ /* 0x000fc800078e02f2 */
[----:B------:R-:W-:Y:S01]  /*39d90*/  IMAD.WIDE R70, R18, 0x4, R244 ;  /* 0x0000000412467825 */ /* 0x000fe200078e02f4 */
[----:B------:R-:W-:Y:S03]  /*39da0*/  LDGSTS.E [R13+-0x7c580], desc[UR74][R132.64], !P6 ;  /* 0x83a80000840d7fae */ /* 0x000fe6000f1a104a */
[----:B------:R-:W-:Y:S01]  /*39db0*/  IMAD R15, R248, 0x42, RZ ;  /* 0x00000042f80f7824 */ /* 0x000fe200078e02ff */
[----:B------:R-:W-:Y:S01]  /*39dc0*/  LDGSTS.E [R12+-0x7c200], desc[UR74][R70.64], !P4 ;  /* 0x83e00000460c7fae */ /* 0x000fe2000e1a104a */
[----:B------:R-:W-:-:S04]  /*39dd0*/  IMAD.WIDE R68, R18, 0x4, R242 ;  /* 0x0000000412447825 */ /* 0x000fc800078e02f2 */
[----:B----4-:R-:W-:Y:S01]  /*39de0*/  VIADD R16, R19, 0xffffffb9 ;  /* 0xffffffb913107836 */ /* 0x010fe20000000000 */
[----:B------:R1:W-:Y:S01]  /*39df0*/  LDGSTS.E [R14+-0x7c180], desc[UR74][R68.64], !P4 ;  /* 0x83e80000440e7fae */ /* 0x0003e2000e1a104a */
[----:B------:R-:W-:Y:S02]  /*39e00*/  IMAD.MOV.U32 R234, RZ, RZ, R22 ;  /* 0x000000ffffea7224 */ /* 0x000fe400078e0016 */
[----:B------:R-:W-:Y:S02]  /*39e10*/  IMAD.MOV.U32 R235, RZ, RZ, R23 ;  /* 0x000000ffffeb7224 */ /* 0x000fe400078e0017 */
[----:B------:R-:W-:Y:S01]  /*39e20*/  IMAD.WIDE R36, R15, 0x4, R244 ;  /* 0x000000040f247825 */ /* 0x000fe200078e02f4 */
[----:B------:R-:W-:-:S03]  /*39e30*/  ISETP.GE.U32.AND P4, PT, R16, 0x7fffff3a, PT ;  /* 0x7fffff3a1000780c */ /* 0x000fc60003f86070 */
[----:B------:R-:W-:Y:S01]  /*39e40*/  IMAD.WIDE R22, R15, 0x4, R242 ;  /* 0x000000040f167825 */ /* 0x000fe200078e02f2 */
[----:B------:R-:W-:Y:S01]  /*39e50*/  LDGSTS.E [R13+-0x7be00], desc[UR74][R36.64], !P2 ;  /* 0x84200000240d7fae */ /* 0x000fe2000d1a104a */
[----:B-1----:R-:W-:-:S03]  /*39e60*/  IADD3 R14, PT, PT, R29, -0x4b, RZ ;  /* 0xffffffb51d0e7810 */ /* 0x002fc60007ffe0ff */
[----:B------:R-:W-:Y:S04]  /*39e70*/  STL.64 [R1+0x8308], R2 ;  /* 0x0083080201007387 */ /* 0x000fe80000100a00 */
[----:B------:R1:W-:Y:S01]  /*39e80*/  LDGSTS.E [R12+-0x7bd80], desc[UR74][R22.64], !P2 ;  /* 0x84280000160c7fae */ /* 0x0003e2000d1a104a */
[----:B------:R-:W-:Y:S01]  /*39e90*/  ISETP.GE.U32.AND P2, PT, R14, 0x7fffff36, PT ;  /* 0x7fffff360e00780c */ /* 0x000fe20003f46070 */
[----:B------:R-:W-:Y:S02]  /*39ea0*/  IMAD R14, R248, 0x46, RZ ;  /* 0x00000046f80e7824 */ /* 0x000fe400078e02ff */
[----:B------:R-:W-:Y:S04]  /*39eb0*/  STL.64 [R1+0x8310], R42 ;  /* 0x0083102a01007387 */ /* 0x000fe80000100a00 */
[----:B------:R-:W-:Y:S01]  /*39ec0*/  STL.64 [R1+0x8318], R102 ;  /* 0x0083186601007387 */ /* 0x000fe20000100a00 */
[----:B------:R-:W-:-:S03]  /*39ed0*/  VIADD R18, R246, 0x100000 ;  /* 0x00100000f6127836 */ /* 0x000fc60000000000 */
[----:B------:R2:W-:Y:S01]  /*39ee0*/  STL.64 [R1+0x8320], R200 ;  /* 0x008320c801007387 */ /* 0x0005e20000100a00 */
[----:B-1----:R-:W-:-:S05]  /*39ef0*/  IMAD.WIDE R12, R14, 0x4, R244 ;  /* 0x000000040e0c7825 */ /* 0x002fca00078e02f4 */
[----:B------:R1:W-:Y:S01]  /*39f00*/  LDGSTS.E [R18+-0x7ba00], desc[UR74][R12.64], !P4 ;  /* 0x846000000c127fae */ /* 0x0003e2000e1a104a */
[----:B--2---:R-:W-:Y:S02]  /*39f10*/  IMAD.MOV.U32 R200, RZ, RZ, R32 ;  /* 0x000000ffffc87224 */ /* 0x004fe400078e0020 */
[----:B------:R-:W2:Y:S01]  /*39f20*/  LDC R32, c[0x0][0x3a0] ;  /* 0x0000e800ff207b82 */ /* 0x000ea20000000800 */
[----:B------:R-:W-:-:S07]  /*39f30*/  IMAD.MOV.U32 R201, RZ, RZ, R33 ;  /* 0x000000ffffc97224 */ /* 0x000fce00078e0021 */
[----:B------:R-:W3:Y:S01]  /*39f40*/  LDC R33, c[0x0][0x3a0] ;  /* 0x0000e800ff217b82 */ /* 0x000ee20000000800 */
[----:B-1----:R-:W-:Y:S01]  /*39f50*/  IADD3 R18, PT, PT, R31, -0x4f, RZ ;  /* 0xffffffb11f127810 */ /* 0x002fe20007ffe0ff */
[----:B------:R-:W-:-:S03]  /*39f60*/  IMAD.MOV.U32 R2, RZ, RZ, R34 ;  /* 0x000000ffff027224 */ /* 0x000fc600078e0022 */
[----:B------:R-:W-:Y:S01]  /*39f70*/  ISETP.GE.U32.AND P6, PT, R18, 0x7fffff32, PT ;  /* 0x7fffff321200780c */ /* 0x000fe20003fc6070 */
[----:B------:R-:W-:Y:S02]  /*39f80*/  IMAD R30, R248, 0x4a, RZ ;  /* 0x0000004af81e7824 */ /* 0x000fe400078e02ff */
[----:B------:R-:W1:Y:S01]  /*39f90*/  LDC R34, c[0x0][0x3a0] ;  /* 0x0000e800ff227b82 */ /* 0x000e620000000800 */
[----:B------:R-:W-:Y:S02]  /*39fa0*/  VIADD R17, R246, 0x100000 ;  /* 0x00100000f6117836 */ /* 0x000fe40000000000 */
[----:B------:R-:W-:-:S04]  /*39fb0*/  IMAD.WIDE R14, R14, 0x4, R242 ;  /* 0x000000040e0e7825 */ /* 0x000fc800078e02f2 */
[----:B------:R-:W-:Y:S01]  /*39fc0*/  VIADD R16, R246, 0x100000 ;  /* 0x00100000f6107836 */ /* 0x000fe20000000000 */
[----:B------:R-:W-:Y:S01]  /*39fd0*/  LDGSTS.E [R17+-0x7b980], desc[UR74][R14.64], !P4 ;  /* 0x846800000e117fae */ /* 0x000fe2000e1a104a */
[----:B------:R-:W-:-:S04]  /*39fe0*/  IMAD.WIDE R28, R30, 0x4, R244 ;  /* 0x000000041e1c7825 */ /* 0x000fc800078e02f4 */
[--C-:B------:R-:W-:Y:S01]  /*39ff0*/  IMAD.WIDE R30, R30, 0x4, R242.reuse ;  /* 0x000000041e1e7825 */ /* 0x100fe200078e02f2 */
[----:B------:R-:W-:Y:S03]  /*3a000*/  LDGSTS.E [R16+-0x7b600], desc[UR74][R28.64], !P2 ;  /* 0x84a000001c107fae */ /* 0x000fe6000d1a104a */
[----:B------:R-:W-:Y:S01]  /*3a010*/  VIADD R18, R246, 0x100000 ;  /* 0x00100000f6127836 */ /* 0x000fe20000000000 */
[----:B------:R-:W-:Y:S01]  /*3a020*/  LDGSTS.E [R16+-0x7b580], desc[UR74][R30.64], !P2 ;  /* 0x84a800001e107fae */ /* 0x000fe2000d1a104a */
[----:B------:R-:W-:-:S03]  /*3a030*/  IMAD.WIDE R46, R46, 0x4, R242 ;  /* 0x000000042e2e7825 */ /* 0x000fc600078e02f2 */
[----:B------:R-:W-:Y:S01]  /*3a040*/  LDGSTS.E [R18+-0x7b200], desc[UR74][R44.64], !P6 ;  /* 0x84e000002c127fae */ /* 0x000fe2000f1a104a */
[----:B--2---:R-:W-:Y:S02]  /*3a050*/  VIADD R19, R32, 0xffffffad ;  /* 0xffffffad20137836 */ /* 0x004fe40000000000 */
[----:B------:R-:W2:Y:S01]  /*3a060*/  LDC R32, c[0x0][0x3a0] ;  /* 0x0000e800ff207b82 */ /* 0x000ea20000000800 */
[----:B------:R3:W-:Y:S02]  /*3a070*/  LDGSTS.E [R17+-0x7b180], desc[UR74][R46.64], !P6 ;  /* 0x84e800002e117fae */ /* 0x0007e4000f1a104a */
[----:B------:R-:W-:Y:S01]  /*3a080*/  ISETP.GE.U32.AND P4, PT, R19, 0x7fffff2e, PT ;  /* 0x7fffff2e1300780c */ /* 0x000fe20003f86070 */
[----:B---3--:R-:W-:-:S04]  /*3a090*/  VIADD R17, R33, 0xffffffa9 ;  /* 0xffffffa921117836 */ /* 0x008fc80000000000 */
[----:B------:R-:W3:Y:S01]  /*3a0a0*/  LDC R33, c[0x0][0x3a0] ;  /* 0x0000e800ff217b82 */ /* 0x000ee20000000800 */
[----:B-1----:R-:W-:Y:S01]  /*3a0b0*/  IADD3 R18, PT, PT, R34, -0x5b, RZ ;  /* 0xffffffa522127810 */ /* 0x002fe20007ffe0ff */
[----:B------:R-:W-:Y:S01]  /*3a0c0*/  VIADD R19, R246, 0x100000 ;  /* 0x00100000f6137836 */ /* 0x000fe20000000000 */
[----:B------:R-:W-:Y:S01]  /*3a0d0*/  ISETP.GE.U32.AND P2, PT, R17, 0x7fffff2a, PT ;  /* 0x7fffff2a1100780c */ /* 0x000fe20003f46070 */
[----:B------:R-:W-:Y:S01]  /*3a0e0*/  IMAD.WIDE R62, R62, 0x4, R242 ;  /* 0x000000043e3e7825 */ /* 0x000fe200078e02f2 */
[----:B------:R-:W-:-:S03]  /*3a0f0*/  ISETP.GE.U32.AND P6, PT, R18, 0x7fffff26, PT ;  /* 0x7fffff261200780c */ /* 0x000fc60003fc6070 */
[----:B------:R-:W-:Y:S01]  /*3a100*/  LDGSTS.E [R16+-0x7ae00], desc[UR74][R60.64], !P4 ;  /* 0x852000003c107fae */ /* 0x000fe2000e1a104a */
[----:B------:R-:W1:Y:S01]  /*3a110*/  LDC R34, c[0x0][0x3a0] ;  /* 0x0000e800ff227b82 */ /* 0x000e620000000800 */
[C---:B------:R-:W-:Y:S01]  /*3a120*/  VIADD R18, R246.reuse, 0x100000 ;  /* 0x00100000f6127836 */ /* 0x040fe20000000000 */
[----:B------:R-:W-:Y:S01]  /*3a130*/  IADD3 R17, PT, PT, R246, 0x100000, RZ ;  /* 0x00100000f6117810 */ /* 0x000fe20007ffe0ff */
[--C-:B------:R-:W-:Y:S01]  /*3a140*/  IMAD.WIDE R78, R78, 0x4, R242.reuse ;  /* 0x000000044e4e7825 */ /* 0x100fe200078e02f2 */
[----:B------:R-:W-:Y:S01]  /*3a150*/  MOV R3, R35 ;  /* 0x0000002300037202 */ /* 0x000fe20000000f00 */
[----:B------:R-:W-:Y:S02]  /*3a160*/  LDGSTS.E [R19+-0x7ad80], desc[UR74][R62.64], !P4 ;  /* 0x852800003e137fae */ /* 0x000fe4000e1a104a */
[----:B--2---:R-:W-:Y:S01]  /*3a170*/  VIADD R32, R32, 0xffffffa1 ;  /* 0xffffffa120207836 */ /* 0x004fe20000000000 */
[----:B------:R-:W2:Y:S01]  /*3a180*/  LDC R35, c[0x0][0x3a0] ;  /* 0x0000e800ff237b82 */ /* 0x000ea20000000800 */
[----:B------:R3:W-:Y:S01]  /*3a190*/  LDGSTS.E [R18+-0x7aa00], desc[UR74][R76.64], !P2 ;  /* 0x856000004c127fae */ /* 0x0007e2000d1a104a */
[----:B------:R-:W-:-:S02]  /*3a1a0*/  IMAD.WIDE R94, R94, 0x4, R242 ;  /* 0x000000045e5e7825 */ /* 0x000fc400078e02f2 */
[----:B------:R-:W-:Y:S01]  /*3a1b0*/  ISETP.GE.U32.AND P4, PT, R32, 0x7fffff22, PT ;  /* 0x7fffff222000780c */ /* 0x000fe20003f86070 */
[----:B------:R-:W-:Y:S01]  /*3a1c0*/  LDGSTS.E [R17+-0x7a980], desc[UR74][R78.64], !P2 ;  /* 0x856800004e117fae */ /* 0x000fe2000d1a104a */
[----:B------:R-:W-:Y:S02]  /*3a1d0*/  IMAD.WIDE R110, R110, 0x4, R242 ;  /* 0x000000046e6e7825 */ /* 0x000fe400078e02f2 */
[----:B------:R-:W4:Y:S01]  /*3a1e0*/  LDC R32, c[0x0][0x3a0] ;  /* 0x0000e800ff207b82 */ /* 0x000f220000000800 */
[----:B------:R-:W-:Y:S01]  /*3a1f0*/  LDGSTS.E [R16+-0x7a600], desc[UR74][R92.64], !P6 ;  /* 0x85a000005c107fae */ /* 0x000fe2000f1a104a */
[----:B---3--:R-:W-:-:S03]  /*3a200*/  VIADD R18, R33, 0xffffff9d ;  /* 0xffffff9d21127836 */ /* 0x008fc60000000000 */
[----:B------:R-:W-:Y:S01]  /*3a210*/  LDGSTS.E [R17+-0x7a580], desc[UR74][R94.64], !P6 ;  /* 0x85a800005e117fae */ /* 0x000fe2000f1a104a */
[----:B------:R-:W-:Y:S02]  /*3a220*/  IMAD.WIDE R126, R126, 0x4, R242 ;  /* 0x000000047e7e7825 */ /* 0x000fe400078e02f2 */
[----:B------:R-:W3:Y:S01]  /*3a230*/  LDC R33, c[0x0][0x3a0] ;  /* 0x0000e800ff217b82 */ /* 0x000ee20000000800 */
[----:B------:R-:W-:Y:S01]  /*3a240*/  ISETP.GE.U32.AND P6, PT, R18, 0x7fffff1e, PT ;  /* 0x7fffff1e1200780c */ /* 0x000fe20003fc6070 */
[----:B------:R-:W-:Y:S01]  /*3a250*/  VIADD R18, R246, 0x100000 ;  /* 0x00100000f6127836 */ /* 0x000fe20000000000 */
[----:B------:R-:W-:Y:S01]  /*3a260*/  LDGSTS.E [R16+-0x7a200], desc[UR74][R108.64], !P4 ;  /* 0x85e000006c107fae */ /* 0x000fe2000e1a104a */
[----:B-1----:R-:W-:-:S03]  /*3a270*/  VIADD R19, R34, 0xffffff99 ;  /* 0xffffff9922137836 */ /* 0x002fc60000000000 */
[----:B------:R-:W-:Y:S01]  /*3a280*/  LDGSTS.E [R16+-0x7a180], desc[UR74][R110.64], !P4 ;  /* 0x85e800006e107fae */ /* 0x000fe2000e1a104a */
[----:B------:R-:W1:Y:S01]  /*3a290*/  LDC R34, c[0x0][0x3a0] ;  /* 0x0000e800ff227b82 */ /* 0x000e620000000800 */
[----:B------:R-:W-:-:S05]  /*3a2a0*/  ISETP.GE.U32.AND P2, PT, R19, 0x7fffff1a, PT ;  /* 0x7fffff1a1300780c */ /* 0x000fca0003f46070 */
[----:B------:R2:W-:Y:S04]  /*3a2b0*/  LDGSTS.E [R18+-0x79e00], desc[UR74][R124.64], !P6 ;  /* 0x862000007c127fae */ /* 0x0005e8000f1a104a */
[----:B------:R2:W-:Y:S01]  /*3a2c0*/  LDGSTS.E [R17+-0x79d80], desc[UR74][R126.64], !P6 ;  /* 0x862800007e117fae */ /* 0x0005e2000f1a104a */
[----:B------:R-:W-:Y:S02]  /*3a2d0*/  VIADD R19, R246, 0x100000 ;  /* 0x00100000f6137836 */ /* 0x000fe40000000000 */
[----:B------:R-:W-:Y:S01]  /*3a2e0*/  IMAD.WIDE R142, R142, 0x4, R242 ;  /* 0x000000048e8e7825 */ /* 0x000fe200078e02f2 */
[----:B------:R-:W-:Y:S03]  /*3a2f0*/  LDGSTS.E [R16+-0x79a00], desc[UR74][R140.64], !P2 ;  /* 0x866000008c107fae */ /* 0x000fe6000d1a104a */
[----:B--2---:R-:W-:Y:S01]  /*3a300*/  VIADD R18, R35, 0xffffff91 ;  /* 0xffffff9123127836 */ /* 0x004fe20000000000 */
[----:B------:R-:W-:Y:S01]  /*3a310*/  LDGSTS.E [R19+-0x79980], desc[UR74][R142.64], !P2 ;  /* 0x866800008e137fae */ /* 0x000fe2000d1a104a */
[----:B------:R-:W2:Y:S01]  /*3a320*/  LDC R35, c[0x0][0x3a0] ;  /* 0x0000e800ff237b82 */ /* 0x000ea20000000800 */
[----:B------:R-:W-:-:S04]  /*3a330*/  IADD3 R17, PT, PT, R48, -0x6b, RZ ;  /* 0xffffff9530117810 */ /* 0x000fc80007ffe0ff */
[----:B------:R-:W-:Y:S02]  /*3a340*/  ISETP.GE.U32.AND P6, PT, R17, 0x7fffff16, PT ;  /* 0x7fffff161100780c */ /* 0x000fe40003fc6070 */
[----:B------:R-:W-:Y:S01]  /*3a350*/  ISETP.GE.U32.AND P4, PT, R18, 0x7fffff12, PT ;  /* 0x7fffff121200780c */ /* 0x000fe20003f86070 */
[----:B------:R-:W-:Y:S01]  /*3a360*/  IMAD.WIDE R158, R158, 0x4, R242 ;  /* 0x000000049e9e7825 */ /* 0x000fe200078e02f2 */
[C---:B------:R-:W-:Y:S01]  /*3a370*/  IADD3 R18, PT, PT, R246.reuse, 0x100000, RZ ;  /* 0x00100000f6127810 */ /* 0x040fe20007ffe0ff */
[----:B------:R-:W2:Y:S02]  /*3a380*/  LDC R48, c[0x0][0x3a0] ;  /* 0x0000e800ff307b82 */ /* 0x000ea40000000800 */
[----:B------:R-:W-:Y:S02]  /*3a390*/  VIADD R17, R246, 0x100000 ;  /* 0x00100000f6117836 */ /* 0x000fe40000000000 */
[----:B----4-:R-:W-:Y:S02]  /*3a3a0*/  VIADD R32, R32, 0xffffff8d ;  /* 0xffffff8d20207836 */ /* 0x010fe40000000000 */
[----:B------:R-:W-:-:S02]  /*3a3b0*/  IMAD.WIDE R172, R174, 0x4, R244 ;  /* 0x00000004aeac7825 */ /* 0x000fc400078e02f4 */
[----:B------:R3:W-:Y:S02]  /*3a3c0*/  LDGSTS.E [R18+-0x79600], desc[UR74][R156.64], !P6 ;  /* 0x86a000009c127fae */ /* 0x0007e4000f1a104a */
[----:B------:R-:W-:Y:S01]  /*3a3d0*/  IMAD.WIDE R174, R174, 0x4, R242 ;  /* 0x00000004aeae7825 */ /* 0x000fe200078e02f2 */
[----:B------:R-:W-:Y:S01]  /*3a3e0*/  ISETP.GE.U32.AND P2, PT, R32, 0x7fffff0e, PT ;  /* 0x7fffff0e2000780c */ /* 0x000fe20003f46070 */
[----:B------:R-:W-:Y:S04]  /*3a3f0*/  LDGSTS.E [R17+-0x79580], desc[UR74][R158.64], !P6 ;  /* 0x86a800009e117fae */ /* 0x000fe8000f1a104a */
[----:B------:R-:W-:Y:S01]  /*3a400*/  LDGSTS.E [R16+-0x79200], desc[UR74][R172.64], !P4 ;  /* 0x86e00000ac107fae */ /* 0x000fe2000e1a104a */
[----:B---3--:R-:W-:-:S03]  /*3a410*/  VIADD R18, R33, 0xffffff89 ;  /* 0xffffff8921127836 */ /* 0x008fc60000000000 */
[----:B------:R-:W-:Y:S01]  /*3a420*/  LDGSTS.E [R17+-0x79180], desc[UR74][R174.64], !P4 ;  /* 0x86e80000ae117fae */ /* 0x000fe2000e1a104a */
[----:B------:R-:W3:Y:S01]  /*3a430*/  LDC R33, c[0x0][0x3a0] ;  /* 0x0000e800ff217b82 */ /* 0x000ee20000000800 */
[----:B-1----:R-:W-:Y:S01]  /*3a440*/  VIADD R19, R34, 0xffffff85 ;  /* 0xffffff8522137836 */ /* 0x002fe20000000000 */
[----:B------:R-:W-:Y:S01]  /*3a450*/  ISETP.GE.U32.AND P4, PT, R18, 0x7fffff0a, PT ;  /* 0x7fffff0a1200780c */ /* 0x000fe20003f86070 */
[----:B------:R-:W-:-:S03]  /*3a460*/  IMAD.WIDE R188, R190, 0x4, R244 ;  /* 0x00000004bebc7825 */ /* 0x000fc600078e02f4 */
[----:B------:R-:W-:Y:S02]  /*3a470*/  ISETP.GE.U32.AND P6, PT, R19, 0x7fffff06, PT ;  /* 0x7fffff061300780c */ /* 0x000fe40003fc6070 */
[----:B------:R-:W1:Y:S01]  /*3a480*/  LDC R34, c[0x0][0x3a0] ;  /* 0x0000e800ff227b82 */ /* 0x000e620000000800 */
[----:B------:R-:W-:Y:S02]  /*3a490*/  VIADD R19, R246, 0x100000 ;  /* 0x00100000f6137836 */ /* 0x000fe40000000000 */
[----:B------:R-:W-:Y:S01]  /*3a4a0*/  IMAD.WIDE R204, R206, 0x4, R244 ;  /* 0x00000004cecc7825 */ /* 0x000fe200078e02f4 */
[----:B--2---:R-:W-:Y:S01]  /*3a4b0*/  IADD3 R32, PT, PT, R35, -0x7f, RZ ;  /* 0xffffff8123207810 */ /* 0x004fe20007ffe0ff */
[----:B------:R-:W-:Y:S02]  /*3a4c0*/  LDGSTS.E [R16+-0x78e00], desc[UR74][R188.64], !P2 ;  /* 0x87200000bc107fae */ /* 0x000fe4000d1a104a */
[--C-:B------:R-:W-:Y:S01]  /*3a4d0*/  IMAD.WIDE R190, R190, 0x4, R242.reuse ;  /* 0x00000004bebe7825 */ /* 0x100fe200078e02f2 */
[----:B------:R-:W2:Y:S03]  /*3a4e0*/  LDC R35, c[0x0][0x3a0] ;  /* 0x0000e800ff237b82 */ /* 0x000ea60000000800 */
[----:B------:R-:W-:Y:S01]  /*3a4f0*/  VIADD R18, R246, 0x100000 ;  /* 0x00100000f6127836 */ /* 0x000fe20000000000 */
[----:B------:R-:W-:Y:S01]  /*3a500*/  LDGSTS.E [R19+-0x78d80], desc[UR74][R190.64], !P2 ;  /* 0x87280000be137fae */ /* 0x000fe2000d1a104a */
[----:B------:R-:W-:-:S03]  /*3a510*/  IMAD.WIDE R206, R206, 0x4, R242 ;  /* 0x00000004cece7825 */ /* 0x000fc600078e02f2 */
[----:B------:R1:W-:Y:S01]  /*3a520*/  LDGSTS.E [R18+-0x78a00], desc[UR74][R204.64], !P4 ;  /* 0x87600000cc127fae */ /* 0x0003e2000e1a104a */
[----:B------:R-:W-:-:S03]  /*3a530*/  IMAD.WIDE R220, R222, 0x4, R244 ;  /* 0x00000004dedc7825 */ /* 0x000fc600078e02f4 */
[----:B------:R-:W-:Y:S01]  /*3a540*/  LDGSTS.E [R17+-0x78980], desc[UR74][R206.64], !P4 ;  /* 0x87680000ce117fae */ /* 0x000fe2000e1a104a */
[----:B------:R-:W-:Y:S01]  /*3a550*/  ISETP.GE.U32.AND P4, PT, R32, 0x7fffff02, PT ;  /* 0x7fffff022000780c */ /* 0x000fe20003f86070 */
[----:B------:R-:W-:Y:S01]  /*3a560*/  IMAD.WIDE R222, R222, 0x4, R242 ;  /* 0x00000004dede7825 */ /* 0x000fe200078e02f2 */
[----:B------:R-:W4:Y:S01]  /*3a570*/  LDC R32, c[0x0][0x3a0] ;  /* 0x0000e800ff207b82 */ /* 0x000f220000000800 */
[----:B------:R-:W-:Y:S04]  /*3a580*/  LDGSTS.E [R16+-0x78600], desc[UR74][R220.64], !P6 ;  /* 0x87a00000dc107fae */ /* 0x000fe8000f1a104a */
[----:B------:R3:W-:Y:S01]  /*3a590*/  LDGSTS.E [R16+-0x78580], desc[UR74][R222.64], !P6 ;  /* 0x87a80000de107fae */ /* 0x0007e2000f1a104a */
[----:B------:R-:W-:Y:S01]  /*3a5a0*/  IMAD.WIDE R236, R238, 0x4, R244 ;  /* 0x00000004eeec7825 */ /* 0x000fe200078e02f4 */
[----:B-1----:R-:W-:-:S03]  /*3a5b0*/  IADD3 R18, PT, PT, R34, -0x8, RZ ;  /* 0xfffffff822127810 */ /* 0x002fc60007ffe0ff */
[----:B---3--:R-:W-:Y:S01]  /*3a5c0*/  VIADD R16, R33, 0xfffffffc ;  /* 0xfffffffc21107836 */ /* 0x008fe20000000000 */
[----:B------:R1:W-:Y:S04]  /*3a5d0*/  LDGSTS.E [R17+-0x78200], desc[UR74][R236.64], !P4 ;  /* 0x87e00000ec117fae */ /* 0x0003e8000e1a104a */
[----:B------:R-:W-:Y:S01]  /*3a5e0*/  ISETP.GE.U32.AND P6, PT, R16, 0x7fffff7d, PT ;  /* 0x7fffff7d1000780c */ /* 0x000fe20003fc6070 */
[----:B------:R-:W-:Y:S02]  /*3a5f0*/  VIADD R247, R247, UR4 ;  /* 0x00000004f7f77c36 */ /* 0x000fe40008000000 */
[----:B------:R-:W-:Y:S02]  /*3a600*/  IMAD R19, R248, 0x3, RZ ;  /* 0x00000003f8137824 */ /* 0x000fe400078e02ff */
[----:B------:R-:W-:-:S02]  /*3a610*/  VIADD R16, R246, 0x100000 ;  /* 0x00100000f6107836 */ /* 0x000fc40000000000 */
[----:B------:R-:W-:Y:S01]  /*3a620*/  IMAD.WIDE R238, R238, 0x4, R242 ;  /* 0x00000004eeee7825 */ /* 0x000fe200078e02f2 */
[----:B------:R3:W-:Y:S01]  /*3a630*/  STL.64 [R1+0x8328], R88 ;  /* 0x0083285801007387 */ /* 0x0007e20000100a00 */
[----:B------:R-:W-:Y:S02]  /*3a640*/  ISETP.GE.U32.AND P2, PT, R18, 0x7fffff79, PT ;  /* 0x7fffff791200780c */ /* 0x000fe40003f46070 */
[----:B-1----:R-:W-:Y:S02]  /*3a650*/  VIADD R17, R247, 0x100000 ;  /* 0x00100000f7117836 */ /* 0x002fe40000000000 */
[----:B------:R-:W-:Y:S01]  /*3a660*/  IMAD.WIDE R38, R19, 0x4, R244 ;  /* 0x0000000413267825 */ /* 0x000fe200078e02f4 */
[----:B------:R-:W-:Y:S01]  /*3a670*/  IADD3 R18, PT, PT, R247, 0x100000, RZ ;  /* 0x00100000f7127810 */ /* 0x000fe20007ffe0ff */
[----:B------:R-:W-:Y:S04]  /*3a680*/  LDGSTS.E [R16+-0x78180], desc[UR74][R238.64], !P4 ;  /* 0x87e80000ee107fae */ /* 0x000fe8000e1a104a */
[----:B------:R4:W-:Y:S01]  /*3a690*/  LDGSTS.E [R17+-0x7fd00], desc[UR74][R38.64], !P6 ;  /* 0x8030000026117fae */ /* 0x0009e2000f1a104a */
[----:B---3--:R-:W-:-:S03]  /*3a6a0*/  IMAD.WIDE R88, R19, 0x4, R242 ;  /* 0x0000000413587825 */ /* 0x008fc600078e02f2 */
[----:B------:R-:W-:Y:S01]  /*3a6b0*/  STL.64 [R1+0x8330], R74 ;  /* 0x0083304a01007387 */ /* 0x000fe20000100a00 */
[----:B------:R-:W-:-:S03]  /*3a6c0*/  IMAD R33, R248, 0x7, RZ ;  /* 0x00000007f8217824 */ /* 0x000fc600078e02ff */
[----:B------:R2:W-:Y:S01]  /*3a6d0*/  LDGSTS.E [R18+-0x7fc80], desc[UR74][R88.64], !P6 ;  /* 0x8038000058127fae */ /* 0x0005e2000f1a104a */
[----:B----4-:R-:W-:-:S03]  /*3a6e0*/  VIADD R17, R32, 0xfffffff4 ;  /* 0xfffffff420117836 */ /* 0x010fc60000000000 */
[----:B------:R1:W-:Y:S04]  /*3a6f0*/  STL.64 [R1+0x8338], R40 ;  /* 0x0083382801007387 */ /* 0x0003e80000100a00 */
[----:B------:R-:W-:Y:S01]  /*3a700*/  STL.64 [R1+0x8340], R152 ;  /* 0x0083409801007387 */ /* 0x000fe20000100a00 */
[----:B--2---:R-:W-:Y:S02]  /*3a710*/  VIADD R18, R35, 0xfffffff0 ;  /* 0xfffffff023127836 */ /* 0x004fe40000000000 */
[----:B------:R-:W2:Y:S01]  /*3a720*/  LDC R35, c[0x0][0x3a0] ;  /* 0x0000e800ff237b82 */ /* 0x000ea20000000800 */
[----:B------:R-:W-:Y:S01]  /*3a730*/  STL.64 [R1+0x8348], R120 ;  /* 0x0083487801007387 */ /* 0x000fe20000100a00 */
[----:B------:R-:W-:Y:S01]  /*3a740*/  ISETP.GE.U32.AND P6, PT, R17, 0x7fffff75, PT ;  /* 0x7fffff751100780c */ /* 0x000fe20003fc6070 */
[----:B------:R-:W-:-:S02]  /*3a750*/  VIADD R16, R247, 0x100000 ;  /* 0x00100000f7107836 */ /* 0x000fc40000000000 */
[----:B------:R3:W-:Y:S01]  /*3a760*/  STL.64 [R1+0x8350], R106 ;  /* 0x0083506a01007387 */ /* 0x0007e20000100a00 */
[----:B------:R-:W-:Y:S01]  /*3a770*/  IMAD R32, R248, 0xb, RZ ;  /* 0x0000000bf8207824 */ /* 0x000fe200078e02ff */
[C---:B------:R-:W-:Y:S02]  /*3a780*/  IADD3 R19, PT, PT, R247.reuse, 0x100000, RZ ;  /* 0x00100000f7137810 */ /* 0x040fe40007ffe0ff */
[----:B------:R4:W-:Y:S01]  /*3a790*/  STL.64 [R1+0x8358], R86 ;  /* 0x0083585601007387 */ /* 0x0009e20000100a00 */
[----:B------:R-:W-:Y:S01]  /*3a7a0*/  ISETP.GE.U32.AND P4, PT, R18, 0x7fffff71, PT ;  /* 0x7fffff711200780c */ /* 0x000fe20003f86070 */
[----:B------:R-:W-:Y:S02]  /*3a7b0*/  VIADD R18, R247, 0x100000 ;  /* 0x00100000f7127836 */ /* 0x000fe40000000000 */
[----:B-1----:R-:W-:-:S04]  /*3a7c0*/  IMAD.WIDE R40, R32, 0x4, R244 ;  /* 0x0000000420287825 */ /* 0x002fc800078e02f4 */
[----:B---3--:R-:W-:-:S04]  /*3a7d0*/  IMAD.WIDE R106, R33, 0x4, R242 ;  /* 0x00000004216a7825 */ /* 0x008fc800078e02f2 */
[----:B----4-:R-:W-:Y:S02]  /*3a7e0*/  IMAD.WIDE R86, R33, 0x4, R244 ;  /* 0x0000000421567825 */ /* 0x010fe400078e02f4 */
[----:B------:R-:W1:Y:S02]  /*3a7f0*/  LDC R33, c[0x0][0x3a0] ;  /* 0x0000e800ff217b82 */ /* 0x000e640000000800 */
[----:B------:R-:W-:Y:S01]  /*3a800*/  VIADD R17, R247, 0x100000 ;  /* 0x00100000f7117836 */ /* 0x000fe20000000000 */
[----:B------:R-:W-:Y:S01]  /*3a810*/  LDGSTS.E [R16+-0x7f900], desc[UR74][R86.64], !P2 ;  /* 0x8070000056107fae */ /* 0x000fe2000d1a104a */
[----:B------:R-:W-:-:S03]  /*3a820*/  IMAD.WIDE R74, R32, 0x4, R242 ;  /* 0x00000004204a7825 */ /* 0x000fc600078e02f2 */
[----:B------:R3:W-:Y:S04]  /*3a830*/  LDGSTS.E [R19+-0x7f880], desc[UR74][R106.64], !P2 ;  /* 0x807800006a137fae */ /* 0x0007e8000d1a104a */
[----:B------:R-:W-:Y:S01]  /*3a840*/  LDGSTS.E [R18+-0x7f500], desc[UR74][R40.64], !P6 ;  /* 0x80b0000028127fae */ /* 0x000fe2000f1a104a */
[----:B------:R-:W-:-:S03]  /*3a850*/  IMAD R34, R248, 0xf, RZ ;  /* 0x0000000ff8227824 */ /* 0x000fc600078e02ff */
[----:B------:R-:W-:Y:S01]  /*3a860*/  LDGSTS.E [R17+-0x7f480], desc[UR74][R74.64], !P6 ;  /* 0x80b800004a117fae */ /* 0x000fe2000f1a104a */
[----:B---3--:R-:W-:Y:S02]  /*3a870*/  VIADD R19, R48, 0xffffffec ;  /* 0xffffffec30137836 */ /* 0x008fe40000000000 */
[----:B------:R-:W3:Y:S03]  /*3a880*/  LDC R48, c[0x0][0x3a0] ;  /* 0x0000e800ff307b82 */ /* 0x000ee60000000800 */
[----:B------:R-:W-:Y:S01]  /*3a890*/  ISETP.GE.U32.AND P6, PT, R19, 0x7fffff6d, PT ;  /* 0x7fffff6d1300780c */ /* 0x000fe20003fc6070 */
[----:B------:R-:W-:Y:S01]  /*3a8a0*/  IMAD R19, R248, 0x13, RZ ;  /* 0x00000013f8137824 */ /* 0x000fe200078e02ff */
[----:B--2---:R-:W-:Y:S01]  /*3a8b0*/  IADD3 R32, PT, PT, R35, -0x18, RZ ;  /* 0xffffffe823207810 */ /* 0x004fe20007ffe0ff */
[C---:B------:R-:W-:Y:S02]  /*3a8c0*/  IMAD.WIDE R102, R34.reuse, 0x4, R244 ;  /* 0x0000000422667825 */ /* 0x040fe400078e02f4 */
[----:B------:R-:W2:Y:S02]  /*3a8d0*/  LDC R35, c[0x0][0x3a0] ;  /* 0x0000e800ff237b82 */ /* 0x000ea40000000800 */
[----:B------:R-:W-:Y:S01]  /*3a8e0*/  IMAD.WIDE R42, R34, 0x4, R242 ;  /* 0x00000004222a7825 */ /* 0x000fe200078e02f2 */
[----:B------:R-:W-:Y:S03]  /*3a8f0*/  LDGSTS.E [R16+-0x7f100], desc[UR74][R102.64], !P4 ;  /* 0x80f0000066107fae */ /* 0x000fe6000e1a104a */
[C---:B------:R-:W-:Y:S01]  /*3a900*/  IMAD.WIDE R232, R19.reuse, 0x4, R244 ;  /* 0x0000000413e87825 */ /* 0x040fe200078e02f4 */
[----:B------:R-:W-:Y:S01]  /*3a910*/  ISETP.GE.U32.AND P2, PT, R32, 0x7fffff69, PT ;  /* 0x7fffff692000780c */ /* 0x000fe20003f46070 */
[----:B------:R4:W-:Y:S02]  /*3a920*/  LDGSTS.E [R18+-0x7f080], desc[UR74][R42.64], !P4 ;  /* 0x80f800002a127fae */ /* 0x0009e4000e1a104a */
[----:B------:R-:W-:-:S02]  /*3a930*/  IMAD.WIDE R218, R19, 0x4, R242 ;  /* 0x0000000413da7825 */ /* 0x000fc400078e02f2 */
[----:B------:R-:W-:Y:S04]  /*3a940*/  LDGSTS.E [R17+-0x7ed00], desc[UR74][R232.64], !P6 ;  /* 0x81300000e8117fae */ /* 0x000fe8000f1a104a */
[----:B------:R1:W-:Y:S01]  /*3a950*/  LDGSTS.E [R16+-0x7ec80], desc[UR74][R218.64], !P6 ;  /* 0x81380000da107fae */ /* 0x0003e2000f1a104a */
[----:B----4-:R-:W-:Y:S02]  /*3a960*/  VIADD R18, R49, 0xffffffe4 ;  /* 0xffffffe431127836 */ /* 0x010fe40000000000 */
[----:B------:R-:W4:Y:S03]  /*3a970*/  LDC R49, c[0x0][0x3a0] ;  /* 0x0000e800ff317b82 */ /* 0x000f260000000800 */
[----:B------:R-:W-:Y:S01]  /*3a980*/  ISETP.GE.U32.AND P4, PT, R18, 0x7fffff65, PT ;  /* 0x7fffff651200780c */ /* 0x000fe20003f86070 */
[----:B-1----:R-:W-:-:S02]  /*3a990*/  IMAD R16, R248, 0x17, RZ ;  /* 0x00000017f8107824 */ /* 0x002fc400078e02ff */
[----:B------:R-:W-:Y:S02]  /*3a9a0*/  VIADD R18, R247, 0x100000 ;  /* 0x00100000f7127836 */ /* 0x000fe40000000000 */
[----:B------:R-:W-:-:S04]  /*3a9b0*/  IMAD.WIDE R186, R16, 0x4, R244 ;  /* 0x0000000410ba7825 */ /* 0x000fc800078e02f4 */
[----:B------:R-:W-:Y:S01]  /*3a9c0*/  IMAD.WIDE R122, R16, 0x4, R242 ;  /* 0x00000004107a7825 */ /* 0x000fe200078e02f2 */
[----:B------:R-:W-:Y:S04]  /*3a9d0*/  LDGSTS.E [R18+-0x7e900], desc[UR74][R186.64], !P2 ;  /* 0x81700000ba127fae */ /* 0x000fe8000d1a104a */
[----:B------:R3:W-:Y:S01]  /*3a9e0*/  LDGSTS.E [R17+-0x7e880], desc[UR74][R122.64], !P2 ;  /* 0x817800007a117fae */ /* 0x0007e2000d1a104a */
[----:B------:R-:W-:Y:S02]  /*3a9f0*/  IMAD R32, R248, 0x1b, RZ ;  /* 0x0000001bf8207824 */ /* 0x000fe400078e02ff */
[----:B------:R-:W-:Y:S02]  /*3aa00*/  VIADD R16, R247, 0x100000 ;  /* 0x00100000f7107836 */ /* 0x000fe40000000000 */
[----:B------:R-:W-:-:S04]  /*3aa10*/  IMAD.WIDE R168, R32, 0x4, R244 ;  /* 0x0000000420a87825 */ /* 0x000fc800078e02f4 */
[----:B---3--:R-:W-:Y:S01]  /*3aa20*/  VIADD R17, R48, 0xffffffdc ;  /* 0xffffffdc30117836 */ /* 0x008fe20000000000 */
[----:B------:R-:W-:Y:S01]  /*3aa30*/  IADD3 R18, PT, PT, R33, -0x20, RZ ;  /* 0xffffffe021127810 */ /* 0x000fe20007ffe0ff */
[----:B------:R-:W1:Y:S01]  /*3aa40*/  LDC R48, c[0x0][0x3a0] ;  /* 0x0000e800ff307b82 */ /* 0x000e620000000800 */
[----:B------:R-:W-:Y:S01]  /*3aa50*/  VIADD R19, R247, 0x100000 ;  /* 0x00100000f7137836 */ /* 0x000fe20000000000 */
[----:B------:R-:W-:Y:S01]  /*3aa60*/  LDGSTS.E [R16+-0x7e500], desc[UR74][R168.64], !P4 ;  /* 0x81b00000a8107fae */ /* 0x000fe2000e1a104a */
[----:B------:R-:W-:Y:S01]  /*3aa70*/  IMAD.WIDE R154, R32, 0x4, R242 ;  /* 0x00000004209a7825 */ /* 0x000fe200078e02f2 */
[----:B------:R-:W-:-:S03]  /*3aa80*/  ISETP.GE.U32.AND P6, PT, R18, 0x7fffff61, PT ;  /* 0x7fffff611200780c */ /* 0x000fc60003fc6070 */
[C---:B------:R-:W-:Y:S01]  /*3aa90*/  IMAD R33, R248.reuse, 0x1f, RZ ;  /* 0x0000001ff8217824 */ /* 0x040fe200078e02ff */
[----:B------:R4:W-:Y:S01]  /*3aaa0*/  LDGSTS.E [R19+-0x7e480], desc[UR74][R154.64], !P4 ;  /* 0x81b800009a137fae */ /* 0x0009e2000e1a104a */
[----:B------:R-:W-:Y:S01]  /*3aab0*/  IMAD R34, R248, 0x23, RZ ;  /* 0x00000023f8227824 */ /* 0x000fe200078e02ff */
[----:B------:R-:W-:Y:S01]  /*3aac0*/  ISETP.GE.U32.AND P2, PT, R17, 0x7fffff5d, PT ;  /* 0x7fffff5d1100780c */ /* 0x000fe20003f46070 */
[----:B------:R-:W-:Y:S01]  /*3aad0*/  IMAD.WIDE R138, R33, 0x4, R244 ;  /* 0x00000004218a7825 */ /* 0x000fe200078e02f4 */
[----:B------:R-:W-:-:S03]  /*3aae0*/  IADD3 R17, PT, PT, R247, 0x100000, RZ ;  /* 0x00100000f7117810 */ /* 0x000fc60007ffe0ff */
[----:B------:R-:W-:Y:S02]  /*3aaf0*/  IMAD.WIDE R136, R33, 0x4, R242 ;  /* 0x0000000421887825 */ /* 0x000fe400078e02f2 */
[----:B------:R-:W3:Y:S02]  /*3ab00*/  LDC R33, c[0x0][0x3a0] ;  /* 0x0000e800ff217b82 */ /* 0x000ee40000000800 */
[----:B----4-:R-:W-:Y:S02]  /*3ab10*/  VIADD R19, R49, 0xffffffd8 ;  /* 0xffffffd831137836 */ /* 0x010fe40000000000 */
[----:B------:R-:W-:Y:S02]  /*3ab20*/  VIADD R18, R247, 0x100000 ;  /* 0x00100000f7127836 */ /* 0x000fe40000000000 */
[C---:B------:R-:W-:Y:S01]  /*3ab30*/  IMAD.WIDE R104, R34.reuse, 0x4, R244 ;  /* 0x0000000422687825 */ /* 0x040fe200078e02f4 */
[----:B------:R-:W-:Y:S01]  /*3ab40*/  ISETP.GE.U32.AND P4, PT, R19, 0x7fffff59, PT ;  /* 0x7fffff591300780c */ /* 0x000fe20003f86070 */
[----:B------:R-:W4:Y:S01]  /*3ab50*/  LDC R49, c[0x0][0x3a0] ;  /* 0x0000e800ff317b82 */ /* 0x000f220000000800 */
[----:B------:R1:W-:Y:S01]  /*3ab60*/  LDGSTS.E [R18+-0x7e100], desc[UR74][R138.64], !P6 ;  /* 0x81f000008a127fae */ /* 0x0003e2000f1a104a */
[----:B------:R-:W-:-:S03]  /*3ab70*/  IMAD.WIDE R90, R34, 0x4, R242 ;  /* 0x00000004225a7825 */ /* 0x000fc600078e02f2 */
[----:B------:R-:W-:Y:S01]  /*3ab80*/  LDGSTS.E [R17+-0x7e080], desc[UR74][R136.64], !P6 ;  /* 0x81f8000088117fae */ /* 0x000fe2000f1a104a */
[----:B--2---:R-:W-:Y:S02]  /*3ab90*/  VIADD R19, R35, 0xffffffd4 ;  /* 0xffffffd423137836 */ /* 0x004fe40000000000 */
[----:B------:R-:W2:Y:S01]  /*3aba0*/  LDC R34, c[0x0][0x3a0] ;  /* 0x0000e800ff227b82 */ /* 0x000ea20000000800 */
[----:B------:R-:W-:Y:S02]  /*3abb0*/  LDGSTS.E [R16+-0x7dd00], desc[UR74][R104.64], !P2 ;  /* 0x8230000068107fae */ /* 0x000fe4000d1a104a */
[----:B------:R-:W-:Y:S01]  /*3abc0*/  ISETP.GE.U32.AND P6, PT, R19, 0x7fffff55, PT ;  /* 0x7fffff551300780c */ /* 0x000fe20003fc6070 */
[----:B-1----:R-:W-:Y:S01]  /*3abd0*/  VIADD R19, R48, 0xffffffd0 ;  /* 0xffffffd030137836 */ /* 0x002fe20000000000 */
[----:B------:R-:W-:Y:S01]  /*3abe0*/  LDGSTS.E [R16+-0x7dc80], desc[UR74][R90.64], !P2 ;  /* 0x823800005a107fae */ /* 0x000fe2000d1a104a */
[C---:B------:R-:W-:Y:S02]  /*3abf0*/  IMAD R18, R248.reuse, 0x27, RZ ;  /* 0x00000027f8127824 */ /* 0x040fe400078e02ff */
[----:B------:R-:W1:Y:S01]  /*3ac00*/  LDC R35, c[0x0][0x3a0] ;  /* 0x0000e800ff237b82 */ /* 0x000e620000000800 */
[----:B------:R-:W-:Y:S01]  /*3ac10*/  ISETP.GE.U32.AND P2, PT, R19, 0x7fffff51, PT ;  /* 0x7fffff511300780c */ /* 0x000fe20003f46070 */
[----:B------:R-:W-:-:S02]  /*3ac20*/  IMAD R19, R248, 0x2b, RZ ;  /* 0x0000002bf8137824 */ /* 0x000fc400078e02ff */
[----:B------:R-:W-:-:S04]  /*3ac30*/  IMAD.WIDE R58, R18, 0x4, R244 ;  /* 0x00000004123a7825 */ /* 0x000fc800078e02f4 */
[----:B------:R-:W-:Y:S01]  /*3ac40*/  IMAD.WIDE R230, R18, 0x4, R242 ;  /* 0x0000000412e67825 */ /* 0x000fe200078e02f2 */
[----:B------:R-:W-:Y:S01]  /*3ac50*/  IADD3 R18, PT, PT, R247, 0x100000, RZ ;  /* 0x00100000f7127810 */ /* 0x000fe20007ffe0ff */
[----:B------:R-:W-:Y:S01]  /*3ac60*/  LDGSTS.E [R17+-0x7d900], desc[UR74][R58.64], !P4 ;  /* 0x827000003a117fae */ /* 0x000fe2000e1a104a */
[----:B------:R-:W1:Y:S01]  /*3ac70*/  LDC R48, c[0x0][0x3a0] ;  /* 0x0000e800ff307b82 */ /* 0x000e620000000800 */
[C---:B------:R-:W-:Y:S02]  /*3ac80*/  IMAD.WIDE R164, R19.reuse, 0x4, R244 ;  /* 0x0000000413a47825 */ /* 0x040fe400078e02f4 */
[----:B------:R-:W-:Y:S02]  /*3ac90*/  LDGSTS.E [R16+-0x7d880], desc[UR74][R230.64], !P4 ;  /* 0x82780000e6107fae */ /* 0x000fe4000e1a104a */
[----:B------:R-:W-:Y:S02]  /*3aca0*/  IMAD.WIDE R24, R19, 0x4, R242 ;  /* 0x0000000413187825 */ /* 0x000fe400078e02f2 */
[----:B------:R3:W-:Y:S02]  /*3acb0*/  LDGSTS.E [R18+-0x7d500], desc[UR74][R164.64], !P6 ;  /* 0x82b00000a4127fae */ /* 0x0007e4000f1a104a */
[----:B--2---:R-:W-:-:S02]  /*3acc0*/  VIADD R19, R34, 0xffffffc8 ;  /* 0xffffffc822137836 */ /* 0x004fc40000000000 */
[----:B------:R-:W2:Y:S01]  /*3acd0*/  LDC R34, c[0x0][0x3a0] ;  /* 0x0000e800ff227b82 */ /* 0x000ea20000000800 */
[----:B------:R-:W-:Y:S01]  /*3ace0*/  LDGSTS.E [R17+-0x7d480], desc[UR74][R24.64], !P6 ;  /* 0x82b8000018117fae */ /* 0x000fe2000f1a104a */
[----:B---3--:R-:W-:-:S06]  /*3acf0*/  VIADD R18, R33, 0xffffffcc ;  /* 0xffffffcc21127836 */ /* 0x008fcc0000000000 */
[----:B------:R-:W3:Y:S01]  /*3ad00*/  LDC R33, c[0x0][0x3a0] ;  /* 0x0000e800ff217b82 */ /* 0x000ee20000000800 */
[----:B------:R-:W-:Y:S01]  /*3ad10*/  ISETP.GE.U32.AND P6, PT, R19, 0x7fffff49, PT ;  /* 0x7fffff491300780c */ /* 0x000fe20003fc6070 */
[----:B------:R-:W-:Y:S01]  /*3ad20*/  IMAD R19, R248, 0x33, RZ ;  /* 0x00000033f8137824 */ /* 0x000fe200078e02ff */
[----:B------:R-:W-:Y:S01]  /*3ad30*/  ISETP.GE.U32.AND P4, PT, R18, 0x7fffff4d, PT ;  /* 0x7fffff4d1200780c */ /* 0x000fe20003f86070 */
[----:B------:R-:W-:Y:S02]  /*3ad40*/  IMAD R32, R248, 0x2f, RZ ;  /* 0x0000002ff8207824 */ /* 0x000fe400078e02ff */
[----:B------:R-:W-:-:S04]  /*3ad50*/  IMAD.WIDE R212, R19, 0x4, R244 ;  /* 0x0000000413d47825 */ /* 0x000fc800078e02f4 */
[----:B------:R-:W-:-:S04]  /*3ad60*/  IMAD.WIDE R214, R19, 0x4, R242 ;  /* 0x0000000413d67825 */ /* 0x000fc800078e02f2 */
[----:B------:R-:W-:-:S04]  /*3ad70*/  IMAD.WIDE R6, R32, 0x4, R244 ;  /* 0x0000000420067825 */ /* 0x000fc800078e02f4 */
[----:B------:R-:W-:Y:S01]  /*3ad80*/  IMAD R19, R248, 0x37, RZ ;  /* 0x00000037f8137824 */ /* 0x000fe200078e02ff */
[----:B------:R-:W-:Y:S01]  /*3ad90*/  LDGSTS.E [R16+-0x7d100], desc[UR74][R6.64], !P2 ;  /* 0x82f0000006107fae */ /* 0x000fe2000d1a104a */
[----:B------:R-:W-:Y:S02]  /*3ada0*/  VIADD R18, R247, 0x100000 ;  /* 0x00100000f7127836 */ /* 0x000fe40000000000 */
[----:B------:R-:W-:Y:S01]  /*3adb0*/  IMAD.WIDE R84, R32, 0x4, R242 ;  /* 0x0000000420547825 */ /* 0x000fe200078e02f2 */
[----:B-1----:R-:W-:Y:S02]  /*3adc0*/  IADD3 R32, PT, PT, R35, -0x3c, RZ ;  /* 0xffffffc423207810 */ /* 0x002fe40007ffe0ff */
[----:B------:R-:W1:Y:S01]  /*3add0*/  LDC R35, c[0x0][0x3a0] ;  /* 0x0000e800ff237b82 */ /* 0x000e620000000800 */
[----:B------:R-:W-:Y:S01]  /*3ade0*/  IMAD.WIDE R182, R19, 0x4, R244 ;  /* 0x0000000413b67825 */ /* 0x000fe200078e02f4 */
[----:B------:R-:W-:Y:S01]  /*3adf0*/  LDGSTS.E [R18+-0x7d080], desc[UR74][R84.64], !P2 ;  /* 0x82f8000054127fae */ /* 0x000fe2000d1a104a */
[----:B------:R-:W-:-:S03]  /*3ae00*/  ISETP.GE.U32.AND P2, PT, R32, 0x7fffff45, PT ;  /* 0x7fffff452000780c */ /* 0x000fc60003f46070 */
[----:B------:R-:W-:Y:S01]  /*3ae10*/  LDGSTS.E [R17+-0x7cd00], desc[UR74][R212.64], !P4 ;  /* 0x83300000d4117fae */ /* 0x000fe2000e1a104a */
[----:B------:R-:W-:-:S03]  /*3ae20*/  IMAD.WIDE R180, R19, 0x4, R242 ;  /* 0x0000000413b47825 */ /* 0x000fc600078e02f2 */
[----:B------:R-:W-:Y:S01]  /*3ae30*/  LDGSTS.E [R16+-0x7cc80], desc[UR74][R214.64], !P4 ;  /* 0x83380000d6107fae */ /* 0x000fe2000e1a104a */
[----:B--2---:R-:W-:-:S03]  /*3ae40*/  VIADD R19, R34, 0xffffffbc ;  /* 0xffffffbc22137836 */ /* 0x004fc60000000000 */
[----:B------:R3:W-:Y:S01]  /*3ae50*/  LDGSTS.E [R18+-0x7c900], desc[UR74][R182.64], !P6 ;  /* 0x83700000b6127fae */ /* 0x0007e2000f1a104a */
[----:B------:R-:W-:Y:S01]  /*3ae60*/  IMAD R32, R248, 0x3b, RZ ;  /* 0x0000003bf8207824 */ /* 0x000fe200078e02ff */
[----:B------:R-:W-:Y:S02]  /*3ae70*/  ISETP.GE.U32.AND P4, PT, R19, 0x7fffff3d, PT ;  /* 0x7fffff3d1300780c */ /* 0x000fe40003f86070 */
[----:B------:R-:W-:Y:S01]  /*3ae80*/  LDGSTS.E [R17+-0x7c880], desc[UR74][R180.64], !P6 ;  /* 0x83780000b4117fae */ /* 0x000fe2000f1a104a */
[----:B------:R-:W-:-:S04]  /*3ae90*/  IMAD.WIDE R118, R32, 0x4, R244 ;  /* 0x0000000420767825 */ /* 0x000fc800078e02f4 */
[----:B---3--:R-:W-:Y:S01]  /*3aea0*/  VIADD R18, R33, 0xffffffc0 ;  /* 0xffffffc021127836 */ /* 0x008fe20000000000 */
[C---:B------:R-:W-:Y:S01]  /*3aeb0*/  IADD3 R19, PT, PT, R247.reuse, 0x100000, RZ ;  /* 0x00100000f7137810 */ /* 0x040fe20007ffe0ff */
[----:B------:R-:W-:Y:S01]  /*3aec0*/  IMAD.WIDE R116, R32, 0x4, R242 ;  /* 0x0000000420747825 */ /* 0x000fe200078e02f2 */
[----:B------:R-:W-:Y:S02]  /*3aed0*/  LDGSTS.E [R16+-0x7c500], desc[UR74][R118.64], !P2 ;  /* 0x83b0000076107fae */ /* 0x000fe4000d1a104a */
[----:B------:R-:W-:Y:S01]  /*3aee0*/  ISETP.GE.U32.AND P6, PT, R18, 0x7fffff41, PT ;  /* 0x7fffff411200780c */ /* 0x000fe20003fc6070 */
[----:B------:R-:W-:Y:S01]  /*3aef0*/  VIADD R34, R48, 0xffffffb8 ;  /* 0xffffffb830227836 */ /* 0x000fe20000000000 */
[----:B------:R-:W-:Y:S01]  /*3af00*/  LDGSTS.E [R19+-0x7c480], desc[UR74][R116.64], !P2 ;  /* 0x83b8000074137fae */ /* 0x000fe2000d1a104a */
[----:B------:R-:W-:Y:S01]  /*3af10*/  IMAD R33, R248, 0x3f, RZ ;  /* 0x0000003ff8217824 */ /* 0x000fe200078e02ff */
[----:B------:R-:W-:Y:S01]  /*3af20*/  MOV R57, R21 ;  /* 0x0000001500397202 */ /* 0x000fe20000000f00 */
[----:B------:R-:W-:Y:S01]  /*3af30*/  VIADD R18, R247, 0x100000 ;  /* 0x00100000f7127836 */ /* 0x000fe20000000000 */
[----:B------:R-:W-:Y:S01]  /*3af40*/  ISETP.GE.U32.AND P2, PT, R34, 0x7fffff39, PT ;  /* 0x7fffff392200780c */ /* 0x000fe20003f46070 */
[----:B------:R-:W-:-:S04]  /*3af50*/  IMAD.WIDE R54, R33, 0x4, R244 ;  /* 0x0000000421367825 */ /* 0x000fc800078e02f4 */
[----:B------:R-:W-:Y:S02]  /*3af60*/  IMAD.MOV.U32 R56, RZ, RZ, R20 ;  /* 0x000000ffff387224 */ /* 0x000fe400078e0014 */
[----:B------:R-:W-:Y:S01]  /*3af70*/  IMAD.WIDE R52, R33, 0x4, R242 ;  /* 0x0000000421347825 */ /* 0x000fe200078e02f2 */
[----:B------:R-:W-:Y:S03]  /*3af80*/  LDGSTS.E [R18+-0x7c100], desc[UR74][R54.64], !P6 ;  /* 0x83f0000036127fae */ /* 0x000fe6000f1a104a */
[----:B------:R-:W-:Y:S01]  /*3af90*/  IMAD.WIDE R20, R250, 0x4, R244 ;  /* 0x00000004fa147825 */ /* 0x000fe200078e02f4 */
[----:B------:R-:W-:Y:S03]  /*3afa0*/  LDGSTS.E [R17+-0x7c080], desc[UR74][R52.64], !P6 ;  /* 0x83f8000034117fae */ /* 0x000fe6000f1a104a */
[----:B------:R-:W-:Y:S01]  /*3afb0*/  IMAD R32, R248, 0x47, RZ ;  /* 0x00000047f8207824 */ /* 0x000fe200078e02ff */
[----:B------:R2:W-:Y:S01]  /*3afc0*/  LDGSTS.E [R16+-0x7bd00], desc[UR74][R20.64], !P4 ;  /* 0x8430000014107fae */ /* 0x0005e2000e1a104a */
[----:B-1----:R-:W-:-:S02]  /*3afd0*/  VIADD R33, R35, 0xffffffb4 ;  /* 0xffffffb423217836 */ /* 0x002fc40000000000 */
[----:B------:R-:W-:-:S04]  /*3afe0*/  IMAD.WIDE R250, R250, 0x4, R242 ;  /* 0x00000004fafa7825 */ /* 0x000fc800078e02f2 */
[----:B----4-:R-:W-:Y:S01]  /*3aff0*/  VIADD R34, R49, 0xffffffb0 ;  /* 0xffffffb031227836 */ /* 0x010fe20000000000 */
[----:B------:R-:W-:Y:S01]  /*3b000*/  ISETP.GE.U32.AND P6, PT, R33, 0x7fffff35, PT ;  /* 0x7fffff352100780c */ /* 0x000fe20003fc6070 */
[----:B------:R-:W-:Y:S01]  /*3b010*/  LDGSTS.E [R19+-0x7bc80], desc[UR74][R250.64], !P4 ;  /* 0x84380000fa137fae */ /* 0x000fe2000e1a104a */
[----:B--2---:R-:W-:Y:S02]  /*3b020*/  IMAD.WIDE R16, R32, 0x4, R244 ;  /* 0x0000000420107825 */ /* 0x004fe400078e02f4 */
[----:B------:R-:W-:Y:S02]  /*3b030*/  ISETP.GE.U32.AND P4, PT, R34, 0x7fffff31, PT ;  /* 0x7fffff312200780c */ /* 0x000fe40003f86070 */
[C---:B------:R-:W-:Y:S01]  /*3b040*/  IADD3 R48, PT, PT, R247.reuse, 0x100000, RZ ;  /* 0x00100000f7307810 */ /* 0x040fe20007ffe0ff */
[----:B------:R-:W-:Y:S01]  /*3b050*/  IMAD R34, R248, 0x4b, RZ ;  /* 0x0000004bf8227824 */ /* 0x000fe200078e02ff */
[----:B------:R1:W-:Y:S01]  /*3b060*/  LDGSTS.E [R18+-0x7b900], desc[UR74][R16.64], !P2 ;  /* 0x8470000010127fae */ /* 0x0003e2000d1a104a */
[----:B------:R-:W-:-:S02]  /*3b070*/  VIADD R51, R247, 0x100000 ;  /* 0x00100000f7337836 */ /* 0x000fc40000000000 */
[C---:B------:R-:W-:Y:S02]  /*3b080*/  VIADD R50, R247.reuse, 0x100000 ;  /* 0x00100000f7327836 */ /* 0x040fe40000000000 */
[----:B------:R-:W-:Y:S02]  /*3b090*/  VIADD R65, R247, 0x100000 ;  /* 0x00100000f7417836 */ /* 0x000fe40000000000 */
[----:B-1----:R-:W-:-:S04]  /*3b0a0*/  IMAD.WIDE R18, R32, 0x4, R242 ;  /* 0x0000000420127825 */ /* 0x002fc800078e02f2 */
[C---:B------:R-:W-:Y:S01]  /*3b0b0*/  IMAD.WIDE R32, R34.reuse, 0x4, R244 ;  /* 0x0000000422207825 */ /* 0x040fe200078e02f4 */
[----:B------:R1:W-:Y:S03]  /*3b0c0*/  LDGSTS.E [R48+-0x7b880], desc[UR74][R18.64], !P2 ;  /* 0x8478000012307fae */ /* 0x0003e6000d1a104a */
[----:B------:R-:W-:Y:S01]  /*3b0d0*/  IMAD.WIDE R34, R34, 0x4, R242 ;  /* 0x0000000422227825 */ /* 0x000fe200078e02f2 */
[----:B------:R-:W-:Y:S04]  /*3b0e0*/  LDGSTS.E [R51+-0x7b500], desc[UR74][R32.64], !P6 ;  /* 0x84b0000020337fae */ /* 0x000fe8000f1a104a */
[----:B------:R2:W-:Y:S01]  /*3b0f0*/  LDGSTS.E [R50+-0x7b480], desc[UR74][R34.64], !P6 ;  /* 0x84b8000022327fae */ /* 0x0005e2000f1a104a */
[----:B-1----:R-:W-:Y:S01]  /*3b100*/  IMAD.WIDE R48, R66, 0x4, R244 ;  /* 0x0000000442307825 */ /* 0x002fe200078e02f4 */
[----:B------:R-:W-:-:S04]  /*3b110*/  IADD3 R64, PT, PT, R247, 0x100000, RZ ;  /* 0x00100000f7407810 */ /* 0x000fc80007ffe0ff */
[----:B------:R1:W-:Y:S01]  /*3b120*/  LDGSTS.E [R65+-0x7b100], desc[UR74][R48.64], !P4 ;  /* 0x84f0000030417fae */ /* 0x0003e2000e1a104a */
[----:B--2---:R-:W-:-:S04]  /*3b130*/  IMAD.WIDE R50, R66, 0x4, R242 ;  /* 0x0000000442327825 */ /* 0x004fc800078e02f2 */
[----:B------:R-:W-:Y:S01]  /*3b140*/  VIADD R66, R80, 0xffffffa8 ;  /* 0xffffffa850427836 */ /* 0x000fe20000000000 */
[----:B------:R2:W-:Y:S01]  /*3b150*/  LDGSTS.E [R64+-0x7b080], desc[UR74][R50.64], !P4 ;  /* 0x84f8000032407fae */ /* 0x0005e2000e1a104a */
[----:B-1----:R-:W-:-:S03]  /*3b160*/  VIADD R65, R67, 0xffffffac ;  /* 0xffffffac43417836 */ /* 0x002fc60000000000 */
[----:B------:R-:W-:Y:S02]  /*3b170*/  ISETP.GE.U32.AND P4, PT, R66, 0x7fffff29, PT ;  /* 0x7fffff294200780c */ /* 0x000fe40003f86070 */
[----:B------:R-:W-:Y:S01]  /*3b180*/  ISETP.GE.U32.AND P6, PT, R65, 0x7fffff2d, PT ;  /* 0x7fffff2d4100780c */ /* 0x000fe20003fc6070 */
[----:B------:R-:W-:Y:S01]  /*3b190*/  IMAD R66, R248, 0x53, RZ ;  /* 0x00000053f8427824 */ /* 0x000fe200078e02ff */
[C---:B------:R-:W-:Y:S01]  /*3b1a0*/  IADD3 R99, PT, PT, R247.reuse, 0x100000, RZ ;  /* 0x00100000f7637810 */ /* 0x040fe20007ffe0ff */
[C---:B------:R-:W-:Y:S01]  /*3b1b0*/  VIADD R98, R247.reuse, 0x100000 ;  /* 0x00100000f7627836 */ /* 0x040fe20000000000 */
[----:B------:R-:W-:Y:S01]  /*3b1c0*/  ISETP.GE.U32.AND P2, PT, R112, 0x7fffff25, PT ;  /* 0x7fffff257000780c */ /* 0x000fe20003f46070 */
[C---:B--2---:R-:W-:Y:S01]  /*3b1d0*/  IMAD.WIDE R64, R66.reuse, 0x4, R244 ;  /* 0x0000000442407825 */ /* 0x044fe200078e02f4 */
[C---:B------:R-:W-:Y:S01]  /*3b1e0*/  IADD3 R147, PT, PT, R247.reuse, 0x100000, RZ ;  /* 0x00100000f7937810 */ /* 0x040fe20007ffe0ff */
[----:B------:R-:W1:Y:S01]  /*3b1f0*/  S2R R9, SR_TID.X ;  /* 0x0000000000097919 */ /* 0x000e620000002100 */
[C---:B------:R-:W-:Y:S01]  /*3b200*/  IADD3 R208, PT, PT, R247.reuse, 0x100000, RZ ;  /* 0x00100000f7d07810 */ /* 0x040fe20007ffe0ff */
[----:B------:R-:W-:Y:S01]  /*3b210*/  IMAD.WIDE R66, R66, 0x4, R242 ;  /* 0x0000000442427825 */ /* 0x000fe200078e02f2 */
[----:B------:R-:W2:Y:S03]  /*3b220*/  LDC R248, c[0x0][0x3a8] ;  /* 0x0000ea00fff87b82 */ /* 0x000ea60000000800 */
[----:B------:R-:W-:Y:S01]  /*3b230*/  VIADD R97, R247, 0x100000 ;  /* 0x00100000f7617836 */ /* 0x000fe20000000000 */
[----:B------:R-:W-:Y:S01]  /*3b240*/  LDGSTS.E [R99+-0x7ad00], desc[UR74][R64.64], !P6 ;  /* 0x8530000040637fae */ /* 0x000fe2000f1a104a */
[----:B------:R-:W-:-:S03]  /*3b250*/  IMAD.WIDE R80, R82, 0x4, R244 ;  /* 0x0000000452507825 */ /* 0x000fc600078e02f4 */
[----:B------:R3:W-:Y:S01]  /*3b260*/  LDGSTS.E [R98+-0x7ac80], desc[UR74][R66.64], !P6 ;  /* 0x8538000042627fae */ /* 0x0007e2000f1a104a */
[----:B------:R-:W-:Y:S02]  /*3b270*/  VIADD R96, R247, 0x100000 ;  /* 0x00100000f7607836 */ /* 0x000fe40000000000 */
[----:B------:R-:W-:Y:S01]  /*3b280*/  IMAD.WIDE R82, R82, 0x4, R242 ;  /* 0x0000000452527825 */ /* 0x000fe200078e02f2 */
[----:B------:R-:W-:Y:S04]  /*3b290*/  LDGSTS.E [R97+-0x7a900], desc[UR74][R80.64], !P4 ;  /* 0x8570000050617fae */ /* 0x000fe8000e1a104a */
[----:B------:R4:W-:Y:S01]  /*3b2a0*/  LDGSTS.E [R96+-0x7a880], desc[UR74][R82.64], !P4 ;  /* 0x8578000052607fae */ /* 0x0009e2000e1a104a */
[----:B---3--:R-:W-:Y:S01]  /*3b2b0*/  IMAD R98, R113, 0x5b, RZ ;  /* 0x0000005b71627824 */ /* 0x008fe200078e02ff */
[C---:B------:R-:W-:Y:S01]  /*3b2c0*/  IADD3 R113, PT, PT, R247.reuse, 0x100000, RZ ;  /* 0x00100000f7717810 */ /* 0x040fe20007ffe0ff */
[----:B------:R-:W-:Y:S01]  /*3b2d0*/  VIADD R112, R247, 0x100000 ;  /* 0x00100000f7707836 */ /* 0x000fe20000000000 */
[----:B------:R-:W-:Y:S01]  /*3b2e0*/  ISETP.GE.U32.AND P4, PT, R114, 0x7fffff21, PT ;  /* 0x7fffff217200780c */ /* 0x000fe20003f86070 */
[----:B----4-:R-:W-:-:S04]  /*3b2f0*/  IMAD.WIDE R96, R98, 0x4, R244 ;  /* 0x0000000462607825 */ /* 0x010fc800078e02f4 */
[----:B------:R-:W-:Y:S01]  /*3b300*/  IMAD.WIDE R98, R98, 0x4, R242 ;  /* 0x0000000462627825 */ /* 0x000fe200078e02f2 */
[----:B------:R-:W-:Y:S04]  /*3b310*/  LDGSTS.E [R113+-0x7a500], desc[UR74][R96.64], !P2 ;  /* 0x85b0000060717fae */ /* 0x000fe8000d1a104a */
[----:B------:R3:W-:Y:S01]  /*3b320*/  LDGSTS.E [R112+-0x7a480], desc[UR74][R98.64], !P2 ;  /* 0x85b8000062707fae */ /* 0x0007e2000d1a104a */
[----:B------:R-:W-:Y:S01]  /*3b330*/  ISETP.GE.U32.AND P2, PT, R115, 0x7fffff1d, PT ;  /* 0x7fffff1d7300780c */ /* 0x000fe20003f46070 */
[----:B------:R-:W-:Y:S02]  /*3b340*/  IMAD R114, R128, 0x5f, RZ ;  /* 0x0000005f80727824 */ /* 0x000fe400078e02ff */
[C---:B------:R-:W-:Y:S02]  /*3b350*/  VIADD R146, R247.reuse, 0x100000 ;  /* 0x00100000f7927836 */ /* 0x040fe40000000000 */
[----:B------:R-:W-:-:S02]  /*3b360*/  VIADD R145, R247, 0x100000 ;  /* 0x00100000f7917836 */ /* 0x000fc40000000000 */
[----:B------:R-:W-:-:S04]  /*3b370*/  IMAD.WIDE R128, R130, 0x4, R244 ;  /* 0x0000000482807825 */ /* 0x000fc800078e02f4 */
[----:B---3--:R-:W-:-:S04]  /*3b380*/  IMAD.WIDE R112, R114, 0x4, R244 ;  /* 0x0000000472707825 */ /* 0x008fc800078e02f4 */
[--C-:B------:R-:W-:Y:S01]  /*3b390*/  IMAD.WIDE R114, R114, 0x4, R242.reuse ;  /* 0x0000000472727825 */ /* 0x100fe200078e02f2 */
[----:B------:R-:W-:Y:S03]  /*3b3a0*/  LDGSTS.E [R147+-0x7a100], desc[UR74][R112.64], !P4 ;  /* 0x85f0000070937fae */ /* 0x000fe6000e1a104a */
[----:B------:R-:W-:Y:S01]  /*3b3b0*/  VIADD R144, R247, 0x100000 ;  /* 0x00100000f7907836 */ /* 0x000fe20000000000 */
[----:B------:R3:W-:Y:S01]  /*3b3c0*/  LDGSTS.E [R146+-0x7a080], desc[UR74][R114.64], !P4 ;  /* 0x85f8000072927fae */ /* 0x0007e2000e1a104a */
[----:B------:R-:W-:-:S03]  /*3b3d0*/  IMAD.WIDE R130, R130, 0x4, R242 ;  /* 0x0000000482827825 */ /* 0x000fc600078e02f2 */
[----:B------:R-:W-:Y:S04]  /*3b3e0*/  LDGSTS.E [R145+-0x79d00], desc[UR74][R128.64], !P2 ;  /* 0x8630000080917fae */ /* 0x000fe8000d1a104a */
[----:B------:R4:W-:Y:S01]  /*3b3f0*/  LDGSTS.E [R144+-0x79c80], desc[UR74][R130.64], !P2 ;  /* 0x8638000082907fae */ /* 0x0009e2000d1a104a */
[----:B---3--:R-:W-:-:S04]  /*3b400*/  IADD3 R146, PT, PT, R161, -0x68, RZ ;  /* 0xffffff98a1927810 */ /* 0x008fc80007ffe0ff */
[----:B------:R-:W-:Y:S01]  /*3b410*/  ISETP.GE.U32.AND P2, PT, R146, 0x7fffff19, PT ;  /* 0x7fffff199200780c */ /* 0x000fe20003f46070 */
[----:B----4-:R-:W-:Y:S02]  /*3b420*/  VIADD R144, R162, 0xffffff94 ;  /* 0xffffff94a2907836 */ /* 0x010fe40000000000 */
[----:B------:R-:W-:-:S03]  /*3b430*/  IMAD R146, R160, 0x67, RZ ;  /* 0x00000067a0927824 */ /* 0x000fc600078e02ff */
[----:B------:R-:W-:Y:S01]  /*3b440*/  ISETP.GE.U32.AND P4, PT, R144, 0x7fffff15, PT ;  /* 0x7fffff159000780c */ /* 0x000fe20003f86070 */
[C---:B------:R-:W-:Y:S02]  /*3b450*/  VIADD R176, R247.reuse, 0x100000 ;  /* 0x00100000f7b07836 */ /* 0x040fe40000000000 */
[----:B------:R-:W-:Y:S01]  /*3b460*/  IMAD.WIDE R144, R146, 0x4, R244 ;  /* 0x0000000492907825 */ /* 0x000fe200078e02f4 */
[----:B------:R-:W-:-:S03]  /*3b470*/  IADD3 R162, PT, PT, R247, 0x100000, RZ ;  /* 0x00100000f7a27810 */ /* 0x000fc60007ffe0ff */
[----:B------:R-:W-:Y:S01]  /*3b480*/  VIADD R163, R247, 0x100000 ;  /* 0x00100000f7a37836 */ /* 0x000fe20000000000 */
[----:B------:R3:W-:Y:S01]  /*3b490*/  LDGSTS.E [R176+-0x79900], desc[UR74][R144.64], !P2 ;  /* 0x8670000090b07fae */ /* 0x0007e2000d1a104a */
[----:B------:R-:W-:-:S04]  /*3b4a0*/  IMAD.WIDE R146, R146, 0x4, R242 ;  /* 0x0000000492927825 */ /* 0x000fc800078e02f2 */
[----:B------:R-:W-:Y:S01]  /*3b4b0*/  IMAD.WIDE R160, R177, 0x4, R244 ;  /* 0x00000004b1a07825 */ /* 0x000fe200078e02f4 */
[----:B------:R-:W-:Y:S04]  /*3b4c0*/  LDGSTS.E [R163+-0x79880], desc[UR74][R146.64], !P2 ;  /* 0x8678000092a37fae */ /* 0x000fe8000d1a104a */
[----:B------:R4:W-:Y:S01]  /*3b4d0*/  LDGSTS.E [R162+-0x79500], desc[UR74][R160.64], !P4 ;  /* 0x86b00000a0a27fae */ /* 0x0009e2000e1a104a */
[----:B---3--:R-:W-:-:S05]  /*3b4e0*/  VIADD R176, R179, 0xffffff90 ;  /* 0xffffff90b3b07836 */ /* 0x008fca0000000000 */
[----:B------:R-:W-:Y:S01]  /*3b4f0*/  ISETP.GE.U32.AND P6, PT, R176, 0x7fffff11, PT ;  /* 0x7fffff11b000780c */ /* 0x000fe20003fc6070 */
[----:B----4-:R-:W-:Y:S02]  /*3b500*/  VIADD R162, R192, 0xffffff8c ;  /* 0xffffff8cc0a27836 */ /* 0x010fe40000000000 */
[----:B------:R-:W-:-:S03]  /*3b510*/  VIADD R209, R247, 0x100000 ;  /* 0x00100000f7d17836 */ /* 0x000fc60000000000 */
[----:B------:R-:W-:Y:S01]  /*3b520*/  ISETP.GE.U32.AND P2, PT, R162, 0x7fffff0d, PT ;  /* 0x7fffff0da200780c */ /* 0x000fe20003f46070 */
[----:B------:R-:W-:-:S04]  /*3b530*/  IMAD.WIDE R162, R177, 0x4, R242 ;  /* 0x00000004b1a27825 */ /* 0x000fc800078e02f2 */
[C---:B------:R-:W-:Y:S01]  /*3b540*/  IMAD.WIDE R176, R178.reuse, 0x4, R244 ;  /* 0x00000004b2b07825 */ /* 0x040fe200078e02f4 */
[----:B------:R3:W-:Y:S03]  /*3b550*/  LDGSTS.E [R209+-0x79480], desc[UR74][R162.64], !P4 ;  /* 0x86b80000a2d17fae */ /* 0x0007e6000e1a104a */
[----:B------:R-:W-:Y:S01]  /*3b560*/  VIADD R195, R247, 0x100000 ;  /* 0x00100000f7c37836 */ /* 0x000fe20000000000 */
[----:B------:R-:W-:Y:S01]  /*3b570*/  LDGSTS.E [R208+-0x79100], desc[UR74][R176.64], !P6 ;  /* 0x86f00000b0d07fae */ /* 0x000fe2000f1a104a */
[----:B------:R-:W-:-:S04]  /*3b580*/  IMAD.WIDE R178, R178, 0x4, R242 ;  /* 0x00000004b2b27825 */ /* 0x000fc800078e02f2 */
[----:B------:R-:W-:Y:S01]  /*3b590*/  VIADD R194, R247, 0x100000 ;  /* 0x00100000f7c27836 */ /* 0x000fe20000000000 */
[----:B------:R-:W-:Y:S01]  /*3b5a0*/  LDGSTS.E [R195+-0x79080], desc[UR74][R178.64], !P6 ;  /* 0x86f80000b2c37fae */ /* 0x000fe2000f1a104a */
[----:B------:R-:W-:-:S04]  /*3b5b0*/  IMAD.WIDE R192, R211, 0x4, R244 ;  /* 0x00000004d3c07825 */ /* 0x000fc800078e02f4 */
[----:B---3--:R-:W-:Y:S01]  /*3b5c0*/  VIADD R209, R224, 0xffffff88 ;  /* 0xffffff88e0d17836 */ /* 0x008fe20000000000 */
[----:B------:R3:W-:Y:S01]  /*3b5d0*/  LDGSTS.E [R194+-0x78d00], desc[UR74][R192.64], !P2 ;  /* 0x87300000c0c27fae */ /* 0x0007e2000d1a104a */
[----:B------:R-:W-:-:S03]  /*3b5e0*/  VIADD R226, R247, 0x100000 ;  /* 0x00100000f7e27836 */ /* 0x000fc60000000000 */
[----:B------:R-:W-:Y:S01]  /*3b5f0*/  ISETP.GE.U32.AND P4, PT, R209, 0x7fffff09, PT ;  /* 0x7fffff09d100780c */ /* 0x000fe20003f86070 */
[----:B------:R-:W-:Y:S02]  /*3b600*/  IMAD R210, R210, 0x77, RZ ;  /* 0x00000077d2d27824 */ /* 0x000fe400078e02ff */
[----:B---3--:R-:W-:-:S05]  /*3b610*/  IMAD.WIDE R194, R211, 0x4, R242 ;  /* 0x00000004d3c27825 */ /* 0x008fca00078e02f2 */
[----:B------:R3:W-:Y:S01]  /*3b620*/  LDGSTS.E [R226+-0x78c80], desc[UR74][R194.64], !P2 ;  /* 0x87380000c2e27fae */ /* 0x0007e2000d1a104a */
[----:B------:R-:W-:Y:S01]  /*3b630*/  ISETP.GE.U32.AND P2, PT, R227, 0x7fffff05, PT ;  /* 0x7fffff05e300780c */ /* 0x000fe20003f46070 */
[----:B------:R-:W-:Y:S02]  /*3b640*/  VIADD R225, R247, 0x100000 ;  /* 0x00100000f7e17836 */ /* 0x000fe40000000000 */
[----:B------:R-:W-:-:S04]  /*3b650*/  IMAD.WIDE R208, R210, 0x4, R244 ;  /* 0x00000004d2d07825 */ /* 0x000fc800078e02f4 */
[----:B------:R-:W-:Y:S01]  /*3b660*/  VIADD R224, R247, 0x100000 ;  /* 0x00100000f7e07836 */ /* 0x000fe20000000000 */
[----:B------:R-:W-:Y:S01]  /*3b670*/  LDGSTS.E [R225+-0x78900], desc[UR74][R208.64], !P4 ;  /* 0x87700000d0e17fae */ /* 0x000fe2000e1a104a */
[----:B------:R-:W-:-:S04]  /*3b680*/  IMAD.WIDE R210, R210, 0x4, R242 ;  /* 0x00000004d2d27825 */ /* 0x000fc800078e02f2 */
[----:B---3--:R-:W-:Y:S01]  /*3b690*/  IMAD R226, R241, 0x7b, RZ ;  /* 0x0000007bf1e27824 */ /* 0x008fe200078e02ff */
[----:B------:R3:W-:Y:S01]  /*3b6a0*/  LDGSTS.E [R224+-0x78880], desc[UR74][R210.64], !P4 ;  /* 0x87780000d2e07fae */ /* 0x0007e2000e1a104a */
[C---:B------:R-:W-:Y:S01]  /*3b6b0*/  VIADD R252, R247.reuse, 0x100000 ;  /* 0x00100000f7fc7836 */ /* 0x040fe20000000000 */
[----:B------:R-:W-:Y:S01]  /*3b6c0*/  USHF.L.U32 UR9, UR9, 0x7, URZ ;  /* 0x0000000709097899 */ /* 0x000fe200080006ff */
[----:B------:R-:W-:Y:S01]  /*3b6d0*/  VIADD R249, R247, 0x100000 ;  /* 0x00100000f7f97836 */ /* 0x000fe20000000000 */
[----:B-1----:R-:W-:Y:S02]  /*3b6e0*/  LOP3.LUT R9, R9, 0x1f, RZ, 0xc0, !PT ;  /* 0x0000001f09097812 */ /* 0x002fe400078ec0ff */
[----:B------:R-:W-:Y:S01]  /*3b6f0*/  IADD3 R202, PT, PT, R240, -0x80, RZ ;  /* 0xffffff80f0ca7810 */ /* 0x000fe20007ffe0ff */
[----:B---3--:R-:W-:-:S04]  /*3b700*/  IMAD.WIDE R224, R226, 0x4, R244 ;  /* 0x00000004e2e07825 */ /* 0x008fc800078e02f4 */
[----:B------:R-:W-:Y:S01]  /*3b710*/  IMAD.WIDE R226, R226, 0x4, R242 ;  /* 0x00000004e2e27825 */ /* 0x000fe200078e02f2 */
[----:B------:R-:W-:Y:S01]  /*3b720*/  LDGSTS.E [R252+-0x78500], desc[UR74][R224.64], !P2 ;  /* 0x87b00000e0fc7fae */ /* 0x000fe2000d1a104a */
[C---:B------:R-:W-:Y:S02]  /*3b730*/  LOP3.LUT R203, R9.reuse, 0x40, RZ, 0xfc, !PT ;  /* 0x0000004009cb7812 */ /* 0x040fe400078efcff */
[----:B------:R-:W-:Y:S01]  /*3b740*/  LOP3.LUT R9, R9, 0x20, RZ, 0xfc, !PT ;  /* 0x0000002009097812 */ /* 0x000fe200078efcff */
[----:B------:R1:W-:Y:S01]  /*3b750*/  LDGSTS.E [R249+-0x78480], desc[UR74][R226.64], !P2 ;  /* 0x87b80000e2f97fae */ /* 0x0003e2000d1a104a */
[----:B--2---:R-:W-:Y:S01]  /*3b760*/  IMAD R153, R248, 0x7f, RZ ;  /* 0x0000007ff8997824 */ /* 0x004fe200078e02ff */
[----:B------:R-:W-:Y:S02]  /*3b770*/  ISETP.GE.U32.AND P6, PT, R202, 0x7fffff01, PT ;  /* 0x7fffff01ca00780c */ /* 0x000fe40003fc6070 */
[----:B------:R2:W-:Y:S01]  /*3b780*/  STL.64 [R1+0x8360], R72 ;  /* 0x0083604801007387 */ /* 0x0005e20000100a00 */
[-C--:B------:R-:W-:Y:S01]  /*3b790*/  ISETP.GE.AND P2, PT, R203, R202.reuse, PT ;  /* 0x000000cacb00720c */ /* 0x080fe20003f46270 */
[----:B------:R-:W-:Y:S01]  /*3b7a0*/  IMAD.WIDE R240, R153, 0x4, R244 ;  /* 0x0000000499f07825 */ /* 0x000fe200078e02f4 */
[----:B------:R-:W-:Y:S01]  /*3b7b0*/  ISETP.GE.AND P4, PT, R9, R202, PT ;  /* 0x000000ca0900720c */ /* 0x000fe20003f86270 */
[----:B------:R-:W3:Y:S01]  /*3b7c0*/  LDL.LU.64 R216, [R1+0x3b0] ;  /* 0x0003b00001d87983 */ /* 0x000ee20000300a00 */
[----:B-1----:R-:W-:-:S03]  /*3b7d0*/  MOV R249, UR9 ;  /* 0x0000000900f97c02 */ /* 0x002fc60008000f00 */
[----:B------:R-:W4:Y:S01]  /*3b7e0*/  LDL.LU.64 R202, [R1+0x3a8] ;  /* 0x0003a80001ca7983 */ /* 0x000f220000300a00 */
[----:B------:R-:W-:Y:S02]  /*3b7f0*/  VIADD R252, R8, 0xffffff7f ;  /* 0xffffff7f08fc7836 */ /* 0x000fe40000000000 */
[----:B--2---:R-:W-:Y:S02]  /*3b800*/  IMAD.MOV.U32 R72, RZ, RZ, R10 ;  /* 0x000000ffff487224 */ /* 0x004fe400078e000a */
[----:B------:R-:W-:-:S04]  /*3b810*/  IMAD.WIDE R120, R249, 0x4, R244 ;  /* 0x00000004f9787825 */ /* 0x000fc800078e02f4 */
[----:B------:R-:W-:Y:S02]  /*3b820*/  IMAD.MOV.U32 R73, RZ, RZ, R11 ;  /* 0x000000ffff497224 */ /* 0x000fe400078e000b */
[--C-:B------:R-:W-:Y:S01]  /*3b830*/  IMAD.WIDE R244, R153, 0x4, R242.reuse ;  /* 0x0000000499f47825 */ /* 0x100fe200078e02f2 */
[----:B------:R-:W2:Y:S03]  /*3b840*/  LDL.LU.64 R10, [R1+0x3a0] ;  /* 0x0003a000010a7983 */ /* 0x000ea60000300a00 */
[C---:B------:R-:W-:Y:S01]  /*3b850*/  IMAD.WIDE R152, R249.reuse, 0x4, R242 ;  /* 0x00000004f9987825 */ /* 0x040fe200078e02f2 */
[----:B------:R-:W2:Y:S03]  /*3b860*/  LDL.LU.64 R8, [R1+0x398] ;  /* 0x0003980001087983 */ /* 0x000ea60000300a00 */
[C---:B------:R-:W-:Y:S01]  /*3b870*/  IMAD.WIDE R184, R249.reuse, 0x4, R184 ;  /* 0x00000004f9b87825 */ /* 0x040fe200078e02b8 */
[----:B------:R1:W-:Y:S03]  /*3b880*/  STL.64 [R1+0x1a28], R120 ;  /* 0x001a287801007387 */ /* 0x0003e60000100a00 */
[----:B------:R-:W-:-:S04]  /*3b890*/  IMAD.WIDE R170, R249, 0x4, R170 ;  /* 0x00000004f9aa7825 */ /* 0x000fc800078e02aa */
[C---:B------:R-:W-:Y:S01]  /*3b8a0*/  IMAD.WIDE R38, R249.reuse, 0x4, R38 ;  /* 0x00000004f9267825 */ /* 0x040fe200078e0226 */
[----:B-1----:R-:W2:Y:S04]  /*3b8b0*/  LDL.LU.64 R120, [R1+0x390] ;  /* 0x0003900001787983 */ /* 0x002ea80000300a00 */
[----:B------:R1:W-:Y:S01]  /*3b8c0*/  STL.64 [R1+0x1a20], R152 ;  /* 0x001a209801007387 */ /* 0x0003e20000100a00 */
[----:B------:R-:W-:-:S03]  /*3b8d0*/  IMAD.WIDE R88, R249, 0x4, R88 ;  /* 0x00000004f9587825 */ /* 0x000fc600078e0258 */
[----:B-1----:R-:W2:Y:S04]  /*3b8e0*/  LDL.LU.64 R152, [R1+0x388] ;  /* 0x0003880001987983 */ /* 0x002ea80000300a00 */
[----:B------:R1:W-:Y:S04]  /*3b8f0*/  STL.64 [R1+0x1a18], R184 ;  /* 0x001a18b801007387 */ /* 0x0003e80000100a00 */
[----:B------:R-:W2:Y:S04]  /*3b900*/  LDL.LU.64 R242, [R1+0x370] ;  /* 0x0003700001f27983 */ /* 0x000ea80000300a00 */
[----:B------:R1:W-:Y:S04]  /*3b910*/  STL.64 [R1+0x1a10], R170 ;  /* 0x001a10aa01007387 */ /* 0x0003e80000100a00 */
[----:B-1----:R-:W2:Y:S04]  /*3b920*/  LDL.LU.64 R184, [R1+0x368] ;  /* 0x0003680001b87983 */ /* 0x002ea80000300a00 */
[----:B------:R1:W-:Y:S04]  /*3b930*/  STL.64 [R1+0x1a08], R38 ;  /* 0x001a082601007387 */ /* 0x0003e80000100a00 */
[----:B------:R-:W2:Y:S04]  /*3b940*/  LDL.LU.64 R170, [R1+0x360] ;  /* 0x0003600001aa7983 */ /* 0x000ea80000300a00 */
[----:B-1----:R-:W2:Y:S04]  /*3b950*/  LDL.LU.64 R38, [R1+0x358] ;  /* 0x0003580001267983 */ /* 0x002ea80000300a00 */
[----:B------:R1:W-:Y:S02]  /*3b960*/  STL.64 [R1+0x1a00], R88 ;  /* 0x001a005801007387 */ /* 0x0003e40000100a00 */
[----:B-1----:R-:W-:-:S04]  /*3b970*/  IMAD.WIDE R88, R249, 0x4, R200 ;  /* 0x00000004f9587825 */ /* 0x002fc800078e02c8 */
[C---:B------:R-:W-:Y:S01]  /*3b980*/  IMAD.WIDE R200, R249.reuse, 0x4, R2 ;  /* 0x00000004f9c87825 */ /* 0x040fe200078e0202 */
[----:B------:R1:W-:Y:S03]  /*3b990*/  STL.64 [R1+0x19f8], R88 ;  /* 0x0019f85801007387 */ /* 0x0003e60000100a00 */
[C---:B------:R-:W-:Y:S01]  /*3b9a0*/  IMAD.WIDE R2, R249.reuse, 0x4, R234 ;  /* 0x00000004f9027825 */ /* 0x040fe200078e02ea */
[----:B-1----:R-:W2:Y:S04]  /*3b9b0*/  LDL.LU.64 R88, [R1+0x350] ;  /* 0x0003500001587983 */ /* 0x002ea80000300a00 */
[----:B------:R1:W-:Y:S04]  /*3b9c0*/  STL.64 [R1+0x19f0], R200 ;  /* 0x0019f0c801007387 */ /* 0x0003e80000100a00 */
[----:B-1----:R-:W2:Y:S04]  /*3b9d0*/  LDL.LU.64 R200, [R1+0x348] ;  /* 0x0003480001c87983 */ /* 0x002ea80000300a00 */
[----:B------:R1:W-:Y:S04]  /*3b9e0*/  STL.64 [R1+0x19e8], R2 ;  /* 0x0019e80201007387 */ /* 0x0003e80000100a00 */
[----:B-1----:R-:W2:Y:S01]  /*3b9f0*/  LDL.LU.64 R2, [R1+0x330] ;  /* 0x0003300001027983 */ /* 0x002ea20000300a00 */
[----:B------:R-:W-:-:S04]  /*3ba00*/  IMAD.WIDE R234, R249, 0x4, R56 ;  /* 0x00000004f9ea7825 */ /* 0x000fc800078e0238 */
[C---:B------:R-:W-:Y:S01]  /*3ba10*/  IMAD.WIDE R56, R249.reuse, 0x4, R228 ;  /* 0x00000004f9387825 */ /* 0x040fe200078e02e4 */
[----:B------:R1:W-:Y:S04]  /*3ba20*/  STL.64 [R1+0x19e0], R234 ;  /* 0x0019e0ea01007387 */ /* 0x0003e80000100a00 */
[----:B-1----:R-:W2:Y:S04]  /*3ba30*/  LDL.LU.64 R234, [R1+0x328] ;  /* 0x0003280001ea7983 */ /* 0x002ea80000300a00 */
[----:B------:R1:W-:Y:S04]  /*3ba40*/  STL.64 [R1+0x19d8], R56 ;  /* 0x0019d83801007387 */ /* 0x0003e80000100a00 */
[----:B-1----:R-:W2:Y:S04]  /*3ba50*/  LDL.LU.64 R56, [R1+0x320] ;  /* 0x0003200001387983 */ /* 0x002ea80000300a00 */
[----:B------:R-:W2:Y:S01]  /*3ba60*/  LDL.LU.64 R228, [R1+0x318] ;  /* 0x0003180001e47983 */ /* 0x000ea20000300a00 */
[----:B------:R-:W-:-:S04]  /*3ba70*/  IMAD.WIDE R72, R249, 0x4, R72 ;  /* 0x00000004f9487825 */ /* 0x000fc800078e0248 */
[C---:B------:R-:W-:Y:S01]  /*3ba80*/  IMAD.WIDE R86, R249.reuse, 0x4, R86 ;  /* 0x00000004f9567825 */ /* 0x040fe200078e0256 */
[----:B------:R1:W-:Y:S03]  /*3ba90*/  STL.64 [R1+0x19d0], R72 ;  /* 0x0019d04801007387 */ /* 0x0003e60000100a00 */
[C---:B------:R-:W-:Y:S01]  /*3baa0*/  IMAD.WIDE R106, R249.reuse, 0x4, R106 ;  /* 0x00000004f96a7825 */ /* 0x040fe200078e026a */
[----:B-1----:R-:W2:Y:S04]  /*3bab0*/  LDL.LU.64 R72, [R1+0x8360] ;  /* 0x0083600001487983 */ /* 0x002ea80000300a00 */
[----:B------:R1:W-:Y:S01]  /*3bac0*/  STL.64 [R1+0x19c8], R86 ;  /* 0x0019c85601007387 */ /* 0x0003e20000100a00 */
[----:B------:R-:W-:-:S03]  /*3bad0*/  IMAD.WIDE R40, R249, 0x4, R40 ;  /* 0x00000004f9287825 */ /* 0x000fc600078e0228 */
[----:B-1----:R-:W2:Y:S04]  /*3bae0*/  LDL.LU.64 R86, [R1+0x8358] ;  /* 0x0083580001567983 */ /* 0x002ea80000300a00 */
[----:B------:R1:W-:Y:S01]  /*3baf0*/  STL.64 [R1+0x19c0], R106 ;  /* 0x0019c06a01007387 */ /* 0x0003e20000100a00 */
[----:B------:R-:W-:-:S03]  /*3bb00*/  IMAD.WIDE R74, R249, 0x4, R74 ;  /* 0x00000004f94a7825 */ /* 0x000fc600078e024a */
[----:B-1----:R-:W2:Y:S01]  /*3bb10*/  LDL.LU.64 R106, [R1+0x8350] ;  /* 0x00835000016a7983 */ /* 0x002ea20000300a00 */
[----:B------:R-:W-:-:S04]  /*3bb20*/  IMAD.WIDE R102, R249, 0x4, R102 ;  /* 0x00000004f9667825 */ /* 0x000fc800078e0266 */
[----:B------:R-:W-:-:S04]  /*3bb30*/  IMAD.WIDE R42, R249, 0x4, R42 ;  /* 0x00000004f92a7825 */ /* 0x000fc800078e022a */
[----:B---3--:R-:W-:-:S04]  /*3bb40*/  IMAD.WIDE R216, R249, 0x4, R216 ;  /* 0x00000004f9d87825 */ /* 0x008fc800078e02d8 */
[C---:B----4-:R-:W-:Y:S01]  /*3bb50*/  IMAD.WIDE R202, R249.reuse, 0x4, R202 ;  /* 0x00000004f9ca7825 */ /* 0x050fe200078e02ca */
[----:B------:R1:W-:Y:S04]  /*3bb60*/  STL.64 [R1+0x19b8], R216 ;  /* 0x0019b8d801007387 */ /* 0x0003e80000100a00 */
[----:B------:R3:W-:Y:S01]  /*3bb70*/  STL.64 [R1+0x19b0], R202 ;  /* 0x0019b0ca01007387 */ /* 0x0007e20000100a00 */
[----:B--2---:R-:W-:-:S03]  /*3bb80*/  IMAD.WIDE R10, R249, 0x4, R10 ;  /* 0x00000004f90a7825 */ /* 0x004fc600078e020a */
[----:B-1----:R-:W2:Y:S01]  /*3bb90*/  LDL.LU.64 R216, [R1+0x2f0] ;  /* 0x0002f00001d87983 */ /* 0x002ea20000300a00 */
[----:B------:R-:W-:-:S03]  /*3bba0*/  IMAD.WIDE R8, R249, 0x4, R8 ;  /* 0x00000004f9087825 */ /* 0x000fc600078e0208 */
[----:B------:R1:W-:Y:S04]  /*3bbb0*/  STL.64 [R1+0x19a8], R10 ;  /* 0x0019a80a01007387 */ /* 0x0003e80000100a00 */
[----:B---3--:R-:W3:Y:S04]  /*3bbc0*/  LDL.LU.64 R202, [R1+0x2e8] ;  /* 0x0002e80001ca7983 */ /* 0x008ee80000300a00 */
[----:B------:R4:W-:Y:S04]  /*3bbd0*/  STL.64 [R1+0x19a0], R8 ;  /* 0x0019a00801007387 */ /* 0x0009e80000100a00 */
[----:B-1----:R-:W3:Y:S01]  /*3bbe0*/  LDL.LU.64 R10, [R1+0x2e0] ;  /* 0x0002e000010a7983 */ /* 0x002ee20000300a00 */
[----:B------:R-:W-:-:S03]  /*3bbf0*/  IMAD.WIDE R120, R249, 0x4, R120 ;  /* 0x00000004f9787825 */ /* 0x000fc600078e0278 */
[----:B----4-:R-:W4:Y:S04]  /*3bc00*/  LDL.LU.64 R8, [R1+0x2d8] ;  /* 0x0002d80001087983 */ /* 0x010f280000300a00 */
[----:B------:R1:W-:Y:S01]  /*3bc10*/  STL.64 [R1+0x1998], R120 ;  /* 0x0019987801007387 */ /* 0x0003e20000100a00 */
[----:B------:R-:W-:-:S03]  /*3bc20*/  IMAD.WIDE R152, R249, 0x4, R152 ;  /* 0x00000004f9987825 */ /* 0x000fc600078e0298 */
[----:B-1----:R-:W4:Y:S01]  /*3bc30*/  LDL.LU.64 R120, [R1+0x8348] ;  /* 0x0083480001787983 */ /* 0x002f220000300a00 */
[----:B------:R-:W-:-:S03]  /*3bc40*/  IMAD.WIDE R242, R249, 0x4, R242 ;  /* 0x00000004f9f27825 */ /* 0x000fc600078e02f2 */
[----:B------:R1:W-:Y:S01]  /*3bc50*/  STL.64 [R1+0x1990], R152 ;  /* 0x0019909801007387 */ /* 0x0003e20000100a00 */
[----:B------:R-:W-:-:S03]  /*3bc60*/  IMAD.WIDE R184, R249, 0x4, R184 ;  /* 0x00000004f9b87825 */ /* 0x000fc600078e02b8 */
[----:B-1----:R-:W4:Y:S04]  /*3bc70*/  LDL.LU.64 R152, [R1+0x8340] ;  /* 0x0083400001987983 */ /* 0x002f280000300a00 */
[----:B------:R1:W-:Y:S01]  /*3bc80*/  STL.64 [R1+0x1988], R40 ;  /* 0x0019882801007387 */ /* 0x0003e20000100a00 */
[----:B------:R-:W-:-:S04]  /*3bc90*/  IMAD.WIDE R170, R249, 0x4, R170 ;  /* 0x00000004f9aa7825 */ /* 0x000fc800078e02aa */
[C---:B------:R-:W-:Y:S01]  /*3bca0*/  IMAD.WIDE R38, R249.reuse, 0x4, R38 ;  /* 0x00000004f9267825 */ /* 0x040fe200078e0226 */
[----:B-1----:R-:W4:Y:S04]  /*3bcb0*/  LDL.LU.64 R40, [R1+0x8338] ;  /* 0x0083380001287983 */ /* 0x002f280000300a00 */
[----:B------:R1:W-:Y:S04]  /*3bcc0*/  STL.64 [R1+0x1980], R74 ;  /* 0x0019804a01007387 */ /* 0x0003e80000100a00 */
[----:B-1----:R-:W4:Y:S04]  /*3bcd0*/  LDL.LU.64 R74, [R1+0x8330] ;  /* 0x00833000014a7983 */ /* 0x002f280000300a00 */
[----:B------:R-:W-:Y:S04]  /*3bce0*/  STL.64 [R1+0x1978], R242 ;  /* 0x001978f201007387 */ /* 0x000fe80000100a00 */
[----:B------:R1:W-:Y:S01]  /*3bcf0*/  STL.64 [R1+0x1970], R184 ;  /* 0x001970b801007387 */ /* 0x0003e20000100a00 */
[----:B------:R-:W-:-:S03]  /*3bd00*/  IMAD.WIDE R88, R249, 0x4, R88 ;  /* 0x00000004f9587825 */ /* 0x000fc600078e0258 */
[----:B-1----:R-:W4:Y:S04]  /*3bd10*/  LDL.LU.64 R184, [R1+0x2b0] ;  /* 0x0002b00001b87983 */ /* 0x002f280000300a00 */
[----:B------:R1:W-:Y:S01]  /*3bd20*/  STL.64 [R1+0x1968], R170 ;  /* 0x001968aa01007387 */ /* 0x0003e20000100a00 */
[----:B------:R-:W-:-:S03]  /*3bd30*/  IMAD.WIDE R200, R249, 0x4, R200 ;  /* 0x00000004f9c87825 */ /* 0x000fc600078e02c8 */
[----:B-1----:R-:W4:Y:S04]  /*3bd40*/  LDL.LU.64 R170, [R1+0x2a8] ;  /* 0x0002a80001aa7983 */ /* 0x002f280000300a00 */
[----:B------:R1:W-:Y:S04]  /*3bd50*/  STL.64 [R1+0x1960], R38 ;  /* 0x0019602601007387 */ /* 0x0003e80000100a00 */
[----:B------:R-:W4:Y:S01]  /*3bd60*/  LDL.LU.64 R242, [R1+0x2a0] ;  /* 0x0002a00001f27983 */ /* 0x000f220000300a00 */
[----:B------:R-:W-:-:S03]  /*3bd70*/  IMAD.WIDE R2, R249, 0x4, R2 ;  /* 0x00000004f9027825 */ /* 0x000fc600078e0202 */
[----:B-1----:R-:W4:Y:S04]  /*3bd80*/  LDL.LU.64 R38, [R1+0x298] ;  /* 0x0002980001267983 */ /* 0x002f280000300a00 */
[----:B------:R1:W-:Y:S04]  /*3bd90*/  STL.64 [R1+0x1958], R88 ;  /* 0x0019585801007387 */ /* 0x0003e80000100a00 */
        /* <DEDUP_REMOVED lines=8> */
[----:B-1----:R-:W4:Y:S01]  /*3be20*/  LDL.LU.64 R2, [R1+0x8308] ;  /* 0x0083080001027983 */ /* 0x002f220000300a00 */
[----:B------:R-:W-:-:S04]  /*3be30*/  IMAD.WIDE R234, R249, 0x4, R234 ;  /* 0x00000004f9ea7825 */ /* 0x000fc800078e02ea */
[C---:B------:R-:W-:Y:S01]  /*3be40*/  IMAD.WIDE R56, R249.reuse, 0x4, R56 ;  /* 0x00000004f9387825 */ /* 0x040fe200078e0238 */
[----:B------:R1:W-:Y:S04]  /*3be50*/  STL.64 [R1+0x1930], R234 ;  /* 0x001930ea01007387 */ /* 0x0003e80000100a00 */
[----:B-1----:R-:W4:Y:S04]  /*3be60*/  LDL.LU.64 R234, [R1+0x8300] ;  /* 0x0083000001ea7983 */ /* 0x002f280000300a00 */
[----:B------:R1:W-:Y:S02]  /*3be70*/  STL.64 [R1+0x1928], R56 ;  /* 0x0019283801007387 */ /* 0x0003e40000100a00 */
[----:B-1----:R-:W-:-:S02]  /*3be80*/  IMAD.WIDE R56, R249, 0x4, R228 ;  /* 0x00000004f9387825 */ /* 0x002fc400078e02e4 */
[----:B------:R-:W4:Y:S02]  /*3be90*/  LDL.LU.64 R228, [R1+0x270] ;  /* 0x0002700001e47983 */ /* 0x000f240000300a00 */
[C---:B------:R-:W-:Y:S02]  /*3bea0*/  IMAD.WIDE R232, R249.reuse, 0x4, R232 ;  /* 0x00000004f9e87825 */ /* 0x040fe400078e02e8 */
[----:B------:R1:W-:Y:S02]  /*3beb0*/  STL.64 [R1+0x1920], R56 ;  /* 0x0019203801007387 */ /* 0x0003e40000100a00 */
[C---:B------:R-:W-:Y:S02]  /*3bec0*/  IMAD.WIDE R218, R249.reuse, 0x4, R218 ;  /* 0x00000004f9da7825 */ /* 0x040fe400078e02da */
[----:B-1----:R-:W4:Y:S02]  /*3bed0*/  LDL.LU.64 R56, [R1+0x268] ;  /* 0x0002680001387983 */ /* 0x002f240000300a00 */
[----:B------:R-:W-:-:S04]  /*3bee0*/  IMAD.WIDE R186, R249, 0x4, R186 ;  /* 0x00000004f9ba7825 */ /* 0x000fc800078e02ba */
[----:B------:R-:W-:-:S04]  /*3bef0*/  IMAD.WIDE R122, R249, 0x4, R122 ;  /* 0x00000004f97a7825 */ /* 0x000fc800078e027a */
[----:B--2---:R-:W-:-:S04]  /*3bf00*/  IMAD.WIDE R216, R249, 0x4, R216 ;  /* 0x00000004f9d87825 */ /* 0x004fc800078e02d8 */
[----:B---3--:R-:W-:-:S04]  /*3bf10*/  IMAD.WIDE R202, R249, 0x4, R202 ;  /* 0x00000004f9ca7825 */ /* 0x008fc800078e02ca */
[----:B------:R-:W-:-:S04]  /*3bf20*/  IMAD.WIDE R10, R249, 0x4, R10 ;  /* 0x00000004f90a7825 */ /* 0x000fc800078e020a */
[----:B----4-:R-:W-:-:S04]  /*3bf30*/  IMAD.WIDE R8, R249, 0x4, R8 ;  /* 0x00000004f9087825 */ /* 0x010fc800078e0208 */
[----:B------:R-:W-:-:S04]  /*3bf40*/  IMAD.WIDE R168, R249, 0x4, R168 ;  /* 0x00000004f9a87825 */ /* 0x000fc800078e02a8 */
        /* <DEDUP_REMOVED lines=10> */
[----:B------:R-:W-:-:S05]  /*3bff0*/  IMAD.WIDE R2, R249, 0x4, R2 ;  /* 0x00000004f9027825 */ /* 0x000fca00078e0202 */
[----:B------:R1:W-:Y:S04]  /*3c000*/  STL.64 [R1+0x1918], R2 ;  /* 0x0019180201007387 */ /* 0x0003e80000100a00 */
[----:B-1----:R-:W2:Y:S04]  /*3c010*/  LDL.LU.64 R2, [R1+0x82f8] ;  /* 0x0082f80001027983 */ /* 0x002ea80000300a00 */
[----:B------:R1:W-:Y:S04]  /*3c020*/  STL.64 [R1+0x1910], R42 ;  /* 0x0019102a01007387 */ /* 0x0003e80000100a00 */
[----:B-1----:R-:W3:Y:S04]  /*3c030*/  LDL.LU.64 R42, [R1+0x258] ;  /* 0x00025800012a7983 */ /* 0x002ee80000300a00 */
[----:B------:R1:W-:Y:S04]  /*3c040*/  STL.64 [R1+0x1908], R232 ;  /* 0x001908e801007387 */ /* 0x0003e80000100a00 */
[----:B-1----:R-:W4:Y:S04]  /*3c050*/  LDL.LU.64 R232, [R1+0x82f0] ;  /* 0x0082f00001e87983 */ /* 0x002f280000300a00 */
[----:B------:R1:W-:Y:S04]  /*3c060*/  STL.64 [R1+0x1900], R218 ;  /* 0x001900da01007387 */ /* 0x0003e80000100a00 */
[----:B-1----:R-:W2:Y:S04]  /*3c070*/  LDL.LU.64 R218, [R1+0x82e8] ;  /* 0x0082e80001da7983 */ /* 0x002ea80000300a00 */
[----:B------:R1:W-:Y:S04]  /*3c080*/  STL.64 [R1+0x18f8], R216 ;  /* 0x0018f8d801007387 */ /* 0x0003e80000100a00 */
[----:B-1----:R-:W2:Y:S04]  /*3c090*/  LDL.LU.64 R216, [R1+0x82e0] ;  /* 0x0082e00001d87983 */ /* 0x002ea80000300a00 */
[----:B------:R1:W-:Y:S04]  /*3c0a0*/  STL.64 [R1+0x18f0], R202 ;  /* 0x0018f0ca01007387 */ /* 0x0003e80000100a00 */
[----:B-1----:R-:W2:Y:S04]  /*3c0b0*/  LDL.LU.64 R202, [R1+0x82d8] ;  /* 0x0082d80001ca7983 */ /* 0x002ea80000300a00 */
[----:B------:R1:W-:Y:S04]  /*3c0c0*/  STL.64 [R1+0x18e8], R10 ;  /* 0x0018e80a01007387 */ /* 0x0003e80000100a00 */
[----:B-1----:R-:W2:Y:S04]  /*3c0d0*/  LDL.LU.64 R10, [R1+0x230] ;  /* 0x00023000010a7983 */ /* 0x002ea80000300a00 */
        /* <DEDUP_REMOVED lines=10> */
[----:B------:R1:W-:Y:S01]  /*3c180*/  STL.64 [R1+0x18b8], R184 ;  /* 0x0018b8b801007387 */ /* 0x0003e20000100a00 */
        /* <DEDUP_REMOVED lines=18> */
[----:B------:R-:W-:-:S05]  /*3c2b0*/  IMAD.WIDE R56, R249, 0x4, R56 ;  /* 0x00000004f9387825 */ /* 0x000fca00078e0238 */
[----:B------:R1:W-:Y:S01]  /*3c2c0*/  STL.64 [R1+0x1870], R56 ;  /* 0x0018703801007387 */ /* 0x0003e20000100a00 */
[----:B---3--:R-:W-:-:S04]  /*3c2d0*/  IMAD.WIDE R42, R249, 0x4, R42 ;  /* 0x00000004f92a7825 */ /* 0x008fc800078e022a */
[----:B------:R-:W-:-:S04]  /*3c2e0*/  IMAD.WIDE R40, R249, 0x4, R40 ;  /* 0x00000004f9287825 */ /* 0x000fc800078e0228 */
[----:B------:R-:W-:-:S04]  /*3c2f0*/  IMAD.WIDE R152, R249, 0x4, R152 ;  /* 0x00000004f9987825 */ /* 0x000fc800078e0298 */
[----:B------:R-:W-:-:S04]  /*3c300*/  IMAD.WIDE R138, R249, 0x4, R138 ;  /* 0x00000004f98a7825 */ /* 0x000fc800078e028a */
[----:B------:R-:W-:-:S04]  /*3c310*/  IMAD.WIDE R136, R249, 0x4, R136 ;  /* 0x00000004f9887825 */ /* 0x000fc800078e0288 */
[----:B--2---:R-:W-:-:S04]  /*3c320*/  IMAD.WIDE R10, R249, 0x4, R10 ;  /* 0x00000004f90a7825 */ /* 0x004fc800078e020a */
[----:B----4-:R-:W-:-:S04]  /*3c330*/  IMAD.WIDE R8, R249, 0x4, R8 ;  /* 0x00000004f9087825 */ /* 0x010fc800078e0208 */
[----:B------:R-:W-:-:S04]  /*3c340*/  IMAD.WIDE R102, R249, 0x4, R102 ;  /* 0x00000004f9667825 */ /* 0x000fc800078e0266 */
[C---:B-1----:R-:W-:Y:S02]  /*3c350*/  IMAD.WIDE R56, R249.reuse, 0x4, R228 ;  /* 0x00000004f9387825 */ /* 0x042fe400078e02e4 */
[----:B------:R-:W2:Y:S04]  /*3c360*/  LDL.LU.64 R228, [R1+0x1b0] ;  /* 0x0001b00001e47983 */ /* 0x000ea80000300a00 */
[----:B------:R1:W-:Y:S04]  /*3c370*/  STL.64 [R1+0x1868], R56 ;  /* 0x0018683801007387 */ /* 0x0003e80000100a00 */
[----:B-1----:R-:W3:Y:S04]  /*3c380*/  LDL.LU.64 R56, [R1+0x1a8] ;  /* 0x0001a80001387983 */ /* 0x002ee80000300a00 */
        /* <DEDUP_REMOVED lines=18> */
[----:B------:R1:W-:Y:S03]  /*3c4b0*/  STL.64 [R1+0x1820], R122 ;  /* 0x0018207a01007387 */ /* 0x0003e60000100a00 */
[----:B------:R-:W-:-:S04]  /*3c4c0*/  IMAD.WIDE R106, R249, 0x4, R106 ;  /* 0x00000004f96a7825 */ /* 0x000fc800078e026a */
[C---:B------:R-:W-:Y:S01]  /*3c4d0*/  IMAD.WIDE R104, R249.reuse, 0x4, R104 ;  /* 0x00000004f9687825 */ /* 0x040fe200078e0268 */
[----:B-1----:R-:W4:Y:S03]  /*3c4e0*/  LDL.LU.64 R122, [R1+0x8280] ;  /* 0x00828000017a7983 */ /* 0x002f260000300a00 */
[C---:B------:R-:W-:Y:S01]  /*3c4f0*/  IMAD.WIDE R90, R249.reuse, 0x4, R90 ;  /* 0x00000004f95a7825 */ /* 0x040fe200078e025a */
[----:B------:R1:W-:Y:S03]  /*3c500*/  STL.64 [R1+0x1818], R120 ;  /* 0x0018187801007387 */ /* 0x0003e60000100a00 */
[C---:B------:R-:W-:Y:S01]  /*3c510*/  IMAD.WIDE R242, R249.reuse, 0x4, R242 ;  /* 0x00000004f9f27825 */ /* 0x040fe200078e02f2 */
[----:B-1----:R-:W4:Y:S04]  /*3c520*/  LDL.LU.64 R120, [R1+0x8278] ;  /* 0x0082780001787983 */ /* 0x002f280000300a00 */
[----:B------:R1:W-:Y:S01]  /*3c530*/  STL.64 [R1+0x1810], R106 ;  /* 0x0018106a01007387 */ /* 0x0003e20000100a00 */
[----:B------:R-:W-:-:S03]  /*3c540*/  IMAD.WIDE R88, R249, 0x4, R88 ;  /* 0x00000004f9587825 */ /* 0x000fc600078e0258 */
        /* <DEDUP_REMOVED lines=8> */
[----:B------:R-:W-:-:S04]  /*3c5d0*/  IMAD.WIDE R72, R249, 0x4, R72 ;  /* 0x00000004f9487825 */ /* 0x000fc800078e0248 */
[C---:B-1----:R-:W-:Y:S02]  /*3c5e0*/  IMAD.WIDE R242, R249.reuse, 0x4, R38 ;  /* 0x00000004f9f27825 */ /* 0x042fe400078e0226 */
[----:B------:R-:W4:Y:S04]  /*3c5f0*/  LDL.LU.64 R38, [R1+0x130] ;  /* 0x0001300001267983 */ /* 0x000f280000300a00 */
[----:B------:R1:W-:Y:S01]  /*3c600*/  STL.64 [R1+0x17f0], R242 ;  /* 0x0017f0f201007387 */ /* 0x0003e20000100a00 */
[----:B------:R-:W-:-:S04]  /*3c610*/  IMAD.WIDE R58, R249, 0x4, R58 ;  /* 0x00000004f93a7825 */ /* 0x000fc800078e023a */
[C---:B------:R-:W-:Y:S01]  /*3c620*/  IMAD.WIDE R230, R249.reuse, 0x4, R230 ;  /* 0x00000004f9e67825 */ /* 0x040fe200078e02e6 */
[----:B-1----:R-:W4:Y:S04]  /*3c630*/  LDL.LU.64 R242, [R1+0x128] ;  /* 0x0001280001f27983 */ /* 0x002f280000300a00 */
[----:B------:R1:W-:Y:S04]  /*3c640*/  STL.64 [R1+0x17e8], R88 ;  /* 0x0017e85801007387 */ /* 0x0003e80000100a00 */
[----:B-1----:R-:W4:Y:S04]  /*3c650*/  LDL.LU.64 R88, [R1+0x8258] ;  /* 0x0082580001587983 */ /* 0x002f280000300a00 */
[----:B------:R1:W-:Y:S04]  /*3c660*/  STL.64 [R1+0x17e0], R74 ;  /* 0x0017e04a01007387 */ /* 0x0003e80000100a00 */
[----:B-1----:R-:W4:Y:S04]  /*3c670*/  LDL.LU.64 R74, [R1+0x8250] ;  /* 0x00825000014a7983 */ /* 0x002f280000300a00 */
[----:B------:R1:W-:Y:S01]  /*3c680*/  STL.64 [R1+0x17d8], R86 ;  /* 0x0017d85601007387 */ /* 0x0003e20000100a00 */
[----:B--2---:R-:W-:-:S03]  /*3c690*/  IMAD.WIDE R228, R249, 0x4, R228 ;  /* 0x00000004f9e47825 */ /* 0x004fc600078e02e4 */
[----:B-1----:R-:W2:Y:S04]  /*3c6a0*/  LDL.LU.64 R86, [R1+0x118] ;  /* 0x0001180001567983 */ /* 0x002ea80000300a00 */
[----:B------:R1:W-:Y:S01]  /*3c6b0*/  STL.64 [R1+0x17d0], R72 ;  /* 0x0017d04801007387 */ /* 0x0003e20000100a00 */
[----:B---3--:R-:W-:-:S03]  /*3c6c0*/  IMAD.WIDE R56, R249, 0x4, R56 ;  /* 0x00000004f9387825 */ /* 0x008fc600078e0238 */
[----:B-1----:R-:W3:Y:S04]  /*3c6d0*/  LDL.LU.64 R72, [R1+0x8248] ;  /* 0x0082480001487983 */ /* 0x002ee80000300a00 */
[----:B------:R1:W-:Y:S01]  /*3c6e0*/  STL.64 [R1+0x17c8], R58 ;  /* 0x0017c83a01007387 */ /* 0x0003e20000100a00 */
[----:B----4-:R-:W-:-:S03]  /*3c6f0*/  IMAD.WIDE R42, R249, 0x4, R42 ;  /* 0x00000004f92a7825 */ /* 0x010fc600078e022a */
[----:B-1----:R-:W4:Y:S04]  /*3c700*/  LDL.LU.64 R58, [R1+0x8240] ;  /* 0x00824000013a7983 */ /* 0x002f280000300a00 */
[----:B------:R1:W-:Y:S01]  /*3c710*/  STL.64 [R1+0x17c0], R230 ;  /* 0x0017c0e601007387 */ /* 0x0003e20000100a00 */
[----:B------:R-:W-:-:S04]  /*3c720*/  IMAD.WIDE R26, R249, 0x4, R26 ;  /* 0x00000004f91a7825 */ /* 0x000fc800078e021a */
[C---:B------:R-:W-:Y:S01]  /*3c730*/  IMAD.WIDE R40, R249.reuse, 0x4, R40 ;  /* 0x00000004f9287825 */ /* 0x040fe200078e0228 */
[----:B-1----:R-:W2:Y:S04]  /*3c740*/  LDL.LU.64 R230, [R1+0xf0] ;  /* 0x0000f00001e67983 */ /* 0x002ea80000300a00 */
[----:B------:R1:W-:Y:S01]  /*3c750*/  STL.64 [R1+0x17b8], R228 ;  /* 0x0017b8e401007387 */ /* 0x0003e20000100a00 */
[----:B------:R-:W-:-:S04]  /*3c760*/  IMAD.WIDE R166, R249, 0x4, R166 ;  /* 0x00000004f9a67825 */ /* 0x000fc800078e02a6 */
[C---:B------:R-:W-:Y:S01]  /*3c770*/  IMAD.WIDE R164, R249.reuse, 0x4, R164 ;  /* 0x00000004f9a47825 */ /* 0x040fe200078e02a4 */
[----:B-1----:R-:W2:Y:S04]  /*3c780*/  LDL.LU.64 R228, [R1+0xe8] ;  /* 0x0000e80001e47983 */ /* 0x002ea80000300a00 */
[----:B------:R1:W-:Y:S01]  /*3c790*/  STL.64 [R1+0x17b0], R56 ;  /* 0x0017b03801007387 */ /* 0x0003e20000100a00 */
[----:B------:R-:W-:-:S03]  /*3c7a0*/  IMAD.WIDE R24, R249, 0x4, R24 ;  /* 0x00000004f9187825 */ /* 0x000fc600078e0218 */
[----:B-1----:R-:W2:Y:S04]  /*3c7b0*/  LDL.LU.64 R56, [R1+0x8238] ;  /* 0x0082380001387983 */ /* 0x002ea80000300a00 */
[----:B------:R1:W-:Y:S04]  /*3c7c0*/  STL.64 [R1+0x17a8], R42 ;  /* 0x0017a82a01007387 */ /* 0x0003e80000100a00 */
[----:B-1----:R-:W2:Y:S04]  /*3c7d0*/  LDL.LU.64 R42, [R1+0x8230] ;  /* 0x00823000012a7983 */ /* 0x002ea80000300a00 */
[----:B------:R1:W-:Y:S01]  /*3c7e0*/  STL.64 [R1+0x17a0], R40 ;  /* 0x0017a02801007387 */ /* 0x0003e20000100a00 */
[----:B------:R-:W-:-:S03]  /*3c7f0*/  IMAD.WIDE R10, R249, 0x4, R10 ;  /* 0x00000004f90a7825 */ /* 0x000fc600078e020a */
[----:B-1----:R-:W2:Y:S04]  /*3c800*/  LDL.LU.64 R40, [R1+0x8228] ;  /* 0x0082280001287983 */ /* 0x002ea80000300a00 */
[----:B------:R1:W-:Y:S01]  /*3c810*/  STL.64 [R1+0x1798], R26 ;  /* 0x0017981a01007387 */ /* 0x0003e20000100a00 */
[----:B------:R-:W-:-:S03]  /*3c820*/  IMAD.WIDE R8, R249, 0x4, R8 ;  /* 0x00000004f9087825 */ /* 0x000fc600078e0208 */
[----:B-1----:R-:W2:Y:S04]  /*3c830*/  LDL.LU.64 R26, [R1+0x8220] ;  /* 0x00822000011a7983 */ /* 0x002ea80000300a00 */
[----:B------:R1:W-:Y:S01]  /*3c840*/  STL.64 [R1+0x1790], R166 ;  /* 0x001790a601007387 */ /* 0x0003e20000100a00 */
[----:B------:R-:W-:-:S03]  /*3c850*/  IMAD.WIDE R102, R249, 0x4, R102 ;  /* 0x00000004f9667825 */ /* 0x000fc600078e0266 */
        /* <DEDUP_REMOVED lines=10> */
[----:B-1----:R-:W2:Y:S01]  /*3c900*/  LDL.LU.64 R102, [R1+0x8200] ;  /* 0x0082000001667983 */ /* 0x002ea20000300a00 */
[----:B------:R-:W-:-:S04]  /*3c910*/  IMAD.WIDE R100, R249, 0x4, R100 ;  /* 0x00000004f9647825 */ /* 0x000fc800078e0264 */
[----:B------:R-:W-:-:S04]  /*3c920*/  IMAD.WIDE R4, R249, 0x4, R4 ;  /* 0x00000004f9047825 */ /* 0x000fc800078e0204 */
[----:B------:R-:W-:-:S04]  /*3c930*/  IMAD.WIDE R6, R249, 0x4, R6 ;  /* 0x00000004f9067825 */ /* 0x000fc800078e0206 */
[----:B------:R-:W-:-:S04]  /*3c940*/  IMAD.WIDE R84, R249, 0x4, R84 ;  /* 0x00000004f9547825 */ /* 0x000fc800078e0254 */
[----:B------:R-:W-:-:S04]  /*3c950*/  IMAD.WIDE R38, R249, 0x4, R38 ;  /* 0x00000004f9267825 */ /* 0x000fc800078e0226 */
[----:B--2---:R-:W-:-:S05]  /*3c960*/  IMAD.WIDE R102, R249, 0x4, R102 ;  /* 0x00000004f9667825 */ /* 0x004fca00078e0266 */
        /* <DEDUP_REMOVED lines=12> */
[----:B------:R-:W-:-:S05]  /*3ca30*/  IMAD.WIDE R242, R249, 0x4, R242 ;  /* 0x00000004f9f27825 */ /* 0x000fca00078e02f2 */
[----:B------:R2:W-:Y:S01]  /*3ca40*/  STL.64 [R1+0xf40], R242 ;  /* 0x000f40f201007387 */ /* 0x0005e20000100a00 */
[----:B------:R-:W-:-:S04]  /*3ca50*/  IMAD.WIDE R86, R249, 0x4, R86 ;  /* 0x00000004f9567825 */ /* 0x000fc800078e0256 */
[----:B------:R-:W-:-:S04]  /*3ca60*/  IMAD.WIDE R148, R249, 0x4, R148 ;  /* 0x00000004f9947825 */ /* 0x000fc800078e0294 */
[----:B------:R-:W-:-:S04]  /*3ca70*/  IMAD.WIDE R150, R249, 0x4, R150 ;  /* 0x00000004f9967825 */ /* 0x000fc800078e0296 */
[----:B------:R-:W-:-:S04]  /*3ca80*/  IMAD.WIDE R212, R249, 0x4, R212 ;  /* 0x00000004f9d47825 */ /* 0x000fc800078e02d4 */
[----:B------:R-:W-:-:S04]  /*3ca90*/  IMAD.WIDE R214, R249, 0x4, R214 ;  /* 0x00000004f9d67825 */ /* 0x000fc800078e02d6 */
[C---:B--2---:R-:W-:Y:S02]  /*3caa0*/  IMAD.WIDE R242, R249.reuse, 0x4, R38 ;  /* 0x00000004f9f27825 */ /* 0x044fe400078e0226 */
        /* <DEDUP_REMOVED lines=18> */
[----:B-1----:R-:W4:Y:S04]  /*3cbd0*/  LDL.LU.64 R230, [R1+0x81b0] ;  /* 0x0081b00001e67983 */ /* 0x002f280000300a00 */
[----:B------:R1:W-:Y:S01]  /*3cbe0*/  STL.64 [R1+0xf00], R228 ;  /* 0x000f00e401007387 */ /* 0x0003e20000100a00 */
[----:B------:R-:W-:-:S04]  /*3cbf0*/  IMAD.WIDE R182, R249, 0x4, R182 ;  /* 0x00000004f9b67825 */ /* 0x000fc800078e02b6 */
[C---:B------:R-:W-:Y:S01]  /*3cc00*/  IMAD.WIDE R180, R249.reuse, 0x4, R180 ;  /* 0x00000004f9b47825 */ /* 0x040fe200078e02b4 */
[----:B-1----:R-:W4:Y:S03]  /*3cc10*/  LDL.LU.64 R228, [R1+0x81a8] ;  /* 0x0081a80001e47983 */ /* 0x002f260000300a00 */
        /* <DEDUP_REMOVED lines=13> */
[----:B--2---:R-:W-:-:S04]  /*3ccf0*/  IMAD.WIDE R38, R249, 0x4, R38 ;  /* 0x00000004f9267825 */ /* 0x004fc800078e0226 */
[----:B---3--:R-:W-:-:S04]  /*3cd00*/  IMAD.WIDE R242, R249, 0x4, R242 ;  /* 0x00000004f9f27825 */ /* 0x008fc800078e02f2 */
[----:B----4-:R-:W-:-:S04]  /*3cd10*/  IMAD.WIDE R86, R249, 0x4, R86 ;  /* 0x00000004f9567825 */ /* 0x010fc800078e0256 */
        /* <DEDUP_REMOVED lines=50> */
[----:B------:R1:W-:Y:S02]  /*3d040*/  STL.64 [R1+0xe30], R242 ;  /* 0x000e30f201007387 */ /* 0x0003e40000100a00 */
[----:B-1----:R-:W-:-:S02]  /*3d050*/  IMAD.WIDE R242, R249, 0x4, R6 ;  /* 0x00000004f9f27825 */ /* 0x002fc400078e0206 */
[----:B------:R-:W2:Y:S04]  /*3d060*/  LDL.LU.64 R6, [R1+0x80e8] ;  /* 0x0080e80001067983 */ /* 0x000ea80000300a00 */
[----:B------:R1:W-:Y:S02]  /*3d070*/  STL.64 [R1+0xe28], R242 ;  /* 0x000e28f201007387 */ /* 0x0003e40000100a00 */
[C---:B-1----:R-:W-:Y:S02]  /*3d080*/  IMAD.WIDE R242, R249.reuse, 0x4, R4 ;  /* 0x00000004f9f27825 */ /* 0x042fe400078e0204 */
[----:B------:R-:W2:Y:S04]  /*3d090*/  LDL.LU.64 R4, [R1+0x80e0] ;  /* 0x0080e00001047983 */ /* 0x000ea80000300a00 */
[----:B------:R1:W-:Y:S02]  /*3d0a0*/  STL.64 [R1+0xe20], R242 ;  /* 0x000e20f201007387 */ /* 0x0003e40000100a00 */
[----:B-1----:R-:W-:-:S02]  /*3d0b0*/  IMAD.WIDE R242, R249, 0x4, R36 ;  /* 0x00000004f9f27825 */ /* 0x002fc400078e0224 */
[----:B------:R-:W3:Y:S04]  /*3d0c0*/  LDL.LU.64 R36, [R1+0x80d8] ;  /* 0x0080d80001247983 */ /* 0x000ee80000300a00 */
[----:B------:R1:W-:Y:S02]  /*3d0d0*/  STL.64 [R1+0xe18], R242 ;  /* 0x000e18f201007387 */ /* 0x0003e40000100a00 */
[C---:B-1----:R-:W-:Y:S02]  /*3d0e0*/  IMAD.WIDE R242, R249.reuse, 0x4, R22 ;  /* 0x00000004f9f27825 */ /* 0x042fe400078e0216 */
[----:B------:R-:W3:Y:S04]  /*3d0f0*/  LDL.LU.64 R22, [R1+0x80d0] ;  /* 0x0080d00001167983 */ /* 0x000ee80000300a00 */
[----:B------:R1:W-:Y:S02]  /*3d100*/  STL.64 [R1+0xe10], R242 ;  /* 0x000e10f201007387 */ /* 0x0003e40000100a00 */
[----:B-1----:R-:W-:-:S02]  /*3d110*/  IMAD.WIDE R242, R249, 0x4, R20 ;  /* 0x00000004f9f27825 */ /* 0x002fc400078e0214 */
[----:B------:R-:W4:Y:S02]  /*3d120*/  LDL.LU.64 R20, [R1+0x80c8] ;  /* 0x0080c80001147983 */ /* 0x000f240000300a00 */
[C---:B------:R-:W-:Y:S02]  /*3d130*/  IMAD.WIDE R250, R249.reuse, 0x4, R250 ;  /* 0x00000004f9fa7825 */ /* 0x040fe400078e02fa */
[----:B------:R2:W-:Y:S02]  /*3d140*/  STL.64 [R1+0xe08], R242 ;  /* 0x000e08f201007387 */ /* 0x0005e40000100a00 */
[C---:B------:R-:W-:Y:S02]  /*3d150*/  IMAD.WIDE R8, R249.reuse, 0x4, R8 ;  /* 0x00000004f9087825 */ /* 0x040fe400078e0208 */
[----:B------:R-:W-:Y:S02]  /*3d160*/  STL.64 [R1+0xe00], R250 ;  /* 0x000e00fa01007387 */ /* 0x000fe40000100a00 */
[----:B--2---:R-:W-:-:S04]  /*3d170*/  IMAD.WIDE R242, R249, 0x4, R4 ;  /* 0x00000004f9f27825 */ /* 0x004fc800078e0204 */
[C---:B------:R-:W-:Y:S01]  /*3d180*/  IMAD.WIDE R4, R249.reuse, 0x4, R6 ;  /* 0x00000004f9047825 */ /* 0x040fe200078e0206 */
[----:B------:R-:W-:Y:S03]  /*3d190*/  STL.64 [R1+0xdf8], R242 ;  /* 0x000df8f201007387 */ /* 0x000fe60000100a00 */
[C---:B------:R-:W-:Y:S01]  /*3d1a0*/  IMAD.WIDE R6, R249.reuse, 0x4, R10 ;  /* 0x00000004f9067825 */ /* 0x040fe200078e020a */
[----:B------:R1:W-:Y:S04]  /*3d1b0*/  STL.64 [R1+0xdf0], R4 ;  /* 0x000df00401007387 */ /* 0x0003e80000100a00 */
[----:B------:R2:W-:Y:S04]  /*3d1c0*/  STL.64 [R1+0xde8], R8 ;  /* 0x000de80801007387 */ /* 0x0005e80000100a00 */
[----:B------:R2:W-:Y:S01]  /*3d1d0*/  STL.64 [R1+0xde0], R6 ;  /* 0x000de00601007387 */ /* 0x0005e20000100a00 */
[----:B-1----:R-:W-:-:S04]  /*3d1e0*/  IMAD.WIDE R4, R249, 0x4, R12 ;  /* 0x00000004f9047825 */ /* 0x002fc800078e020c */
[C---:B--2---:R-:W-:Y:S01]  /*3d1f0*/  IMAD.WIDE R8, R249.reuse, 0x4, R14 ;  /* 0x00000004f9087825 */ /* 0x044fe200078e020e */
[----:B------:R1:W-:Y:S03]  /*3d200*/  STL.64 [R1+0xdd8], R4 ;  /* 0x000dd80401007387 */ /* 0x0003e60000100a00 */
[C---:B------:R-:W-:Y:S01]  /*3d210*/  IMAD.WIDE R6, R249.reuse, 0x4, R16 ;  /* 0x00000004f9067825 */ /* 0x040fe200078e0210 */
[----:B------:R-:W-:Y:S04]  /*3d220*/  STL.64 [R1+0xdd0], R8 ;  /* 0x000dd00801007387 */ /* 0x000fe80000100a00 */
[----:B------:R3:W-:Y:S01]  /*3d230*/  STL.64 [R1+0xdc8], R6 ;  /* 0x000dc80601007387 */ /* 0x0007e20000100a00 */
[----:B-1----:R-:W-:-:S05]  /*3d240*/  IMAD.WIDE R4, R249, 0x4, R18 ;  /* 0x00000004f9047825 */ /* 0x002fca00078e0212 */
[----:B------:R1:W-:Y:S01]  /*3d250*/  STL.64 [R1+0xdc0], R4 ;  /* 0x000dc00401007387 */ /* 0x0003e20000100a00 */
[----:B---3--:R-:W-:-:S04]  /*3d260*/  IMAD.WIDE R6, R249, 0x4, R22 ;  /* 0x00000004f9067825 */ /* 0x008fc800078e0216 */
[----:B----4-:R-:W-:-:S04]  /*3d270*/  IMAD.WIDE R8, R249, 0x4, R20 ;  /* 0x00000004f9087825 */ /* 0x010fc800078e0214 */
[C---:B-1----:R-:W-:Y:S01]  /*3d280*/  IMAD.WIDE R4, R249.reuse, 0x4, R24 ;  /* 0x00000004f9047825 */ /* 0x042fe200078e0218 */
[----:B------:R1:W-:Y:S04]  /*3d290*/  STL.64 [R1+0xdb8], R8 ;  /* 0x000db80801007387 */ /* 0x0003e80000100a00 */
[----:B------:R2:W-:Y:S04]  /*3d2a0*/  STL.64 [R1+0xdb0], R6 ;  /* 0x000db00601007387 */ /* 0x0005e80000100a00 */
[----:B------:R3:W-:Y:S01]  /*3d2b0*/  STL.64 [R1+0xda8], R4 ;  /* 0x000da80401007387 */ /* 0x0007e20000100a00 */
[----:B-1----:R-:W-:-:S04]  /*3d2c0*/  IMAD.WIDE R8, R249, 0x4, R26 ;  /* 0x00000004f9087825 */ /* 0x002fc800078e021a */
[C---:B--2---:R-:W-:Y:S01]  /*3d2d0*/  IMAD.WIDE R6, R249.reuse, 0x4, R28 ;  /* 0x00000004f9067825 */ /* 0x044fe200078e021c */
[----:B------:R1:W-:Y:S03]  /*3d2e0*/  STL.64 [R1+0xda0], R8 ;  /* 0x000da00801007387 */ /* 0x0003e60000100a00 */
[C---:B---3--:R-:W-:Y:S01]  /*3d2f0*/  IMAD.WIDE R4, R249.reuse, 0x4, R30 ;  /* 0x00000004f9047825 */ /* 0x048fe200078e021e */
        /* <DEDUP_REMOVED lines=72> */
[----:B------:R-:W-:Y:S04]  /*3d780*/  STL.64 [R1+0x820], R6 ;  /* 0x0008200601007387 */ /* 0x000fe80000100a00 */
[----:B------:R2:W-:Y:S01]  /*3d790*/  STL.64 [R1+0x5d8], R4 ;  /* 0x0005d80401007387 */ /* 0x0005e20000100a00 */
[----:B-1----:R-:W-:-:S03]  /*3d7a0*/  IMAD.WIDE R8, R249, 0x4, R104 ;  /* 0x00000004f9087825 */ /* 0x002fc600078e0268 */
[----:B--2---:R-:W2:Y:S04]  /*3d7b0*/  LDL.LU.64 R4, [R1+0x420] ;  /* 0x0004200001047983 */ /* 0x004ea80000300a00 */
[----:B------:R-:W-:Y:S04]  /*3d7c0*/  STL.64 [R1+0x5a0], R8 ;  /* 0x0005a00801007387 */ /* 0x000fe80000100a00 */
[----:B------:R-:W3:Y:S01]  /*3d7d0*/  LDL.LU.64 R250, [R1+0x418] ;  /* 0x0004180001fa7983 */ /* 0x000ee20000300a00 */
[----:B------:R-:W-:-:S04]  /*3d7e0*/  IMAD.WIDE R6, R249, 0x4, R106 ;  /* 0x00000004f9067825 */ /* 0x000fc800078e026a */
[----:B------:R-:W-:Y:S01]  /*3d7f0*/  VIADD R248, R247, 0x100000 ;  /* 0x00100000f7f87836 */ /* 0x000fe20000000000 */
[----:B------:R3:W-:Y:S04]  /*3d800*/  STL.64 [R1+0x188], R6 ;  /* 0x0001880601007387 */ /* 0x0007e80000100a00 */
[----:B------:R1:W-:Y:S04]  /*3d810*/  LDGSTS.E [R248+-0x78100], desc[UR74][R240.64], !P6 ;  /* 0x87f00000f0f87fae */ /* 0x0003e8000f1a104a */
[----:B------:R4:W-:Y:S01]  /*3d820*/  LDGSTS.E [R248+-0x78080], desc[UR74][R244.64], !P6 ;  /* 0x87f80000f4f87fae */ /* 0x0009e2000f1a104a */
[----:B------:R-:W-:-:S02]  /*3d830*/  ISETP.GE.U32.AND P6, PT, R252, 0x7fffff00, PT ;  /* 0x7fffff00fc00780c */ /* 0x000fc40003fc6070 */
[----:B------:R-:W1:Y:S01]  /*3d840*/  LDC R252, c[0x0][0x3a0] ;  /* 0x0000e800fffc7b82 */ /* 0x000e620000000800 */
[----:B------:R-:W-:Y:S01]  /*3d850*/  IMAD.WIDE R242, R249, 0x4, R108 ;  /* 0x00000004f9f27825 */ /* 0x000fe200078e026c */
[----:B------:R-:W-:-:S03]  /*3d860*/  USHF.L.U32 UR10, UR6, 0x7, URZ ;  /* 0x00000007060a7899 */ /* 0x000fc600080006ff */
        /* <DEDUP_REMOVED lines=64> */
[C---:B---3--:R-:W-:Y:S02]  /*3dc70*/  IMAD.WIDE R6, R249.reuse, 0x4, R250 ;  /* 0x00000004f9067825 */ /* 0x048fe400078e02fa */
[----:B------:R-:W3:Y:S08]  /*3dc80*/  LDC R251, c[0x0][0x3a0] ;  /* 0x0000e800fffb7b82 */ /* 0x000ef00000000800 */
[----:B------:R-:W4:Y:S01]  /*3dc90*/  LDC R250, c[0x0][0x3a0] ;  /* 0x0000e800fffa7b82 */ /* 0x000f220000000800 */
[----:B--2---:R-:W-:-:S04]  /*3dca0*/  IMAD.WIDE R8, R249, 0x4, R4 ;  /* 0x00000004f9087825 */ /* 0x004fc800078e0204 */
[----:B------:R-:W-:-:S04]  /*3dcb0*/  IMAD.WIDE R238, R249, 0x4, R238 ;  /* 0x00000004f9ee7825 */ /* 0x000fc800078e02ee */
[----:B-1----:R-:W-:-:S04]  /*3dcc0*/  IMAD.WIDE R240, R249, 0x4, R240 ;  /* 0x00000004f9f07825 */ /* 0x002fc800078e02f0 */
[----:B------:R-:W-:Y:S01]  /*3dcd0*/  IMAD.WIDE R4, R249, 0x4, R244 ;  /* 0x00000004f9047825 */ /* 0x000fe200078e02f4 */
[----:B---3--:R-:W-:-:S03]  /*3dce0*/  IADD3 R251, PT, PT, R251, -0x85, RZ ;  /* 0xffffff7bfbfb7810 */ /* 0x008fc60007ffe0ff */
[----:B----4-:R-:W-:Y:S01]  /*3dcf0*/  VIADD R250, R250, 0xffffff77 ;  /* 0xffffff77fafa7836 */ /* 0x010fe20000000000 */
[C---:B------:R-:W-:Y:S01]  /*3dd00*/  LOP3.LUT R249, R0.reuse, 0x10, RZ, 0x3c, !PT ;  /* 0x0000001000f97812 */ /* 0x040fe200078e3cff */
[----:B------:R-:W-:Y:S01]  /*3dd10*/  IMAD.U32 R244, RZ, RZ, UR10 ;  /* 0x0000000afff47e24 */ /* 0x000fe2000f8e00ff */
[C---:B------:R-:W-:Y:S02]  /*3dd20*/  LOP3.LUT R248, R0.reuse, 0x30, RZ, 0x3c, !PT ;  /* 0x0000003000f87812 */ /* 0x040fe400078e3cff */
[C---:B------:R-:W-:Y:S02]  /*3dd30*/  LOP3.LUT R245, R0.reuse, 0x50, RZ, 0x3c, !PT ;  /* 0x0000005000f57812 */ /* 0x040fe400078e3cff */
[----:B------:R-:W-:Y:S01]  /*3dd40*/  LOP3.LUT R0, R0, 0x70, RZ, 0x3c, !PT ;  /* 0x0000007000007812 */ /* 0x000fe200078e3cff */
[----:B------:R-:W2:Y:S04]  /*3dd50*/  LDL.LU.64 R30, [R1+0x5a8] ;  /* 0x0005a800011e7983 */ /* 0x000ea80000300a00 */
[----:B------:R-:W3:Y:S04]  /*3dd60*/  LDL.LU.64 R24, [R1+0x8e8] ;  /* 0x0008e80001187983 */ /* 0x000ee80000300a00 */
[----:B------:R-:W4:Y:S04]  /*3dd70*/  LDL.LU.64 R22, [R1+0x8f0] ;  /* 0x0008f00001167983 */ /* 0x000f280000300a00 */
[----:B------:R-:W2:Y:S04]  /*3dd80*/  LDL.LU.64 R10, [R1+0x8f8] ;  /* 0x0008f800010a7983 */ /* 0x000ea80000300a00 */
[----:B------:R-:W2:Y:S04]  /*3dd90*/  LDL.LU.64 R20, [R1+0xa90] ;  /* 0x000a900001147983 */ /* 0x000ea80000300a00 */
[----:B------:R-:W2:Y:S04]  /*3dda0*/  LDL.LU.64 R18, [R1+0xa88] ;  /* 0x000a880001127983 */ /* 0x000ea80000300a00 */
[----:B------:R-:W2:Y:S04]  /*3ddb0*/  LDL.LU.64 R16, [R1+0x908] ;  /* 0x0009080001107983 */ /* 0x000ea80000300a00 */
[----:B------:R-:W2:Y:S04]  /*3ddc0*/  LDL.LU.64 R28, [R1+0x588] ;  /* 0x00058800011c7983 */ /* 0x000ea80000300a00 */
[----:B------:R-:W2:Y:S04]  /*3ddd0*/  LDL.LU.64 R14, [R1+0xaa8] ;  /* 0x000aa800010e7983 */ /* 0x000ea80000300a00 */
[----:B------:R-:W3:Y:S04]  /*3dde0*/  LDL.LU.64 R26, [R1+0xa98] ;  /* 0x000a9800011a7983 */ /* 0x000ee80000300a00 */
[----:B------:R-:W4:Y:S01]  /*3ddf0*/  LDL.LU.64 R12, [R1+0xb10] ;  /* 0x000b1000010c7983 */ /* 0x000f220000300a00 */
[----:B------:R-:W-:Y:S01]  /*3de00*/  VIADD R249, R249, UR4 ;  /* 0x00000004f9f97c36 */ /* 0x000fe20008000000 */
[----:B------:R-:W-:Y:S01]  /*3de10*/  IADD3 R248, PT, PT, R248, UR4, RZ ;  /* 0x00000004f8f87c10 */ /* 0x000fe2000fffe0ff */
[----:B------:R-:W-:Y:S01]  /*3de20*/  VIADD R245, R245, UR4 ;  /* 0x00000004f5f57c36 */ /* 0x000fe20008000000 */
[----:B------:R-:W-:Y:S01]  /*3de30*/  STL.64 [R1+0x82f8], R250 ;  /* 0x0082f8fa01007387 */ /* 0x000fe20000100a00 */
[----:B------:R-:W-:-:S03]  /*3de40*/  VIADD R0, R0, UR4 ;  /* 0x0000000400007c36 */ /* 0x000fc60008000000 */
[----:B------:R-:W-:Y:S04]  /*3de50*/  STL.64 [R1+0x82f0], R242 ;  /* 0x0082f0f201007387 */ /* 0x000fe80000100a00 */
        /* <DEDUP_REMOVED lines=68> */
[----:B------:R1:W-:Y:S04]  /*3e2a0*/  STL.64 [R1+0x80c8], R4 ;  /* 0x0080c80401007387 */ /* 0x0003e80000100a00 */
[----:B------:R-:W0:Y:S04]  /*3e2b0*/  LDGDEPBAR ;  /* 0x00000000000079af */ /* 0x000e280000000000 */
[----:B--2---:R-:W-:Y:S01]  /*3e2c0*/  LDGSTS.E [R2], desc[UR74][R30.64], P5 ;  /* 0x000000001e027fae */ /* 0x004fe2000a9a104a */
[----:B-1----:R-:W-:-:S03]  /*3e2d0*/  IMAD.WIDE R4, R244, 0x4, R30 ;  /* 0x00000004f4047825 */ /* 0x002fc600078e021e */
[----:B---3--:R-:W-:Y:S04]  /*3e2e0*/  LDGSTS.E [R2+0x80], desc[UR74][R24.64], P0 ;  /* 0x0008000018027fae */ /* 0x008fe800081a104a */
[----:B----4-:R-:W-:Y:S04]  /*3e2f0*/  LDGSTS.E [R2+0x100], desc[UR74][R22.64], P1 ;  /* 0x0010000016027fae */ /* 0x010fe800089a104a */
[----:B------:R-:W2:Y:S04]  /*3e300*/  LDL.LU.64 R30, [R1+0x590] ;  /* 0x00059000011e7983 */ /* 0x000ea80000300a00 */
[----:B------:R1:W-:Y:S04]  /*3e310*/  STL.64 [R1+0xce8], R4 ;  /* 0x000ce80401007387 */ /* 0x0003e80000100a00 */
[----:B------:R-:W-:Y:S04]  /*3e320*/  LDGSTS.E [R2+0x180], desc[UR74][R10.64], P3 ;  /* 0x001800000a027fae */ /* 0x000fe800099a104a */
[----:B------:R-:W-:Y:S01]  /*3e330*/  LDGSTS.E [R2+0x1000], desc[UR74][R20.64], P5 ;  /* 0x0100000014027fae */ /* 0x000fe2000a9a104a */
[----:B-1----:R-:W-:-:S03]  /*3e340*/  IMAD.WIDE R4, R244, 0x4, R24 ;  /* 0x00000004f4047825 */ /* 0x002fc600078e0218 */
[----:B------:R-:W-:Y:S04]  /*3e350*/  LDGSTS.E [R2+0x1080], desc[UR74][R18.64], P0 ;  /* 0x0108000012027fae */ /* 0x000fe800081a104a */
[----:B------:R-:W3:Y:S04]  /*3e360*/  LDL.LU.64 R24, [R1+0xb20] ;  /* 0x000b200001187983 */ /* 0x000ee80000300a00 */
[----:B------:R1:W-:Y:S04]  /*3e370*/  STL.64 [R1+0xcd8], R4 ;  /* 0x000cd80401007387 */ /* 0x0003e80000100a00 */
[----:B------:R-:W-:Y:S04]  /*3e380*/  LDGSTS.E [R2+0x1100], desc[UR74][R16.64], P1 ;  /* 0x0110000010027fae */ /* 0x000fe800089a104a */
[----:B------:R-:W-:Y:S01]  /*3e390*/  LDGSTS.E [R2+0x1180], desc[UR74][R28.64], P3 ;  /* 0x011800001c027fae */ /* 0x000fe200099a104a */
[----:B-1----:R-:W-:-:S03]  /*3e3a0*/  IMAD.WIDE R4, R244, 0x4, R22 ;  /* 0x00000004f4047825 */ /* 0x002fc600078e0216 */
[----:B------:R-:W-:Y:S04]  /*3e3b0*/  LDGSTS.E [R2+0x2000], desc[UR74][R14.64], P5 ;  /* 0x020000000e027fae */ /* 0x000fe8000a9a104a */
[----:B------:R-:W4:Y:S04]  /*3e3c0*/  LDL.LU.64 R22, [R1+0xb28] ;  /* 0x000b280001167983 */ /* 0x000f280000300a00 */
[----:B------:R1:W-:Y:S04]  /*3e3d0*/  STL.64 [R1+0xcd0], R4 ;  /* 0x000cd00401007387 */ /* 0x0003e80000100a00 */
[----:B------:R-:W-:Y:S04]  /*3e3e0*/  LDGSTS.E [R2+0x2080], desc[UR74][R26.64], P0 ;  /* 0x020800001a027fae */ /* 0x000fe800081a104a */
[----:B------:R-:W-:Y:S01]  /*3e3f0*/  LDGSTS.E [R2+0x2100], desc[UR74][R12.64], P1 ;  /* 0x021000000c027fae */ /* 0x000fe200089a104a */
[----:B-1----:R-:W-:-:S03]  /*3e400*/  IMAD.WIDE R4, R244, 0x4, R10 ;  /* 0x00000004f4047825 */ /* 0x002fc600078e020a */
[----:B------:R-:W4:Y:S04]  /*3e410*/  LDL.LU.64 R10, [R1+0xb18] ;  /* 0x000b1800010a7983 */ /* 0x000f280000300a00 */
[----:B------:R1:W-:Y:S02]  /*3e420*/  STL.64 [R1+0xcc8], R4 ;  /* 0x000cc80401007387 */ /* 0x0003e40000100a00 */
[C---:B-1----:R-:W-:Y:S02]  /*3e430*/  IMAD.WIDE R4, R244.reuse, 0x4, R20 ;  /* 0x00000004f4047825 */ /* 0x042fe400078e0214 */
[----:B------:R-:W4:Y:S04]  /*3e440*/  LDL.LU.64 R20, [R1+0x598] ;  /* 0x0005980001147983 */ /* 0x000f280000300a00 */
[----:B------:R1:W-:Y:S02]  /*3e450*/  STL.64 [R1+0xbc8], R4 ;  /* 0x000bc80401007387 */ /* 0x0003e40000100a00 */
[----:B-1----:R-:W-:-:S02]  /*3e460*/  IMAD.WIDE R4, R244, 0x4, R18 ;  /* 0x00000004f4047825 */ /* 0x002fc400078e0212 */
        /* <DEDUP_REMOVED lines=16> */
[----:B------:R1:W-:Y:S04]  /*3e570*/  STL.64 [R1+0xa90], R4 ;  /* 0x000a900401007387 */ /* 0x0003e80000100a00 */
[----:B--2---:R-:W-:Y:S01]  /*3e580*/  LDGSTS.E [R2+0x2180], desc[UR74][R30.64], P3 ;  /* 0x021800001e027fae */ /* 0x004fe200099a104a */
[----:B-1----:R-:W-:-:S03]  /*3e590*/  IMAD.WIDE R4, R244, 0x4, R30 ;  /* 0x00000004f4047825 */ /* 0x002fc600078e021e */
[----:B------:R-:W2:Y:S04]  /*3e5a0*/  LDL.LU.64 R30, [R1+0xb50] ;  /* 0x000b5000011e7983 */ /* 0x000ea80000300a00 */
[----:B------:R1:W-:Y:S04]  /*3e5b0*/  STL.64 [R1+0xa88], R4 ;  /* 0x000a880401007387 */ /* 0x0003e80000100a00 */
[----:B---3--:R-:W-:Y:S01]  /*3e5c0*/  LDGSTS.E [R2+0x3000], desc[UR74][R24.64], P5 ;  /* 0x0300000018027fae */ /* 0x008fe2000a9a104a */
[----:B-1----:R-:W-:-:S03]  /*3e5d0*/  IMAD.WIDE R4, R244, 0x4, R24 ;  /* 0x00000004f4047825 */ /* 0x002fc600078e0218 */
[----:B------:R-:W3:Y:S04]  /*3e5e0*/  LDL.LU.64 R24, [R1+0x988] ;  /* 0x0009880001187983 */ /* 0x000ee80000300a00 */
[----:B------:R1:W-:Y:S04]  /*3e5f0*/  STL.64 [R1+0x908], R4 ;  /* 0x0009080401007387 */ /* 0x0003e80000100a00 */
[----:B----4-:R-:W-:Y:S01]  /*3e600*/  LDGSTS.E [R2+0x3080], desc[UR74][R22.64], P0 ;  /* 0x0308000016027fae */ /* 0x010fe200081a104a */
[----:B-1----:R-:W-:-:S03]  /*3e610*/  IMAD.WIDE R4, R244, 0x4, R22 ;  /* 0x00000004f4047825 */ /* 0x002fc600078e0216 */
[----:B------:R-:W4:Y:S04]  /*3e620*/  LDL.LU.64 R22, [R1+0x1688] ;  /* 0x0016880001167983 */ /* 0x000f280000300a00 */
[----:B------:R1:W-:Y:S04]  /*3e630*/  STL.64 [R1+0x8f8], R4 ;  /* 0x0008f80401007387 */ /* 0x0003e80000100a00 */
[----:B------:R-:W-:Y:S01]  /*3e640*/  LDGSTS.E [R2+0x3100], desc[UR74][R10.64], P1 ;  /* 0x031000000a027fae */ /* 0x000fe200089a104a */
        /* <DEDUP_REMOVED lines=13> */
[----:B------:R-:W-:Y:S04]  /*3e720*/  LDGSTS.E [R2+0x4100], desc[UR74][R28.64], P1 ;  /* 0x041000001c027fae */ /* 0x000fe800089a104a */
        /* <DEDUP_REMOVED lines=765> */
[----:B------:R-:W4:Y:S01]  /*41700*/  LDL.LU.64 R32, [R1+0x1500] ;  /* 0x0015000001207983 */ /* 0x000f220000300a00 */
[----:B--2---:R-:W-:-:S03]  /*41710*/  IMAD.WIDE R4, R244, 0x4, R30 ;  /* 0x00000004f4047825 */ /* 0x004fc600078e021e */
[----:B------:R-:W-:Y:S04]  /*41720*/  LDGSTS.E [R2+0x34080], desc[UR74][R30.64], P0 ;  /* 0x340800001e027fae */ /* 0x000fe800081a104a */
[----:B------:R1:W-:Y:S04]  /*41730*/  STL.64 [R1+0x7e28], R4 ;  /* 0x007e280401007387 */ /* 0x0003e80000100a00 */
[----:B---3--:R-:W-:Y:S01]  /*41740*/  LDGSTS.E [R2+0x34100], desc[UR74][R24.64], P1 ;  /* 0x3410000018027fae */ /* 0x008fe200089a104a */
[----:B-1----:R-:W-:-:S03]  /*41750*/  IMAD.WIDE R4, R244, 0x4, R24 ;  /* 0x00000004f4047825 */ /* 0x002fc600078e0218 */
[----:B------:R-:W2:Y:S04]  /*41760*/  LDL.LU.64 R24, [R1+0x1330] ;  /* 0x0013300001187983 */ /* 0x000ea80000300a00 */
[----:B------:R1:W-:Y:S04]  /*41770*/  STL.64 [R1+0x7e20], R4 ;  /* 0x007e200401007387 */ /* 0x0003e80000100a00 */
[----:B----4-:R-:W-:Y:S01]  /*41780*/  LDGSTS.E [R2+0x34180], desc[UR74][R22.64], P3 ;  /* 0x3418000016027fae */ /* 0x010fe200099a104a */
[----:B-1----:R-:W-:-:S03]  /*41790*/  IMAD.WIDE R4, R244, 0x4, R22 ;  /* 0x00000004f4047825 */ /* 0x002fc600078e0216 */
[----:B------:R-:W3:Y:S04]  /*417a0*/  LDL.LU.64 R22, [R1+0xbd0] ;  /* 0x000bd00001167983 */ /* 0x000ee80000300a00 */
        /* <DEDUP_REMOVED lines=9> */
[----:B------:R-:W4:Y:S04]  /*41840*/  LDL.LU.64 R30, [R1+0x1328] ;  /* 0x00132800011e7983 */ /* 0x000f280000300a00 */
        /* <DEDUP_REMOVED lines=21> */
[----:B------:R-:W-:-:S03]  /*419a0*/  IMAD.WIDE R6, R244, 0x4, R32 ;  /* 0x00000004f4067825 */ /* 0x000fc600078e0220 */
[----:B------:R-:W-:Y:S01]  /*419b0*/  LDGSTS.E [R2+0x37000], desc[UR74][R32.64], P5 ;  /* 0x3700000020027fae */ /* 0x000fe2000a9a104a */
[----:B-1----:R-:W-:-:S03]  /*419c0*/  IMAD.WIDE R4, R244, 0x4, R12 ;  /* 0x00000004f4047825 */ /* 0x002fc600078e020c */
[----:B------:R-:W4:Y:S04]  /*419d0*/  LDL.LU.64 R12, [R1+0x5e0] ;  /* 0x0005e000010c7983 */ /* 0x000f280000300a00 */
[----:B------:R1:W-:Y:S04]  /*419e0*/  STL.64 [R1+0x7dd8], R4 ;  /* 0x007dd80401007387 */ /* 0x0003e80000100a00 */
[----:B------:R-:W-:Y:S04]  /*419f0*/  STL.64 [R1+0x7dd0], R6 ;  /* 0x007dd00601007387 */ /* 0x000fe80000100a00 */
        /* <DEDUP_REMOVED lines=14> */
[----:B------:R-:W-:Y:S01]  /*41ae0*/  LDGSTS.E [R2+0x38080], desc[UR74][R30.64], P0 ;  /* 0x380800001e027fae */ /* 0x000fe200081a104a */
[----:B------:R-:W-:-:S03]  /*41af0*/  IMAD.WIDE R6, R244, 0x4, R30 ;  /* 0x00000004f4067825 */ /* 0x000fc600078e021e */
[----:B------:R-:W4:Y:S04]  /*41b00*/  LDL.LU.64 R20, [R1+0xad0] ;  /* 0x000ad00001147983 */ /* 0x000f280000300a00 */
[----:B------:R1:W-:Y:S04]  /*41b10*/  STL.64 [R1+0x7db0], R4 ;  /* 0x007db00401007387 */ /* 0x0003e80000100a00 */
[----:B------:R-:W-:Y:S04]  /*41b20*/  STL.64 [R1+0x7da8], R6 ;  /* 0x007da80601007387 */ /* 0x000fe80000100a00 */
[----:B------:R-:W-:Y:S01]  /*41b30*/  LDGSTS.E [R2+0x38100], desc[UR74][R18.64], P1 ;  /* 0x3810000012027fae */ /* 0x000fe200089a104a */
[----:B-1----:R-:W-:-:S03]  /*41b40*/  IMAD.WIDE R4, R244, 0x4, R18 ;  /* 0x00000004f4047825 */ /* 0x002fc600078e0212 */
[----:B------:R-:W4:Y:S04]  /*41b50*/  LDL.LU.64 R18, [R1+0x14e0] ;  /* 0x0014e00001127983 */ /* 0x000f280000300a00 */
[----:B------:R1:W-:Y:S04]  /*41b60*/  STL.64 [R1+0x7da0], R4 ;  /* 0x007da00401007387 */ /* 0x0003e80000100a00 */
[----:B------:R-:W-:Y:S01]  /*41b70*/  LDGSTS.E [R2+0x38180], desc[UR74][R16.64], P3 ;  /* 0x3818000010027fae */ /* 0x000fe200099a104a */
[----:B-1----:R-:W-:-:S03]  /*41b80*/  IMAD.WIDE R4, R244, 0x4, R16 ;  /* 0x00000004f4047825 */ /* 0x002fc600078e0210 */
[----:B------:R-:W4:Y:S04]  /*41b90*/  LDL.LU.64 R16, [R1+0x1310] ;  /* 0x0013100001107983 */ /* 0x000f280000300a00 */
[----:B------:R1:W-:Y:S01]  /*41ba0*/  STL.64 [R1+0x7d98], R4 ;  /* 0x007d980401007387 */ /* 0x0003e20000100a00 */
[----:B------:R-:W-:-:S03]  /*41bb0*/  IMAD.WIDE R6, R244, 0x4, R28 ;  /* 0x00000004f4067825 */ /* 0x000fc600078e021c */
[----:B------:R-:W-:Y:S04]  /*41bc0*/  LDGSTS.E [R2+0x39000], desc[UR74][R28.64], P5 ;  /* 0x390000001c027fae */ /* 0x000fe8000a9a104a */
[----:B------:R-:W-:Y:S01]  /*41bd0*/  STL.64 [R1+0x7d90], R6 ;  /* 0x007d900601007387 */ /* 0x000fe20000100a00 */
[----:B-1----:R-:W-:-:S03]  /*41be0*/  IMAD.WIDE R4, R244, 0x4, R14 ;  /* 0x00000004f4047825 */ /* 0x002fc600078e020e */
[----:B------:R-:W-:Y:S04]  /*41bf0*/  LDGSTS.E [R2+0x39080], desc[UR74][R14.64], P0 ;  /* 0x390800000e027fae */ /* 0x000fe800081a104a */
[----:B------:R-:W4:Y:S04]  /*41c00*/  LDL.LU.64 R14, [R1+0xb90] ;  /* 0x000b9000010e7983 */ /* 0x000f280000300a00 */
[----:B------:R1:W-:Y:S04]  /*41c10*/  STL.64 [R1+0x7d88], R4 ;  /* 0x007d880401007387 */ /* 0x0003e80000100a00 */
[----:B------:R-:W4:Y:S04]  /*41c20*/  LDL.LU.64 R38, [R1+0x5d0] ;  /* 0x0005d00001267983 */ /* 0x000f280000300a00 */
[----:B------:R-:W4:Y:S01]  /*41c30*/  LDL.LU.64 R36, [R1+0x14d8] ;  /* 0x0014d80001247983 */ /* 0x000f220000300a00 */
[----:B-1----:R-:W-:-:S03]  /*41c40*/  IMAD.WIDE R4, R244, 0x4, R26 ;  /* 0x00000004f4047825 */ /* 0x002fc600078e021a */
[----:B------:R-:W-:Y:S04]  /*41c50*/  LDGSTS.E [R2+0x39100], desc[UR74][R26.64], P1 ;  /* 0x391000001a027fae */ /* 0x000fe800089a104a */
[----:B------:R1:W-:Y:S04]  /*41c60*/  STL.64 [R1+0x7d80], R4 ;  /* 0x007d800401007387 */ /* 0x0003e80000100a00 */
[----:B------:R-:W4:Y:S04]  /*41c70*/  LDL.LU.64 R34, [R1+0x1308] ;  /* 0x0013080001227983 */ /* 0x000f280000300a00 */
        /* <DEDUP_REMOVED lines=8> */
[----:B------:R-:W2:Y:S04]  /*41d00*/  LDL.LU.64 R30, [R1+0x14d0] ;  /* 0x0014d000011e7983 */ /* 0x000ea80000300a00 */
[----:B------:R-:W2:Y:S01]  /*41d10*/  LDL.LU.64 R28, [R1+0x1300] ;  /* 0x00130000011c7983 */ /* 0x000ea20000300a00 */
[----:B---3--:R-:W-:-:S03]  /*41d20*/  IMAD.WIDE R4, R244, 0x4, R22 ;  /* 0x00000004f4047825 */ /* 0x008fc600078e0216 */
[----:B------:R-:W-:Y:S04]  /*41d30*/  LDGSTS.E [R2+0x3a080], desc[UR74][R22.64], P0 ;  /* 0x3a08000016027fae */ /* 0x000fe800081a104a */
[----:B------:R1:W-:Y:S04]  /*41d40*/  STL.64 [R1+0x7d68], R4 ;  /* 0x007d680401007387 */ /* 0x0003e80000100a00 */
[----:B----4-:R-:W-:Y:S01]  /*41d50*/  LDGSTS.E [R2+0x3a100], desc[UR74][R10.64], P1 ;  /* 0x3a1000000a027fae */ /* 0x010fe200089a104a */
[----:B-1----:R-:W-:-:S03]  /*41d60*/  IMAD.WIDE R4, R244, 0x4, R10 ;  /* 0x00000004f4047825 */ /* 0x002fc600078e020a */
[----:B------:R-:W3:Y:S04]  /*41d70*/  LDL.LU.64 R10, [R1+0xb80] ;  /* 0x000b8000010a7983 */ /* 0x000ee80000300a00 */
[----:B------:R1:W-:Y:S04]  /*41d80*/  STL.64 [R1+0x7d60], R4 ;  /* 0x007d600401007387 */ /* 0x0003e80000100a00 */
[----:B------:R-:W4:Y:S04]  /*41d90*/  LDL.LU.64 R26, [R1+0x5c8] ;  /* 0x0005c800011a7983 */ /* 0x000f280000300a00 */
[----:B------:R-:W4:Y:S01]  /*41da0*/  LDL.LU.64 R24, [R1+0x14c8] ;  /* 0x0014c80001187983 */ /* 0x000f220000300a00 */
[----:B-1----:R-:W-:-:S03]  /*41db0*/  IMAD.WIDE R4, R244, 0x4, R20 ;  /* 0x00000004f4047825 */ /* 0x002fc600078e0214 */
[----:B------:R-:W-:Y:S04]  /*41dc0*/  LDGSTS.E [R2+0x3a180], desc[UR74][R20.64], P3 ;  /* 0x3a18000014027fae */ /* 0x000fe800099a104a */
[----:B------:R1:W-:Y:S04]  /*41dd0*/  STL.64 [R1+0x7d58], R4 ;  /* 0x007d580401007387 */ /* 0x0003e80000100a00 */
[----:B------:R-:W4:Y:S04]  /*41de0*/  LDL.LU.64 R22, [R1+0x12f8] ;  /* 0x0012f80001167983 */ /* 0x000f280000300a00 */
[----:B------:R-:W4:Y:S01]  /*41df0*/  LDL.LU.64 R20, [R1+0xb78] ;  /* 0x000b780001147983 */ /* 0x000f220000300a00 */
[----:B-1----:R-:W-:-:S03]  /*41e00*/  IMAD.WIDE R4, R244, 0x4, R18 ;  /* 0x00000004f4047825 */ /* 0x002fc600078e0212 */
[----:B------:R-:W-:Y:S04]  /*41e10*/  LDGSTS.E [R2+0x3b000], desc[UR74][R18.64], P5 ;  /* 0x3b00000012027fae */ /* 0x000fe8000a9a104a */
[----:B------:R1:W-:Y:S04]  /*41e20*/  STL.64 [R1+0x7d50], R4 ;  /* 0x007d500401007387 */ /* 0x0003e80000100a00 */
[----:B------:R-:W4:Y:S01]  /*41e30*/  LDL.LU.64 R18, [R1+0xae8] ;  /* 0x000ae80001127983 */ /* 0x000f220000300a00 */
[----:B-1----:R-:W-:-:S03]  /*41e40*/  IMAD.WIDE R4, R244, 0x4, R16 ;  /* 0x00000004f4047825 */ /* 0x002fc600078e0210 */
[----:B------:R-:W-:Y:S04]  /*41e50*/  LDGSTS.E [R2+0x3b080], desc[UR74][R16.64], P0 ;  /* 0x3b08000010027fae */ /* 0x000fe800081a104a */
[----:B------:R-:W4:Y:S04]  /*41e60*/  LDL.LU.64 R16, [R1+0x14c0] ;  /* 0x0014c00001107983 */ /* 0x000f280000300a00 */
[----:B------:R1:W-:Y:S02]  /*41e70*/  STL.64 [R1+0x7d48], R4 ;  /* 0x007d480401007387 */ /* 0x0003e40000100a00 */
[----:B-1----:R-:W-:-:S02]  /*41e80*/  IMAD.WIDE R4, R244, 0x4, R14 ;  /* 0x00000004f4047825 */ /* 0x002fc400078e020e */
[----:B------:R-:W-:Y:S02]  /*41e90*/  LDGSTS.E [R2+0x3b100], desc[UR74][R14.64], P1 ;  /* 0x3b1000000e027fae */ /* 0x000fe400089a104a */
[C---:B------:R-:W-:Y:S02]  /*41ea0*/  IMAD.WIDE R6, R244.reuse, 0x4, R38 ;  /* 0x00000004f4067825 */ /* 0x040fe400078e0226 */
[----:B------:R-:W-:Y:S04]  /*41eb0*/  LDGSTS.E [R2+0x3b180], desc[UR74][R38.64], P3 ;  /* 0x3b18000026027fae */ /* 0x000fe800099a104a */
[----:B------:R-:W4:Y:S04]  /*41ec0*/  LDL.LU.64 R14, [R1+0x12f0] ;  /* 0x0012f000010e7983 */ /* 0x000f280000300a00 */
[----:B------:R1:W-:Y:S04]  /*41ed0*/  STL.64 [R1+0x7d40], R4 ;  /* 0x007d400401007387 */ /* 0x0003e80000100a00 */
[----:B------:R1:W-:Y:S04]  /*41ee0*/  STL.64 [R1+0x7d38], R6 ;  /* 0x007d380601007387 */ /* 0x0003e80000100a00 */
[----:B------:R-:W-:Y:S01]  /*41ef0*/  LDGSTS.E [R2+0x3c000], desc[UR74][R36.64], P5 ;  /* 0x3c00000024027fae */ /* 0x000fe2000a9a104a */
[----:B-1----:R-:W-:-:S03]  /*41f00*/  IMAD.WIDE R4, R244, 0x4, R36 ;  /* 0x00000004f4047825 */ /* 0x002fc600078e0224 */
[----:B------:R-:W-:Y:S01]  /*41f10*/  LDGSTS.E [R2+0x3c080], desc[UR74][R34.64], P0 ;  /* 0x3c08000022027fae */ /* 0x000fe200081a104a */
[----:B------:R-:W-:-:S03]  /*41f20*/  IMAD.WIDE R6, R244, 0x4, R34 ;  /* 0x00000004f4067825 */ /* 0x000fc600078e0222 */
[----:B------:R1:W-:Y:S04]  /*41f30*/  STL.64 [R1+0x7d30], R4 ;  /* 0x007d300401007387 */ /* 0x0003e80000100a00 */
[----:B------:R1:W-:Y:S04]  /*41f40*/  STL.64 [R1+0x7d28], R6 ;  /* 0x007d280601007387 */ /* 0x0003e80000100a00 */
[----:B------:R-:W-:Y:S01]  /*41f50*/  LDGSTS.E [R2+0x3c100], desc[UR74][R12.64], P1 ;  /* 0x3c1000000c027fae */ /* 0x000fe200089a104a */
[----:B-1----:R-:W-:-:S03]  /*41f60*/  IMAD.WIDE R4, R244, 0x4, R12 ;  /* 0x00000004f4047825 */ /* 0x002fc600078e020c */
[----:B------:R-:W-:Y:S04]  /*41f70*/  LDGSTS.E [R2+0x3c180], desc[UR74][R32.64], P3 ;  /* 0x3c18000020027fae */ /* 0x000fe800099a104a */
[----:B------:R-:W4:Y:S01]  /*41f80*/  LDL.LU.64 R12, [R1+0xb70] ;  /* 0x000b7000010c7983 */ /* 0x000f220000300a00 */
[----:B------:R-:W-:-:S03]  /*41f90*/  IMAD.WIDE R6, R244, 0x4, R32 ;  /* 0x00000004f4067825 */ /* 0x000fc600078e0220 */
[----:B------:R2:W-:Y:S04]  /*41fa0*/  STL.64 [R1+0x7d20], R4 ;  /* 0x007d200401007387 */ /* 0x0005e80000100a00 */
[----:B------:R1:W-:Y:S01]  /*41fb0*/  STL.64 [R1+0x7d18], R6 ;  /* 0x007d180601007387 */ /* 0x0003e20000100a00 */
[----:B--2---:R-:W-:-:S03]  /*41fc0*/  IMAD.WIDE R4, R244, 0x4, R30 ;  /* 0x00000004f4047825 */ /* 0x004fc600078e021e */
[----:B------:R-:W-:Y:S01]  /*41fd0*/  LDGSTS.E [R2+0x3d000], desc[UR74][R30.64], P5 ;  /* 0x3d0000001e027fae */ /* 0x000fe2000a9a104a */
[----:B-1----:R-:W-:-:S03]  /*41fe0*/  IMAD.WIDE R6, R244, 0x4, R28 ;  /* 0x00000004f4067825 */ /* 0x002fc600078e021c */
[----:B------:R-:W-:Y:S04]  /*41ff0*/  LDGSTS.E [R2+0x3d080], desc[UR74][R28.64], P0 ;  /* 0x3d0800001c027fae */ /* 0x000fe800081a104a */
[----:B------:R1:W-:Y:S04]  /*42000*/  STL.64 [R1+0x7d10], R4 ;  /* 0x007d100401007387 */ /* 0x0003e80000100a00 */
[----:B------:R4:W-:Y:S04]  /*42010*/  STL.64 [R1+0x7d08], R6 ;  /* 0x007d080601007387 */ /* 0x0009e80000100a00 */
[----:B---3--:R-:W-:Y:S01]  /*42020*/  LDGSTS.E [R2+0x3d100], desc[UR74][R10.64], P1 ;  /* 0x3d1000000a027fae */ /* 0x008fe200089a104a */
[----:B-1----:R-:W-:-:S04]  /*42030*/  IMAD.WIDE R4, R244, 0x4, R10 ;  /* 0x00000004f4047825 */ /* 0x002fc800078e020a */
[C---:B----4-:R-:W-:Y:S01]  /*42040*/  IMAD.WIDE R6, R244.reuse, 0x4, R26 ;  /* 0x00000004f4067825 */ /* 0x050fe200078e021a */
[----:B------:R-:W-:Y:S04]  /*42050*/  LDGSTS.E [R2+0x3d180], desc[UR74][R26.64], P3 ;  /* 0x3d1800001a027fae */ /* 0x000fe800099a104a */
[----:B------:R-:W2:Y:S04]  /*42060*/  LDL.LU.64 R10, [R1+0x5c0] ;  /* 0x0005c000010a7983 */ /* 0x000ea80000300a00 */
[----:B------:R1:W-:Y:S04]  /*42070*/  STL.64 [R1+0x7d00], R4 ;  /* 0x007d000401007387 */ /* 0x0003e80000100a00 */
[----:B------:R3:W-:Y:S04]  /*42080*/  STL.64 [R1+0x7cf8], R6 ;  /* 0x007cf80601007387 */ /* 0x0007e80000100a00 */
[----:B------:R-:W-:Y:S01]  /*42090*/  LDGSTS.E [R2+0x3e000], desc[UR74][R24.64], P5 ;  /* 0x3e00000018027fae */ /* 0x000fe2000a9a104a */
[----:B-1----:R-:W-:-:S03]  /*420a0*/  IMAD.WIDE R4, R244, 0x4, R24 ;  /* 0x00000004f4047825 */ /* 0x002fc600078e0218 */
[----:B------:R-:W-:Y:S01]  /*420b0*/  LDGSTS.E [R2+0x3e080], desc[UR74][R22.64], P0 ;  /* 0x3e08000016027fae */ /* 0x000fe200081a104a */
[----:B---3--:R-:W-:-:S03]  /*420c0*/  IMAD.WIDE R6, R244, 0x4, R22 ;  /* 0x00000004f4067825 */ /* 0x008fc600078e0216 */
[----:B------:R1:W-:Y:S04]  /*420d0*/  STL.64 [R1+0x7cf0], R4 ;  /* 0x007cf00401007387 */ /* 0x0003e80000100a00 */
[----:B------:R3:W-:Y:S04]  /*420e0*/  STL.64 [R1+0x7ce8], R6 ;  /* 0x007ce80601007387 */ /* 0x0007e80000100a00 */
[----:B------:R-:W-:Y:S01]  /*420f0*/  LDGSTS.E [R2+0x3e100], desc[UR74][R20.64], P1 ;  /* 0x3e10000014027fae */ /* 0x000fe200089a104a */
[----:B-1----:R-:W-:-:S03]  /*42100*/  IMAD.WIDE R4, R244, 0x4, R20 ;  /* 0x00000004f4047825 */ /* 0x002fc600078e0214 */
[----:B------:R-:W-:Y:S01]  /*42110*/  LDGSTS.E [R2+0x3e180], desc[UR74][R18.64], P3 ;  /* 0x3e18000012027fae */ /* 0x000fe200099a104a */
[----:B---3--:R-:W-:-:S03]  /*42120*/  IMAD.WIDE R6, R244, 0x4, R18 ;  /* 0x00000004f4067825 */ /* 0x008fc600078e0212 */
[----:B------:R1:W-:Y:S04]  /*42130*/  STL.64 [R1+0x7ce0], R4 ;  /* 0x007ce00401007387 */ /* 0x0003e80000100a00 */
[----:B------:R-:W-:Y:S04]  /*42140*/  STL.64 [R1+0x7cd8], R6 ;  /* 0x007cd80601007387 */ /* 0x000fe80000100a00 */
[----:B------:R-:W3:Y:S01]  /*42150*/  LDL.LU.64 R18, [R1+0x16a0] ;  /* 0x0016a00001127983 */ /* 0x000ee20000300a00 */
        /* <DEDUP_REMOVED lines=8> */
[----:B------:R-:W4:Y:S04]  /*421e0*/  LDL.LU.64 R44, [R1+0xaf0] ;  /* 0x000af000012c7983 */ /* 0x000f280000300a00 */
[----:B------:R-:W4:Y:S04]  /*421f0*/  LDL.LU.64 R72, [R1+0x1bd8] ;  /* 0x001bd80001487983 */ /* 0x000f280000300a00 */
[----:B------:R-:W4:Y:S04]  /*42200*/  LDL.LU.64 R70, [R1+0x1be0] ;  /* 0x001be00001467983 */ /* 0x000f280000300a00 */
[----:B------:R-:W4:Y:S04]  /*42210*/  LDL.LU.64 R68, [R1+0x11e8] ;  /* 0x0011e80001447983 */ /* 0x000f280000300a00 */
[----:B------:R-:W4:Y:S04]  /*42220*/  LDL.64 R42, [R1+0x1a58] ;  /* 0x001a5800012a7983 */ /* 0x000f280000100a00 */
[----:B------:R-:W4:Y:S01]  /*42230*/  LDL.64 R40, [R1+0x1a50] ;  /* 0x001a500001287983 */ /* 0x000f220000100a00 */
[----:B-1----:R-:W-:-:S03]  /*42240*/  IMAD.WIDE R4, R244, 0x4, R12 ;  /* 0x00000004f4047825 */ /* 0x002fc600078e020c */
[----:B------:R-:W-:Y:S04]  /*42250*/  LDGSTS.E [R2+0x3f100], desc[UR74][R12.64], P1 ;  /* 0x3f1000000c027fae */ /* 0x000fe800089a104a */
[----:B------:R2:W-:Y:S04]  /*42260*/  STL.64 [R1+0x7cc0], R4 ;  /* 0x007cc00401007387 */ /* 0x0005e80000100a00 */
[----:B------:R-:W4:Y:S04]  /*42270*/  LDL.64 R38, [R1+0x1a48] ;  /* 0x001a480001267983 */ /* 0x000f280000100a00 */
[----:B------:R-:W4:Y:S04]  /*42280*/  LDL.64 R36, [R1+0x930] ;  /* 0x0009300001247983 */ /* 0x000f280000100a00 */
[----:B------:R-:W4:Y:S04]  /*42290*/  LDL.64 R34, [R1+0x1b38] ;  /* 0x001b380001227983 */ /* 0x000f280000100a00 */
[----:B------:R-:W4:Y:S04]  /*422a0*/  LDL.64 R32, [R1+0x1b30] ;  /* 0x001b300001207983 */ /* 0x000f280000100a00 */
[----:B------:R-:W4:Y:S04]  /*422b0*/  LDL.64 R30, [R1+0x1b28] ;  /* 0x001b2800011e7983 */ /* 0x000f280000100a00 */
[----:B------:R-:W4:Y:S04]  /*422c0*/  LDL.64 R26, [R1+0x1190] ;  /* 0x00119000011a7983 */ /* 0x000f280000100a00 */
[----:B------:R-:W4:Y:S04]  /*422d0*/  LDL.64 R24, [R1+0x1bd0] ;  /* 0x001bd00001187983 */ /* 0x000f280000100a00 */
[----:B------:R-:W4:Y:S01]  /*422e0*/  LDL.64 R22, [R1+0x1c88] ;  /* 0x001c880001167983 */ /* 0x000f220000100a00 */
[----:B--2---:R-:W-:-:S03]  /*422f0*/  IMAD.WIDE R4, R244, 0x4, R10 ;  /* 0x00000004f4047825 */ /* 0x004fc600078e020a */
[----:B------:R-:W-:Y:S04]  /*42300*/  LDGSTS.E [R2+0x3f180], desc[UR74][R10.64], P3 ;  /* 0x3f1800000a027fae */ /* 0x000fe800099a104a */
[----:B------:R3:W-:Y:S04]  /*42310*/  STL.64 [R1+0x7cb8], R4 ;  /* 0x007cb80401007387 */ /* 0x0007e80000100a00 */
[----:B------:R-:W2:Y:S04]  /*42320*/  LDL.64 R20, [R1+0x1c90] ;  /* 0x001c900001147983 */ /* 0x000ea80000100a00 */
[----:B------:R-:W2:Y:S04]  /*42330*/  LDL.LU.64 R64, [R1+0x1d40] ;  /* 0x001d400001407983 */ /* 0x000ea80000300a00 */
[----:B------:R-:W2:Y:S04]  /*42340*/  LDL.LU.64 R62, [R1+0x1d48] ;  /* 0x001d4800013e7983 */ /* 0x000ea80000300a00 */
[----:B------:R-:W2:Y:S04]  /*42350*/  LDL.LU.64 R60, [R1+0x1d38] ;  /* 0x001d3800013c7983 */ /* 0x000ea80000300a00 */
[----:B------:R-:W2:Y:S04]  /*42360*/  LDL.LU.64 R58, [R1+0x1220] ;  /* 0x00122000013a7983 */ /* 0x000ea80000300a00 */
[----:B------:R-:W2:Y:S04]  /*42370*/  LDL.LU.64 R16, [R1+0x1df8] ;  /* 0x001df80001107983 */ /* 0x000ea80000300a00 */
[----:B------:R-:W2:Y:S04]  /*42380*/  LDL.LU.64 R14, [R1+0x1e00] ;  /* 0x001e0000010e7983 */ /* 0x000ea80000300a00 */
[----:B------:R-:W2:Y:S04]  /*42390*/  LDL.LU.64 R12, [R1+0x1df0] ;  /* 0x001df000010c7983 */ /* 0x000ea80000300a00 */
[----:B------:R-:W2:Y:S04]  /*423a0*/  LDL.LU.64 R10, [R1+0x1230] ;  /* 0x00123000010a7983 */ /* 0x000ea80000300a00 */
[----:B------:R-:W2:Y:S01]  /*423b0*/  LDL.64 R28, [R1+0x1c80] ;  /* 0x001c8000011c7983 */ /* 0x000ea20000100a00 */
[----:B---3--:R-:W-:-:S03]  /*423c0*/  IMAD.WIDE R4, R244, 0x4, R18 ;  /* 0x00000004f4047825 */ /* 0x008fc600078e0212 */
[----:B------:R-:W-:Y:S04]  /*423d0*/  LDGSTS.E [R249+0x200], desc[UR74][R18.64], P5 ;  /* 0x0020000012f97fae */ /* 0x000fe8000a9a104a */
[----:B------:R-:W3:Y:S04]  /*423e0*/  LDL.64 R18, [R1+0x1208] ;  /* 0x0012080001127983 */ /* 0x000ee80000100a00 */
[----:B------:R1:W-:Y:S01]  /*423f0*/  STL.64 [R1+0xcc0], R4 ;  /* 0x000cc00401007387 */ /* 0x0003e20000100a00 */
[----:B----4-:R-:W-:-:S03]  /*42400*/  IMAD.WIDE R6, R244, 0x4, R46 ;  /* 0x00000004f4067825 */ /* 0x010fc600078e022e */
[----:B------:R-:W-:Y:S04]  /*42410*/  LDGSTS.E [R249+0x280], desc[UR74][R48.64], P0 ;  /* 0x0028000030f97fae */ /* 0x000fe800081a104a */
[----:B------:R-:W-:Y:S01]  /*42420*/  LDGSTS.E [R249+0x300], desc[UR74][R46.64], P1 ;  /* 0x003000002ef97fae */ /* 0x000fe200089a104a */
[----:B-1----:R-:W-:-:S05]  /*42430*/  IMAD.WIDE R4, R244, 0x4, R48 ;  /* 0x00000004f4047825 */ /* 0x002fca00078e0230 */
[----:B------:R1:W-:Y:S04]  /*42440*/  STL.64 [R1+0xcb8], R4 ;  /* 0x000cb80401007387 */ /* 0x0003e80000100a00 */
[----:B------:R-:W-:Y:S04]  /*42450*/  STL.64 [R1+0xcb0], R6 ;  /* 0x000cb00601007387 */ /* 0x000fe80000100a00 */
[----:B------:R-:W-:Y:S01]  /*42460*/  LDGSTS.E [R249+0x380], desc[UR74][R44.64], P3 ;  /* 0x003800002cf97fae */ /* 0x000fe200099a104a */
[----:B-1----:R-:W-:-:S05]  /*42470*/  IMAD.WIDE R4, R244, 0x4, R44 ;  /* 0x00000004f4047825 */ /* 0x002fca00078e022c */
[----:B------:R-:W-:Y:S04]  /*42480*/  STL.64 [R1+0xca8], R4 ;  /* 0x000ca80401007387 */ /* 0x000fe80000100a00 */
[----:B------:R-:W-:Y:S04]  /*42490*/  LDGSTS.E [R249+0x1200], desc[UR74][R42.64], P5 ;  /* 0x012000002af97fae */ /* 0x000fe8000a9a104a */
[----:B------:R-:W-:Y:S04]  /*424a0*/  LDGSTS.E [R249+0x1280], desc[UR74][R40.64], P0 ;  /* 0x0128000028f97fae */ /* 0x000fe800081a104a */
[----:B------:R-:W-:Y:S04]  /*424b0*/  LDGSTS.E [R249+0x1300], desc[UR74][R38.64], P1 ;  /* 0x0130000026f97fae */ /* 0x000fe800089a104a */
[----:B------:R-:W-:Y:S04]  /*424c0*/  LDGSTS.E [R249+0x1380], desc[UR74][R36.64], P3 ;  /* 0x0138000024f97fae */ /* 0x000fe800099a104a */
[----:B------:R-:W-:Y:S04]  /*424d0*/  LDGSTS.E [R249+0x2200], desc[UR74][R34.64], P5 ;  /* 0x0220000022f97fae */ /* 0x000fe8000a9a104a */
[----:B------:R-:W-:Y:S04]  /*424e0*/  LDGSTS.E [R249+0x2280], desc[UR74][R32.64], P0 ;  /* 0x0228000020f97fae */ /* 0x000fe800081a104a */
[----:B------:R-:W-:Y:S04]  /*424f0*/  LDGSTS.E [R249+0x2300], desc[UR74][R30.64], P1 ;  /* 0x023000001ef97fae */ /* 0x000fe800089a104a */
[----:B------:R-:W-:Y:S04]  /*42500*/  LDGSTS.E [R249+0x2380], desc[UR74][R26.64], P3 ;  /* 0x023800001af97fae */ /* 0x000fe800099a104a */
[----:B------:R-:W4:Y:S04]  /*42510*/  LDL.64 R32, [R1+0x1ec8] ;  /* 0x001ec80001207983 */ /* 0x000f280000100a00 */
[----:B------:R-:W4:Y:S04]  /*42520*/  LDL.64 R30, [R1+0x1ed0] ;  /* 0x001ed000011e7983 */ /* 0x000f280000100a00 */
[----:B------:R-:W4:Y:S04]  /*42530*/  LDL.64 R26, [R1+0x1eb8] ;  /* 0x001eb800011a7983 */ /* 0x000f280000100a00 */
[----:B------:R-:W-:Y:S04]  /*42540*/  LDGSTS.E [R249+0x3200], desc[UR74][R72.64], P5 ;  /* 0x0320000048f97fae */ /* 0x000fe8000a9a104a */
[----:B------:R-:W-:Y:S04]  /*42550*/  STL.64 [R1+0x84d8], R72 ;  /* 0x0084d84801007387 */ /* 0x000fe80000100a00 */
[----:B------:R-:W-:Y:S04]  /*42560*/  LDGSTS.E [R249+0x3280], desc[UR74][R70.64], P0 ;  /* 0x0328000046f97fae */ /* 0x000fe800081a104a */
[----:B------:R-:W-:Y:S04]  /*42570*/  STL.64 [R1+0x84e0], R70 ;  /* 0x0084e04601007387 */ /* 0x000fe80000100a00 */
[----:B------:R-:W-:Y:S04]  /*42580*/  LDGSTS.E [R249+0x3300], desc[UR74][R24.64], P1 ;  /* 0x0330000018f97fae */ /* 0x000fe800089a104a */
[----:B------:R-:W-:Y:S04]  /*42590*/  LDGSTS.E [R249+0x3380], desc[UR74][R68.64], P3 ;  /* 0x0338000044f97fae */ /* 0x000fe800099a104a */
[----:B------:R-:W-:Y:S04]  /*425a0*/  LDGSTS.E [R249+0x4200], desc[UR74][R22.64], P5 ;  /* 0x0420000016f97fae */ /* 0x000fe8000a9a104a */
[----:B------:R-:W4:Y:S04]  /*425b0*/  LDL.64 R24, [R1+0x16f0] ;  /* 0x0016f00001187983 */ /* 0x000f280000100a00 */
[----:B------:R-:W-:Y:S04]  /*425c0*/  STL.64 [R1+0x84e8], R68 ;  /* 0x0084e84401007387 */ /* 0x000fe80000100a00 */
[----:B------:R-:W4:Y:S04]  /*425d0*/  LDL.64 R22, [R1+0x1fc0] ;  /* 0x001fc00001167983 */ /* 0x000f280000100a00 */
[----:B--2---:R-:W-:Y:S04]  /*425e0*/  LDGSTS.E [R249+0x4280], desc[UR74][R20.64], P0 ;  /* 0x0428000014f97fae */ /* 0x004fe800081a104a */
[----:B------:R-:W2:Y:S04]  /*425f0*/  LDL.64 R20, [R1+0x1fb0] ;  /* 0x001fb00001147983 */ /* 0x000ea80000100a00 */
[----:B------:R-:W-:Y:S04]  /*42600*/  LDGSTS.E [R249+0x4300], desc[UR74][R28.64], P1 ;  /* 0x043000001cf97fae */ /* 0x000fe800089a104a */
[----:B------:R-:W2:Y:S04]  /*42610*/  LDL.64 R28, [R1+0x1f98] ;  /* 0x001f9800011c7983 */ /* 0x000ea80000100a00 */
[----:B---3--:R-:W-:Y:S04]  /*42620*/  LDGSTS.E [R249+0x4380], desc[UR74][R18.64], P3 ;  /* 0x0438000012f97fae */ /* 0x008fe800099a104a */
[----:B------:R-:W-:Y:S04]  /*42630*/  LDGSTS.E [R249+0x5200], desc[UR74][R64.64], P5 ;  /* 0x0520000040f97fae */ /* 0x000fe8000a9a104a */
[----:B------:R-:W-:Y:S04]  /*42640*/  LDGSTS.E [R249+0x5280], desc[UR74][R62.64], P0 ;  /* 0x052800003ef97fae */ /* 0x000fe800081a104a */
[----:B------:R-:W3:Y:S04]  /*42650*/  LDL.64 R18, [R1+0x1c00] ;  /* 0x001c000001127983 */ /* 0x000ee80000100a00 */
[----:B------:R-:W-:Y:S04]  /*42660*/  LDGSTS.E [R249+0x5300], desc[UR74][R60.64], P1 ;  /* 0x053000003cf97fae */ /* 0x000fe800089a104a */
[----:B------:R-:W-:Y:S04]  /*42670*/  STL.64 [R1+0x8458], R64 ;  /* 0x0084584001007387 */ /* 0x000fe80000100a00 */
[----:B------:R-:W-:Y:S04]  /*42680*/  LDGSTS.E [R249+0x5380], desc[UR74][R58.64], P3 ;  /* 0x053800003af97fae */ /* 0x000fe800099a104a */
[----:B------:R1:W-:Y:S04]  /*42690*/  STL.64 [R1+0x8460], R62 ;  /* 0x0084603e01007387 */ /* 0x0003e80000100a00 */
[----:B------:R-:W-:Y:S04]  /*426a0*/  LDGSTS.E [R249+0x6200], desc[UR74][R16.64], P5 ;  /* 0x0620000010f97fae */ /* 0x000fe8000a9a104a */
[----:B------:R-:W-:Y:S04]  /*426b0*/  STL.64 [R1+0x8468], R60 ;  /* 0x0084683c01007387 */ /* 0x000fe80000100a00 */
[----:B------:R-:W-:Y:S04]  /*426c0*/  LDGSTS.E [R249+0x6280], desc[UR74][R14.64], P0 ;  /* 0x062800000ef97fae */ /* 0x000fe800081a104a */
[----:B------:R-:W-:Y:S04]  /*426d0*/  STL.64 [R1+0x8470], R58 ;  /* 0x0084703a01007387 */ /* 0x000fe80000100a00 */
[----:B------:R-:W-:Y:S04]  /*426e0*/  LDGSTS.E [R249+0x6300], desc[UR74][R12.64], P1 ;  /* 0x063000000cf97fae */ /* 0x000fe800089a104a */
[----:B------:R-:W-:Y:S04]  /*426f0*/  STL.64 [R1+0x8478], R16 ;  /* 0x0084781001007387 */ /* 0x000fe80000100a00 */
[----:B------:R-:W-:Y:S04]  /*42700*/  LDGSTS.E [R249+0x6380], desc[UR74][R10.64], P3 ;  /* 0x063800000af97fae */ /* 0x000fe800099a104a */
[----:B------:R-:W-:Y:S04]  /*42710*/  STL.64 [R1+0x8480], R14 ;  /* 0x0084800e01007387 */ /* 0x000fe80000100a00 */
[----:B------:R-:W-:Y:S04]  /*42720*/  STL.64 [R1+0x8488], R12 ;  /* 0x0084880c01007387 */ /* 0x000fe80000100a00 */
[----:B------:R-:W-:Y:S04]  /*42730*/  STL.64 [R1+0x8490], R10 ;  /* 0x0084900a01007387 */ /* 0x000fe80000100a00 */
[----:B------:R-:W3:Y:S04]  /*42740*/  LDL.64 R82, [R1+0x2090] ;  /* 0x0020900001527983 */ /* 0x000ee80000100a00 */
        /* <DEDUP_REMOVED lines=8> */
[----:B----4-:R-:W-:Y:S04]  /*427d0*/  LDGSTS.E [R249+0x7200], desc[UR74][R32.64], P5 ;  /* 0x0720000020f97fae */ /* 0x010fe8000a9a104a */
[----:B------:R-:W-:Y:S04]  /*427e0*/  LDGSTS.E [R249+0x7280], desc[UR74][R30.64], P0 ;  /* 0x072800001ef97fae */ /* 0x000fe800081a104a */
[----:B------:R-:W-:Y:S04]  /*427f0*/  LDGSTS.E [R249+0x7300], desc[UR74][R26.64], P1 ;  /* 0x073000001af97fae */ /* 0x000fe800089a104a */
[----:B------:R-:W4:Y:S04]  /*42800*/  LDL.64 R50, [R1+0x2330] ;  /* 0x0023300001327983 */ /* 0x000f280000100a00 */
[----:B------:R-:W4:Y:S04]  /*42810*/  LDL.64 R48, [R1+0x2328] ;  /* 0x0023280001307983 */ /* 0x000f280000100a00 */
[----:B------:R-:W4:Y:S04]  /*42820*/  LDL.64 R26, [R1+0x2098] ;  /* 0x00209800011a7983 */ /* 0x000f280000100a00 */
[----:B------:R-:W4:Y:S04]  /*42830*/  LDL.64 R46, [R1+0x1fc8] ;  /* 0x001fc800012e7983 */ /* 0x000f280000100a00 */
[----:B------:R-:W4:Y:S04]  /*42840*/  LDL.64 R44, [R1+0x23f8] ;  /* 0x0023f800012c7983 */ /* 0x000f280000100a00 */
[----:B------:R-:W4:Y:S04]  /*42850*/  LDL.64 R42, [R1+0x23e8] ;  /* 0x0023e800012a7983 */ /* 0x000f280000100a00 */
[----:B------:R-:W4:Y:S04]  /*42860*/  LDL.64 R40, [R1+0x20b0] ;  /* 0x0020b00001287983 */ /* 0x000f280000100a00 */
[----:B------:R-:W-:Y:S04]  /*42870*/  LDGSTS.E [R249+0x7380], desc[UR74][R24.64], P3 ;  /* 0x0738000018f97fae */ /* 0x000fe800099a104a */
[----:B------:R-:W4:Y:S04]  /*42880*/  LDL.64 R38, [R1+0x24e0] ;  /* 0x0024e00001267983 */ /* 0x000f280000100a00 */
[----:B------:R-:W-:Y:S04]  /*42890*/  LDGSTS.E [R249+0x8200], desc[UR74][R22.64], P5 ;  /* 0x0820000016f97fae */ /* 0x000fe8000a9a104a */
[----:B------:R-:W4:Y:S04]  /*428a0*/  LDL.64 R24, [R1+0x1ce0] ;  /* 0x001ce00001187983 */ /* 0x000f280000100a00 */
[----:B------:R-:W4:Y:S04]  /*428b0*/  LDL.64 R36, [R1+0x24d8] ;  /* 0x0024d80001247983 */ /* 0x000f280000100a00 */
[----:B------:R-:W4:Y:S04]  /*428c0*/  LDL.64 R22, [R1+0x2180] ;  /* 0x0021800001167983 */ /* 0x000f280000100a00 */
[----:B------:R-:W4:Y:S04]  /*428d0*/  LDL.64 R34, [R1+0x24c8] ;  /* 0x0024c80001227983 */ /* 0x000f280000100a00 */
[----:B------:R-:W4:Y:S04]  /*428e0*/  LDL.64 R32, [R1+0x21b0] ;  /* 0x0021b00001207983 */ /* 0x000f280000100a00 */
[----:B------:R-:W4:Y:S04]  /*428f0*/  LDL.64 R30, [R1+0x25a0] ;  /* 0x0025a000011e7983 */ /* 0x000f280000100a00 */
[----:B--2---:R-:W-:Y:S04]  /*42900*/  LDGSTS.E [R249+0x8280], desc[UR74][R20.64], P0 ;  /* 0x0828000014f97fae */ /* 0x004fe800081a104a */
[----:B------:R-:W2:Y:S04]  /*42910*/  LDL.64 R20, [R1+0x2178] ;  /* 0x0021780001147983 */ /* 0x000ea80000100a00 */
[----:B------:R-:W-:Y:S04]  /*42920*/  LDGSTS.E [R249+0x8300], desc[UR74][R28.64], P1 ;  /* 0x083000001cf97fae */ /* 0x000fe800089a104a */
[----:B------:R-:W2:Y:S04]  /*42930*/  LDL.64 R28, [R1+0x23f0] ;  /* 0x0023f000011c7983 */ /* 0x000ea80000100a00 */
[----:B---3--:R-:W-:Y:S04]  /*42940*/  LDGSTS.E [R249+0x8380], desc[UR74][R18.64], P3 ;  /* 0x0838000012f97fae */ /* 0x008fe800099a104a */
[----:B------:R-:W3:Y:S04]  /*42950*/  LDL.64 R18, [R1+0x2598] ;  /* 0x0025980001127983 */ /* 0x000ee80000100a00 */
[----:B----4-:R-:W-:Y:S04]  /*42960*/  LDGSTS.E [R249+0x9200], desc[UR74][R26.64], P5 ;  /* 0x092000001af97fae */ /* 0x010fe8000a9a104a */
[----:B------:R-:W-:Y:S04]  /*42970*/  LDGSTS.E [R249+0x9280], desc[UR74][R82.64], P0 ;  /* 0x0928000052f97fae */ /* 0x000fe800081a104a */
[----:B------:R-:W-:Y:S04]  /*42980*/  LDGSTS.E [R249+0x9300], desc[UR74][R80.64], P1 ;  /* 0x0930000050f97fae */ /* 0x000fe800089a104a */
[----:B------:R-:W4:Y:S04]  /*42990*/  LDL.64 R26, [R1+0x2588] ;  /* 0x00258800011a7983 */ /* 0x000f280000100a00 */
[----:B------:R-:W4:Y:S04]  /*429a0*/  LDL.64 R82, [R1+0x2730] ;  /* 0x0027300001527983 */ /* 0x000f280000100a00 */
[----:B------:R-:W4:Y:S04]  /*429b0*/  LDL.64 R80, [R1+0x2728] ;  /* 0x0027280001507983 */ /* 0x000f280000100a00 */
[----:B------:R-:W-:Y:S04]  /*429c0*/  LDGSTS.E [R249+0x9380], desc[UR74][R24.64], P3 ;  /* 0x0938000018f97fae */ /* 0x000fe800099a104a */
[----:B------:R-:W-:Y:S04]  /*429d0*/  LDGSTS.E [R249+0xa200], desc[UR74][R22.64], P5 ;  /* 0x0a20000016f97fae */ /* 0x000fe8000a9a104a */
[----:B------:R-:W4:Y:S04]  /*429e0*/  LDL.64 R24, [R1+0x2298] ;  /* 0x0022980001187983 */ /* 0x000f280000100a00 */
[----:B------:R-:W4:Y:S04]  /*429f0*/  LDL.64 R22, [R1+0x2678] ;  /* 0x0026780001167983 */ /* 0x000f280000100a00 */
[----:B--2---:R-:W-:Y:S04]  /*42a00*/  LDGSTS.E [R249+0xa280], desc[UR74][R20.64], P0 ;  /* 0x0a28000014f97fae */ /* 0x004fe800081a104a */
[----:B------:R-:W-:Y:S04]  /*42a10*/  LDGSTS.E [R249+0xa300], desc[UR74][R78.64], P1 ;  /* 0x0a3000004ef97fae */ /* 0x000fe800089a104a */
[----:B------:R-:W-:Y:S04]  /*42a20*/  LDGSTS.E [R249+0xa380], desc[UR74][R76.64], P3 ;  /* 0x0a3800004cf97fae */ /* 0x000fe800099a104a */
[----:B------:R-:W2:Y:S04]  /*42a30*/  LDL.64 R20, [R1+0x2668] ;  /* 0x0026680001147983 */ /* 0x000ea80000100a00 */
        /* <DEDUP_REMOVED lines=18> */
[----:B---3--:R-:W-:Y:S04]  /*42b60*/  LDGSTS.E [R249+0xf280], desc[UR74][R18.64], P0 ;  /* 0x0f28000012f97fae */ /* 0x008fe800081a104a */
        /* <DEDUP_REMOVED lines=20> */
[----:B------:R-:W4:Y:S04]  /*42cb0*/  LDL.64 R26, [R1+0x2720] ;  /* 0x00272000011a7983 */ /* 0x000f280000100a00 */
[----:B------:R-:W-:Y:S04]  /*42cc0*/  LDGSTS.E [R249+0xf380], desc[UR74][R24.64], P3 ;  /* 0x0f38000018f97fae */ /* 0x000fe800099a104a */
[----:B------:R-:W-:Y:S04]  /*42cd0*/  LDGSTS.E [R249+0x10200], desc[UR74][R22.64], P5 ;  /* 0x1020000016f97fae */ /* 0x000fe8000a9a104a */
[----:B------:R-:W4:Y:S04]  /*42ce0*/  LDL.64 R24, [R1+0x2490] ;  /* 0x0024900001187983 */ /* 0x000f280000100a00 */
        /* <DEDUP_REMOVED lines=16> */
[----:B------:R-:W-:Y:S04]  /*42df0*/  LDGSTS.E [R249+0x12280], desc[UR74][R78.64], P0 ;  /* 0x122800004ef97fae */ /* 0x000fe800081a104a */
[----:B------:R-:W-:Y:S04]  /*42e00*/  LDGSTS.E [R249+0x12300], desc[UR74][R76.64], P1 ;  /* 0x123000004cf97fae */ /* 0x000fe800089a104a */
[----:B------:R-:W-:Y:S04]  /*42e10*/  LDGSTS.E [R249+0x12380], desc[UR74][R74.64], P3 ;  /* 0x123800004af97fae */ /* 0x000fe800099a104a */
[----:B------:R-:W-:Y:S04]  /*42e20*/  LDGSTS.E [R249+0x13200], desc[UR74][R66.64], P5 ;  /* 0x1320000042f97fae */ /* 0x000fe8000a9a104a */
[----:B------:R-:W4:Y:S04]  /*42e30*/  LDL.64 R22, [R1+0x2d50] ;  /* 0x002d500001167983 */ /* 0x000f280000100a00 */
        /* <DEDUP_REMOVED lines=27> */
[----:B------:R-:W2:Y:S04]  /*42ff0*/  LDL.64 R42, [R1+0x3240] ;  /* 0x00324000012a7983 */ /* 0x000ea80000100a00 */
[----:B------:R-:W2:Y:S04]  /*43000*/  LDL.64 R40, [R1+0x3238] ;  /* 0x0032380001287983 */ /* 0x000ea80000100a00 */
[----:B------:R-:W2:Y:S04]  /*43010*/  LDL.64 R38, [R1+0x3230] ;  /* 0x0032300001267983 */ /* 0x000ea80000100a00 */
[----:B------:R-:W2:Y:S04]  /*43020*/  LDL.64 R36, [R1+0x2fc8] ;  /* 0x002fc80001247983 */ /* 0x000ea80000100a00 */
[----:B------:R-:W-:Y:S04]  /*43030*/  LDGSTS.E [R249+0x17200], desc[UR74][R28.64], P5 ;  /* 0x172000001cf97fae */ /* 0x000fe8000a9a104a */
[----:B------:R-:W2:Y:S04]  /*43040*/  LDL.64 R34, [R1+0x3258] ;  /* 0x0032580001227983 */ /* 0x000ea80000100a00 */
[----:B------:R-:W2:Y:S04]  /*43050*/  LDL.64 R32, [R1+0x3250] ;  /* 0x0032500001207983 */ /* 0x000ea80000100a00 */
[----:B------:R-:W2:Y:S04]  /*43060*/  LDL.64 R28, [R1+0x2d40] ;  /* 0x002d4000011c7983 */ /* 0x000ea80000100a00 */
[----:B------:R-:W2:Y:S04]  /*43070*/  LDL.64 R30, [R1+0x3248] ;  /* 0x00324800011e7983 */ /* 0x000ea80000100a00 */
[----:B---3--:R-:W-:Y:S04]  /*43080*/  LDGSTS.E [R249+0x17280], desc[UR74][R18.64], P0 ;  /* 0x1728000012f97fae */ /* 0x008fe800081a104a */
[----:B------:R-:W3:Y:S04]  /*43090*/  LDL.64 R18, [R1+0x2e10] ;  /* 0x002e100001127983 */ /* 0x000ee80000100a00 */
[----:B----4-:R-:W-:Y:S04]  /*430a0*/  LDGSTS.E [R249+0x17300], desc[UR74][R26.64], P1 ;  /* 0x173000001af97fae */ /* 0x010fe800089a104a */
[----:B------:R-:W4:Y:S04]  /*430b0*/  LDL.64 R26, [R1+0x2e08] ;  /* 0x002e0800011a7983 */ /* 0x000f280000100a00 */
[----:B------:R-:W-:Y:S04]  /*430c0*/  LDGSTS.E [R249+0x17380], desc[UR74][R24.64], P3 ;  /* 0x1738000018f97fae */ /* 0x000fe800099a104a */
[----:B------:R-:W4:Y:S04]  /*430d0*/  LDL.64 R24, [R1+0x2c68] ;  /* 0x002c680001187983 */ /* 0x000f280000100a00 */
[----:B------:R-:W-:Y:S04]  /*430e0*/  LDGSTS.E [R249+0x18200], desc[UR74][R22.64], P5 ;  /* 0x1820000016f97fae */ /* 0x000fe8000a9a104a */
[----:B------:R-:W4:Y:S04]  /*430f0*/  LDL.64 R22, [R1+0x2f40] ;  /* 0x002f400001167983 */ /* 0x000f280000100a00 */
[----:B--2---:R-:W-:Y:S04]  /*43100*/  LDGSTS.E [R249+0x18280], desc[UR74][R20.64], P0 ;  /* 0x1828000014f97fae */ /* 0x004fe800081a104a */
[----:B------:R-:W2:Y:S04]  /*43110*/  LDL.64 R20, [R1+0x2fe8] ;  /* 0x002fe80001147983 */ /* 0x000ea80000100a00 */
[----:B------:R-:W-:Y:S04]  /*43120*/  LDGSTS.E [R249+0x18300], desc[UR74][R28.64], P1 ;  /* 0x183000001cf97fae */ /* 0x000fe800089a104a */
[----:B------:R-:W-:Y:S04]  /*43130*/  LDGSTS.E [R249+0x18380], desc[UR74][R82.64], P3 ;  /* 0x1838000052f97fae */ /* 0x000fe800099a104a */
[----:B------:R-:W-:Y:S04]  /*43140*/  LDGSTS.E [R249+0x19200], desc[UR74][R80.64], P5 ;  /* 0x1920000050f97fae */ /* 0x000fe8000a9a104a */
        /* <DEDUP_REMOVED lines=48> */
[----:B------:R-:W-:Y:S04]  /*43450*/  LDGSTS.E [R249+0x1f200], desc[UR74][R28.64], P5 ;  /* 0x1f2000001cf97fae */ /* 0x000fe8000a9a104a */
        /* <DEDUP_REMOVED lines=11> */
[----:B------:R-:W-:Y:S04]  /*43510*/  LDGSTS.E [R249+0x20300], desc[UR74][R82.64], P1 ;  /* 0x2030000052f97fae */ /* 0x000fe800089a104a */
[----:B------:R-:W-:Y:S04]  /*43520*/  LDGSTS.E [R249+0x20380], desc[UR74][R80.64], P3 ;  /* 0x2038000050f97fae */ /* 0x000fe800099a104a */
[----:B------:R-:W2:Y:S04]  /*43530*/  LDL.64 R20, [R1+0x3070] ;  /* 0x0030700001147983 */ /* 0x000ea80000100a00 */
[----:B------:R-:W2:Y:S04]  /*43540*/  LDL.64 R82, [R1+0x3718] ;  /* 0x0037180001527983 */ /* 0x000ea80000100a00 */
        /* <DEDUP_REMOVED lines=58> */
[----:B------:R-:W-:Y:S04]  /*438f0*/  LDGSTS.E [R249+0x28280], desc[UR74][R82.64], P0 ;  /* 0x2828000052f97fae */ /* 0x000fe800081a104a */
[----:B------:R-:W-:Y:S04]  /*43900*/  LDGSTS.E [R249+0x28300], desc[UR74][R80.64], P1 ;  /* 0x2830000050f97fae */ /* 0x000fe800089a104a */
        /* <DEDUP_REMOVED lines=67> */
[----:B--2---:R-:W-:Y:S04]  /*43d40*/  LDGSTS.E [R249+0x30380], desc[UR74][R20.64], P3 ;  /* 0x3038000014f97fae */ /* 0x004fe800099a104a */
        /* <DEDUP_REMOVED lines=82> */
[----:B------:R-:W2:Y:S04]  /*44270*/  LDL.64 R74, [R1+0x3288] ;  /* 0x00328800014a7983 */ /* 0x000ea80000100a00 */
[----:B------:R-:W-:Y:S04]  /*44280*/  LDGSTS.E [R249+0x3d300], desc[UR74][R28.64], P1 ;  /* 0x3d3000001cf97fae */ /* 0x000fe800089a104a */
[----:B------:R-:W2:Y:S04]  /*44290*/  LDL.64 R48, [R1+0x3130] ;  /* 0x0031300001307983 */ /* 0x000ea80000100a00 */
[----:B---3--:R-:W-:Y:S04]  /*442a0*/  LDGSTS.E [R249+0x3d380], desc[UR74][R18.64], P3 ;  /* 0x3d38000012f97fae */ /* 0x008fe800099a104a */
[----:B------:R-:W3:Y:S04]  /*442b0*/  LDL.64 R18, [R1+0x3660] ;  /* 0x0036600001127983 */ /* 0x000ee80000100a00 */
[----:B------:R-:W3:Y:S04]  /*442c0*/  LDL.LU.64 R46, [R1+0x16b8] ;  /* 0x0016b800012e7983 */ /* 0x000ee80000300a00 */
[----:B------:R-:W3:Y:S04]  /*442d0*/  LDL.LU.64 R44, [R1+0x16b0] ;  /* 0x0016b000012c7983 */ /* 0x000ee80000300a00 */
[----:B------:R-:W3:Y:S04]  /*442e0*/  LDL.LU.64 R42, [R1+0x16a8] ;  /* 0x0016a800012a7983 */ /* 0x000ee80000300a00 */
[----:B------:R-:W3:Y:S04]  /*442f0*/  LDL.LU.64 R40, [R1+0xaf8] ;  /* 0x000af80001287983 */ /* 0x000ee80000300a00 */
        /* <DEDUP_REMOVED lines=14> */
[----:B------:R-:W2:Y:S04]  /*443e0*/  LDL.LU.64 R66, [R1+0x1be8] ;  /* 0x001be80001427983 */ /* 0x000ea80000300a00 */
[----:B-1----:R-:W2:Y:S04]  /*443f0*/  LDL.LU.64 R62, [R1+0x1ca8] ;  /* 0x001ca800013e7983 */ /* 0x002ea80000300a00 */
[----:B------:R-:W2:Y:S04]  /*44400*/  LDL.LU.64 R64, [R1+0x1ca0] ;  /* 0x001ca00001407983 */ /* 0x000ea80000300a00 */
[----:B------:R-:W2:Y:S04]  /*44410*/  LDL.LU.64 R108, [R1+0x1c98] ;  /* 0x001c9800016c7983 */ /* 0x000ea80000300a00 */
[----:B------:R-:W2:Y:S04]  /*44420*/  LDL.LU.64 R106, [R1+0x11e0] ;  /* 0x0011e000016a7983 */ /* 0x000ea80000300a00 */
[----:B------:R-:W2:Y:S04]  /*44430*/  LDL.LU.64 R56, [R1+0x1d58] ;  /* 0x001d580001387983 */ /* 0x000ea80000300a00 */
[----:B------:R-:W2:Y:S04]  /*44440*/  LDL.LU.64 R54, [R1+0x1d60] ;  /* 0x001d600001367983 */ /* 0x000ea80000300a00 */
[----:B------:R-:W2:Y:S04]  /*44450*/  LDL.LU.64 R52, [R1+0x1d50] ;  /* 0x001d500001347983 */ /* 0x000ea80000300a00 */
[----:B------:R-:W-:Y:S04]  /*44460*/  LDGSTS.E [R249+0x3f200], desc[UR74][R50.64], P5 ;  /* 0x3f20000032f97fae */ /* 0x000fe8000a9a104a */
[----:B------:R-:W2:Y:S04]  /*44470*/  LDL.LU.64 R50, [R1+0x1200] ;  /* 0x0012000001327983 */ /* 0x000ea80000300a00 */
[----:B---3--:R-:W-:Y:S01]  /*44480*/  LDGSTS.E [R249+0x3f280], desc[UR74][R18.64], P0 ;  /* 0x3f28000012f97fae */ /* 0x008fe200081a104a */
[----:B------:R-:W-:-:S03]  /*44490*/  IMAD.WIDE R6, R244, 0x4, R46 ;  /* 0x00000004f4067825 */ /* 0x000fc600078e022e */
[----:B------:R-:W-:Y:S01]  /*444a0*/  LDGSTS.E [R249+0x3f300], desc[UR74][R74.64], P1 ;  /* 0x3f3000004af97fae */ /* 0x000fe200089a104a */
[----:B------:R-:W-:-:S03]  /*444b0*/  IMAD.WIDE R4, R244, 0x4, R44 ;  /* 0x00000004f4047825 */ /* 0x000fc600078e022c */
[----:B------:R-:W-:Y:S04]  /*444c0*/  LDGSTS.E [R249+0x3f380], desc[UR74][R48.64], P3 ;  /* 0x3f38000030f97fae */ /* 0x000fe800099a104a */
[----:B------:R-:W3:Y:S04]  /*444d0*/  LDL.64 R18, [R1+0x1170] ;  /* 0x0011700001127983 */ /* 0x000ee80000100a00 */
[----:B------:R1:W-:Y:S04]  /*444e0*/  STL.64 [R1+0xca0], R6 ;  /* 0x000ca00601007387 */ /* 0x0003e80000100a00 */
[----:B------:R1:W-:Y:S04]  /*444f0*/  STL.64 [R1+0xc98], R4 ;  /* 0x000c980401007387 */ /* 0x0003e80000100a00 */
[----:B------:R-:W-:Y:S01]  /*44500*/  LDGSTS.E [R3+0x400], desc[UR74][R46.64], P5 ;  /* 0x004000002e037fae */ /* 0x000fe2000a9a104a */
[----:B-1----:R-:W-:-:S03]  /*44510*/  IMAD.WIDE R6, R244, 0x4, R42 ;  /* 0x00000004f4067825 */ /* 0x002fc600078e022a */
[----:B------:R-:W-:Y:S01]  /*44520*/  LDGSTS.E [R3+0x480], desc[UR74][R44.64], P0 ;  /* 0x004800002c037fae */ /* 0x000fe200081a104a */
[----:B------:R-:W-:-:S03]  /*44530*/  IMAD.WIDE R4, R244, 0x4, R40 ;  /* 0x00000004f4047825 */ /* 0x000fc600078e0228 */
[----:B------:R-:W-:Y:S04]  /*44540*/  LDGSTS.E [R3+0x500], desc[UR74][R42.64], P1 ;  /* 0x005000002a037fae */ /* 0x000fe800089a104a */
[----:B------:R-:W-:Y:S04]  /*44550*/  LDGSTS.E [R3+0x580], desc[UR74][R40.64], P3 ;  /* 0x0058000028037fae */ /* 0x000fe800099a104a */
[----:B------:R-:W-:Y:S04]  /*44560*/  STL.64 [R1+0xc90], R6 ;  /* 0x000c900601007387 */ /* 0x000fe80000100a00 */
[----:B------:R-:W-:Y:S04]  /*44570*/  LDGSTS.E [R3+0x1400], desc[UR74][R38.64], P5 ;  /* 0x0140000026037fae */ /* 0x000fe8000a9a104a */
[----:B------:R-:W-:Y:S04]  /*44580*/  STL.64 [R1+0xc80], R4 ;  /* 0x000c800401007387 */ /* 0x000fe80000100a00 */
[----:B------:R-:W-:Y:S04]  /*44590*/  LDGSTS.E [R3+0x1480], desc[UR74][R36.64], P0 ;  /* 0x0148000024037fae */ /* 0x000fe800081a104a */
[----:B------:R-:W3:Y:S04]  /*445a0*/  LDL.64 R42, [R1+0x1e10] ;  /* 0x001e1000012a7983 */ /* 0x000ee80000100a00 */
        /* <DEDUP_REMOVED lines=14> */
[----:B--2---:R-:W-:Y:S04]  /*44690*/  LDGSTS.E [R3+0x3480], desc[UR74][R20.64], P0 ;  /* 0x0348000014037fae */ /* 0x004fe800081a104a */
[----:B------:R-:W-:Y:S04]  /*446a0*/  STL.64 [R1+0x84f0], R66 ;  /* 0x0084f04201007387 */ /* 0x000fe80000100a00 */
[----:B------:R-:W2:Y:S04]  /*446b0*/  LDL.64 R24, [R1+0x1fe0] ;  /* 0x001fe00001187983 */ /* 0x000ea80000100a00 */
[----:B------:R-:W2:Y:S04]  /*446c0*/  LDL.64 R22, [R1+0x1fd8] ;  /* 0x001fd80001167983 */ /* 0x000ea80000100a00 */
        /* <DEDUP_REMOVED lines=26> */
[----:B------:R1:W-:Y:S04]  /*44870*/  STL.64 [R1+0x84d0], R50 ;  /* 0x0084d03201007387 */ /* 0x0003e80000100a00 */
[----:B------:R-:W-:Y:S04]  /*44880*/  LDGSTS.E [R3+0x7500], desc[UR74][R30.64], P1 ;  /* 0x075000001e037fae */ /* 0x000fe800089a104a */
[----:B------:R-:W3:Y:S04]  /*44890*/  LDL.64 R92, [R1+0x20b8] ;  /* 0x0020b800015c7983 */ /* 0x000ee80000100a00 */
[----:B------:R-:W3:Y:S04]  /*448a0*/  LDL.64 R90, [R1+0x1e90] ;  /* 0x001e9000015a7983 */ /* 0x000ee80000100a00 */
[----:B------:R-:W3:Y:S04]  /*448b0*/  LDL.64 R88, [R1+0x2260] ;  /* 0x0022600001587983 */ /* 0x000ee80000100a00 */
[----:B------:R-:W3:Y:S04]  /*448c0*/  LDL.64 R86, [R1+0x2258] ;  /* 0x0022580001567983 */ /* 0x000ee80000100a00 */
[----:B------:R-:W3:Y:S04]  /*448d0*/  LDL.64 R84, [R1+0x2250] ;  /* 0x0022500001547983 */ /* 0x000ee80000100a00 */
[----:B----4-:R-:W-:Y:S04]  /*448e0*/  LDGSTS.E [R3+0x7580], desc[UR74][R26.64], P3 ;  /* 0x075800001a037fae */ /* 0x010fe800099a104a */
        /* <DEDUP_REMOVED lines=20> */
[----:B------:R-:W2:Y:S04]  /*44a30*/  LDL.64 R22, [R1+0x2198] ;  /* 0x0021980001167983 */ /* 0x000ea80000100a00 */
[----:B------:R-:W2:Y:S04]  /*44a40*/  LDL.64 R20, [R1+0x2190] ;  /* 0x0021900001147983 */ /* 0x000ea80000100a00 */
[----:B---3--:R-:W-:Y:S04]  /*44a50*/  LDGSTS.E [R3+0x8580], desc[UR74][R18.64], P3 ;  /* 0x0858000012037fae */ /* 0x008fe800099a104a */
[----:B------:R-:W-:Y:S04]  /*44a60*/  LDGSTS.E [R3+0x9400], desc[UR74][R28.64], P5 ;  /* 0x094000001c037fae */ /* 0x000fe8000a9a104a */
[----:B------:R-:W3:Y:S04]  /*44a70*/  LDL.64 R18, [R1+0x2188] ;  /* 0x0021880001127983 */ /* 0x000ee80000100a00 */
[----:B------:R-:W3:Y:S04]  /*44a80*/  LDL.64 R28, [R1+0x25a8] ;  /* 0x0025a800011c7983 */ /* 0x000ee80000100a00 */
[----:B------:R-:W-:Y:S04]  /*44a90*/  LDGSTS.E [R3+0x9480], desc[UR74][R92.64], P0 ;  /* 0x094800005c037fae */ /* 0x000fe800081a104a */
[----:B------:R-:W3:Y:S04]  /*44aa0*/  LDL.64 R92, [R1+0x2748] ;  /* 0x00274800015c7983 */ /* 0x000ee80000100a00 */
[----:B----4-:R-:W-:Y:S04]  /*44ab0*/  LDGSTS.E [R3+0x9500], desc[UR74][R26.64], P1 ;  /* 0x095000001a037fae */ /* 0x010fe800089a104a */
        /* <DEDUP_REMOVED lines=153> */
[----:B------:R-:W2:Y:S04]  /*45450*/  LDL.64 R90, [R1+0x48d8] ;  /* 0x0048d800015a7983 */ /* 0x000ea80000100a00 */
        /* <DEDUP_REMOVED lines=26> */
[----:B------:R-:W2:Y:S04]  /*45600*/  LDL.64 R24, [R1+0x33f8] ;  /* 0x0033f80001187983 */ /* 0x000ea80000100a00 */
        /* <DEDUP_REMOVED lines=64> */
[----:B------:R-:W2:Y:S04]  /*45a10*/  LDL.64 R24, [R1+0x3c70] ;  /* 0x003c700001187983 */ /* 0x000ea80000100a00 */
[----:B------:R-:W2:Y:S04]  /*45a20*/  LDL.64 R92, [R1+0x4868] ;  /* 0x00486800015c7983 */ /* 0x000ea80000100a00 */
[----:B------:R-:W-:Y:S04]  /*45a30*/  LDGSTS.E [R3+0x28500], desc[UR74][R22.64], P1 ;  /* 0x2850000016037fae */ /* 0x000fe800089a104a */
[----:B------:R-:W-:Y:S04]  /*45a40*/  LDGSTS.E [R3+0x28580], desc[UR74][R20.64], P3 ;  /* 0x2858000014037fae */ /* 0x000fe800099a104a */
[----:B------:R-:W2:Y:S04]  /*45a50*/  LDL.64 R22, [R1+0x3760] ;  /* 0x0037600001167983 */ /* 0x000ea80000100a00 */
[----:B------:R-:W2:Y:S04]  /*45a60*/  LDL.64 R20, [R1+0x4870] ;  /* 0x0048700001147983 */ /* 0x000ea80000100a00 */
[----:B---3--:R-:W-:Y:S04]  /*45a70*/  LDGSTS.E [R3+0x29400], desc[UR74][R18.64], P5 ;  /* 0x2940000012037fae */ /* 0x008fe8000a9a104a */
[----:B------:R-:W3:Y:S04]  /*45a80*/  LDL.64 R18, [R1+0x4260] ;  /* 0x0042600001127983 */ /* 0x000ee80000100a00 */
[----:B------:R-:W-:Y:S04]  /*45a90*/  LDGSTS.E [R3+0x29480], desc[UR74][R28.64], P0 ;  /* 0x294800001c037fae */ /* 0x000fe800081a104a */
        /* <DEDUP_REMOVED lines=53> */
[----:B------:R-:W4:Y:S04]  /*45df0*/  LDL.64 R26, [R1+0x4228] ;  /* 0x00422800011a7983 */ /* 0x000f280000100a00 */
[----:B------:R-:W4:Y:S04]  /*45e00*/  LDL.64 R92, [R1+0x3380] ;  /* 0x00338000015c7983 */ /* 0x000f280000100a00 */
[----:B--2---:R-:W-:Y:S04]  /*45e10*/  LDGSTS.E [R3+0x30480], desc[UR74][R24.64], P0 ;  /* 0x3048000018037fae */ /* 0x004fe800081a104a */
        /* <DEDUP_REMOVED lines=27> */
[----:B------:R-:W-:Y:S04]  /*45fd0*/  LDGSTS.E [R3+0x36400], desc[UR74][R30.64], P5 ;  /* 0x364000001e037fae */ /* 0x000fe8000a9a104a */
        /* <DEDUP_REMOVED lines=52> */
[----:B------:R-:W-:Y:S04]  /*46320*/  LDGSTS.E [R3+0x3b480], desc[UR74][R74.64], P0 ;  /* 0x3b4800004a037fae */ /* 0x000fe800081a104a */
[----:B------:R-:W3:Y:S04]  /*46330*/  LDL.LU.64 R76, [R1+0x16e0] ;  /* 0x0016e000014c7983 */ /* 0x000ee80000300a00 */
[----:B------:R-:W-:Y:S04]  /*46340*/  LDGSTS.E [R3+0x3b500], desc[UR74][R48.64], P1 ;  /* 0x3b50000030037fae */ /* 0x000fe800089a104a */
[----:B------:R-:W3:Y:S04]  /*46350*/  LDL.LU.64 R74, [R1+0x16d8] ;  /* 0x0016d800014a7983 */ /* 0x000ee80000300a00 */
[----:B------:R-:W-:Y:S04]  /*46360*/  LDGSTS.E [R3+0x3b580], desc[UR74][R46.64], P3 ;  /* 0x3b5800002e037fae */ /* 0x000fe800099a104a */
[----:B------:R-:W-:Y:S04]  /*46370*/  LDGSTS.E [R3+0x3c400], desc[UR74][R44.64], P5 ;  /* 0x3c4000002c037fae */ /* 0x000fe8000a9a104a */
[----:B------:R-:W-:Y:S04]  /*46380*/  LDGSTS.E [R3+0x3c480], desc[UR74][R42.64], P0 ;  /* 0x3c4800002a037fae */ /* 0x000fe800081a104a */
[----:B------:R-:W-:Y:S04]  /*46390*/  LDGSTS.E [R3+0x3c500], desc[UR74][R40.64], P1 ;  /* 0x3c50000028037fae */ /* 0x000fe800089a104a */
[----:B------:R-:W-:Y:S04]  /*463a0*/  LDGSTS.E [R3+0x3c580], desc[UR74][R38.64], P3 ;  /* 0x3c58000026037fae */ /* 0x000fe800099a104a */
[----:B------:R-:W-:Y:S04]  /*463b0*/  LDGSTS.E [R3+0x3d400], desc[UR74][R36.64], P5 ;  /* 0x3d40000024037fae */ /* 0x000fe8000a9a104a */
[----:B------:R-:W3:Y:S04]  /*463c0*/  LDL.LU.64 R40, [R1+0x16e8] ;  /* 0x0016e80001287983 */ /* 0x000ee80000300a00 */
[----:B------:R-:W3:Y:S04]  /*463d0*/  LDL.LU.64 R38, [R1+0x510] ;  /* 0x0005100001267983 */ /* 0x000ee80000300a00 */
[----:B------:R-:W-:Y:S04]  /*463e0*/  LDGSTS.E [R3+0x3d480], desc[UR74][R34.64], P0 ;  /* 0x3d48000022037fae */ /* 0x000fe800081a104a */
[----:B------:R-:W3:Y:S04]  /*463f0*/  LDL.64 R36, [R1+0x1a80] ;  /* 0x001a800001247983 */ /* 0x000ee80000100a00 */
[----:B------:R-:W-:Y:S04]  /*46400*/  LDGSTS.E [R3+0x3d500], desc[UR74][R32.64], P1 ;  /* 0x3d50000020037fae */ /* 0x000fe800089a104a */
[----:B------:R-:W3:Y:S04]  /*46410*/  LDL.64 R34, [R1+0x1a78] ;  /* 0x001a780001227983 */ /* 0x000ee80000100a00 */
        /* <DEDUP_REMOVED lines=15> */
[----:B-1----:R-:W3:Y:S04]  /*46510*/  LDL.LU.64 R50, [R1+0x1c08] ;  /* 0x001c080001327983 */ /* 0x002ee80000300a00 */
[----:B------:R-:W3:Y:S04]  /*46520*/  LDL.LU.64 R52, [R1+0xfd8] ;  /* 0x000fd80001347983 */ /* 0x000ee80000300a00 */
[----:B------:R-:W3:Y:S04]  /*46530*/  LDL.LU.64 R104, [R1+0x1cc0] ;  /* 0x001cc00001687983 */ /* 0x000ee80000300a00 */
[----:B------:R-:W3:Y:S04]  /*46540*/  LDL.LU.64 R102, [R1+0x1cb8] ;  /* 0x001cb80001667983 */ /* 0x000ee80000300a00 */
[----:B------:R-:W3:Y:S04]  /*46550*/  LDL.LU.64 R100, [R1+0x1cb0] ;  /* 0x001cb00001647983 */ /* 0x000ee80000300a00 */
[----:B------:R-:W3:Y:S04]  /*46560*/  LDL.LU.64 R98, [R1+0x1120] ;  /* 0x0011200001627983 */ /* 0x000ee80000300a00 */
[----:B------:R-:W3:Y:S01]  /*46570*/  LDL.LU.64 R48, [R1+0x1d78] ;  /* 0x001d780001307983 */ /* 0x000ee20000300a00 */
[----:B------:R-:W-:-:S03]  /*46580*/  IMAD.WIDE R4, R244, 0x4, R76 ;  /* 0x00000004f4047825 */ /* 0x000fc600078e024c */
[----:B------:R-:W3:Y:S04]  /*46590*/  LDL.LU.64 R46, [R1+0x1d70] ;  /* 0x001d7000012e7983 */ /* 0x000ee80000300a00 */
[----:B------:R-:W3:Y:S04]  /*465a0*/  LDL.LU.64 R44, [R1+0x1d68] ;  /* 0x001d6800012c7983 */ /* 0x000ee80000300a00 */
[----:B------:R-:W3:Y:S04]  /*465b0*/  LDL.LU.64 R42, [R1+0x11d8] ;  /* 0x0011d800012a7983 */ /* 0x000ee80000300a00 */
[----:B------:R-:W-:Y:S04]  /*465c0*/  LDGSTS.E [R3+0x3f500], desc[UR74][R80.64], P1 ;  /* 0x3f50000050037fae */ /* 0x000fe800089a104a */
[----:B------:R1:W-:Y:S04]  /*465d0*/  LDGSTS.E [R3+0x3f580], desc[UR74][R78.64], P3 ;  /* 0x3f5800004e037fae */ /* 0x0003e800099a104a */
[----:B------:R1:W-:Y:S04]  /*465e0*/  STL.64 [R1+0x8300], R2 ;  /* 0x0083000201007387 */ /* 0x0003e80000100a00 */
[----:B------:R1:W-:Y:S04]  /*465f0*/  STL.64 [R1+0xc78], R4 ;  /* 0x000c780401007387 */ /* 0x0003e80000100a00 */
[----:B------:R-:W-:Y:S01]  /*46600*/  LDGSTS.E [R248+0x600], desc[UR74][R76.64], P5 ;  /* 0x006000004cf87fae */ /* 0x000fe2000a9a104a */
[----:B-1----:R-:W-:-:S03]  /*46610*/  IMAD.WIDE R2, R244, 0x4, R74 ;  /* 0x00000004f4027825 */ /* 0x002fc600078e024a */
[----:B------:R-:W-:Y:S01]  /*46620*/  LDGSTS.E [R248+0x680], desc[UR74][R74.64], P0 ;  /* 0x006800004af87fae */ /* 0x000fe200081a104a */
[----:B------:R-:W-:-:S03]  /*46630*/  IMAD.WIDE R4, R244, 0x4, R40 ;  /* 0x00000004f4047825 */ /* 0x000fc600078e0228 */
[----:B------:R1:W-:Y:S04]  /*46640*/  STL.64 [R1+0xc70], R2 ;  /* 0x000c700201007387 */ /* 0x0003e80000100a00 */
[----:B------:R-:W-:Y:S04]  /*46650*/  STL.64 [R1+0xc68], R4 ;  /* 0x000c680401007387 */ /* 0x000fe80000100a00 */
[----:B------:R-:W-:Y:S01]  /*46660*/  LDGSTS.E [R248+0x700], desc[UR74][R40.64], P1 ;  /* 0x0070000028f87fae */ /* 0x000fe200089a104a */
[----:B-1----:R-:W-:-:S03]  /*46670*/  IMAD.WIDE R2, R244, 0x4, R38 ;  /* 0x00000004f4027825 */ /* 0x002fc600078e0226 */
[----:B------:R-:W-:Y:S04]  /*46680*/  LDGSTS.E [R248+0x780], desc[UR74][R38.64], P3 ;  /* 0x0078000026f87fae */ /* 0x000fe800099a104a */
[----:B------:R-:W-:Y:S04]  /*46690*/  STL.64 [R1+0xc60], R2 ;  /* 0x000c600201007387 */ /* 0x000fe80000100a00 */
        /* <DEDUP_REMOVED lines=39> */
[----:B------:R-:W-:Y:S04]  /*46910*/  STL.64 [R1+0x8528], R48 ;  /* 0x0085283001007387 */ /* 0x000fe80000100a00 */
[----:B------:R1:W-:Y:S04]  /*46920*/  STL.64 [R1+0x8530], R46 ;  /* 0x0085302e01007387 */ /* 0x0003e80000100a00 */
[----:B------:R-:W-:Y:S04]  /*46930*/  STL.64 [R1+0x8538], R44 ;  /* 0x0085382c01007387 */ /* 0x000fe80000100a00 */
        /* <DEDUP_REMOVED lines=133> */
[----:B---3--:R-:W-:Y:S04]  /*47190*/  LDGSTS.E [R248+0x17680], desc[UR74][R18.64], P0 ;  /* 0x1768000012f87fae */ /* 0x008fe800081a104a */
[----:B------:R-:W3:Y:S04]  /*471a0*/  LDL.64 R250, [R1+0x2f38] ;  /* 0x002f380001fa7983 */ /* 0x000ee80000100a00 */
[----:B------:R-:W3:Y:S04]  /*471b0*/  LDL.64 R96, [R1+0x2f30] ;  /* 0x002f300001607983 */ /* 0x000ee80000100a00 */
[----:B------:R-:W3:Y:S04]  /*471c0*/  LDL.64 R18, [R1+0x2e68] ;  /* 0x002e680001127983 */ /* 0x000ee80000100a00 */
        /* <DEDUP_REMOVED lines=128> */
[----:B------:R-:W-:Y:S04]  /*479d0*/  LDGSTS.E [R248+0x27680], desc[UR74][R18.64], P0 ;  /* 0x2768000012f87fae */ /* 0x000fe800081a104a */
        /* <DEDUP_REMOVED lines=180> */
[----:B------:R-:W3:Y:S04]  /*48520*/  LDL.LU.64 R32, [R1+0x16f8] ;  /* 0x0016f80001207983 */ /* 0x000ee80000300a00 */
[----:B------:R-:W-:Y:S04]  /*48530*/  LDGSTS.E [R248+0x3e600], desc[UR74][R28.64], P5 ;  /* 0x3e6000001cf87fae */ /* 0x000fe8000a9a104a */
[----:B------:R-:W3:Y:S04]  /*48540*/  LDL.LU.64 R30, [R1+0xb08] ;  /* 0x000b0800011e7983 */ /* 0x000ee80000300a00 */
[----:B------:R-:W3:Y:S04]  /*48550*/  LDL.64 R28, [R1+0x1ac0] ;  /* 0x001ac000011c7983 */ /* 0x000ee80000100a00 */
[----:B----4-:R-:W-:Y:S04]  /*48560*/  LDGSTS.E [R248+0x3e680], desc[UR74][R26.64], P0 ;  /* 0x3e6800001af87fae */ /* 0x010fe800081a104a */
[----:B------:R-:W4:Y:S04]  /*48570*/  LDL.64 R26, [R1+0x1ab8] ;  /* 0x001ab800011a7983 */ /* 0x000f280000100a00 */
[----:B--2---:R-:W-:Y:S04]  /*48580*/  LDGSTS.E [R248+0x3e700], desc[UR74][R24.64], P1 ;  /* 0x3e70000018f87fae */ /* 0x004fe800089a104a */
[----:B------:R-:W-:Y:S04]  /*48590*/  LDGSTS.E [R248+0x3e780], desc[UR74][R22.64], P3 ;  /* 0x3e78000016f87fae */ /* 0x000fe800099a104a */
[----:B---3--:R-:W-:Y:S04]  /*485a0*/  LDGSTS.E [R248+0x3f600], desc[UR74][R20.64], P5 ;  /* 0x3f60000014f87fae */ /* 0x008fe8000a9a104a */
[----:B------:R-:W-:Y:S04]  /*485b0*/  LDGSTS.E [R248+0x3f680], desc[UR74][R18.64], P0 ;  /* 0x3f68000012f87fae */ /* 0x000fe800081a104a */
[----:B------:R-:W2:Y:S04]  /*485c0*/  LDL.64 R20, [R1+0x1aa0] ;  /* 0x001aa00001147983 */ /* 0x000ea80000100a00 */
[----:B------:R-:W3:Y:S04]  /*485d0*/  LDL.64 R18, [R1+0x16c8] ;  /* 0x0016c80001127983 */ /* 0x000ee80000100a00 */
[----:B-1----:R-:W3:Y:S04]  /*485e0*/  LDL.LU.64 R46, [R1+0x1b80] ;  /* 0x001b8000012e7983 */ /* 0x002ee80000300a00 */
[----:B------:R-:W3:Y:S04]  /*485f0*/  LDL.LU.64 R48, [R1+0x1b78] ;  /* 0x001b780001307983 */ /* 0x000ee80000300a00 */
        /* <DEDUP_REMOVED lines=15> */
[----:B------:R-:W-:Y:S01]  /*486f0*/  STL.64 [R1+0x8308], R248 ;  /* 0x008308f801007387 */ /* 0x000fe20000100a00 */
[----:B------:R-:W-:-:S03]  /*48700*/  IMAD.WIDE R2, R244, 0x4, R34 ;  /* 0x00000004f4027825 */ /* 0x000fc600078e0222 */
        /* <DEDUP_REMOVED lines=32> */
[----:B---3--:R-:W-:Y:S04]  /*48910*/  LDGSTS.E [R246+0x1980], desc[UR74][R18.64], P3 ;  /* 0x0198000012f67fae */ /* 0x008fe800099a104a */
        /* <DEDUP_REMOVED lines=18> */
[----:B------:R-:W-:Y:S04]  /*48a40*/  STL.64 [R1+0x8548], R46 ;  /* 0x0085482e01007387 */ /* 0x000fe80000100a00 */
[----:B------:R-:W-:Y:S04]  /*48a50*/  STL.64 [R1+0x8550], R48 ;  /* 0x0085503001007387 */ /* 0x000fe80000100a00 */
[----:B------:R-:W-:Y:S04]  /*48a60*/  STL.64 [R1+0x8558], R98 ;  /* 0x0085586201007387 */ /* 0x000fe80000100a00 */
[----:B------:R-:W-:Y:S04]  /*48a70*/  STL.64 [R1+0x8560], R100 ;  /* 0x0085606401007387 */ /* 0x000fe80000100a00 */
[----:B------:R-:W-:Y:S04]  /*48a80*/  STL.64 [R1+0x8568], R54 ;  /* 0x0085683601007387 */ /* 0x000fe80000100a00 */
        /* <DEDUP_REMOVED lines=22> */
[----:B----4-:R-:W-:Y:S04]  /*48bf0*/  LDGSTS.E [R246+0x9880], desc[UR74][R32.64], P0 ;  /* 0x0988000020f67fae */ /* 0x010fe800081a104a */
[----:B------:R-:W-:Y:S04]  /*48c00*/  STL.64 [R1+0x85b8], R38 ;  /* 0x0085b82601007387 */ /* 0x000fe80000100a00 */
[----:B------:R-:W-:Y:S04]  /*48c10*/  LDGSTS.E [R246+0x9900], desc[UR74][R30.64], P1 ;  /* 0x099000001ef67fae */ /* 0x000fe800089a104a */
[----:B------:R-:W-:Y:S04]  /*48c20*/  STL.64 [R1+0x85c0], R22 ;  /* 0x0085c01601007387 */ /* 0x000fe80000100a00 */
        /* <DEDUP_REMOVED lines=28> */
[----:B------:R-:W4:Y:S04]  /*48df0*/  LDL.64 R28, [R1+0x22b0] ;  /* 0x0022b000011c7983 */ /* 0x000f280000100a00 */
[----:B------:R-:W4:Y:S04]  /*48e00*/  LDL.64 R26, [R1+0x2288] ;  /* 0x00228800011a7983 */ /* 0x000f280000100a00 */
[----:B---3--:R-:W-:Y:S04]  /*48e10*/  LDGSTS.E [R246+0xa900], desc[UR74][R20.64], P1 ;  /* 0x0a90000014f67fae */ /* 0x008fe800089a104a */
[----:B------:R-:W3:Y:S04]  /*48e20*/  LDL.64 R20, [R1+0x27a8] ;  /* 0x0027a80001147983 */ /* 0x000ee80000100a00 */
[----:B--2---:R-:W-:Y:S04]  /*48e30*/  LDGSTS.E [R246+0xa980], desc[UR74][R18.64], P3 ;  /* 0x0a98000012f67fae */ /* 0x004fe800099a104a */
[----:B----4-:R-:W-:Y:S04]  /*48e40*/  LDGSTS.E [R246+0xb800], desc[UR74][R28.64], P5 ;  /* 0x0b8000001cf67fae */ /* 0x010fe8000a9a104a */
[----:B------:R-:W-:Y:S04]  /*48e50*/  LDGSTS.E [R246+0xb880], desc[UR74][R26.64], P0 ;  /* 0x0b8800001af67fae */ /* 0x000fe800081a104a */
[----:B------:R-:W2:Y:S04]  /*48e60*/  LDL.64 R18, [R1+0x1718] ;  /* 0x0017180001127983 */ /* 0x000ea80000100a00 */
        /* <DEDUP_REMOVED lines=52> */
[----:B--2---:R-:W-:Y:S04]  /*491b0*/  LDGSTS.E [R246+0x11980], desc[UR74][R18.64], P3 ;  /* 0x1198000012f67fae */ /* 0x004fe800099a104a */
[----:B----4-:R-:W-:Y:S04]  /*491c0*/  LDGSTS.E [R246+0x12800], desc[UR74][R28.64], P5 ;  /* 0x128000001cf67fae */ /* 0x010fe8000a9a104a */
[----:B------:R-:W2:Y:S04]  /*491d0*/  LDL.64 R18, [R1+0x1710] ;  /* 0x0017100001127983 */ /* 0x000ea80000100a00 */
[----:B------:R-:W4:Y:S04]  /*491e0*/  LDL.64 R28, [R1+0x2918] ;  /* 0x00291800011c7983 */ /* 0x000f280000100a00 */
[----:B------:R-:W-:Y:S04]  /*491f0*/  LDGSTS.E [R246+0x12880], desc[UR74][R26.64], P0 ;  /* 0x128800001af67fae */ /* 0x000fe800081a104a */
[----:B------:R-:W4:Y:S04]  /*49200*/  LDL.64 R26, [R1+0x2e78] ;  /* 0x002e7800011a7983 */ /* 0x000f280000100a00 */
[----:B---3--:R-:W-:Y:S04]  /*49210*/  LDGSTS.E [R246+0x12900], desc[UR74][R20.64], P1 ;  /* 0x1290000014f67fae */ /* 0x008fe800089a104a */
[----:B------:R-:W3:Y:S04]  /*49220*/  LDL.64 R20, [R1+0x2e70] ;  /* 0x002e700001147983 */ /* 0x000ee80000100a00 */
[----:B--2---:R-:W-:Y:S04]  /*49230*/  LDGSTS.E [R246+0x12980], desc[UR74][R18.64], P3 ;  /* 0x1298000012f67fae */ /* 0x004fe800099a104a */
[----:B----4-:R-:W-:Y:S04]  /*49240*/  LDGSTS.E [R246+0x13800], desc[UR74][R28.64], P5 ;  /* 0x138000001cf67fae */ /* 0x010fe8000a9a104a */
        /* <DEDUP_REMOVED lines=55> */
[----:B------:R-:W2:Y:S04]  /*495c0*/  LDL.64 R18, [R1+0x2e48] ;  /* 0x002e480001127983 */ /* 0x000ea80000100a00 */
[----:B----4-:R-:W-:Y:S04]  /*495d0*/  LDGSTS.E [R246+0x1a800], desc[UR74][R28.64], P5 ;  /* 0x1a8000001cf67fae */ /* 0x010fe8000a9a104a */
[----:B------:R-:W4:Y:S04]  /*495e0*/  LDL.64 R28, [R1+0x48f8] ;  /* 0x0048f800011c7983 */ /* 0x000f280000100a00 */
[----:B---3--:R-:W-:Y:S04]  /*495f0*/  LDGSTS.E [R246+0x1a880], desc[UR74][R26.64], P0 ;  /* 0x1a8800001af67fae */ /* 0x008fe800081a104a */
[----:B------:R-:W-:Y:S04]  /*49600*/  LDGSTS.E [R246+0x1a900], desc[UR74][R20.64], P1 ;  /* 0x1a90000014f67fae */ /* 0x000fe800089a104a */
[----:B------:R-:W3:Y:S04]  /*49610*/  LDL.64 R26, [R1+0x40d0] ;  /* 0x0040d000011a7983 */ /* 0x000ee80000100a00 */
[----:B------:R-:W3:Y:S04]  /*49620*/  LDL.64 R20, [R1+0x3bc8] ;  /* 0x003bc80001147983 */ /* 0x000ee80000100a00 */
        /* <DEDUP_REMOVED lines=26> */
[----:B----4-:R-:W-:Y:S04]  /*497d0*/  LDGSTS.E [R246+0x21800], desc[UR74][R28.64], P5 ;  /* 0x218000001cf67fae */ /* 0x010fe8000a9a104a */
[----:B------:R-:W4:Y:S04]  /*497e0*/  LDL.64 R222, [R1+0x8a0] ;  /* 0x0008a00001de7983 */ /* 0x000f280000100a00 */
[----:B---3--:R-:W-:Y:S04]  /*497f0*/  LDGSTS.E [R246+0x21880], desc[UR74][R26.64], P0 ;  /* 0x218800001af67fae */ /* 0x008fe800081a104a */
[----:B------:R-:W3:Y:S04]  /*49800*/  LDL.64 R28, [R1+0x4cc0] ;  /* 0x004cc000011c7983 */ /* 0x000ee80000100a00 */
        /* <DEDUP_REMOVED lines=28> */
[----:B---3--:R-:W-:Y:S04]  /*499d0*/  LDGSTS.E [R246+0x22800], desc[UR74][R28.64], P5 ;  /* 0x228000001cf67fae */ /* 0x008fe8000a9a104a */
[----:B----4-:R-:W-:Y:S04]  /*499e0*/  LDGSTS.E [R246+0x22880], desc[UR74][R26.64], P0 ;  /* 0x228800001af67fae */ /* 0x010fe800081a104a */
[----:B------:R-:W3:Y:S04]  /*499f0*/  LDL.64 R28, [R1+0x4c50] ;  /* 0x004c5000011c7983 */ /* 0x000ee80000100a00 */
        /* <DEDUP_REMOVED lines=53> */
[----:B---3--:R-:W-:Y:S04]  /*49d50*/  LDGSTS.E [R246+0x29800], desc[UR74][R28.64], P5 ;  /* 0x298000001cf67fae */ /* 0x008fe8000a9a104a */
[----:B----4-:R-:W-:Y:S04]  /*49d60*/  LDGSTS.E [R246+0x29880], desc[UR74][R26.64], P0 ;  /* 0x298800001af67fae */ /* 0x010fe800081a104a */
[----:B------:R-:W3:Y:S04]  /*49d70*/  LDL.64 R28, [R1+0x4c48] ;  /* 0x004c4800011c7983 */ /* 0x000ee80000100a00 */
[----:B------:R-:W4:Y:S04]  /*49d80*/  LDL.64 R26, [R1+0x4638] ;  /* 0x00463800011a7983 */ /* 0x000f280000100a00 */
[----:B------:R-:W-:Y:S04]  /*49d90*/  LDGSTS.E [R246+0x29900], desc[UR74][R20.64], P1 ;  /* 0x2990000014f67fae */ /* 0x000fe800089a104a */
[----:B------:R-:W4:Y:S04]  /*49da0*/  LDL.64 R20, [R1+0x3ff8] ;  /* 0x003ff80001147983 */ /* 0x000f280000100a00 */
[----:B--2---:R-:W-:Y:S04]  /*49db0*/  LDGSTS.E [R246+0x29980], desc[UR74][R18.64], P3 ;  /* 0x2998000012f67fae */ /* 0x004fe800099a104a */
[----:B------:R-:W2:Y:S04]  /*49dc0*/  LDL.64 R18, [R1+0x3a90] ;  /* 0x003a900001127983 */ /* 0x000ea80000100a00 */
[----:B---3--:R-:W-:Y:S04]  /*49dd0*/  LDGSTS.E [R246+0x2a800], desc[UR74][R28.64], P5 ;  /* 0x2a8000001cf67fae */ /* 0x008fe8000a9a104a */
[----:B----4-:R-:W-:Y:S04]  /*49de0*/  LDGSTS.E [R246+0x2a880], desc[UR74][R26.64], P0 ;  /* 0x2a8800001af67fae */ /* 0x010fe800081a104a */
        /* <DEDUP_REMOVED lines=60> */
[----:B--2---:R-:W-:Y:S04]  /*4a1b0*/  LDGSTS.E [R246+0x31980], desc[UR74][R18.64], P3 ;  /* 0x3198000012f67fae */ /* 0x004fe800099a104a */
[----:B------:R-:W2:Y:S04]  /*4a1c0*/  LDL.64 R18, [R1+0x3ac8] ;  /* 0x003ac80001127983 */ /* 0x000ea80000100a00 */
[----:B---3--:R-:W-:Y:S04]  /*4a1d0*/  LDGSTS.E [R246+0x32800], desc[UR74][R28.64], P5 ;  /* 0x328000001cf67fae */ /* 0x008fe8000a9a104a */
        /* <DEDUP_REMOVED lines=25> */
[----:B----4-:R-:W-:Y:S04]  /*4a370*/  LDGSTS.E [R246+0x38880], desc[UR74][R26.64], P0 ;  /* 0x388800001af67fae */ /* 0x010fe800081a104a */
        /* <DEDUP_REMOVED lines=29> */
[----:B---3--:R-:W-:Y:S04]  /*4a550*/  LDGSTS.E [R246+0x39800], desc[UR74][R28.64], P5 ;  /* 0x398000001cf67fae */ /* 0x008fe8000a9a104a */
[----:B------:R-:W1:Y:S04]  /*4a560*/  LDL.LU.64 R28, [R1+0x1730] ;  /* 0x00173000011c7983 */ /* 0x000e680000300a00 */
[----:B----4-:R-:W-:Y:S04]  /*4a570*/  LDGSTS.E [R246+0x39880], desc[UR74][R26.64], P0 ;  /* 0x398800001af67fae */ /* 0x010fe800081a104a */
[----:B------:R-:W3:Y:S04]  /*4a580*/  LDL.LU.64 R26, [R1+0x1738] ;  /* 0x00173800011a7983 */ /* 0x000ee80000300a00 */
[----:B------:R-:W-:Y:S04]  /*4a590*/  LDGSTS.E [R246+0x39900], desc[UR74][R20.64], P1 ;  /* 0x3990000014f67fae */ /* 0x000fe800089a104a */
[----:B------:R-:W4:Y:S04]  /*4a5a0*/  LDL.LU.64 R20, [R1+0x1728] ;  /* 0x0017280001147983 */ /* 0x000f280000300a00 */
[----:B--2---:R-:W-:Y:S04]  /*4a5b0*/  LDGSTS.E [R246+0x39980], desc[UR74][R18.64], P3 ;  /* 0x3998000012f67fae */ /* 0x004fe800099a104a */
[----:B------:R-:W-:Y:S04]  /*4a5c0*/  LDGSTS.E [R246+0x3a800], desc[UR74][R222.64], P5 ;  /* 0x3a800000def67fae */ /* 0x000fe8000a9a104a */
[----:B------:R-:W-:Y:S04]  /*4a5d0*/  LDGSTS.E [R246+0x3a880], desc[UR74][R224.64], P0 ;  /* 0x3a880000e0f67fae */ /* 0x000fe800081a104a */
[----:B------:R-:W2:Y:S04]  /*4a5e0*/  LDL.LU.64 R18, [R1+0x428] ;  /* 0x0004280001127983 */ /* 0x000ea80000300a00 */
        /* <DEDUP_REMOVED lines=21> */
[----:B------:R-:W-:Y:S01]  /*4a740*/  LDGSTS.E [R246+0x3f980], desc[UR74][R30.64], P3 ;  /* 0x3f9800001ef67fae */ /* 0x000fe200099a104a */
[----:B-1----:R-:W-:-:S03]  /*4a750*/  IMAD.WIDE R4, R244, 0x4, R28 ;  /* 0x00000004f4047825 */ /* 0x002fc600078e021c */
[----:B------:R-:W-:Y:S04]  /*4a760*/  LDGSTS.E [R245+0xa00], desc[UR74][R28.64], P5 ;  /* 0x00a000001cf57fae */ /* 0x000fe8000a9a104a */
[----:B------:R4:W-:Y:S01]  /*4a770*/  STL.64 [R1+0xc30], R4 ;  /* 0x000c300401007387 */ /* 0x0009e20000100a00 */
[----:B---3--:R-:W-:-:S03]  /*4a780*/  IMAD.WIDE R2, R244, 0x4, R26 ;  /* 0x00000004f4027825 */ /* 0x008fc600078e021a */
[----:B------:R-:W-:Y:S04]  /*4a790*/  LDGSTS.E [R245+0xa80], desc[UR74][R26.64], P0 ;  /* 0x00a800001af57fae */ /* 0x000fe800081a104a */
[----:B------:R2:W-:Y:S01]  /*4a7a0*/  STL.64 [R1+0xc28], R2 ;  /* 0x000c280201007387 */ /* 0x0005e20000100a00 */
[----:B----4-:R-:W-:-:S03]  /*4a7b0*/  IMAD.WIDE R4, R244, 0x4, R20 ;  /* 0x00000004f4047825 */ /* 0x010fc600078e0214 */
[----:B------:R-:W-:Y:S04]  /*4a7c0*/  LDGSTS.E [R245+0xb00], desc[UR74][R20.64], P1 ;  /* 0x00b0000014f57fae */ /* 0x000fe800089a104a */
[----:B------:R-:W-:Y:S04]  /*4a7d0*/  STL.64 [R1+0xc20], R4 ;  /* 0x000c200401007387 */ /* 0x000fe80000100a00 */
[----:B------:R-:W3:Y:S04]  /*4a7e0*/  LDL.64 R76, [R1+0x1e60] ;  /* 0x001e6000014c7983 */ /* 0x000ee80000100a00 */
[----:B------:R-:W4:Y:S01]  /*4a7f0*/  LDL.64 R28, [R1+0x1e48] ;  /* 0x001e4800011c7983 */ /* 0x000f220000100a00 */
[----:B--2---:R-:W-:-:S03]  /*4a800*/  IMAD.WIDE R2, R244, 0x4, R18 ;  /* 0x00000004f4027825 */ /* 0x004fc600078e0212 */
[----:B------:R-:W-:Y:S04]  /*4a810*/  LDGSTS.E [R245+0xb80], desc[UR74][R18.64], P3 ;  /* 0x00b8000012f57fae */ /* 0x000fe800099a104a */
[----:B------:R1:W-:Y:S04]  /*4a820*/  STL.64 [R1+0xc18], R2 ;  /* 0x000c180201007387 */ /* 0x0003e80000100a00 */
        /* <DEDUP_REMOVED lines=12> */
[----:B------:R-:W2:Y:S04]  /*4a8f0*/  LDL.LU.64 R56, [R1+0x1ae0] ;  /* 0x001ae00001387983 */ /* 0x000ea80000300a00 */
[----:B------:R-:W3:Y:S04]  /*4a900*/  LDL.LU.64 R54, [R1+0x1ae8] ;  /* 0x001ae80001367983 */ /* 0x000ee80000300a00 */
[----:B------:R-:W3:Y:S04]  /*4a910*/  LDL.LU.64 R100, [R1+0x1ac8] ;  /* 0x001ac80001647983 */ /* 0x000ee80000300a00 */
[----:B------:R-:W4:Y:S04]  /*4a920*/  LDL.LU.64 R98, [R1+0x508] ;  /* 0x0005080001627983 */ /* 0x000f280000300a00 */
        /* <DEDUP_REMOVED lines=22> */
[----:B-1----:R-:W4:Y:S04]  /*4aa90*/  LDL.LU.64 R2, [R1+0x4370] ;  /* 0x0043700001027983 */ /* 0x002f280000300a00 */
[----:B------:R-:W4:Y:S04]  /*4aaa0*/  LDL.LU.64 R184, [R1+0x3d40] ;  /* 0x003d400001b87983 */ /* 0x000f280000300a00 */
[----:B------:R-:W4:Y:S04]  /*4aab0*/  LDL.LU.64 R250, [R1+0x3ba0] ;  /* 0x003ba00001fa7983 */ /* 0x000f280000300a00 */
[----:B------:R-:W4:Y:S04]  /*4aac0*/  LDL.LU.64 R210, [R1+0x4968] ;  /* 0x0049680001d27983 */ /* 0x000f280000300a00 */
[----:B------:R-:W4:Y:S04]  /*4aad0*/  LDL.LU.64 R242, [R1+0x4368] ;  /* 0x0043680001f27983 */ /* 0x000f280000300a00 */
[----:B------:R-:W4:Y:S04]  /*4aae0*/  LDL.LU.64 R208, [R1+0x3d90] ;  /* 0x003d900001d07983 */ /* 0x000f280000300a00 */
[----:B------:R-:W4:Y:S04]  /*4aaf0*/  LDL.LU.64 R240, [R1+0x430] ;  /* 0x0004300001f07983 */ /* 0x000f280000300a00 */
[----:B--2---:R-:W-:Y:S04]  /*4ab00*/  LDGSTS.E [R245+0x1a00], desc[UR74][R56.64], P5 ;  /* 0x01a0000038f57fae */ /* 0x004fe8000a9a104a */
[----:B------:R-:W-:Y:S04]  /*4ab10*/  STL.64 [R1+0x85c8], R56 ;  /* 0x0085c83801007387 */ /* 0x000fe80000100a00 */
[----:B---3--:R-:W-:Y:S04]  /*4ab20*/  LDGSTS.E [R245+0x1a80], desc[UR74][R54.64], P0 ;  /* 0x01a8000036f57fae */ /* 0x008fe800081a104a */
[----:B------:R-:W-:Y:S04]  /*4ab30*/  STL.64 [R1+0x85d0], R54 ;  /* 0x0085d03601007387 */ /* 0x000fe80000100a00 */
[----:B------:R-:W-:Y:S04]  /*4ab40*/  LDGSTS.E [R245+0x1b00], desc[UR74][R100.64], P1 ;  /* 0x01b0000064f57fae */ /* 0x000fe800089a104a */
[----:B------:R-:W-:Y:S04]  /*4ab50*/  STL.64 [R1+0x85d8], R100 ;  /* 0x0085d86401007387 */ /* 0x000fe80000100a00 */
[----:B----4-:R-:W-:Y:S04]  /*4ab60*/  LDGSTS.E [R245+0x1b80], desc[UR74][R98.64], P3 ;  /* 0x01b8000062f57fae */ /* 0x010fe800099a104a */
        /* <DEDUP_REMOVED lines=14> */
[----:B------:R-:W2:Y:S04]  /*4ac50*/  LDL.64 R216, [R1+0x2100] ;  /* 0x0021000001d87983 */ /* 0x000ea80000100a00 */
[----:B------:R-:W-:Y:S04]  /*4ac60*/  LDGSTS.E [R245+0x3b80], desc[UR74][R12.64], P3 ;  /* 0x03b800000cf57fae */ /* 0x000fe800099a104a */
[----:B------:R-:W3:Y:S04]  /*4ac70*/  LDL.64 R218, [R1+0x20a0] ;  /* 0x0020a00001da7983 */ /* 0x000ee80000100a00 */
[----:B------:R-:W-:Y:S04]  /*4ac80*/  LDGSTS.E [R245+0x4a00], desc[UR74][R88.64], P5 ;  /* 0x04a0000058f57fae */ /* 0x000fe8000a9a104a */
[----:B------:R-:W4:Y:S04]  /*4ac90*/  LDL.64 R220, [R1+0x21f0] ;  /* 0x0021f00001dc7983 */ /* 0x000f280000100a00 */
        /* <DEDUP_REMOVED lines=21> */
[----:B------:R-:W-:Y:S04]  /*4adf0*/  LDGSTS.E [R245+0x7a00], desc[UR74][R196.64], P5 ;  /* 0x07a00000c4f57fae */ /* 0x000fe8000a9a104a */
        /* <DEDUP_REMOVED lines=22> */
[----:B---3--:R-:W-:Y:S04]  /*4af60*/  LDGSTS.E [R245+0x9b80], desc[UR74][R218.64], P3 ;  /* 0x09b80000daf57fae */ /* 0x008fe800099a104a */
[----:B------:R-:W2:Y:S04]  /*4af70*/  LDL.64 R216, [R1+0x27c8] ;  /* 0x0027c80001d87983 */ /* 0x000ea80000100a00 */
[----:B----4-:R-:W-:Y:S04]  /*4af80*/  LDGSTS.E [R245+0xaa00], desc[UR74][R220.64], P5 ;  /* 0x0aa00000dcf57fae */ /* 0x010fe8000a9a104a */
[----:B------:R-:W3:Y:S04]  /*4af90*/  LDL.64 R218, [R1+0x27b8] ;  /* 0x0027b80001da7983 */ /* 0x000ee80000100a00 */
[----:B------:R-:W-:Y:S04]  /*4afa0*/  LDGSTS.E [R245+0xaa80], desc[UR74][R222.64], P0 ;  /* 0x0aa80000def57fae */ /* 0x000fe800081a104a */
[----:B------:R-:W4:Y:S04]  /*4afb0*/  LDL.64 R220, [R1+0x1098] ;  /* 0x0010980001dc7983 */ /* 0x000f280000100a00 */
[----:B------:R-:W-:Y:S04]  /*4afc0*/  LDGSTS.E [R245+0xab00], desc[UR74][R224.64], P1 ;  /* 0x0ab00000e0f57fae */ /* 0x000fe800089a104a */
[----:B------:R-:W2:Y:S04]  /*4afd0*/  LDL.64 R222, [R1+0x2878] ;  /* 0x0028780001de7983 */ /* 0x000ea80000100a00 */
        /* <DEDUP_REMOVED lines=16> */
[----:B------:R-:W2:Y:S04]  /*4b0e0*/  LDL.64 R28, [R1+0x2538] ;  /* 0x00253800011c7983 */ /* 0x000ea80000100a00 */
[----:B------:R-:W-:Y:S04]  /*4b0f0*/  LDGSTS.E [R245+0xcb80], desc[UR74][R26.64], P3 ;  /* 0x0cb800001af57fae */ /* 0x000fe800099a104a */
[----:B------:R-:W3:Y:S04]  /*4b100*/  LDL.64 R26, [R1+0x2628] ;  /* 0x00262800011a7983 */ /* 0x000ee80000100a00 */
[----:B------:R-:W-:Y:S04]  /*4b110*/  LDGSTS.E [R245+0xda00], desc[UR74][R74.64], P5 ;  /* 0x0da000004af57fae */ /* 0x000fe8000a9a104a */
[----:B------:R-:W4:Y:S04]  /*4b120*/  LDL.64 R74, [R1+0x26d8] ;  /* 0x0026d800014a7983 */ /* 0x000f280000100a00 */
[----:B------:R-:W-:Y:S04]  /*4b130*/  LDGSTS.E [R245+0xda80], desc[UR74][R32.64], P0 ;  /* 0x0da8000020f57fae */ /* 0x000fe800081a104a */
[----:B------:R-:W-:Y:S04]  /*4b140*/  LDGSTS.E [R245+0xdb00], desc[UR74][R80.64], P1 ;  /* 0x0db0000050f57fae */ /* 0x000fe800089a104a */
[----:B------:R-:W-:Y:S04]  /*4b150*/  LDGSTS.E [R245+0xdb80], desc[UR74][R78.64], P3 ;  /* 0x0db800004ef57fae */ /* 0x000fe800099a104a */
[----:B------:R-:W4:Y:S04]  /*4b160*/  LDL.64 R32, [R1+0x27c0] ;  /* 0x0027c00001207983 */ /* 0x000f280000100a00 */
[----:B------:R-:W4:Y:S04]  /*4b170*/  LDL.64 R80, [R1+0x1068] ;  /* 0x0010680001507983 */ /* 0x000f280000100a00 */
[----:B------:R-:W-:Y:S04]  /*4b180*/  LDGSTS.E [R245+0xea00], desc[UR74][R30.64], P5 ;  /* 0x0ea000001ef57fae */ /* 0x000fe8000a9a104a */
[----:B------:R-:W4:Y:S04]  /*4b190*/  LDL.64 R78, [R1+0x2a10] ;  /* 0x002a1000014e7983 */ /* 0x000f280000100a00 */
[----:B------:R-:W-:Y:S04]  /*4b1a0*/  LDGSTS.E [R245+0xea80], desc[UR74][R194.64], P0 ;  /* 0x0ea80000c2f57fae */ /* 0x000fe800081a104a */
[----:B------:R-:W4:Y:S04]  /*4b1b0*/  LDL.64 R30, [R1+0x2a08] ;  /* 0x002a0800011e7983 */ /* 0x000f280000100a00 */
[----:B------:R-:W4:Y:S04]  /*4b1c0*/  LDL.64 R194, [R1+0x2be0] ;  /* 0x002be00001c27983 */ /* 0x000f280000100a00 */
[----:B--2---:R-:W-:Y:S04]  /*4b1d0*/  LDGSTS.E [R245+0xeb00], desc[UR74][R28.64], P1 ;  /* 0x0eb000001cf57fae */ /* 0x004fe800089a104a */
        /* <DEDUP_REMOVED lines=9> */
[----:B----4-:R-:W-:Y:S04]  /*4b270*/  LDGSTS.E [R245+0x10b00], desc[UR74][R74.64], P1 ;  /* 0x10b000004af57fae */ /* 0x010fe800089a104a */
[----:B------:R-:W-:Y:S04]  /*4b280*/  LDGSTS.E [R245+0x10b80], desc[UR74][R76.64], P3 ;  /* 0x10b800004cf57fae */ /* 0x000fe800099a104a */
        /* <DEDUP_REMOVED lines=39> */
[----:B------:R-:W3:Y:S04]  /*4b500*/  LDL.64 R26, [R1+0x2dc8] ;  /* 0x002dc800011a7983 */ /* 0x000ee80000100a00 */
[----:B----4-:R-:W-:Y:S04]  /*4b510*/  LDGSTS.E [R245+0x15a00], desc[UR74][R74.64], P5 ;  /* 0x15a000004af57fae */ /* 0x010fe8000a9a104a */
[----:B------:R-:W-:Y:S04]  /*4b520*/  LDGSTS.E [R245+0x15a80], desc[UR74][R238.64], P0 ;  /* 0x15a80000eef57fae */ /* 0x000fe800081a104a */
[----:B------:R-:W4:Y:S04]  /*4b530*/  LDL.64 R74, [R1+0x2d58] ;  /* 0x002d5800014a7983 */ /* 0x000f280000100a00 */
[----:B------:R-:W4:Y:S04]  /*4b540*/  LDL.64 R238, [R1+0x3168] ;  /* 0x0031680001ee7983 */ /* 0x000f280000100a00 */
[----:B------:R-:W-:Y:S04]  /*4b550*/  LDGSTS.E [R245+0x15b00], desc[UR74][R76.64], P1 ;  /* 0x15b000004cf57fae */ /* 0x000fe800089a104a */
[----:B------:R-:W-:Y:S04]  /*4b560*/  LDGSTS.E [R245+0x15b80], desc[UR74][R32.64], P3 ;  /* 0x15b8000020f57fae */ /* 0x000fe800099a104a */
[----:B------:R-:W4:Y:S04]  /*4b570*/  LDL.64 R76, [R1+0xf90] ;  /* 0x000f9000014c7983 */ /* 0x000f280000100a00 */
[----:B------:R-:W-:Y:S04]  /*4b580*/  LDGSTS.E [R245+0x16a00], desc[UR74][R194.64], P5 ;  /* 0x16a00000c2f57fae */ /* 0x000fe8000a9a104a */
[----:B------:R-:W4:Y:S04]  /*4b590*/  LDL.64 R32, [R1+0x3228] ;  /* 0x0032280001207983 */ /* 0x000f280000100a00 */
        /* <DEDUP_REMOVED lines=13> */
[----:B---3--:R-:W-:Y:S04]  /*4b670*/  LDGSTS.E [R245+0x18a80], desc[UR74][R26.64], P0 ;  /* 0x18a800001af57fae */ /* 0x008fe800081a104a */
[----:B------:R-:W-:Y:S04]  /*4b680*/  LDGSTS.E [R245+0x18b00], desc[UR74][R78.64], P1 ;  /* 0x18b000004ef57fae */ /* 0x000fe800089a104a */
        /* <DEDUP_REMOVED lines=39> */
[----:B------:R-:W-:Y:S04]  /*4b900*/  LDGSTS.E [R245+0x1da00], desc[UR74][R80.64], P5 ;  /* 0x1da0000050f57fae */ /* 0x000fe8000a9a104a */
[----:B------:R-:W3:Y:S04]  /*4b910*/  LDL.64 R26, [R1+0x3be0] ;  /* 0x003be000011a7983 */ /* 0x000ee80000100a00 */
[----:B------:R-:W3:Y:S04]  /*4b920*/  LDL.64 R80, [R1+0x4690] ;  /* 0x0046900001507983 */ /* 0x000ee80000100a00 */
[----:B----4-:R-:W-:Y:S04]  /*4b930*/  LDGSTS.E [R245+0x1da80], desc[UR74][R78.64], P0 ;  /* 0x1da800004ef57fae */ /* 0x010fe800081a104a */
        /* <DEDUP_REMOVED lines=39> */
[----:B------:R-:W-:Y:S04]  /*4bbb0*/  LDGSTS.E [R245+0x23b80], desc[UR74][R74.64], P3 ;  /* 0x23b800004af57fae */ /* 0x000fe800099a104a */
[----:B------:R-:W4:Y:S04]  /*4bbc0*/  LDL.64 R80, [R1+0x3f58] ;  /* 0x003f580001507983 */ /* 0x000f280000100a00 */
        /* <DEDUP_REMOVED lines=26> */
[----:B----4-:R-:W-:Y:S04]  /*4bd70*/  LDGSTS.E [R245+0x25b80], desc[UR74][R74.64], P3 ;  /* 0x25b800004af57fae */ /* 0x010fe800099a104a */
[----:B------:R-:W-:Y:S04]  /*4bd80*/  LDGSTS.E [R245+0x26a00], desc[UR74][R196.64], P5 ;  /* 0x26a00000c4f57fae */ /* 0x000fe8000a9a104a */
        /* <DEDUP_REMOVED lines=53> */
[----:B------:R-:W-:Y:S04]  /*4c0e0*/  LDGSTS.E [R245+0x2cb80], desc[UR74][R78.64], P3 ;  /* 0x2cb800004ef57fae */ /* 0x000fe800099a104a */
        /* <DEDUP_REMOVED lines=16> */
[----:B----4-:R-:W-:Y:S04]  /*4c1f0*/  LDGSTS.E [R245+0x2fb00], desc[UR74][R74.64], P1 ;  /* 0x2fb000004af57fae */ /* 0x010fe800089a104a */
[----:B------:R-:W4:Y:S04]  /*4c200*/  LDL.64 R238, [R1+0x4430] ;  /* 0x0044300001ee7983 */ /* 0x000f280000100a00 */
[----:B------:R-:W4:Y:S04]  /*4c210*/  LDL.64 R196, [R1+0x3d18] ;  /* 0x003d180001c47983 */ /* 0x000f280000100a00 */
[----:B------:R-:W4:Y:S04]  /*4c220*/  LDL.64 R74, [R1+0x4a40] ;  /* 0x004a4000014a7983 */ /* 0x000f280000100a00 */
        /* <DEDUP_REMOVED lines=42> */
[----:B------:R-:W-:Y:S04]  /*4c4d0*/  LDGSTS.E [R245+0x34b00], desc[UR74][R32.64], P1 ;  /* 0x34b0000020f57fae */ /* 0x000fe800089a104a */
[----:B------:R-:W4:Y:S04]  /*4c4e0*/  LDL.64 R32, [R1+0x728] ;  /* 0x0007280001207983 */ /* 0x000f280000100a00 */
[----:B------:R-:W-:Y:S04]  /*4c4f0*/  LDGSTS.E [R245+0x34b80], desc[UR74][R30.64], P3 ;  /* 0x34b800001ef57fae */ /* 0x000fe800099a104a */
[----:B------:R-:W-:Y:S04]  /*4c500*/  LDGSTS.E [R245+0x35a00], desc[UR74][R194.64], P5 ;  /* 0x35a00000c2f57fae */ /* 0x000fe8000a9a104a */
        /* <DEDUP_REMOVED lines=30> */
[----:B------:R-:W-:Y:S04]  /*4c6f0*/  STL.64 [R1+0x8340], R206 ;  /* 0x008340ce01007387 */ /* 0x000fe80000100a00 */
[----:B------:R-:W4:Y:S04]  /*4c700*/  LDL.LU.64 R32, [R1+0x1750] ;  /* 0x0017500001207983 */ /* 0x000f280000300a00 */
[----:B------:R-:W-:Y:S04]  /*4c710*/  LDGSTS.E [R245+0x3ba00], desc[UR74][R30.64], P5 ;  /* 0x3ba000001ef57fae */ /* 0x000fe8000a9a104a */
[----:B------:R-:W-:Y:S04]  /*4c720*/  STL.64 [R1+0x8338], R204 ;  /* 0x008338cc01007387 */ /* 0x000fe80000100a00 */
[----:B------:R-:W-:Y:S04]  /*4c730*/  LDGSTS.E [R245+0x3ba80], desc[UR74][R206.64], P0 ;  /* 0x3ba80000cef57fae */ /* 0x000fe800081a104a */
[----:B------:R-:W4:Y:S04]  /*4c740*/  LDL.LU.64 R30, [R1+0x1748] ;  /* 0x00174800011e7983 */ /* 0x000f280000300a00 */
[----:B--2---:R-:W-:Y:S04]  /*4c750*/  LDGSTS.E [R245+0x3bb00], desc[UR74][R28.64], P1 ;  /* 0x3bb000001cf57fae */ /* 0x004fe800089a104a */
[----:B------:R-:W-:Y:S04]  /*4c760*/  LDGSTS.E [R245+0x3bb80], desc[UR74][R204.64], P3 ;  /* 0x3bb80000ccf57fae */ /* 0x000fe800099a104a */
[----:B------:R-:W2:Y:S04]  /*4c770*/  LDL.LU.64 R28, [R1+0x1740] ;  /* 0x00174000011c7983 */ /* 0x000ea80000300a00 */
[----:B---3--:R-:W-:Y:S04]  /*4c780*/  LDGSTS.E [R245+0x3ca00], desc[UR74][R26.64], P5 ;  /* 0x3ca000001af57fae */ /* 0x008fe8000a9a104a */
[----:B------:R-:W-:Y:S04]  /*4c790*/  LDGSTS.E [R245+0x3ca80], desc[UR74][R200.64], P0 ;  /* 0x3ca80000c8f57fae */ /* 0x000fe800081a104a */
[----:B------:R-:W3:Y:S04]  /*4c7a0*/  LDL.LU.64 R26, [R1+0x440] ;  /* 0x00044000011a7983 */ /* 0x000ee80000300a00 */
[----:B------:R-:W-:Y:S04]  /*4c7b0*/  STL.64 [R1+0x8330], R200 ;  /* 0x008330c801007387 */ /* 0x000fe80000100a00 */
[----:B------:R-:W-:Y:S04]  /*4c7c0*/  LDGSTS.E [R245+0x3cb00], desc[UR74][R80.64], P1 ;  /* 0x3cb0000050f57fae */ /* 0x000fe800089a104a */
[----:B------:R-:W-:Y:S04]  /*4c7d0*/  LDGSTS.E [R245+0x3cb80], desc[UR74][R232.64], P3 ;  /* 0x3cb80000e8f57fae */ /* 0x000fe800099a104a */
[----:B------:R-:W-:Y:S04]  /*4c7e0*/  STL.64 [R1+0x8328], R232 ;  /* 0x008328e801007387 */ /* 0x000fe80000100a00 */
[----:B------:R-:W-:Y:S04]  /*4c7f0*/  LDGSTS.E [R245+0x3da00], desc[UR74][R78.64], P5 ;  /* 0x3da000004ef57fae */ /* 0x000fe8000a9a104a */
[----:B------:R-:W-:Y:S04]  /*4c800*/  STL.64 [R1+0x8310], R248 ;  /* 0x008310f801007387 */ /* 0x000fe80000100a00 */
[----:B------:R-:W-:Y:S04]  /*4c810*/  STL.64 [R1+0x8318], R188 ;  /* 0x008318bc01007387 */ /* 0x000fe80000100a00 */
[----:B------:R1:W-:Y:S04]  /*4c820*/  STL.64 [R1+0x8320], R2 ;  /* 0x0083200201007387 */ /* 0x0003e80000100a00 */
[----:B------:R-:W-:Y:S04]  /*4c830*/  STL.64 [R1+0x8348], R184 ;  /* 0x008348b801007387 */ /* 0x000fe80000100a00 */
[----:B------:R-:W-:Y:S04]  /*4c840*/  STL.64 [R1+0x8350], R250 ;  /* 0x008350fa01007387 */ /* 0x000fe80000100a00 */
[----:B------:R-:W-:Y:S04]  /*4c850*/  STL.64 [R1+0x8358], R210 ;  /* 0x008358d201007387 */ /* 0x000fe80000100a00 */
[----:B------:R-:W-:Y:S04]  /*4c860*/  STL.64 [R1+0x8360], R242 ;  /* 0x008360f201007387 */ /* 0x000fe80000100a00 */
[----:B----4-:R-:W-:Y:S04]  /*4c870*/  LDGSTS.E [R245+0x3da80], desc[UR74][R76.64], P0 ;  /* 0x3da800004cf57fae */ /* 0x010fe800081a104a */
[----:B------:R-:W-:Y:S04]  /*4c880*/  LDGSTS.E [R245+0x3db00], desc[UR74][R74.64], P1 ;  /* 0x3db000004af57fae */ /* 0x000fe800089a104a */
[----:B------:R-:W-:Y:S04]  /*4c890*/  LDGSTS.E [R245+0x3db80], desc[UR74][R248.64], P3 ;  /* 0x3db80000f8f57fae */ /* 0x000fe800099a104a */
[----:B------:R-:W-:Y:S04]  /*4c8a0*/  LDGSTS.E [R245+0x3ea00], desc[UR74][R188.64], P5 ;  /* 0x3ea00000bcf57fae */ /* 0x000fe8000a9a104a */
[----:B------:R1:W-:Y:S04]  /*4c8b0*/  LDGSTS.E [R245+0x3ea80], desc[UR74][R2.64], P0 ;  /* 0x3ea8000002f57fae */ /* 0x0003e800081a104a */
[----:B------:R-:W-:Y:S01]  /*4c8c0*/  STL.64 [R1+0x8368], R208 ;  /* 0x008368d001007387 */ /* 0x000fe20000100a00 */
[----:B------:R-:W-:-:S03]  /*4c8d0*/  IMAD.WIDE R4, R244, 0x4, R32 ;  /* 0x00000004f4047825 */ /* 0x000fc600078e0220 */
[----:B------:R-:W-:Y:S04]  /*4c8e0*/  STL.64 [R1+0x8370], R240 ;  /* 0x008370f001007387 */ /* 0x000fe80000100a00 */
[----:B------:R2:W-:Y:S04]  /*4c8f0*/  STL.64 [R1+0xc10], R4 ;  /* 0x000c100401007387 */ /* 0x0005e80000100a00 */
[----:B------:R-:W-:Y:S04]  /*4c900*/  LDGSTS.E [R245+0x3eb00], desc[UR74][R184.64], P1 ;  /* 0x3eb00000b8f57fae */ /* 0x000fe800089a104a */
[----:B------:R-:W-:Y:S01]  /*4c910*/  LDGSTS.E [R245+0x3eb80], desc[UR74][R250.64], P3 ;  /* 0x3eb80000faf57fae */ /* 0x000fe200099a104a */
[----:B-1----:R-:W-:-:S03]  /*4c920*/  IMAD.WIDE R2, R244, 0x4, R30 ;  /* 0x00000004f4027825 */ /* 0x002fc600078e021e */
[----:B------:R-:W-:Y:S04]  /*4c930*/  LDGSTS.E [R245+0x3fa00], desc[UR74][R210.64], P5 ;  /* 0x3fa00000d2f57fae */ /* 0x000fe8000a9a104a */
[----:B------:R3:W-:Y:S04]  /*4c940*/  STL.64 [R1+0xc08], R2 ;  /* 0x000c080201007387 */ /* 0x0007e80000100a00 */
[----:B------:R-:W-:Y:S04]  /*4c950*/  LDGSTS.E [R245+0x3fa80], desc[UR74][R242.64], P0 ;  /* 0x3fa80000f2f57fae */ /* 0x000fe800081a104a */
[----:B------:R-:W-:Y:S04]  /*4c960*/  LDGSTS.E [R245+0x3fb00], desc[UR74][R208.64], P1 ;  /* 0x3fb00000d0f57fae */ /* 0x000fe800089a104a */
[----:B------:R-:W-:Y:S04]  /*4c970*/  LDGSTS.E [R245+0x3fb80], desc[UR74][R240.64], P3 ;  /* 0x3fb80000f0f57fae */ /* 0x000fe800099a104a */
[----:B------:R-:W-:Y:S04]  /*4c980*/  LDGSTS.E [R247+0xc00], desc[UR74][R32.64], P5 ;  /* 0x00c0000020f77fae */ /* 0x000fe8000a9a104a */
[----:B------:R-:W-:Y:S01]  /*4c990*/  LDGSTS.E [R247+0xc80], desc[UR74][R30.64], P0 ;  /* 0x00c800001ef77fae */ /* 0x000fe200081a104a */
[----:B--2---:R-:W-:-:S03]  /*4c9a0*/  IMAD.WIDE R4, R244, 0x4, R28 ;  /* 0x00000004f4047825 */ /* 0x004fc600078e021c */
[----:B------:R-:W-:Y:S04]  /*4c9b0*/  LDGSTS.E [R247+0xd00], desc[UR74][R28.64], P1 ;  /* 0x00d000001cf77fae */ /* 0x000fe800089a104a */
[----:B------:R-:W-:Y:S04]  /*4c9c0*/  STL.64 [R1+0xc00], R4 ;  /* 0x000c000401007387 */ /* 0x000fe80000100a00 */
[----:B------:R-:W2:Y:S04]  /*4c9d0*/  LDL.64 R62, [R1+0x1e88] ;  /* 0x001e8800013e7983 */ /* 0x000ea80000100a00 */
[----:B------:R-:W4:Y:S01]  /*4c9e0*/  LDL.64 R56, [R1+0x1e80] ;  /* 0x001e800001387983 */ /* 0x000f220000100a00 */
[----:B---3--:R-:W-:-:S03]  /*4c9f0*/  IMAD.WIDE R2, R244, 0x4, R26 ;  /* 0x00000004f4027825 */ /* 0x008fc600078e021a */
[----:B------:R-:W-:Y:S04]  /*4ca00*/  LDGSTS.E [R247+0xd80], desc[UR74][R26.64], P3 ;  /* 0x00d800001af77fae */ /* 0x000fe800099a104a */
[----:B------:R1:W-:Y:S04]  /*4ca10*/  STL.64 [R1+0xbf0], R2 ;  /* 0x000bf00201007387 */ /* 0x0003e80000100a00 */
[----:B------:R-:W3:Y:S04]  /*4ca20*/  LDL.64 R64, [R1+0x1e70] ;  /* 0x001e700001407983 */ /* 0x000ee80000100a00 */
        /* <DEDUP_REMOVED lines=92> */
[----:B--2---:R-:W-:Y:S04]  /*4cff0*/  LDGSTS.E [R247+0x1c00], desc[UR74][R48.64], P5 ;  /* 0x01c0000030f77fae */ /* 0x004fe8000a9a104a */
[----:B---3--:R-:W-:Y:S04]  /*4d000*/  LDGSTS.E [R247+0x1c80], desc[UR74][R46.64], P0 ;  /* 0x01c800002ef77fae */ /* 0x008fe800081a104a */
[----:B----4-:R-:W-:Y:S04]  /*4d010*/  LDGSTS.E [R247+0x1d00], desc[UR74][R42.64], P1 ;  /* 0x01d000002af77fae */ /* 0x010fe800089a104a */
[----:B------:R-:W-:Y:S04]  /*4d020*/  LDGSTS.E [R247+0x1d80], desc[UR74][R44.64], P3 ;  /* 0x01d800002cf77fae */ /* 0x000fe800099a104a */
[----:B------:R-:W-:Y:S04]  /*4d030*/  LDGSTS.E [R247+0x2c00], desc[UR74][R66.64], P5 ;  /* 0x02c0000042f77fae */ /* 0x000fe8000a9a104a */
[----:B------:R-:W2:Y:S04]  /*4d040*/  LDL.LU.64 R116, [R1+0x3da0] ;  /* 0x003da00001747983 */ /* 0x000ea80000300a00 */
[----:B------:R-:W-:Y:S04]  /*4d050*/  LDGSTS.E [R247+0x2c80], desc[UR74][R68.64], P0 ;  /* 0x02c8000044f77fae */ /* 0x000fe800081a104a */
[----:B------:R-:W3:Y:S04]  /*4d060*/  LDL.LU.64 R142, [R1+0x490] ;  /* 0x00049000018e7983 */ /* 0x000ee80000300a00 */
[----:B------:R-:W-:Y:S04]  /*4d070*/  LDGSTS.E [R247+0x2d00], desc[UR74][R70.64], P1 ;  /* 0x02d0000046f77fae */ /* 0x000fe800089a104a */
[----:B------:R-:W4:Y:S04]  /*4d080*/  LDL.LU.64 R118, [R1+0x4960] ;  /* 0x0049600001767983 */ /* 0x000f280000300a00 */
[----:B------:R-:W-:Y:S04]  /*4d090*/  LDGSTS.E [R247+0x2d80], desc[UR74][R72.64], P3 ;  /* 0x02d8000048f77fae */ /* 0x000fe800099a104a */
[----:B------:R-:W2:Y:S04]  /*4d0a0*/  LDL.LU.64 R140, [R1+0x4358] ;  /* 0x00435800018c7983 */ /* 0x000ea80000300a00 */
        /* <DEDUP_REMOVED lines=123> */
[----:B------:R-:W-:Y:S04]  /*4d860*/  LDGSTS.E [R247+0x12c80], desc[UR74][R96.64], P0 ;  /* 0x12c8000060f77fae */ /* 0x000fe800081a104a */
[----:B------:R-:W4:Y:S04]  /*4d870*/  LDL.64 R102, [R1+0x2eb0] ;  /* 0x002eb00001667983 */ /* 0x000f280000100a00 */
[----:B------:R-:W-:Y:S04]  /*4d880*/  LDGSTS.E [R247+0x12d00], desc[UR74][R108.64], P1 ;  /* 0x12d000006cf77fae */ /* 0x000fe800089a104a */
[----:B------:R-:W4:Y:S04]  /*4d890*/  LDL.64 R96, [R1+0x1008] ;  /* 0x0010080001607983 */ /* 0x000f280000100a00 */
[----:B------:R-:W-:Y:S04]  /*4d8a0*/  LDGSTS.E [R247+0x12d80], desc[UR74][R106.64], P3 ;  /* 0x12d800006af77fae */ /* 0x000fe800099a104a */
[----:B------:R-:W4:Y:S04]  /*4d8b0*/  LDL.64 R108, [R1+0x2d20] ;  /* 0x002d2000016c7983 */ /* 0x000f280000100a00 */
[----:B------:R-:W4:Y:S04]  /*4d8c0*/  LDL.64 R106, [R1+0x2d18] ;  /* 0x002d1800016a7983 */ /* 0x000f280000100a00 */
[----:B------:R-:W-:Y:S04]  /*4d8d0*/  LDGSTS.E [R247+0x13c00], desc[UR74][R100.64], P5 ;  /* 0x13c0000064f77fae */ /* 0x000fe8000a9a104a */
[----:B------:R-:W-:Y:S04]  /*4d8e0*/  LDGSTS.E [R247+0x13c80], desc[UR74][R54.64], P0 ;  /* 0x13c8000036f77fae */ /* 0x000fe800081a104a */
        /* <DEDUP_REMOVED lines=74> */
[----:B------:R-:W3:Y:S04]  /*4dd90*/  LDL.64 R98, [R1+0x46c0] ;  /* 0x0046c00001627983 */ /* 0x000ee80000100a00 */
        /* <DEDUP_REMOVED lines=32> */
[----:B----4-:R-:W-:Y:S04]  /*4dfa0*/  LDGSTS.E [R247+0x21d00], desc[UR74][R22.64], P1 ;  /* 0x21d0000016f77fae */ /* 0x010fe800089a104a */
[----:B------:R-:W3:Y:S04]  /*4dfb0*/  LDL.64 R22, [R1+0x4c18] ;  /* 0x004c180001167983 */ /* 0x000ee80000100a00 */
[----:B------:R1:W-:Y:S04]  /*4dfc0*/  STL.64 [R1+0x8408], R2 ;  /* 0x0084080201007387 */ /* 0x0003e80000100a00 */
        /* <DEDUP_REMOVED lines=25> */
[----:B-1----:R-:W4:Y:S04]  /*4e160*/  LDL.64 R2, [R1+0x4b30] ;  /* 0x004b300001027983 */ /* 0x002f280000100a00 */
[----:B------:R-:W-:Y:S04]  /*4e170*/  LDGSTS.E [R247+0x24c80], desc[UR74][R100.64], P0 ;  /* 0x24c8000064f77fae */ /* 0x000fe800081a104a */
[----:B------:R-:W4:Y:S04]  /*4e180*/  LDL.64 R98, [R1+0x4520] ;  /* 0x0045200001627983 */ /* 0x000f280000100a00 */
        /* <DEDUP_REMOVED lines=9> */
[----:B------:R-:W4:Y:S04]  /*4e220*/  LDL.LU.64 R62, [R1+0x8610] ;  /* 0x00861000013e7983 */ /* 0x000f280000300a00 */
[----:B------:R-:W-:Y:S04]  /*4e230*/  LDGSTS.E [R247+0x25d80], desc[UR74][R50.64], P3 ;  /* 0x25d8000032f77fae */ /* 0x000fe800099a104a */
[----:B------:R-:W4:Y:S04]  /*4e240*/  LDL.LU.64 R64, [R1+0x8608] ;  /* 0x0086080001407983 */ /* 0x000f280000300a00 */
[----:B------:R-:W-:Y:S04]  /*4e250*/  LDGSTS.E [R247+0x26c00], desc[UR74][R38.64], P5 ;  /* 0x26c0000026f77fae */ /* 0x000fe8000a9a104a */
[----:B------:R-:W4:Y:S04]  /*4e260*/  LDL.LU.64 R50, [R1+0x8600] ;  /* 0x0086000001327983 */ /* 0x000f280000300a00 */
        /* <DEDUP_REMOVED lines=20> */
[----:B------:R-:W4:Y:S04]  /*4e3b0*/  LDL.LU.64 R52, [R1+0x85f8] ;  /* 0x0085f80001347983 */ /* 0x000f280000300a00 */
[----:B------:R-:W4:Y:S04]  /*4e3c0*/  LDL.LU.64 R104, [R1+0x85f0] ;  /* 0x0085f00001687983 */ /* 0x000f280000300a00 */
[----:B------:R-:W4:Y:S04]  /*4e3d0*/  LDL.LU.64 R102, [R1+0x85e8] ;  /* 0x0085e80001667983 */ /* 0x000f280000300a00 */
[----:B------:R-:W-:Y:S04]  /*4e3e0*/  LDGSTS.E [R247+0x29c00], desc[UR74][R2.64], P5 ;  /* 0x29c0000002f77fae */ /* 0x000fe8000a9a104a */
[----:B------:R-:W-:Y:S04]  /*4e3f0*/  LDGSTS.E [R247+0x29c80], desc[UR74][R98.64], P0 ;  /* 0x29c8000062f77fae */ /* 0x000fe800081a104a */
[----:B------:R-:W-:Y:S04]  /*4e400*/  LDGSTS.E [R247+0x29d00], desc[UR74][R100.64], P1 ;  /* 0x29d0000064f77fae */ /* 0x000fe800089a104a */
[----:B------:R-:W4:Y:S04]  /*4e410*/  LDL.64 R2, [R1+0x44a0] ;  /* 0x0044a00001027983 */ /* 0x000f280000100a00 */
[----:B------:R-:W4:Y:S04]  /*4e420*/  LDL.LU.64 R98, [R1+0x85e0] ;  /* 0x0085e00001627983 */ /* 0x000f280000300a00 */
[----:B------:R-:W4:Y:S04]  /*4e430*/  LDL.LU.64 R100, [R1+0x85d8] ;  /* 0x0085d80001647983 */ /* 0x000f280000300a00 */
[----:B------:R-:W-:Y:S04]  /*4e440*/  LDGSTS.E [R247+0x29d80], desc[UR74][R54.64], P3 ;  /* 0x29d8000036f77fae */ /* 0x000fe800099a104a */
[----:B------:R-:W4:Y:S04]  /*4e450*/  LDL.LU.64 R54, [R1+0x85d0] ;  /* 0x0085d00001367983 */ /* 0x000f280000300a00 */
[----:B--2---:R-:W-:Y:S04]  /*4e460*/  LDGSTS.E [R247+0x2ac00], desc[UR74][R56.64], P5 ;  /* 0x2ac0000038f77fae */ /* 0x004fe8000a9a104a */
[----:B------:R-:W2:Y:S04]  /*4e470*/  LDL.LU.64 R56, [R1+0x85c8] ;  /* 0x0085c80001387983 */ /* 0x000ea80000300a00 */
[----:B---3--:R-:W-:Y:S04]  /*4e480*/  LDGSTS.E [R247+0x2ac80], desc[UR74][R22.64], P0 ;  /* 0x2ac8000016f77fae */ /* 0x008fe800081a104a */
[----:B------:R-:W-:Y:S04]  /*4e490*/  LDGSTS.E [R247+0x2ad00], desc[UR74][R242.64], P1 ;  /* 0x2ad00000f2f77fae */ /* 0x000fe800089a104a */
[----:B------:R-:W-:Y:S04]  /*4e4a0*/  LDGSTS.E [R247+0x2ad80], desc[UR74][R210.64], P3 ;  /* 0x2ad80000d2f77fae */ /* 0x000fe800099a104a */
[----:B------:R-:W3:Y:S04]  /*4e4b0*/  LDL.LU.64 R22, [R1+0x85c0] ;  /* 0x0085c00001167983 */ /* 0x000ee80000300a00 */
[----:B------:R1:W-:Y:S04]  /*4e4c0*/  STL.64 [R1+0x83f8], R242 ;  /* 0x0083f8f201007387 */ /* 0x0003e80000100a00 */
[----:B-1----:R-:W2:Y:S04]  /*4e4d0*/  LDL.64 R242, [R1+0x4aa0] ;  /* 0x004aa00001f27983 */ /* 0x002ea80000100a00 */
[----:B------:R1:W-:Y:S04]  /*4e4e0*/  STL.64 [R1+0x8400], R210 ;  /* 0x008400d201007387 */ /* 0x0003e80000100a00 */
[----:B----4-:R-:W-:Y:S04]  /*4e4f0*/  LDGSTS.E [R247+0x2bc00], desc[UR74][R38.64], P5 ;  /* 0x2bc0000026f77fae */ /* 0x010fe8000a9a104a */
[----:B------:R-:W-:Y:S04]  /*4e500*/  LDGSTS.E [R247+0x2bc80], desc[UR74][R24.64], P0 ;  /* 0x2bc8000018f77fae */ /* 0x000fe800081a104a */
[----:B-1----:R-:W4:Y:S04]  /*4e510*/  LDL.64 R210, [R1+0x44b8] ;  /* 0x0044b80001d27983 */ /* 0x002f280000100a00 */
[----:B------:R-:W2:Y:S04]  /*4e520*/  LDL.LU.64 R38, [R1+0x85b8] ;  /* 0x0085b80001267983 */ /* 0x000ea80000300a00 */
[----:B------:R-:W2:Y:S04]  /*4e530*/  LDL.LU.64 R24, [R1+0x85b0] ;  /* 0x0085b00001187983 */ /* 0x000ea80000300a00 */
[----:B------:R-:W-:Y:S04]  /*4e540*/  LDGSTS.E [R247+0x2bd00], desc[UR74][R40.64], P1 ;  /* 0x2bd0000028f77fae */ /* 0x000fe800089a104a */
[----:B------:R-:W-:Y:S04]  /*4e550*/  LDGSTS.E [R247+0x2bd80], desc[UR74][R250.64], P3 ;  /* 0x2bd80000faf77fae */ /* 0x000fe800099a104a */
[----:B------:R-:W-:Y:S04]  /*4e560*/  LDGSTS.E [R247+0x2cc00], desc[UR74][R90.64], P5 ;  /* 0x2cc000005af77fae */ /* 0x000fe8000a9a104a */
[----:B------:R-:W2:Y:S04]  /*4e570*/  LDL.LU.64 R40, [R1+0x85a8] ;  /* 0x0085a80001287983 */ /* 0x000ea80000300a00 */
[----:B------:R1:W-:Y:S04]  /*4e580*/  STL.64 [R1+0x83d8], R250 ;  /* 0x0083d8fa01007387 */ /* 0x0003e80000100a00 */
[----:B------:R-:W-:Y:S04]  /*4e590*/  LDGSTS.E [R247+0x2cc80], desc[UR74][R92.64], P0 ;  /* 0x2cc800005cf77fae */ /* 0x000fe800081a104a */
[----:B------:R-:W-:Y:S04]  /*4e5a0*/  LDGSTS.E [R247+0x2cd00], desc[UR74][R94.64], P1 ;  /* 0x2cd000005ef77fae */ /* 0x000fe800089a104a */
[----:B-1----:R-:W2:Y:S04]  /*4e5b0*/  LDL.64 R250, [R1+0x4ab8] ;  /* 0x004ab80001fa7983 */ /* 0x002ea80000100a00 */
[----:B------:R-:W2:Y:S04]  /*4e5c0*/  LDL.LU.64 R90, [R1+0x85a0] ;  /* 0x0085a000015a7983 */ /* 0x000ea80000300a00 */
[----:B------:R-:W2:Y:S04]  /*4e5d0*/  LDL.LU.64 R92, [R1+0x8598] ;  /* 0x00859800015c7983 */ /* 0x000ea80000300a00 */
[----:B------:R-:W2:Y:S04]  /*4e5e0*/  LDL.LU.64 R94, [R1+0x8590] ;  /* 0x00859000015e7983 */ /* 0x000ea80000300a00 */
[----:B------:R-:W-:Y:S04]  /*4e5f0*/  LDGSTS.E [R247+0x2cd80], desc[UR74][R200.64], P3 ;  /* 0x2cd80000c8f77fae */ /* 0x000fe800099a104a */
[----:B------:R1:W-:Y:S04]  /*4e600*/  STL.64 [R1+0x83e0], R200 ;  /* 0x0083e0c801007387 */ /* 0x0003e80000100a00 */
[----:B------:R-:W-:Y:S04]  /*4e610*/  LDGSTS.E [R247+0x2dc00], desc[UR74][R96.64], P5 ;  /* 0x2dc0000060f77fae */ /* 0x000fe8000a9a104a */
[----:B------:R-:W-:Y:S04]  /*4e620*/  LDGSTS.E [R247+0x2dc80], desc[UR74][R108.64], P0 ;  /* 0x2dc800006cf77fae */ /* 0x000fe800081a104a */
[----:B-1----:R-:W2:Y:S04]  /*4e630*/  LDL.64 R200, [R1+0x640] ;  /* 0x0006400001c87983 */ /* 0x002ea80000100a00 */
[----:B------:R-:W-:Y:S04]  /*4e640*/  LDGSTS.E [R247+0x2dd00], desc[UR74][R106.64], P1 ;  /* 0x2dd000006af77fae */ /* 0x000fe800089a104a */
[----:B------:R-:W3:Y:S04]  /*4e650*/  LDL.LU.64 R96, [R1+0x8588] ;  /* 0x0085880001607983 */ /* 0x000ee80000300a00 */
[----:B------:R-:W3:Y:S04]  /*4e660*/  LDL.LU.64 R108, [R1+0x8580] ;  /* 0x00858000016c7983 */ /* 0x000ee80000300a00 */
[----:B------:R-:W3:Y:S04]  /*4e670*/  LDL.LU.64 R106, [R1+0x8578] ;  /* 0x00857800016a7983 */ /* 0x000ee80000300a00 */
[----:B------:R-:W-:Y:S04]  /*4e680*/  STL.64 [R1+0x83e8], R188 ;  /* 0x0083e8bc01007387 */ /* 0x000fe80000100a00 */
[----:B------:R1:W-:Y:S04]  /*4e690*/  STL.64 [R1+0x83f0], R204 ;  /* 0x0083f0cc01007387 */ /* 0x0003e80000100a00 */
[----:B--2---:R-:W-:Y:S04]  /*4e6a0*/  LDGSTS.E [R247+0x2dd80], desc[UR74][R200.64], P3 ;  /* 0x2dd80000c8f77fae */ /* 0x004fe800099a104a */
[----:B------:R-:W-:Y:S04]  /*4e6b0*/  LDGSTS.E [R247+0x2ec00], desc[UR74][R250.64], P5 ;  /* 0x2ec00000faf77fae */ /* 0x000fe8000a9a104a */
[----:B----4-:R-:W-:Y:S04]  /*4e6c0*/  LDGSTS.E [R247+0x2ec80], desc[UR74][R210.64], P0 ;  /* 0x2ec80000d2f77fae */ /* 0x010fe800081a104a */
[----:B------:R-:W-:Y:S04]  /*4e6d0*/  LDGSTS.E [R247+0x2ed00], desc[UR74][R188.64], P1 ;  /* 0x2ed00000bcf77fae */ /* 0x000fe800089a104a */
[----:B------:R-:W-:Y:S04]  /*4e6e0*/  LDGSTS.E [R247+0x2ed80], desc[UR74][R204.64], P3 ;  /* 0x2ed80000ccf77fae */ /* 0x000fe800099a104a */
[----:B------:R-:W-:Y:S04]  /*4e6f0*/  LDGSTS.E [R247+0x2fc00], desc[UR74][R242.64], P5 ;  /* 0x2fc00000f2f77fae */ /* 0x000fe8000a9a104a */
[----:B------:R-:W-:Y:S04]  /*4e700*/  LDGSTS.E [R247+0x2fc80], desc[UR74][R2.64], P0 ;  /* 0x2fc8000002f77fae */ /* 0x000fe800081a104a */
[----:B------:R-:W-:Y:S04]  /*4e710*/  LDGSTS.E [R247+0x2fd00], desc[UR74][R240.64], P1 ;  /* 0x2fd00000f0f77fae */ /* 0x000fe800089a104a */
[----:B------:R-:W-:Y:S04]  /*4e720*/  LDGSTS.E [R247+0x2fd80], desc[UR74][R208.64], P3 ;  /* 0x2fd80000d0f77fae */ /* 0x000fe800099a104a */
[----:B------:R-:W2:Y:S04]  /*4e730*/  LDL.LU.64 R2, [R1+0x1a40] ;  /* 0x001a400001027983 */ /* 0x000ea80000300a00 */
[----:B-1----:R-:W4:Y:S04]  /*4e740*/  LDL.LU.64 R204, [R1+0x1a78] ;  /* 0x001a780001cc7983 */ /* 0x002f280000300a00 */
[----:B------:R-:W2:Y:S04]  /*4e750*/  LDL.LU.64 R188, [R1+0x1a90] ;  /* 0x001a900001bc7983 */ /* 0x000ea80000300a00 */
[----:B------:R-:W2:Y:S04]  /*4e760*/  LDL.LU.64 R200, [R1+0x568] ;  /* 0x0005680001c87983 */ /* 0x000ea80000300a00 */
[----:B------:R-:W2:Y:S04]  /*4e770*/  LDL.LU.64 R250, [R1+0x1ac0] ;  /* 0x001ac00001fa7983 */ /* 0x000ea80000300a00 */
[----:B------:R-:W2:Y:S04]  /*4e780*/  LDL.LU.64 R210, [R1+0x1ab8] ;  /* 0x001ab80001d27983 */ /* 0x000ea80000300a00 */
[----:B------:R-:W2:Y:S04]  /*4e790*/  LDL.LU.64 R242, [R1+0x1aa0] ;  /* 0x001aa00001f27983 */ /* 0x000ea80000300a00 */
[----:B------:R1:W-:Y:S04]  /*4e7a0*/  STL.64 [R1+0x8410], R240 ;  /* 0x008410f001007387 */ /* 0x0003e80000100a00 */
[----:B------:R-:W-:Y:S04]  /*4e7b0*/  LDGSTS.E [R247+0x30c00], desc[UR74][R232.64], P5 ;  /* 0x30c00000e8f77fae */ /* 0x000fe8000a9a104a */
[----:B------:R-:W-:Y:S04]  /*4e7c0*/  LDGSTS.E [R247+0x30c80], desc[UR74][R184.64], P0 ;  /* 0x30c80000b8f77fae */ /* 0x000fe800081a104a */
[----:B-1----:R-:W2:Y:S04]  /*4e7d0*/  LDL.LU.64 R240, [R1+0x1a80] ;  /* 0x001a800001f07983 */ /* 0x002ea80000300a00 */
        /* <DEDUP_REMOVED lines=19> */
[----:B-1----:R-:W3:Y:S04]  /*4e910*/  LDL.LU.64 R206, [R1+0x930] ;  /* 0x0009300001ce7983 */ /* 0x002ee80000300a00 */
        /* <DEDUP_REMOVED lines=13> */
[----:B------:R2:W-:Y:S04]  /*4e9f0*/  LDGSTS.E [R247+0x34d00], desc[UR74][R186.64], P1 ;  /* 0x34d00000baf77fae */ /* 0x0005e800089a104a */
        /* <DEDUP_REMOVED lines=9> */
[----:B-1----:R-:W4:Y:S04]  /*4ea90*/  LDL.LU.64 R228, [R1+0x1a38] ;  /* 0x001a380001e47983 */ /* 0x002f280000300a00 */
        /* <DEDUP_REMOVED lines=49> */
[----:B--2---:R-:W-:Y:S01]  /*4edb0*/  LDGSTS.E [R0+0xe00], desc[UR74][R2.64], P5 ;  /* 0x00e0000002007fae */ /* 0x004fe2000a9a104a */
[----:B-1----:R-:W-:-:S03]  /*4edc0*/  IMAD.WIDE R186, R244, 0x4, R2 ;  /* 0x00000004f4ba7825 */ /* 0x002fc600078e0202 */
[----:B------:R-:W2:Y:S04]  /*4edd0*/  LDL.LU.64 R2, [R1+0x16c8] ;  /* 0x0016c80001027983 */ /* 0x000ea80000300a00 */
[----:B------:R4:W-:Y:S01]  /*4ede0*/  STL.64 [R1+0xbe8], R186 ;  /* 0x000be8ba01007387 */ /* 0x0009e20000100a00 */
[----:B---3--:R-:W-:-:S04]  /*4edf0*/  IMAD.WIDE R212, R244, 0x4, R230 ;  /* 0x00000004f4d47825 */ /* 0x008fc800078e02e6 */
[C---:B----4-:R-:W-:Y:S01]  /*4ee00*/  IMAD.WIDE R186, R244.reuse, 0x4, R228 ;  /* 0x00000004f4ba7825 */ /* 0x050fe200078e02e4 */
[----:B------:R-:W-:Y:S04]  /*4ee10*/  LDGSTS.E [R0+0xe80], desc[UR74][R228.64], P0 ;  /* 0x00e80000e4007fae */ /* 0x000fe800081a104a */
[----:B------:R-:W-:Y:S04]  /*4ee20*/  LDGSTS.E [R0+0xf00], desc[UR74][R230.64], P1 ;  /* 0x00f00000e6007fae */ /* 0x000fe800089a104a */
[----:B------:R1:W-:Y:S04]  /*4ee30*/  STL.64 [R1+0xbe0], R186 ;  /* 0x000be0ba01007387 */ /* 0x0003e80000100a00 */
[----:B------:R3:W-:Y:S04]  /*4ee40*/  LDGSTS.E [R0+0xf80], desc[UR74][R202.64], P3 ;  /* 0x00f80000ca007fae */ /* 0x0007e800099a104a */
[----:B------:R4:W-:Y:S01]  /*4ee50*/  STL.64 [R1+0xbd8], R212 ;  /* 0x000bd8d401007387 */ /* 0x0009e20000100a00 */
[----:B-1----:R-:W-:-:S04]  /*4ee60*/  IMAD.WIDE R186, R244, 0x4, R202 ;  /* 0x00000004f4ba7825 */ /* 0x002fc800078e02ca */
[C---:B---3--:R-:W-:Y:S01]  /*4ee70*/  IMAD.WIDE R202, R244.reuse, 0x4, R234 ;  /* 0x00000004f4ca7825 */ /* 0x048fe200078e02ea */
[----:B------:R1:W-:Y:S03]  /*4ee80*/  STL.64 [R1+0xbd0], R186 ;  /* 0x000bd0ba01007387 */ /* 0x0003e60000100a00 */
[C---:B----4-:R-:W-:Y:S01]  /*4ee90*/  IMAD.WIDE R212, R244.reuse, 0x4, R236 ;  /* 0x00000004f4d47825 */ /* 0x050fe200078e02ec */
[----:B------:R3:W-:Y:S04]  /*4eea0*/  STL.64 [R1+0xba0], R202 ;  /* 0x000ba0ca01007387 */ /* 0x0007e80000100a00 */
[----:B------:R-:W-:Y:S01]  /*4eeb0*/  STL.64 [R1+0xb98], R212 ;  /* 0x000b98d401007387 */ /* 0x000fe20000100a00 */
[----:B-1----:R-:W-:-:S04]  /*4eec0*/  IMAD.WIDE R186, R244, 0x4, R238 ;  /* 0x00000004f4ba7825 */ /* 0x002fc800078e02ee */
[C---:B---3--:R-:W-:Y:S01]  /*4eed0*/  IMAD.WIDE R202, R244.reuse, 0x4, R206 ;  /* 0x00000004f4ca7825 */ /* 0x048fe200078e02ce */
[----:B------:R1:W-:Y:S03]  /*4eee0*/  STL.64 [R1+0xb90], R186 ;  /* 0x000b90ba01007387 */ /* 0x0003e60000100a00 */
[C---:B------:R-:W-:Y:S01]  /*4eef0*/  IMAD.WIDE R206, R244.reuse, 0x4, R248 ;  /* 0x00000004f4ce7825 */ /* 0x040fe200078e02f8 */
[----:B------:R3:W-:Y:S04]  /*4ef00*/  STL.64 [R1+0xb88], R202 ;  /* 0x000b88ca01007387 */ /* 0x0007e80000100a00 */
[----:B------:R-:W-:Y:S01]  /*4ef10*/  STL.64 [R1+0xb80], R206 ;  /* 0x000b80ce01007387 */ /* 0x000fe20000100a00 */
[----:B-1----:R-:W-:-:S04]  /*4ef20*/  IMAD.WIDE R186, R244, 0x4, R184 ;  /* 0x00000004f4ba7825 */ /* 0x002fc800078e02b8 */
[C---:B---3--:R-:W-:Y:S01]  /*4ef30*/  IMAD.WIDE R202, R244.reuse, 0x4, R232 ;  /* 0x00000004f4ca7825 */ /* 0x048fe200078e02e8 */
[----:B------:R1:W-:Y:S03]  /*4ef40*/  STL.64 [R1+0xb78], R186 ;  /* 0x000b78ba01007387 */ /* 0x0003e60000100a00 */
[C---:B------:R-:W-:Y:S01]  /*4ef50*/  IMAD.WIDE R184, R244.reuse, 0x4, R208 ;  /* 0x00000004f4b87825 */ /* 0x040fe200078e02d0 */
[----:B------:R-:W-:Y:S04]  /*4ef60*/  STL.64 [R1+0xb70], R202 ;  /* 0x000b70ca01007387 */ /* 0x000fe80000100a00 */
[----:B------:R-:W3:Y:S01]  /*4ef70*/  LDL.LU.64 R234, [R1+0x1b20] ;  /* 0x001b200001ea7983 */ /* 0x000ee20000300a00 */
[----:B-1----:R-:W-:-:S03]  /*4ef80*/  IMAD.WIDE R186, R244, 0x4, R240 ;  /* 0x00000004f4ba7825 */ /* 0x002fc600078e02f0 */
[----:B------:R1:W-:Y:S04]  /*4ef90*/  STL.64 [R1+0xb60], R184 ;  /* 0x000b60b801007387 */ /* 0x0003e80000100a00 */
[----:B------:R4:W-:Y:S04]  /*4efa0*/  STL.64 [R1+0xb58], R186 ;  /* 0x000b58ba01007387 */ /* 0x0009e80000100a00 */
[----:B------:R-:W3:Y:S01]  /*4efb0*/  LDL.LU.64 R236, [R1+0x1b18] ;  /* 0x001b180001ec7983 */ /* 0x000ee20000300a00 */
[----:B-1----:R-:W-:-:S04]  /*4efc0*/  IMAD.WIDE R184, R244, 0x4, R204 ;  /* 0x00000004f4b87825 */ /* 0x002fc800078e02cc */
[C---:B----4-:R-:W-:Y:S01]  /*4efd0*/  IMAD.WIDE R186, R244.reuse, 0x4, R188 ;  /* 0x00000004f4ba7825 */ /* 0x050fe200078e02bc */
[----:B------:R1:W-:Y:S04]  /*4efe0*/  STL.64 [R1+0xb50], R184 ;  /* 0x000b50b801007387 */ /* 0x0003e80000100a00 */
[----:B------:R-:W4:Y:S04]  /*4eff0*/  LDL.LU.64 R238, [R1+0x1b10] ;  /* 0x001b100001ee7983 */ /* 0x000f280000300a00 */
[----:B------:R1:W-:Y:S02]  /*4f000*/  STL.64 [R1+0xb48], R186 ;  /* 0x000b48ba01007387 */ /* 0x0003e40000100a00 */
[----:B-1----:R-:W-:-:S02]  /*4f010*/  IMAD.WIDE R184, R244, 0x4, R200 ;  /* 0x00000004f4b87825 */ /* 0x002fc400078e02c8 */
[----:B------:R-:W4:Y:S04]  /*4f020*/  LDL.LU.64 R206, [R1+0x558] ;  /* 0x0005580001ce7983 */ /* 0x000f280000300a00 */
[----:B------:R1:W-:Y:S01]  /*4f030*/  STL.64 [R1+0xb40], R184 ;  /* 0x000b40b801007387 */ /* 0x0003e20000100a00 */
[----:B------:R-:W-:-:S03]  /*4f040*/  IMAD.WIDE R186, R244, 0x4, R250 ;  /* 0x00000004f4ba7825 */ /* 0x000fc600078e02fa */
[----:B------:R-:W4:Y:S04]  /*4f050*/  LDL.LU.64 R248, [R1+0x1b38] ;  /* 0x001b380001f87983 */ /* 0x000f280000300a00 */
[----:B-1----:R-:W4:Y:S04]  /*4f060*/  LDL.LU.64 R184, [R1+0x1b30] ;  /* 0x001b300001b87983 */ /* 0x002f280000300a00 */
[----:B------:R1:W-:Y:S01]  /*4f070*/  STL.64 [R1+0xb38], R186 ;  /* 0x000b38ba01007387 */ /* 0x0003e20000100a00 */
[----:B------:R-:W-:-:S03]  /*4f080*/  IMAD.WIDE R188, R244, 0x4, R242 ;  /* 0x00000004f4bc7825 */ /* 0x000fc600078e02f2 */
[----:B------:R-:W4:Y:S04]  /*4f090*/  LDL.LU.64 R232, [R1+0x1b28] ;  /* 0x001b280001e87983 */ /* 0x000f280000300a00 */
[----:B------:R-:W4:Y:S01]  /*4f0a0*/  LDL.LU.64 R208, [R1+0x1190] ;  /* 0x0011900001d07983 */ /* 0x000f220000300a00 */
[----:B-1----:R-:W-:-:S05]  /*4f0b0*/  IMAD.WIDE R186, R244, 0x4, R210 ;  /* 0x00000004f4ba7825 */ /* 0x002fca00078e02d2 */
[----:B------:R2:W-:Y:S04]  /*4f0c0*/  STL.64 [R1+0xb28], R186 ;  /* 0x000b28ba01007387 */ /* 0x0005e80000100a00 */
[----:B------:R-:W4:Y:S04]  /*4f0d0*/  LDL.LU.64 R240, [R1+0x1b50] ;  /* 0x001b500001f07983 */ /* 0x000f280000300a00 */
[----:B------:R1:W-:Y:S04]  /*4f0e0*/  STL.64 [R1+0xb20], R188 ;  /* 0x000b20bc01007387 */ /* 0x0003e80000100a00 */
[----:B------:R-:W4:Y:S01]  /*4f0f0*/  LDL.LU.64 R204, [R1+0x1b48] ;  /* 0x001b480001cc7983 */ /* 0x000f220000300a00 */
[----:B------:R-:W-:-:S04]  /*4f100*/  IMAD.WIDE R202, R244, 0x4, R54 ;  /* 0x00000004f4ca7825 */ /* 0x000fc800078e0236 */
[----:B--2---:R-:W-:-:S04]  /*4f110*/  IMAD.WIDE R186, R244, 0x4, R2 ;  /* 0x00000004f4ba7825 */ /* 0x004fc800078e0202 */
[C---:B------:R-:W-:Y:S01]  /*4f120*/  IMAD.WIDE R2, R244.reuse, 0x4, R56 ;  /* 0x00000004f4027825 */ /* 0x040fe200078e0238 */
[----:B------:R2:W-:Y:S04]  /*4f130*/  STL.64 [R1+0xb18], R186 ;  /* 0x000b18ba01007387 */ /* 0x0005e80000100a00 */
[----:B------:R-:W4:Y:S04]  /*4f140*/  LDL.LU.64 R56, [R1+0x8570] ;  /* 0x0085700001387983 */ /* 0x000f280000300a00 */
[----:B-1----:R-:W4:Y:S04]  /*4f150*/  LDL.LU.64 R188, [R1+0x1b40] ;  /* 0x001b400001bc7983 */ /* 0x002f280000300a00 */
[----:B------:R-:W4:Y:S04]  /*4f160*/  LDL.LU.64 R200, [R1+0x1228] ;  /* 0x0012280001c87983 */ /* 0x000f280000300a00 */
[----:B------:R1:W-:Y:S01]  /*4f170*/  STL.64 [R1+0xb10], R2 ;  /* 0x000b100201007387 */ /* 0x0003e20000100a00 */
[----:B--2---:R-:W-:-:S03]  /*4f180*/  IMAD.WIDE R186, R244, 0x4, R100 ;  /* 0x00000004f4ba7825 */ /* 0x004fc600078e0264 */
[----:B------:R-:W2:Y:S04]  /*4f190*/  LDL.LU.64 R250, [R1+0x1b68] ;  /* 0x001b680001fa7983 */ /* 0x000ea80000300a00 */
[----:B------:R-:W2:Y:S04]  /*4f1a0*/  LDL.LU.64 R210, [R1+0x1b60] ;  /* 0x001b600001d27983 */ /* 0x000ea80000300a00 */
[----:B------:R-:W2:Y:S04]  /*4f1b0*/  LDL.LU.64 R242, [R1+0x1b58] ;  /* 0x001b580001f27983 */ /* 0x000ea80000300a00 */
[----:B------:R-:W2:Y:S04]  /*4f1c0*/  LDL.LU.64 R54, [R1+0x8568] ;  /* 0x0085680001367983 */ /* 0x000ea80000300a00 */
[----:B-1----:R-:W2:Y:S04]  /*4f1d0*/  LDL.LU.64 R2, [R1+0x5b0] ;  /* 0x0005b00001027983 */ /* 0x002ea80000300a00 */
[----:B------:R1:W-:Y:S04]  /*4f1e0*/  STL.64 [R1+0xb08], R202 ;  /* 0x000b08ca01007387 */ /* 0x0003e80000100a00 */
[----:B------:R-:W2:Y:S01]  /*4f1f0*/  LDL.LU.64 R100, [R1+0x8560] ;  /* 0x0085600001647983 */ /* 0x000ea20000300a00 */
[----:B-1----:R-:W-:-:S03]  /*4f200*/  IMAD.WIDE R202, R244, 0x4, R98 ;  /* 0x00000004f4ca7825 */ /* 0x002fc600078e0262 */
[----:B------:R-:W2:Y:S04]  /*4f210*/  LDL.LU.64 R98, [R1+0x8558] ;  /* 0x0085580001627983 */ /* 0x000ea80000300a00 */
[----:B------:R1:W-:Y:S02]  /*4f220*/  STL.64 [R1+0xb00], R186 ;  /* 0x000b00ba01007387 */ /* 0x0003e40000100a00 */
[C---:B-1----:R-:W-:Y:S02]  /*4f230*/  IMAD.WIDE R186, R244.reuse, 0x4, R48 ;  /* 0x00000004f4ba7825 */ /* 0x042fe400078e0230 */
[----:B------:R-:W2:Y:S04]  /*4f240*/  LDL.LU.64 R48, [R1+0x8550] ;  /* 0x0085500001307983 */ /* 0x000ea80000300a00 */
        /* <DEDUP_REMOVED lines=8> */
[----:B------:R-:W2:Y:S04]  /*4f2d0*/  LDL.LU.64 R44, [R1+0x8538] ;  /* 0x00853800012c7983 */ /* 0x000ea80000300a00 */
[----:B------:R3:W-:Y:S04]  /*4f2e0*/  STL.64 [R1+0xae0], R186 ;  /* 0x000ae0ba01007387 */ /* 0x0007e80000100a00 */
[----:B------:R1:W-:Y:S01]  /*4f2f0*/  STL.64 [R1+0xad0], R202 ;  /* 0x000ad0ca01007387 */ /* 0x0003e20000100a00 */
[----:B---3--:R-:W-:-:S03]  /*4f300*/  IMAD.WIDE R186, R244, 0x4, R234 ;  /* 0x00000004f4ba7825 */ /* 0x008fc600078e02ea */
[----:B------:R-:W-:Y:S04]  /*4f310*/  LDGSTS.E [R0+0x1e00], desc[UR74][R234.64], P5 ;  /* 0x01e00000ea007fae */ /* 0x000fe8000a9a104a */
[----:B------:R4:W-:Y:S01]  /*4f320*/  STL.64 [R1+0xac8], R186 ;  /* 0x000ac8ba01007387 */ /* 0x0009e20000100a00 */
[----:B-1----:R-:W-:-:S03]  /*4f330*/  IMAD.WIDE R202, R244, 0x4, R236 ;  /* 0x00000004f4ca7825 */ /* 0x002fc600078e02ec */
[----:B------:R-:W-:Y:S04]  /*4f340*/  LDGSTS.E [R0+0x1e80], desc[UR74][R236.64], P0 ;  /* 0x01e80000ec007fae */ /* 0x000fe800081a104a */
[----:B------:R1:W-:Y:S01]  /*4f350*/  STL.64 [R1+0xac0], R202 ;  /* 0x000ac0ca01007387 */ /* 0x0003e20000100a00 */
[----:B----4-:R-:W-:-:S03]  /*4f360*/  IMAD.WIDE R186, R244, 0x4, R238 ;  /* 0x00000004f4ba7825 */ /* 0x010fc600078e02ee */
[----:B------:R-:W-:Y:S04]  /*4f370*/  LDGSTS.E [R0+0x1f00], desc[UR74][R238.64], P1 ;  /* 0x01f00000ee007fae */ /* 0x000fe800089a104a */
[----:B------:R3:W-:Y:S04]  /*4f380*/  STL.64 [R1+0xab8], R186 ;  /* 0x000ab8ba01007387 */ /* 0x0007e80000100a00 */
[----:B------:R4:W-:Y:S01]  /*4f390*/  LDGSTS.E [R0+0x1f80], desc[UR74][R206.64], P3 ;  /* 0x01f80000ce007fae */ /* 0x0009e200099a104a */
[----:B-1----:R-:W-:-:S04]  /*4f3a0*/  IMAD.WIDE R202, R244, 0x4, R248 ;  /* 0x00000004f4ca7825 */ /* 0x002fc800078e02f8 */
[----:B----4-:R-:W-:-:S04]  /*4f3b0*/  IMAD.WIDE R206, R244, 0x4, R206 ;  /* 0x00000004f4ce7825 */ /* 0x010fc800078e02ce */
[C---:B---3--:R-:W-:Y:S01]  /*4f3c0*/  IMAD.WIDE R186, R244.reuse, 0x4, R184 ;  /* 0x00000004f4ba7825 */ /* 0x048fe200078e02b8 */
[----:B------:R-:W-:Y:S04]  /*4f3d0*/  STL.64 [R1+0xab0], R206 ;  /* 0x000ab0ce01007387 */ /* 0x000fe80000100a00 */
[----:B------:R-:W-:Y:S01]  /*4f3e0*/  STL.64 [R1+0xa80], R202 ;  /* 0x000a80ca01007387 */ /* 0x000fe20000100a00 */
[----:B------:R-:W-:-:S03]  /*4f3f0*/  IMAD.WIDE R184, R244, 0x4, R232 ;  /* 0x00000004f4b87825 */ /* 0x000fc600078e02e8 */
[----:B------:R-:W3:Y:S04]  /*4f400*/  LDL.LU.64 R232, [R1+0x1bc8] ;  /* 0x001bc80001e87983 */ /* 0x000ee80000300a00 */
[----:B------:R1:W-:Y:S04]  /*4f410*/  STL.64 [R1+0xa78], R186 ;  /* 0x000a78ba01007387 */ /* 0x0003e80000100a00 */
[----:B------:R4:W-:Y:S01]  /*4f420*/  STL.64 [R1+0xa70], R184 ;  /* 0x000a70b801007387 */ /* 0x0009e20000100a00 */
[----:B-1----:R-:W-:-:S03]  /*4f430*/  IMAD.WIDE R186, R244, 0x4, R208 ;  /* 0x00000004f4ba7825 */ /* 0x002fc600078e02d0 */
[----:B------:R-:W3:Y:S01]  /*4f440*/  LDL.LU.64 R208, [R1+0x1bc0] ;  /* 0x001bc00001d07983 */ /* 0x000ee20000300a00 */
[----:B----4-:R-:W-:-:S03]  /*4f450*/  IMAD.WIDE R184, R244, 0x4, R240 ;  /* 0x00000004f4b87825 */ /* 0x010fc600078e02f0 */
[----:B------:R1:W-:Y:S04]  /*4f460*/  STL.64 [R1+0xa68], R186 ;  /* 0x000a68ba01007387 */ /* 0x0003e80000100a00 */
[----:B------:R-:W4:Y:S04]  /*4f470*/  LDL.LU.64 R240, [R1+0x1bb8] ;  /* 0x001bb80001f07983 */ /* 0x000f280000300a00 */
[----:B------:R1:W-:Y:S02]  /*4f480*/  STL.64 [R1+0xa60], R184 ;  /* 0x000a60b801007387 */ /* 0x0003e40000100a00 */
[----:B-1----:R-:W-:-:S02]  /*4f490*/  IMAD.WIDE R186, R244, 0x4, R204 ;  /* 0x00000004f4ba7825 */ /* 0x002fc400078e02cc */
[----:B------:R-:W4:Y:S04]  /*4f4a0*/  LDL.LU.64 R204, [R1+0x578] ;  /* 0x0005780001cc7983 */ /* 0x000f280000300a00 */
[----:B------:R1:W-:Y:S01]  /*4f4b0*/  STL.64 [R1+0x9d8], R186 ;  /* 0x0009d8ba01007387 */ /* 0x0003e20000100a00 */
[----:B------:R-:W-:-:S04]  /*4f4c0*/  IMAD.WIDE R184, R244, 0x4, R188 ;  /* 0x00000004f4b87825 */ /* 0x000fc800078e02bc */
[C---:B-1----:R-:W-:Y:S01]  /*4f4d0*/  IMAD.WIDE R186, R244.reuse, 0x4, R200 ;  /* 0x00000004f4ba7825 */ /* 0x042fe200078e02c8 */
[----:B------:R1:W-:Y:S03]  /*4f4e0*/  STL.64 [R1+0x9d0], R184 ;  /* 0x0009d0b801007387 */ /* 0x0003e60000100a00 */
[C---:B--2---:R-:W-:Y:S01]  /*4f4f0*/  IMAD.WIDE R188, R244.reuse, 0x4, R250 ;  /* 0x00000004f4bc7825 */ /* 0x044fe200078e02fa */
[----:B------:R2:W-:Y:S03]  /*4f500*/  STL.64 [R1+0x9c0], R186 ;  /* 0x0009c0ba01007387 */ /* 0x0005e60000100a00 */
[C---:B-1----:R-:W-:Y:S01]  /*4f510*/  IMAD.WIDE R184, R244.reuse, 0x4, R210 ;  /* 0x00000004f4b87825 */ /* 0x042fe200078e02d2 */
[----:B------:R1:W-:Y:S03]  /*4f520*/  STL.64 [R1+0x9b8], R188 ;  /* 0x0009b8bc01007387 */ /* 0x0003e60000100a00 */
[C---:B--2---:R-:W-:Y:S01]  /*4f530*/  IMAD.WIDE R186, R244.reuse, 0x4, R242 ;  /* 0x00000004f4ba7825 */ /* 0x044fe200078e02f2 */
[----:B-1----:R-:W2:Y:S04]  /*4f540*/  LDL.LU.64 R188, [R1+0x1bd0] ;  /* 0x001bd00001bc7983 */ /* 0x002ea80000300a00 */
[----:B------:R1:W-:Y:S04]  /*4f550*/  STL.64 [R1+0x9b0], R184 ;  /* 0x0009b0b801007387 */ /* 0x0003e80000100a00 */
[----:B------:R1:W-:Y:S02]  /*4f560*/  STL.64 [R1+0x9a8], R186 ;  /* 0x0009a8ba01007387 */ /* 0x0003e40000100a00 */
[----:B-1----:R-:W-:-:S04]  /*4f570*/  IMAD.WIDE R184, R244, 0x4, R2 ;  /* 0x00000004f4b87825 */ /* 0x002fc800078e0202 */
[----:B------:R-:W-:-:S04]  /*4f580*/  IMAD.WIDE R186, R244, 0x4, R102 ;  /* 0x00000004f4ba7825 */ /* 0x000fc800078e0266 */
[C---:B------:R-:W-:Y:S02]  /*4f590*/  IMAD.WIDE R2, R244.reuse, 0x4, R46 ;  /* 0x00000004f4027825 */ /* 0x040fe400078e022e */
[----:B------:R-:W2:Y:S04]  /*4f5a0*/  LDL.LU.64 R46, [R1+0x8530] ;  /* 0x00853000012e7983 */ /* 0x000ea80000300a00 */
[----:B------:R1:W-:Y:S04]  /*4f5b0*/  STL.64 [R1+0x9a0], R184 ;  /* 0x0009a0b801007387 */ /* 0x0003e80000100a00 */
[----:B------:R-:W2:Y:S04]  /*4f5c0*/  LDL.LU.64 R250, [R1+0x1bf8] ;  /* 0x001bf80001fa7983 */ /* 0x000ea80000300a00 */
[----:B------:R-:W2:Y:S04]  /*4f5d0*/  LDL.LU.64 R210, [R1+0x1bf0] ;  /* 0x001bf00001d27983 */ /* 0x000ea80000300a00 */
[----:B------:R1:W-:Y:S02]  /*4f5e0*/  STL.64 [R1+0x998], R2 ;  /* 0x0009980201007387 */ /* 0x0003e40000100a00 */
[----:B-1----:R-:W-:-:S04]  /*4f5f0*/  IMAD.WIDE R184, R244, 0x4, R98 ;  /* 0x00000004f4b87825 */ /* 0x002fc800078e0262 */
[C---:B------:R-:W-:Y:S02]  /*4f600*/  IMAD.WIDE R2, R244.reuse, 0x4, R48 ;  /* 0x00000004f4027825 */ /* 0x040fe400078e0230 */
[----:B------:R-:W2:Y:S04]  /*4f610*/  LDL.LU.64 R48, [R1+0x8528] ;  /* 0x0085280001307983 */ /* 0x000ea80000300a00 */
[----:B------:R-:W2:Y:S04]  /*4f620*/  LDL.LU.64 R98, [R1+0x8520] ;  /* 0x0085200001627983 */ /* 0x000ea80000300a00 */
[----:B------:R1:W-:Y:S04]  /*4f630*/  STL.64 [R1+0x988], R2 ;  /* 0x0009880201007387 */ /* 0x0003e80000100a00 */
[----:B------:R-:W2:Y:S04]  /*4f640*/  LDL.LU.64 R242, [R1+0x1170] ;  /* 0x0011700001f27983 */ /* 0x000ea80000300a00 */
[----:B-1----:R-:W2:Y:S04]  /*4f650*/  LDL.LU.64 R2, [R1+0x1c10] ;  /* 0x001c100001027983 */ /* 0x002ea80000300a00 */
[----:B------:R1:W-:Y:S02]  /*4f660*/  STL.64 [R1+0x980], R184 ;  /* 0x000980b801007387 */ /* 0x0003e40000100a00 */
[----:B-1----:R-:W-:-:S02]  /*4f670*/  IMAD.WIDE R184, R244, 0x4, R100 ;  /* 0x00000004f4b87825 */ /* 0x002fc400078e0264 */
[----:B------:R-:W2:Y:S04]  /*4f680*/  LDL.LU.64 R100, [R1+0x8518] ;  /* 0x0085180001647983 */ /* 0x000ea80000300a00 */
[----:B------:R-:W2:Y:S04]  /*4f690*/  LDL.LU.64 R102, [R1+0x8510] ;  /* 0x0085100001667983 */ /* 0x000ea80000300a00 */
[----:B------:R1:W-:Y:S02]  /*4f6a0*/  STL.64 [R1+0x978], R184 ;  /* 0x000978b801007387 */ /* 0x0003e40000100a00 */
[----:B-1----:R-:W-:-:S02]  /*4f6b0*/  IMAD.WIDE R184, R244, 0x4, R104 ;  /* 0x00000004f4b87825 */ /* 0x002fc400078e0268 */
[----:B------:R-:W2:Y:S04]  /*4f6c0*/  LDL.LU.64 R104, [R1+0x8508] ;  /* 0x0085080001687983 */ /* 0x000ea80000300a00 */
[----:B------:R1:W-:Y:S02]  /*4f6d0*/  STL.64 [R1+0x970], R186 ;  /* 0x000970ba01007387 */ /* 0x0003e40000100a00 */
[C---:B-1----:R-:W-:Y:S02]  /*4f6e0*/  IMAD.WIDE R186, R244.reuse, 0x4, R52 ;  /* 0x00000004f4ba7825 */ /* 0x042fe400078e0234 */
[----:B------:R-:W2:Y:S04]  /*4f6f0*/  LDL.LU.64 R52, [R1+0x8500] ;  /* 0x0085000001347983 */ /* 0x000ea80000300a00 */
[----:B------:R1:W-:Y:S04]  /*4f700*/  STL.64 [R1+0x968], R184 ;  /* 0x000968b801007387 */ /* 0x0003e80000100a00 */
[----:B------:R-:W2:Y:S04]  /*4f710*/  LDL.LU.64 R200, [R1+0x1c18] ;  /* 0x001c180001c87983 */ /* 0x000ea80000300a00 */
[----:B------:R3:W-:Y:S01]  /*4f720*/  STL.64 [R1+0x960], R186 ;  /* 0x000960ba01007387 */ /* 0x0007e20000100a00 */
[----:B-1----:R-:W-:-:S03]  /*4f730*/  IMAD.WIDE R184, R244, 0x4, R50 ;  /* 0x00000004f4b87825 */ /* 0x002fc600078e0232 */
[----:B---3--:R-:W-:Y:S04]  /*4f740*/  LDGSTS.E [R0+0x2e00], desc[UR74][R232.64], P5 ;  /* 0x02e00000e8007fae */ /* 0x008fe8000a9a104a */
[----:B------:R-:W3:Y:S01]  /*4f750*/  LDL.LU.64 R50, [R1+0x84f8] ;  /* 0x0084f80001327983 */ /* 0x000ee20000300a00 */
[----:B------:R-:W-:-:S03]  /*4f760*/  IMAD.WIDE R186, R244, 0x4, R66 ;  /* 0x00000004f4ba7825 */ /* 0x000fc600078e0242 */
[----:B------:R-:W3:Y:S04]  /*4f770*/  LDL.LU.64 R66, [R1+0x84f0] ;  /* 0x0084f00001427983 */ /* 0x000ee80000300a00 */
[----:B------:R1:W-:Y:S04]  /*4f780*/  STL.64 [R1+0x958], R184 ;  /* 0x000958b801007387 */ /* 0x0003e80000100a00 */
[----:B------:R-:W-:Y:S04]  /*4f790*/  LDGSTS.E [R0+0x2e80], desc[UR74][R208.64], P0 ;  /* 0x02e80000d0007fae */ /* 0x000fe800081a104a */
[----:B----4-:R-:W-:Y:S01]  /*4f7a0*/  LDGSTS.E [R0+0x2f00], desc[UR74][R240.64], P1 ;  /* 0x02f00000f0007fae */ /* 0x010fe200089a104a */
[----:B-1----:R-:W-:-:S03]  /*4f7b0*/  IMAD.WIDE R184, R244, 0x4, R68 ;  /* 0x00000004f4b87825 */ /* 0x002fc600078e0244 */
[----:B------:R-:W4:Y:S04]  /*4f7c0*/  LDL.LU.64 R68, [R1+0x84e8] ;  /* 0x0084e80001447983 */ /* 0x000f280000300a00 */
[----:B------:R1:W-:Y:S04]  /*4f7d0*/  STL.64 [R1+0x950], R186 ;  /* 0x000950ba01007387 */ /* 0x0003e80000100a00 */
[----:B------:R-:W-:Y:S01]  /*4f7e0*/  LDGSTS.E [R0+0x2f80], desc[UR74][R204.64], P3 ;  /* 0x02f80000cc007fae */ /* 0x000fe200099a104a */
[----:B-1----:R-:W-:-:S03]  /*4f7f0*/  IMAD.WIDE R186, R244, 0x4, R70 ;  /* 0x00000004f4ba7825 */ /* 0x002fc600078e0246 */
[----:B------:R-:W3:Y:S04]  /*4f800*/  LDL.LU.64 R70, [R1+0x84e0] ;  /* 0x0084e00001467983 */ /* 0x000ee80000300a00 */
[----:B------:R1:W-:Y:S02]  /*4f810*/  STL.64 [R1+0x948], R184 ;  /* 0x000948b801007387 */ /* 0x0003e40000100a00 */
[C---:B-1----:R-:W-:Y:S02]  /*4f820*/  IMAD.WIDE R184, R244.reuse, 0x4, R72 ;  /* 0x00000004f4b87825 */ /* 0x042fe400078e0248 */
[----:B------:R-:W3:Y:S04]  /*4f830*/  LDL.LU.64 R72, [R1+0x84d8] ;  /* 0x0084d80001487983 */ /* 0x000ee80000300a00 */
[----:B------:R1:W-:Y:S04]  /*4f840*/  STL.64 [R1+0x940], R186 ;  /* 0x000940ba01007387 */ /* 0x0003e80000100a00 */
[----:B------:R1:W-:Y:S02]  /*4f850*/  STL.64 [R1+0x930], R184 ;  /* 0x000930b801007387 */ /* 0x0003e40000100a00 */
[----:B-1----:R-:W-:-:S04]  /*4f860*/  IMAD.WIDE R186, R244, 0x4, R232 ;  /* 0x00000004f4ba7825 */ /* 0x002fc800078e02e8 */
[C---:B------:R-:W-:Y:S01]  /*4f870*/  IMAD.WIDE R184, R244.reuse, 0x4, R208 ;  /* 0x00000004f4b87825 */ /* 0x040fe200078e02d0 */
[----:B------:R1:W-:Y:S04]  /*4f880*/  STL.64 [R1+0x928], R186 ;  /* 0x000928ba01007387 */ /* 0x0003e80000100a00 */
[----:B------:R1:W-:Y:S02]  /*4f890*/  STL.64 [R1+0x920], R184 ;  /* 0x000920b801007387 */ /* 0x0003e40000100a00 */
[----:B-1----:R-:W-:-:S04]  /*4f8a0*/  IMAD.WIDE R186, R244, 0x4, R240 ;  /* 0x00000004f4ba7825 */ /* 0x002fc800078e02f0 */
[C---:B------:R-:W-:Y:S01]  /*4f8b0*/  IMAD.WIDE R184, R244.reuse, 0x4, R204 ;  /* 0x00000004f4b87825 */ /* 0x040fe200078e02cc */
[----:B------:R3:W-:Y:S03]  /*4f8c0*/  STL.64 [R1+0x918], R186 ;  /* 0x000918ba01007387 */ /* 0x0007e60000100a00 */
[----:B--2---:R-:W-:-:S04]  /*4f8d0*/  IMAD.WIDE R2, R244, 0x4, R2 ;  /* 0x00000004f4027825 */ /* 0x004fc800078e0202 */
[C---:B---3--:R-:W-:Y:S02]  /*4f8e0*/  IMAD.WIDE R186, R244.reuse, 0x4, R72 ;  /* 0x00000004f4ba7825 */ /* 0x048fe400078e0248 */
[----:B------:R-:W2:Y:S04]  /*4f8f0*/  LDL.LU.64 R72, [R1+0x1c78] ;  /* 0x001c780001487983 */ /* 0x000ea80000300a00 */
[----:B------:R1:W-:Y:S04]  /*4f900*/  STL.64 [R1+0x910], R184 ;  /* 0x000910b801007387 */ /* 0x0003e80000100a00 */
[----:B------:R3:W-:Y:S01]  /*4f910*/  STL.64 [R1+0x8e0], R186 ;  /* 0x0008e0ba01007387 */ /* 0x0007e20000100a00 */
[----:B-1----:R-:W-:-:S03]  /*4f920*/  IMAD.WIDE R184, R244, 0x4, R70 ;  /* 0x00000004f4b87825 */ /* 0x002fc600078e0246 */
[----:B------:R-:W2:Y:S01]  /*4f930*/  LDL.LU.64 R70, [R1+0x1c70] ;  /* 0x001c700001467983 */ /* 0x000ea20000300a00 */
[----:B---3--:R-:W-:-:S03]  /*4f940*/  IMAD.WIDE R186, R244, 0x4, R188 ;  /* 0x00000004f4ba7825 */ /* 0x008fc600078e02bc */
[----:B------:R4:W-:Y:S01]  /*4f950*/  STL.64 [R1+0x8d8], R184 ;  /* 0x0008d8b801007387 */ /* 0x0009e20000100a00 */
[----:B------:R-:W-:-:S04]  /*4f960*/  IMAD.WIDE R188, R244, 0x4, R250 ;  /* 0x00000004f4bc7825 */ /* 0x000fc800078e02fa */
[C---:B----4-:R-:W-:Y:S02]  /*4f970*/  IMAD.WIDE R184, R244.reuse, 0x4, R68 ;  /* 0x00000004f4b87825 */ /* 0x050fe400078e0244 */
[----:B------:R-:W3:Y:S04]  /*4f980*/  LDL.LU.64 R68, [R1+0x1c68] ;  /* 0x001c680001447983 */ /* 0x000ee80000300a00 */
[----:B------:R1:W-:Y:S04]  /*4f990*/  STL.64 [R1+0x8d0], R186 ;  /* 0x0008d0ba01007387 */ /* 0x0003e80000100a00 */
[----:B------:R4:W-:Y:S04]  /*4f9a0*/  STL.64 [R1+0x8c8], R184 ;  /* 0x0008c8b801007387 */ /* 0x0009e80000100a00 */
[----:B------:R-:W-:Y:S01]  /*4f9b0*/  STL.64 [R1+0x8c0], R188 ;  /* 0x0008c0bc01007387 */ /* 0x000fe20000100a00 */
[----:B-1----:R-:W-:-:S03]  /*4f9c0*/  IMAD.WIDE R186, R244, 0x4, R66 ;  /* 0x00000004f4ba7825 */ /* 0x002fc600078e0242 */
[----:B------:R-:W3:Y:S01]  /*4f9d0*/  LDL.LU.64 R66, [R1+0x878] ;  /* 0x0008780001427983 */ /* 0x000ee20000300a00 */
[----:B----4-:R-:W-:-:S05]  /*4f9e0*/  IMAD.WIDE R184, R244, 0x4, R210 ;  /* 0x00000004f4b87825 */ /* 0x010fca00078e02d2 */
[----:B------:R1:W-:Y:S04]  /*4f9f0*/  STL.64 [R1+0x8b8], R184 ;  /* 0x0008b8b801007387 */ /* 0x0003e80000100a00 */
[----:B------:R4:W-:Y:S04]  /*4fa00*/  STL.64 [R1+0x8b0], R186 ;  /* 0x0008b0ba01007387 */ /* 0x0009e80000100a00 */
[----:B------:R-:W3:Y:S01]  /*4fa10*/  LDL.LU.64 R250, [R1+0x1c88] ;  /* 0x001c880001fa7983 */ /* 0x000ee20000300a00 */
[----:B-1----:R-:W-:-:S05]  /*4fa20*/  IMAD.WIDE R184, R244, 0x4, R242 ;  /* 0x00000004f4b87825 */ /* 0x002fca00078e02f2 */
[----:B------:R1:W-:Y:S01]  /*4fa30*/  STL.64 [R1+0x890], R184 ;  /* 0x000890b801007387 */ /* 0x0003e20000100a00 */
[----:B----4-:R-:W-:-:S03]  /*4fa40*/  IMAD.WIDE R186, R244, 0x4, R50 ;  /* 0x00000004f4ba7825 */ /* 0x010fc600078e0232 */
[----:B------:R-:W4:Y:S04]  /*4fa50*/  LDL.LU.64 R210, [R1+0x1c90] ;  /* 0x001c900001d27983 */ /* 0x000f280000300a00 */
[----:B------:R1:W-:Y:S02]  /*4fa60*/  STL.64 [R1+0x868], R2 ;  /* 0x0008680201007387 */ /* 0x0003e40000100a00 */
[C---:B-1----:R-:W-:Y:S02]  /*4fa70*/  IMAD.WIDE R184, R244.reuse, 0x4, R200 ;  /* 0x00000004f4b87825 */ /* 0x042fe400078e02c8 */
[----:B------:R-:W4:Y:S04]  /*4fa80*/  LDL.LU.64 R242, [R1+0x1c80] ;  /* 0x001c800001f27983 */ /* 0x000f280000300a00 */
[----:B------:R-:W4:Y:S04]  /*4fa90*/  LDL.LU.64 R2, [R1+0x1208] ;  /* 0x0012080001027983 */ /* 0x000f280000300a00 */
        /* <DEDUP_REMOVED lines=34> */
[----:B------:R1:W-:Y:S04]  /*4fcc0*/  STL.64 [R1+0x5f0], R186 ;  /* 0x0005f0ba01007387 */ /* 0x0003e80000100a00 */
[----:B--2---:R2:W-:Y:S01]  /*4fcd0*/  LDGSTS.E [R0+0x3e00], desc[UR74][R72.64], P5 ;  /* 0x03e0000048007fae */ /* 0x0045e2000a9a104a */
[----:B-1----:R-:W-:-:S03]  /*4fce0*/  IMAD.WIDE R186, R244, 0x4, R58 ;  /* 0x00000004f4ba7825 */ /* 0x002fc600078e023a */
[----:B------:R-:W4:Y:S01]  /*4fcf0*/  LDL.LU.64 R58, [R1+0x8470] ;  /* 0x00847000013a7983 */ /* 0x000f220000300a00 */
[----:B--2---:R-:W-:-:S03]  /*4fd00*/  IMAD.WIDE R72, R244, 0x4, R72 ;  /* 0x00000004f4487825 */ /* 0x004fc600078e0248 */
[----:B------:R1:W-:Y:S04]  /*4fd10*/  STL.64 [R1+0x5e8], R184 ;  /* 0x0005e8b801007387 */ /* 0x0003e80000100a00 */
[----:B------:R2:W-:Y:S01]  /*4fd20*/  LDGSTS.E [R0+0x3e80], desc[UR74][R70.64], P0 ;  /* 0x03e8000046007fae */ /* 0x0005e200081a104a */
[----:B-1----:R-:W-:-:S03]  /*4fd30*/  IMAD.WIDE R184, R244, 0x4, R60 ;  /* 0x00000004f4b87825 */ /* 0x002fc600078e023c */
[----:B------:R-:W4:Y:S01]  /*4fd40*/  LDL.LU.64 R60, [R1+0x8468] ;  /* 0x00846800013c7983 */ /* 0x000f220000300a00 */
[----:B--2---:R-:W-:-:S03]  /*4fd50*/  IMAD.WIDE R70, R244, 0x4, R70 ;  /* 0x00000004f4467825 */ /* 0x004fc600078e0246 */
[----:B------:R-:W-:Y:S04]  /*4fd60*/  STL.64 [R1+0x5e0], R186 ;  /* 0x0005e0ba01007387 */ /* 0x000fe80000100a00 */
[----:B------:R1:W-:Y:S04]  /*4fd70*/  STL.64 [R1+0x5d0], R184 ;  /* 0x0005d0b801007387 */ /* 0x0003e80000100a00 */
[----:B------:R2:W-:Y:S04]  /*4fd80*/  STL.64 [R1+0x5c8], R72 ;  /* 0x0005c84801007387 */ /* 0x0005e80000100a00 */
[----:B---3--:R-:W-:Y:S01]  /*4fd90*/  LDGSTS.E [R0+0x3f00], desc[UR74][R68.64], P1 ;  /* 0x03f0000044007fae */ /* 0x008fe200089a104a */
[----:B-1----:R-:W-:-:S03]  /*4fda0*/  IMAD.WIDE R184, R244, 0x4, R68 ;  /* 0x00000004f4b87825 */ /* 0x002fc600078e0244 */
[----:B------:R-:W-:Y:S04]  /*4fdb0*/  LDGSTS.E [R0+0x3f80], desc[UR74][R66.64], P3 ;  /* 0x03f8000042007fae */ /* 0x000fe800099a104a */
[----:B--2---:R-:W2:Y:S01]  /*4fdc0*/  LDL.LU.64 R72, [R1+0x1d28] ;  /* 0x001d280001487983 */ /* 0x004ea20000300a00 */
[----:B------:R-:W-:-:S03]  /*4fdd0*/  IMAD.WIDE R186, R244, 0x4, R66 ;  /* 0x00000004f4ba7825 */ /* 0x000fc600078e0242 */
[----:B------:R1:W-:Y:S04]  /*4fde0*/  STL.64 [R1+0x5c0], R70 ;  /* 0x0005c04601007387 */ /* 0x0003e80000100a00 */
[----:B-1----:R-:W3:Y:S04]  /*4fdf0*/  LDL.LU.64 R70, [R1+0x1d20] ;  /* 0x001d200001467983 */ /* 0x002ee80000300a00 */
[----:B------:R-:W3:Y:S04]  /*4fe00*/  LDL.LU.64 R68, [R1+0x1d18] ;  /* 0x001d180001447983 */ /* 0x000ee80000300a00 */
[----:B------:R1:W-:Y:S01]  /*4fe10*/  STL.64 [R1+0x5b8], R184 ;  /* 0x0005b8b801007387 */ /* 0x0003e20000100a00 */
[----:B----4-:R-:W-:-:S03]  /*4fe20*/  IMAD.WIDE R188, R244, 0x4, R210 ;  /* 0x00000004f4bc7825 */ /* 0x010fc600078e02d2 */
[----:B------:R-:W4:Y:S04]  /*4fe30*/  LDL.LU.64 R66, [R1+0x1010] ;  /* 0x0010100001427983 */ /* 0x000f280000300a00 */
[----:B------:R1:W-:Y:S02]  /*4fe40*/  STL.64 [R1+0x5b0], R186 ;  /* 0x0005b0ba01007387 */ /* 0x0003e40000100a00 */
[----:B-1----:R-:W-:-:S05]  /*4fe50*/  IMAD.WIDE R184, R244, 0x4, R250 ;  /* 0x00000004f4b87825 */ /* 0x002fca00078e02fa */
[----:B------:R1:W-:Y:S01]  /*4fe60*/  STL.64 [R1+0x580], R184 ;  /* 0x000580b801007387 */ /* 0x0003e20000100a00 */
[----:B------:R-:W-:-:S03]  /*4fe70*/  IMAD.WIDE R186, R244, 0x4, R242 ;  /* 0x00000004f4ba7825 */ /* 0x000fc600078e02f2 */
[----:B------:R-:W-:Y:S04]  /*4fe80*/  STL.64 [R1+0x578], R188 ;  /* 0x000578bc01007387 */ /* 0x000fe80000100a00 */
[----:B------:R-:W-:Y:S01]  /*4fe90*/  STL.64 [R1+0x570], R186 ;  /* 0x000570ba01007387 */ /* 0x000fe20000100a00 */
[----:B-1----:R-:W-:-:S04]  /*4fea0*/  IMAD.WIDE R184, R244, 0x4, R2 ;  /* 0x00000004f4b87825 */ /* 0x002fc800078e0202 */
[C---:B------:R-:W-:Y:S02]  /*4feb0*/  IMAD.WIDE R2, R244.reuse, 0x4, R62 ;  /* 0x00000004f4027825 */ /* 0x040fe400078e023e */
[----:B------:R-:W4:Y:S04]  /*4fec0*/  LDL.LU.64 R62, [R1+0x8460] ;  /* 0x00846000013e7983 */ /* 0x000f280000300a00 */
[----:B------:R1:W-:Y:S02]  /*4fed0*/  STL.64 [R1+0x568], R184 ;  /* 0x000568b801007387 */ /* 0x0003e40000100a00 */
[C---:B-1----:R-:W-:Y:S02]  /*4fee0*/  IMAD.WIDE R184, R244.reuse, 0x4, R64 ;  /* 0x00000004f4b87825 */ /* 0x042fe400078e0240 */
[----:B------:R-:W4:Y:S02]  /*4fef0*/  LDL.LU.64 R64, [R1+0x8458] ;  /* 0x0084580001407983 */ /* 0x000f240000300a00 */
[----:B------:R-:W-:-:S02]  /*4ff00*/  IMAD.WIDE R106, R244, 0x4, R106 ;  /* 0x00000004f46a7825 */ /* 0x000fc400078e026a */
[----:B------:R1:W-:Y:S02]  /*4ff10*/  STL.64 [R1+0x560], R2 ;  /* 0x0005600201007387 */ /* 0x0003e40000100a00 */
[C---:B------:R-:W-:Y:S02]  /*4ff20*/  IMAD.WIDE R104, R244.reuse, 0x4, R104 ;  /* 0x00000004f4687825 */ /* 0x040fe400078e0268 */
[----:B------:R-:W-:Y:S02]  /*4ff30*/  STL.64 [R1+0x198], R184 ;  /* 0x000198b801007387 */ /* 0x000fe40000100a00 */
[----:B-1----:R-:W-:-:S05]  /*4ff40*/  IMAD.WIDE R2, R244, 0x4, R108 ;  /* 0x00000004f4027825 */ /* 0x002fca00078e026c */
[----:B------:R1:W-:Y:S01]  /*4ff50*/  STL.64 [R1+0x190], R2 ;  /* 0x0001900201007387 */ /* 0x0003e20000100a00 */
[----:B------:R-:W-:-:S03]  /*4ff60*/  IMAD.WIDE R108, R244, 0x4, R100 ;  /* 0x00000004f46c7825 */ /* 0x000fc600078e0264 */
[----:B------:R1:W-:Y:S01]  /*4ff70*/  STL.64 [R1+0x180], R106 ;  /* 0x0001806a01007387 */ /* 0x0003e20000100a00 */
[----:B------:R-:W-:-:S03]  /*4ff80*/  IMAD.WIDE R100, R244, 0x4, R92 ;  /* 0x00000004f4647825 */ /* 0x000fc600078e025c */
[----:B------:R1:W-:Y:S02]  /*4ff90*/  STL.64 [R1+0x178], R104 ;  /* 0x0001786801007387 */ /* 0x0003e40000100a00 */
[----:B-1----:R-:W-:-:S04]  /*4ffa0*/  IMAD.WIDE R2, R244, 0x4, R102 ;  /* 0x00000004f4027825 */ /* 0x002fc800078e0266 */
        /* <DEDUP_REMOVED lines=10> */
[C---:B------:R-:W-:Y:S01]  /*50050*/  IMAD.WIDE R82, R244.reuse, 0x4, R74 ;  /* 0x00000004f4527825 */ /* 0x040fe200078e024a */
[----:B------:R1:W-:Y:S03]  /*50060*/  STL.64 [R1+0x170], R2 ;  /* 0x0001700201007387 */ /* 0x0003e60000100a00 */
[C---:B------:R-:W-:Y:S01]  /*50070*/  IMAD.WIDE R84, R244.reuse, 0x4, R76 ;  /* 0x00000004f4547825 */ /* 0x040fe200078e024c */
[----:B--2---:R-:W-:Y:S03]  /*50080*/  LDGSTS.E [R0+0x4e00], desc[UR74][R72.64], P5 ;  /* 0x04e0000048007fae */ /* 0x004fe6000a9a104a */
[C---:B------:R-:W-:Y:S01]  /*50090*/  IMAD.WIDE R80, R244.reuse, 0x4, R72 ;  /* 0x00000004f4507825 */ /* 0x040fe200078e0248 */
[----:B---3--:R-:W-:Y:S03]  /*500a0*/  LDGSTS.E [R0+0x4e80], desc[UR74][R70.64], P0 ;  /* 0x04e8000046007fae */ /* 0x008fe600081a104a */
[C---:B------:R-:W-:Y:S01]  /*500b0*/  IMAD.WIDE R78, R244.reuse, 0x4, R70 ;  /* 0x00000004f44e7825 */ /* 0x040fe200078e0246 */
[----:B------:R2:W-:Y:S03]  /*500c0*/  LDGSTS.E [R0+0x4f00], desc[UR74][R68.64], P1 ;  /* 0x04f0000044007fae */ /* 0x0005e600089a104a */
[C---:B------:R-:W-:Y:S01]  /*500d0*/  IMAD.WIDE R76, R244.reuse, 0x4, R68 ;  /* 0x00000004f44c7825 */ /* 0x040fe200078e0244 */
[----:B----4-:R3:W-:Y:S03]  /*500e0*/  LDGSTS.E [R0+0x4f80], desc[UR74][R66.64], P3 ;  /* 0x04f8000042007fae */ /* 0x0107e600099a104a */
[----:B------:R-:W-:-:S04]  /*500f0*/  IMAD.WIDE R74, R244, 0x4, R66 ;  /* 0x00000004f44a7825 */ /* 0x000fc800078e0242 */
[----:B--2---:R-:W-:-:S04]  /*50100*/  IMAD.WIDE R68, R244, 0x4, R60 ;  /* 0x00000004f4447825 */ /* 0x004fc800078e023c */
[----:B------:R-:W-:-:S04]  /*50110*/  IMAD.WIDE R60, R244, 0x4, R52 ;  /* 0x00000004f43c7825 */ /* 0x000fc800078e0234 */
[----:B---3--:R-:W-:-:S04]  /*50120*/  IMAD.WIDE R66, R244, 0x4, R58 ;  /* 0x00000004f4427825 */ /* 0x008fc800078e023a */
        /* <DEDUP_REMOVED lines=9> */
[C---:B------:R-:W-:Y:S02]  /*501c0*/  IMAD.WIDE R46, R244.reuse, 0x4, R24 ;  /* 0x00000004f42e7825 */ /* 0x040fe400078e0218 */
[----:B------:R-:W2:Y:S02]  /*501d0*/  LDL.LU.64 R24, [R1+0x1de8] ;  /* 0x001de80001187983 */ /* 0x000ea40000300a00 */
[C---:B------:R-:W-:Y:S02]  /*501e0*/  IMAD.WIDE R72, R244.reuse, 0x4, R64 ;  /* 0x00000004f4487825 */ /* 0x040fe400078e0240 */
[----:B------:R-:W3:Y:S02]  /*501f0*/  LDL.LU.64 R22, [R1+0x1de0] ;  /* 0x001de00001167983 */ /* 0x000ee40000300a00 */
[----:B------:R-:W-:-:S04]  /*50200*/  IMAD.WIDE R64, R244, 0x4, R56 ;  /* 0x00000004f4407825 */ /* 0x000fc800078e0238 */
[----:B------:R-:W-:-:S04]  /*50210*/  IMAD.WIDE R56, R244, 0x4, R48 ;  /* 0x00000004f4387825 */ /* 0x000fc800078e0230 */
[----:B------:R-:W-:-:S04]  /*50220*/  IMAD.WIDE R48, R244, 0x4, R40 ;  /* 0x00000004f4307825 */ /* 0x000fc800078e0228 */
[C---:B------:R-:W-:Y:S02]  /*50230*/  IMAD.WIDE R40, R244.reuse, 0x4, R20 ;  /* 0x00000004f4287825 */ /* 0x040fe400078e0214 */
        /* <DEDUP_REMOVED lines=20> */
[----:B--2---:R-:W-:Y:S04]  /*50380*/  LDGSTS.E [R0+0x5e00], desc[UR74][R24.64], P5 ;  /* 0x05e0000018007fae */ /* 0x004fe8000a9a104a */
[----:B---3--:R-:W-:Y:S04]  /*50390*/  LDGSTS.E [R0+0x5e80], desc[UR74][R22.64], P0 ;  /* 0x05e8000016007fae */ /* 0x008fe800081a104a */
[----:B----4-:R-:W-:Y:S04]  /*503a0*/  LDGSTS.E [R0+0x5f00], desc[UR74][R20.64], P1 ;  /* 0x05f0000014007fae */ /* 0x010fe800089a104a */
[----:B------:R-:W-:Y:S01]  /*503b0*/  LDGSTS.E [R0+0x5f80], desc[UR74][R18.64], P3 ;  /* 0x05f8000012007fae */ /* 0x000fe200099a104a */
[----:B------:R-:W-:-:S04]  /*503c0*/  IMAD.WIDE R214, R244, 0x4, R230 ;  /* 0x00000004f4d67825 */ /* 0x000fc800078e02e6 */
[C---:B------:R-:W-:Y:S01]  /*503d0*/  IMAD.WIDE R186, R244.reuse, 0x4, R202 ;  /* 0x00000004f4ba7825 */ /* 0x040fe200078e02ca */
[----:B------:R-:W-:Y:S03]  /*503e0*/  STL.64 [R1+0x1a30], R214 ;  /* 0x001a30d601007387 */ /* 0x000fe60000100a00 */
[C---:B------:R-:W-:Y:S01]  /*503f0*/  IMAD.WIDE R212, R244.reuse, 0x4, R234 ;  /* 0x00000004f4d47825 */ /* 0x040fe200078e02ea */
[----:B------:R1:W-:Y:S03]  /*50400*/  STL.64 [R1+0x1a38], R186 ;  /* 0x001a38ba01007387 */ /* 0x0003e60000100a00 */
[C---:B------:R-:W-:Y:S01]  /*50410*/  IMAD.WIDE R202, R244.reuse, 0x4, R236 ;  /* 0x00000004f4ca7825 */ /* 0x040fe200078e02ec */
[----:B------:R-:W-:Y:S04]  /*50420*/  STL.64 [R1+0x1a40], R212 ;  /* 0x001a40d401007387 */ /* 0x000fe80000100a00 */
[----:B------:R2:W-:Y:S01]  /*50430*/  STL.64 [R1+0x1a48], R202 ;  /* 0x001a48ca01007387 */ /* 0x0005e20000100a00 */
[----:B-1----:R-:W-:-:S04]  /*50440*/  IMAD.WIDE R186, R244, 0x4, R238 ;  /* 0x00000004f4ba7825 */ /* 0x002fc800078e02ee */
[C---:B------:R-:W-:Y:S01]  /*50450*/  IMAD.WIDE R206, R244.reuse, 0x4, R206 ;  /* 0x00000004f4ce7825 */ /* 0x040fe200078e02ce */
[----:B------:R1:W-:Y:S03]  /*50460*/  STL.64 [R1+0x1a50], R186 ;  /* 0x001a50ba01007387 */ /* 0x0003e60000100a00 */
[C---:B--2---:R-:W-:Y:S01]  /*50470*/  IMAD.WIDE R202, R244.reuse, 0x4, R248 ;  /* 0x00000004f4ca7825 */ /* 0x044fe200078e02f8 */
[----:B------:R-:W-:Y:S04]  /*50480*/  STL.64 [R1+0x1a58], R206 ;  /* 0x001a58ce01007387 */ /* 0x000fe80000100a00 */
[----:B------:R2:W-:Y:S01]  /*50490*/  STL.64 [R1+0x1a60], R202 ;  /* 0x001a60ca01007387 */ /* 0x0005e20000100a00 */
[----:B-1----:R-:W-:-:S04]  /*504a0*/  IMAD.WIDE R186, R244, 0x4, R184 ;  /* 0x00000004f4ba7825 */ /* 0x002fc800078e02b8 */
[C---:B------:R-:W-:Y:S01]  /*504b0*/  IMAD.WIDE R184, R244.reuse, 0x4, R232 ;  /* 0x00000004f4b87825 */ /* 0x040fe200078e02e8 */
[----:B------:R1:W-:Y:S03]  /*504c0*/  STL.64 [R1+0x1a68], R186 ;  /* 0x001a68ba01007387 */ /* 0x0003e60000100a00 */
[C---:B--2---:R-:W-:Y:S01]  /*504d0*/  IMAD.WIDE R202, R244.reuse, 0x4, R208 ;  /* 0x00000004f4ca7825 */ /* 0x044fe200078e02d0 */
[----:B------:R2:W-:Y:S03]  /*504e0*/  STL.64 [R1+0x1a70], R184 ;  /* 0x001a70b801007387 */ /* 0x0005e60000100a00 */
[C---:B------:R-:W-:Y:S01]  /*504f0*/  IMAD.WIDE R188, R244.reuse, 0x4, R188 ;  /* 0x00000004f4bc7825 */ /* 0x040fe200078e02bc */
[----:B------:R-:W-:Y:S03]  /*50500*/  STL.64 [R1+0x1a78], R202 ;  /* 0x001a78ca01007387 */ /* 0x000fe60000100a00 */
[----:B-1----:R-:W-:-:S04]  /*50510*/  IMAD.WIDE R186, R244, 0x4, R240 ;  /* 0x00000004f4ba7825 */ /* 0x002fc800078e02f0 */
[C---:B--2---:R-:W-:Y:S01]  /*50520*/  IMAD.WIDE R184, R244.reuse, 0x4, R204 ;  /* 0x00000004f4b87825 */ /* 0x044fe200078e02cc */
[----:B------:R-:W-:Y:S04]  /*50530*/  STL.64 [R1+0x1a80], R186 ;  /* 0x001a80ba01007387 */ /* 0x000fe80000100a00 */
[----:B------:R1:W-:Y:S04]  /*50540*/  STL.64 [R1+0x1a90], R184 ;  /* 0x001a90b801007387 */ /* 0x0003e80000100a00 */
[----:B------:R-:W-:Y:S04]  /*50550*/  STL.64 [R1+0x1aa0], R188 ;  /* 0x001aa0bc01007387 */ /* 0x000fe80000100a00 */
[----:B------:R-:W-:Y:S01]  /*50560*/  LDGSTS.E [R0+0x6e00], desc[UR74][R242.64], P5 ;  /* 0x06e00000f2007fae */ /* 0x000fe2000a9a104a */
[----:B-1----:R-:W-:-:S03]  /*50570*/  IMAD.WIDE R184, R244, 0x4, R2 ;  /* 0x00000004f4b87825 */ /* 0x002fc600078e0202 */
[----:B------:R-:W2:Y:S01]  /*50580*/  LDL.LU.64 R2, [R1+0x1ea0] ;  /* 0x001ea00001027983 */ /* 0x000ea20000300a00 */
[----:B------:R-:W-:-:S05]  /*50590*/  IMAD.WIDE R186, R244, 0x4, R200 ;  /* 0x00000004f4ba7825 */ /* 0x000fca00078e02c8 */
[----:B------:R1:W-:Y:S04]  /*505a0*/  STL.64 [R1+0x1ab8], R186 ;  /* 0x001ab8ba01007387 */ /* 0x0003e80000100a00 */
[----:B------:R3:W-:Y:S04]  /*505b0*/  STL.64 [R1+0x1ac0], R184 ;  /* 0x001ac0b801007387 */ /* 0x0007e80000100a00 */
[----:B------:R-:W4:Y:S01]  /*505c0*/  LDL.LU.64 R212, [R1+0x1e98] ;  /* 0x001e980001d47983 */ /* 0x000f220000300a00 */
[----:B-1----:R-:W-:-:S04]  /*505d0*/  IMAD.WIDE R186, R244, 0x4, R250 ;  /* 0x00000004f4ba7825 */ /* 0x002fc800078e02fa */
[C---:B---3--:R-:W-:Y:S01]  /*505e0*/  IMAD.WIDE R184, R244.reuse, 0x4, R210 ;  /* 0x00000004f4b87825 */ /* 0x048fe200078e02d2 */
[----:B------:R-:W-:Y:S04]  /*505f0*/  STL.64 [R1+0x1ac8], R186 ;  /* 0x001ac8ba01007387 */ /* 0x000fe80000100a00 */
[----:B------:R-:W3:Y:S04]  /*50600*/  LDL.LU.64 R214, [R1+0x11a0] ;  /* 0x0011a00001d67983 */ /* 0x000ee80000300a00 */
[----:B------:R1:W-:Y:S04]  /*50610*/  STL.64 [R1+0x1ae0], R184 ;  /* 0x001ae0b801007387 */ /* 0x0003e80000100a00 */
[----:B------:R-:W3:Y:S04]  /*50620*/  LDL.LU.64 R216, [R1+0x1ec8] ;  /* 0x001ec80001d87983 */ /* 0x000ee80000300a00 */
[----:B------:R-:W3:Y:S01]  /*50630*/  LDL.LU.64 R218, [R1+0x1ed0] ;  /* 0x001ed00001da7983 */ /* 0x000ee20000300a00 */
[----:B-1----:R-:W-:-:S05]  /*50640*/  IMAD.WIDE R184, R244, 0x4, R242 ;  /* 0x00000004f4b87825 */ /* 0x002fca00078e02f2 */
[----:B------:R1:W-:Y:S04]  /*50650*/  STL.64 [R1+0x1ae8], R184 ;  /* 0x001ae8b801007387 */ /* 0x0003e80000100a00 */
        /* <DEDUP_REMOVED lines=22> */
[----:B--2---:R-:W-:Y:S01]  /*507c0*/  LDGSTS.E [R0+0x6e80], desc[UR74][R2.64], P0 ;  /* 0x06e8000002007fae */ /* 0x004fe200081a104a */
[----:B------:R-:W-:-:S03]  /*507d0*/  IMAD.WIDE R186, R244, 0x4, R2 ;  /* 0x00000004f4ba7825 */ /* 0x000fc600078e0202 */
[----:B------:R-:W2:Y:S04]  /*507e0*/  LDL.LU.64 R2, [R1+0x1f80] ;  /* 0x001f800001027983 */ /* 0x000ea80000300a00 */
[----:B----4-:R1:W-:Y:S04]  /*507f0*/  LDGSTS.E [R0+0x6f00], desc[UR74][R212.64], P1 ;  /* 0x06f00000d4007fae */ /* 0x0103e800089a104a */
[----:B------:R4:W-:Y:S01]  /*50800*/  STL.64 [R1+0x1af0], R186 ;  /* 0x001af0ba01007387 */ /* 0x0009e20000100a00 */
[----:B-1----:R-:W-:-:S03]  /*50810*/  IMAD.WIDE R212, R244, 0x4, R212 ;  /* 0x00000004f4d47825 */ /* 0x002fc600078e02d4 */
[----:B---3--:R1:W-:Y:S01]  /*50820*/  LDGSTS.E [R0+0x6f80], desc[UR74][R214.64], P3 ;  /* 0x06f80000d6007fae */ /* 0x0083e200099a104a */
[----:B----4-:R-:W-:-:S03]  /*50830*/  IMAD.WIDE R186, R244, 0x4, R214 ;  /* 0x00000004f4ba7825 */ /* 0x010fc600078e02d6 */
[----:B------:R3:W-:Y:S04]  /*50840*/  STL.64 [R1+0x1af8], R212 ;  /* 0x001af8d401007387 */ /* 0x0007e80000100a00 */
[----:B------:R4:W-:Y:S01]  /*50850*/  STL.64 [R1+0x1b00], R186 ;  /* 0x001b00ba01007387 */ /* 0x0009e20000100a00 */
[----:B-1----:R-:W-:-:S04]  /*50860*/  IMAD.WIDE R214, R244, 0x4, R218 ;  /* 0x00000004f4d67825 */ /* 0x002fc800078e02da */
[----:B---3--:R-:W-:-:S05]  /*50870*/  IMAD.WIDE R212, R244, 0x4, R216 ;  /* 0x00000004f4d47825 */ /* 0x008fca00078e02d8 */
[----:B------:R1:W-:Y:S01]  /*50880*/  STL.64 [R1+0x1b08], R212 ;  /* 0x001b08d401007387 */ /* 0x0003e20000100a00 */
[----:B----4-:R-:W-:-:S03]  /*50890*/  IMAD.WIDE R186, R244, 0x4, R220 ;  /* 0x00000004f4ba7825 */ /* 0x010fc600078e02dc */
[----:B------:R3:W-:Y:S04]  /*508a0*/  STL.64 [R1+0x1b10], R214 ;  /* 0x001b10d601007387 */ /* 0x0007e80000100a00 */
[----:B------:R4:W-:Y:S01]  /*508b0*/  STL.64 [R1+0x1b18], R186 ;  /* 0x001b18ba01007387 */ /* 0x0009e20000100a00 */
[----:B-1----:R-:W-:-:S04]  /*508c0*/  IMAD.WIDE R212, R244, 0x4, R222 ;  /* 0x00000004f4d47825 */ /* 0x002fc800078e02de */
[C---:B---3--:R-:W-:Y:S01]  /*508d0*/  IMAD.WIDE R214, R244.reuse, 0x4, R224 ;  /* 0x00000004f4d67825 */ /* 0x048fe200078e02e0 */
[----:B------:R1:W-:Y:S03]  /*508e0*/  STL.64 [R1+0x1b20], R212 ;  /* 0x001b20d401007387 */ /* 0x0003e60000100a00 */
[C---:B----4-:R-:W-:Y:S01]  /*508f0*/  IMAD.WIDE R186, R244.reuse, 0x4, R226 ;  /* 0x00000004f4ba7825 */ /* 0x050fe200078e02e2 */
[----:B------:R3:W-:Y:S04]  /*50900*/  STL.64 [R1+0x1b28], R214 ;  /* 0x001b28d601007387 */ /* 0x0007e80000100a00 */
[----:B------:R4:W-:Y:S01]  /*50910*/  STL.64 [R1+0x1b30], R186 ;  /* 0x001b30ba01007387 */ /* 0x0009e20000100a00 */
[----:B-1----:R-:W-:-:S04]  /*50920*/  IMAD.WIDE R212, R244, 0x4, R228 ;  /* 0x00000004f4d47825 */ /* 0x002fc800078e02e4 */
[C---:B---3--:R-:W-:Y:S01]  /*50930*/  IMAD.WIDE R214, R244.reuse, 0x4, R230 ;  /* 0x00000004f4d67825 */ /* 0x048fe200078e02e6 */
[----:B------:R1:W-:Y:S03]  /*50940*/  STL.64 [R1+0x1b38], R212 ;  /* 0x001b38d401007387 */ /* 0x0003e60000100a00 */
[C---:B----4-:R-:W-:Y:S01]  /*50950*/  IMAD.WIDE R186, R244.reuse, 0x4, R202 ;  /* 0x00000004f4ba7825 */ /* 0x050fe200078e02ca */
[----:B------:R-:W-:Y:S03]  /*50960*/  STL.64 [R1+0x1b40], R214 ;  /* 0x001b40d601007387 */ /* 0x000fe60000100a00 */
[C---:B------:R-:W-:Y:S01]  /*50970*/  IMAD.WIDE R202, R244.reuse, 0x4, R236 ;  /* 0x00000004f4ca7825 */ /* 0x040fe200078e02ec */
[----:B------:R3:W-:Y:S03]  /*50980*/  STL.64 [R1+0x1b48], R186 ;  /* 0x001b48ba01007387 */ /* 0x0007e60000100a00 */
[----:B-1----:R-:W-:-:S04]  /*50990*/  IMAD.WIDE R212, R244, 0x4, R234 ;  /* 0x00000004f4d47825 */ /* 0x002fc800078e02ea */
[C---:B------:R-:W-:Y:S01]  /*509a0*/  IMAD.WIDE R206, R244.reuse, 0x4, R206 ;  /* 0x00000004f4ce7825 */ /* 0x040fe200078e02ce */
[----:B------:R-:W-:Y:S03]  /*509b0*/  STL.64 [R1+0x1b50], R212 ;  /* 0x001b50d401007387 */ /* 0x000fe60000100a00 */
[C---:B---3--:R-:W-:Y:S01]  /*509c0*/  IMAD.WIDE R186, R244.reuse, 0x4, R238 ;  /* 0x00000004f4ba7825 */ /* 0x048fe200078e02ee */
[----:B------:R1:W-:Y:S04]  /*509d0*/  STL.64 [R1+0x1b58], R202 ;  /* 0x001b58ca01007387 */ /* 0x0003e80000100a00 */
[----:B------:R3:W-:Y:S04]  /*509e0*/  STL.64 [R1+0x1b60], R186 ;  /* 0x001b60ba01007387 */ /* 0x0007e80000100a00 */
[----:B------:R-:W-:Y:S01]  /*509f0*/  STL.64 [R1+0x1b68], R206 ;  /* 0x001b68ce01007387 */ /* 0x000fe20000100a00 */
[----:B-1----:R-:W-:-:S04]  /*50a00*/  IMAD.WIDE R202, R244, 0x4, R248 ;  /* 0x00000004f4ca7825 */ /* 0x002fc800078e02f8 */
[C---:B---3--:R-:W-:Y:S01]  /*50a10*/  IMAD.WIDE R186, R244.reuse, 0x4, R184 ;  /* 0x00000004f4ba7825 */ /* 0x048fe200078e02b8 */
[----:B------:R1:W-:Y:S03]  /*50a20*/  STL.64 [R1+0x1b70], R202 ;  /* 0x001b70ca01007387 */ /* 0x0003e60000100a00 */
[C---:B------:R-:W-:Y:S01]  /*50a30*/  IMAD.WIDE R184, R244.reuse, 0x4, R232 ;  /* 0x00000004f4b87825 */ /* 0x040fe200078e02e8 */
[----:B------:R3:W-:Y:S04]  /*50a40*/  STL.64 [R1+0x1b78], R186 ;  /* 0x001b78ba01007387 */ /* 0x0007e80000100a00 */
[----:B------:R4:W-:Y:S01]  /*50a50*/  STL.64 [R1+0x1b80], R184 ;  /* 0x001b80b801007387 */ /* 0x0009e20000100a00 */
[----:B-1----:R-:W-:-:S04]  /*50a60*/  IMAD.WIDE R202, R244, 0x4, R208 ;  /* 0x00000004f4ca7825 */ /* 0x002fc800078e02d0 */
[C---:B---3--:R-:W-:Y:S01]  /*50a70*/  IMAD.WIDE R186, R244.reuse, 0x4, R240 ;  /* 0x00000004f4ba7825 */ /* 0x048fe200078e02f0 */
[----:B------:R-:W-:Y:S03]  /*50a80*/  STL.64 [R1+0x1b88], R202 ;  /* 0x001b88ca01007387 */ /* 0x000fe60000100a00 */
[C---:B----4-:R-:W-:Y:S01]  /*50a90*/  IMAD.WIDE R184, R244.reuse, 0x4, R204 ;  /* 0x00000004f4b87825 */ /* 0x050fe200078e02cc */
[----:B------:R1:W-:Y:S03]  /*50aa0*/  STL.64 [R1+0x1b90], R186 ;  /* 0x001b90ba01007387 */ /* 0x0003e60000100a00 */
[C---:B------:R-:W-:Y:S01]  /*50ab0*/  IMAD.WIDE R188, R244.reuse, 0x4, R188 ;  /* 0x00000004f4bc7825 */ /* 0x040fe200078e02bc */
[----:B------:R3:W-:Y:S04]  /*50ac0*/  STL.64 [R1+0x1b98], R184 ;  /* 0x001b98b801007387 */ /* 0x0007e80000100a00 */
[----:B------:R-:W-:Y:S01]  /*50ad0*/  STL.64 [R1+0x1ba0], R188 ;  /* 0x001ba0bc01007387 */ /* 0x000fe20000100a00 */
[----:B-1----:R-:W-:-:S04]  /*50ae0*/  IMAD.WIDE R186, R244, 0x4, R200 ;  /* 0x00000004f4ba7825 */ /* 0x002fc800078e02c8 */
[C---:B---3--:R-:W-:Y:S02]  /*50af0*/  IMAD.WIDE R184, R244.reuse, 0x4, R242 ;  /* 0x00000004f4b87825 */ /* 0x048fe400078e02f2 */
[----:B------:R-:W3:Y:S04]  /*50b00*/  LDL.LU.64 R242, [R1+0x1f70] ;  /* 0x001f700001f27983 */ /* 0x000ee80000300a00 */
[----:B------:R1:W-:Y:S04]  /*50b10*/  STL.64 [R1+0x1ba8], R186 ;  /* 0x001ba8ba01007387 */ /* 0x0003e80000100a00 */
[----:B------:R4:W-:Y:S04]  /*50b20*/  STL.64 [R1+0x1bb0], R184 ;  /* 0x001bb0b801007387 */ /* 0x0009e80000100a00 */
[----:B------:R-:W3:Y:S01]  /*50b30*/  LDL.LU.64 R212, [R1+0x1f68] ;  /* 0x001f680001d47983 */ /* 0x000ee20000300a00 */
[----:B-1----:R-:W-:-:S04]  /*50b40*/  IMAD.WIDE R186, R244, 0x4, R250 ;  /* 0x00000004f4ba7825 */ /* 0x002fc800078e02fa */
[C---:B----4-:R-:W-:Y:S01]  /*50b50*/  IMAD.WIDE R184, R244.reuse, 0x4, R210 ;  /* 0x00000004f4b87825 */ /* 0x050fe200078e02d2 */
[----:B------:R-:W-:Y:S04]  /*50b60*/  STL.64 [R1+0x1bb8], R186 ;  /* 0x001bb8ba01007387 */ /* 0x000fe80000100a00 */
[----:B------:R-:W4:Y:S04]  /*50b70*/  LDL.LU.64 R214, [R1+0x1188] ;  /* 0x0011880001d67983 */ /* 0x000f280000300a00 */
[----:B------:R1:W-:Y:S04]  /*50b80*/  STL.64 [R1+0x1bc0], R184 ;  /* 0x001bc0b801007387 */ /* 0x0003e80000100a00 */
[----:B------:R-:W4:Y:S04]  /*50b90*/  LDL.LU.64 R216, [R1+0x1fc0] ;  /* 0x001fc00001d87983 */ /* 0x000f280000300a00 */
[----:B------:R-:W4:Y:S04]  /*50ba0*/  LDL.LU.64 R218, [R1+0x1fb0] ;  /* 0x001fb00001da7983 */ /* 0x000f280000300a00 */
[----:B--2---:R2:W-:Y:S02]  /*50bb0*/  LDGSTS.E [R0+0x7e00], desc[UR74][R2.64], P5 ;  /* 0x07e0000002007fae */ /* 0x0045e4000a9a104a */
[----:B--2---:R-:W-:-:S05]  /*50bc0*/  IMAD.WIDE R2, R244, 0x4, R2 ;  /* 0x00000004f4027825 */ /* 0x004fca00078e0202 */
[----:B------:R2:W-:Y:S04]  /*50bd0*/  STL.64 [R1+0x1bc8], R2 ;  /* 0x001bc80201007387 */ /* 0x0005e80000100a00 */
        /* <DEDUP_REMOVED lines=19> */
[----:B--2---:R-:W2:Y:S04]  /*50d10*/  LDL.LU.64 R2, [R1+0x2058] ;  /* 0x0020580001027983 */ /* 0x004ea80000300a00 */
[----:B------:R-:W2:Y:S04]  /*50d20*/  LDL.LU.64 R250, [R1+0x2050] ;  /* 0x0020500001fa7983 */ /* 0x000ea80000300a00 */
[----:B------:R-:W2:Y:S04]  /*50d30*/  LDL.LU.64 R210, [R1+0x2048] ;  /* 0x0020480001d27983 */ /* 0x000ea80000300a00 */
[----:B---3--:R-:W-:Y:S01]  /*50d40*/  LDGSTS.E [R0+0x7e80], desc[UR74][R242.64], P0 ;  /* 0x07e80000f2007fae */ /* 0x008fe200081a104a */
[----:B------:R-:W-:-:S03]  /*50d50*/  IMAD.WIDE R186, R244, 0x4, R242 ;  /* 0x00000004f4ba7825 */ /* 0x000fc600078e02f2 */
[----:B------:R-:W3:Y:S04]  /*50d60*/  LDL.LU.64 R242, [R1+0x2078] ;  /* 0x0020780001f27983 */ /* 0x000ee80000300a00 */
[----:B------:R1:W-:Y:S04]  /*50d70*/  LDGSTS.E [R0+0x7f00], desc[UR74][R212.64], P1 ;  /* 0x07f00000d4007fae */ /* 0x0003e800089a104a */
[----:B------:R4:W-:Y:S04]  /*50d80*/  STL.64 [R1+0x1bd0], R186 ;  /* 0x001bd0ba01007387 */ /* 0x0009e80000100a00 */
[----:B----4-:R4:W-:Y:S01]  /*50d90*/  LDGSTS.E [R0+0x7f80], desc[UR74][R214.64], P3 ;  /* 0x07f80000d6007fae */ /* 0x0109e200099a104a */
[----:B-1----:R-:W-:-:S04]  /*50da0*/  IMAD.WIDE R212, R244, 0x4, R212 ;  /* 0x00000004f4d47825 */ /* 0x002fc800078e02d4 */
[C---:B------:R-:W-:Y:S01]  /*50db0*/  IMAD.WIDE R186, R244.reuse, 0x4, R214 ;  /* 0x00000004f4ba7825 */ /* 0x040fe200078e02d6 */
[----:B------:R1:W-:Y:S03]  /*50dc0*/  STL.64 [R1+0x1bd8], R212 ;  /* 0x001bd8d401007387 */ /* 0x0003e60000100a00 */
[C---:B----4-:R-:W-:Y:S01]  /*50dd0*/  IMAD.WIDE R214, R244.reuse, 0x4, R218 ;  /* 0x00000004f4d67825 */ /* 0x050fe200078e02da */
[----:B------:R4:W-:Y:S03]  /*50de0*/  STL.64 [R1+0x1be0], R186 ;  /* 0x001be0ba01007387 */ /* 0x0009e60000100a00 */
[----:B-1----:R-:W-:-:S05]  /*50df0*/  IMAD.WIDE R212, R244, 0x4, R216 ;  /* 0x00000004f4d47825 */ /* 0x002fca00078e02d8 */
[----:B------:R1:W-:Y:S04]  /*50e00*/  STL.64 [R1+0x1be8], R212 ;  /* 0x001be8d401007387 */ /* 0x0003e80000100a00 */
[----:B------:R1:W-:Y:S01]  /*50e10*/  STL.64 [R1+0x1bf0], R214 ;  /* 0x001bf0d601007387 */ /* 0x0003e20000100a00 */
[----:B----4-:R-:W-:-:S04]  /*50e20*/  IMAD.WIDE R186, R244, 0x4, R220 ;  /* 0x00000004f4ba7825 */ /* 0x010fc800078e02dc */
[C---:B-1----:R-:W-:Y:S01]  /*50e30*/  IMAD.WIDE R212, R244.reuse, 0x4, R222 ;  /* 0x00000004f4d47825 */ /* 0x042fe200078e02de */
[----:B------:R1:W-:Y:S03]  /*50e40*/  STL.64 [R1+0x1bf8], R186 ;  /* 0x001bf8ba01007387 */ /* 0x0003e60000100a00 */
[C---:B------:R-:W-:Y:S01]  /*50e50*/  IMAD.WIDE R214, R244.reuse, 0x4, R224 ;  /* 0x00000004f4d67825 */ /* 0x040fe200078e02e0 */
[----:B------:R4:W-:Y:S04]  /*50e60*/  STL.64 [R1+0x1c00], R212 ;  /* 0x001c00d401007387 */ /* 0x0009e80000100a00 */
[----:B------:R4:W-:Y:S01]  /*50e70*/  STL.64 [R1+0x1c08], R214 ;  /* 0x001c08d601007387 */ /* 0x0009e20000100a00 */
[----:B-1----:R-:W-:-:S04]  /*50e80*/  IMAD.WIDE R186, R244, 0x4, R226 ;  /* 0x00000004f4ba7825 */ /* 0x002fc800078e02e2 */
[C---:B----4-:R-:W-:Y:S01]  /*50e90*/  IMAD.WIDE R212, R244.reuse, 0x4, R228 ;  /* 0x00000004f4d47825 */ /* 0x050fe200078e02e4 */
[----:B------:R1:W-:Y:S03]  /*50ea0*/  STL.64 [R1+0x1c10], R186 ;  /* 0x001c10ba01007387 */ /* 0x0003e60000100a00 */
[C---:B------:R-:W-:Y:S01]  /*50eb0*/  IMAD.WIDE R214, R244.reuse, 0x4, R230 ;  /* 0x00000004f4d67825 */ /* 0x040fe200078e02e6 */
[----:B------:R4:W-:Y:S04]  /*50ec0*/  STL.64 [R1+0x1c18], R212 ;  /* 0x001c18d401007387 */ /* 0x0009e80000100a00 */
[----:B------:R-:W-:Y:S01]  /*50ed0*/  STL.64 [R1+0x1c20], R214 ;  /* 0x001c20d601007387 */ /* 0x000fe20000100a00 */
[----:B-1----:R-:W-:-:S04]  /*50ee0*/  IMAD.WIDE R186, R244, 0x4, R202 ;  /* 0x00000004f4ba7825 */ /* 0x002fc800078e02ca */
[C---:B----4-:R-:W-:Y:S01]  /*50ef0*/  IMAD.WIDE R212, R244.reuse, 0x4, R234 ;  /* 0x00000004f4d47825 */ /* 0x050fe200078e02ea */
[----:B------:R1:W-:Y:S03]  /*50f00*/  STL.64 [R1+0x1c28], R186 ;  /* 0x001c28ba01007387 */ /* 0x0003e60000100a00 */
[C---:B------:R-:W-:Y:S01]  /*50f10*/  IMAD.WIDE R202, R244.reuse, 0x4, R236 ;  /* 0x00000004f4ca7825 */ /* 0x040fe200078e02ec */
[----:B------:R-:W-:Y:S03]  /*50f20*/  STL.64 [R1+0x1c30], R212 ;  /* 0x001c30d401007387 */ /* 0x000fe60000100a00 */
[C---:B------:R-:W-:Y:S01]  /*50f30*/  IMAD.WIDE R206, R244.reuse, 0x4, R206 ;  /* 0x00000004f4ce7825 */ /* 0x040fe200078e02ce */
[----:B------:R4:W-:Y:S03]  /*50f40*/  STL.64 [R1+0x1c38], R202 ;  /* 0x001c38ca01007387 */ /* 0x0009e60000100a00 */
[----:B-1----:R-:W-:-:S05]  /*50f50*/  IMAD.WIDE R186, R244, 0x4, R238 ;  /* 0x00000004f4ba7825 */ /* 0x002fca00078e02ee */
[----:B------:R1:W-:Y:S01]  /*50f60*/  STL.64 [R1+0x1c40], R186 ;  /* 0x001c40ba01007387 */ /* 0x0003e20000100a00 */
[----:B----4-:R-:W-:-:S03]  /*50f70*/  IMAD.WIDE R202, R244, 0x4, R248 ;  /* 0x00000004f4ca7825 */ /* 0x010fc600078e02f8 */
[----:B------:R-:W-:Y:S04]  /*50f80*/  STL.64 [R1+0x1c48], R206 ;  /* 0x001c48ce01007387 */ /* 0x000fe80000100a00 */
[----:B------:R4:W-:Y:S01]  /*50f90*/  STL.64 [R1+0x1c50], R202 ;  /* 0x001c50ca01007387 */ /* 0x0009e20000100a00 */
[----:B-1----:R-:W-:-:S04]  /*50fa0*/  IMAD.WIDE R186, R244, 0x4, R184 ;  /* 0x00000004f4ba7825 */ /* 0x002fc800078e02b8 */
[C---:B------:R-:W-:Y:S01]  /*50fb0*/  IMAD.WIDE R184, R244.reuse, 0x4, R232 ;  /* 0x00000004f4b87825 */ /* 0x040fe200078e02e8 */
[----:B------:R1:W-:Y:S03]  /*50fc0*/  STL.64 [R1+0x1c58], R186 ;  /* 0x001c58ba01007387 */ /* 0x0003e60000100a00 */
[C---:B----4-:R-:W-:Y:S01]  /*50fd0*/  IMAD.WIDE R202, R244.reuse, 0x4, R208 ;  /* 0x00000004f4ca7825 */ /* 0x050fe200078e02d0 */
[----:B------:R4:W-:Y:S03]  /*50fe0*/  STL.64 [R1+0x1c60], R184 ;  /* 0x001c60b801007387 */ /* 0x0009e60000100a00 */
[C---:B------:R-:W-:Y:S01]  /*50ff0*/  IMAD.WIDE R188, R244.reuse, 0x4, R188 ;  /* 0x00000004f4bc7825 */ /* 0x040fe200078e02bc */
[----:B------:R-:W-:Y:S03]  /*51000*/  STL.64 [R1+0x1c68], R202 ;  /* 0x001c68ca01007387 */ /* 0x000fe60000100a00 */
[----:B-1----:R-:W-:-:S04]  /*51010*/  IMAD.WIDE R186, R244, 0x4, R240 ;  /* 0x00000004f4ba7825 */ /* 0x002fc800078e02f0 */
[C---:B----4-:R-:W-:Y:S01]  /*51020*/  IMAD.WIDE R184, R244.reuse, 0x4, R204 ;  /* 0x00000004f4b87825 */ /* 0x050fe200078e02cc */
[----:B------:R-:W-:Y:S04]  /*51030*/  STL.64 [R1+0x1c70], R186 ;  /* 0x001c70ba01007387 */ /* 0x000fe80000100a00 */
[----:B------:R2:W-:Y:S04]  /*51040*/  STL.64 [R1+0x1c78], R184 ;  /* 0x001c78b801007387 */ /* 0x0005e80000100a00 */
[----:B------:R-:W-:Y:S01]  /*51050*/  STL.64 [R1+0x1c80], R188 ;  /* 0x001c80bc01007387 */ /* 0x000fe20000100a00 */
[----:B--2---:R-:W-:-:S03]  /*51060*/  IMAD.WIDE R184, R244, 0x4, R2 ;  /* 0x00000004f4b87825 */ /* 0x004fc600078e0202 */
[----:B------:R-:W2:Y:S01]  /*51070*/  LDL.LU.64 R2, [R1+0x2070] ;  /* 0x0020700001027983 */ /* 0x000ea20000300a00 */
[----:B------:R-:W-:-:S05]  /*51080*/  IMAD.WIDE R186, R244, 0x4, R200 ;  /* 0x00000004f4ba7825 */ /* 0x000fca00078e02c8 */
[----:B------:R1:W-:Y:S04]  /*51090*/  STL.64 [R1+0x1c88], R186 ;  /* 0x001c88ba01007387 */ /* 0x0003e80000100a00 */
[----:B------:R4:W-:Y:S04]  /*510a0*/  STL.64 [R1+0x1c90], R184 ;  /* 0x001c90b801007387 */ /* 0x0009e80000100a00 */
[----:B------:R-:W2:Y:S01]  /*510b0*/  LDL.LU.64 R212, [R1+0x2068] ;  /* 0x0020680001d47983 */ /* 0x000ea20000300a00 */
[----:B-1----:R-:W-:-:S04]  /*510c0*/  IMAD.WIDE R186, R244, 0x4, R250 ;  /* 0x00000004f4ba7825 */ /* 0x002fc800078e02fa */
[C---:B----4-:R-:W-:Y:S01]  /*510d0*/  IMAD.WIDE R184, R244.reuse, 0x4, R210 ;  /* 0x00000004f4b87825 */ /* 0x050fe200078e02d2 */
[----:B------:R-:W-:Y:S04]  /*510e0*/  STL.64 [R1+0x1c98], R186 ;  /* 0x001c98ba01007387 */ /* 0x000fe80000100a00 */
[----:B------:R-:W4:Y:S04]  /*510f0*/  LDL.LU.64 R214, [R1+0x1180] ;  /* 0x0011800001d67983 */ /* 0x000f280000300a00 */
[----:B------:R3:W-:Y:S04]  /*51100*/  STL.64 [R1+0x1ca0], R184 ;  /* 0x001ca0b801007387 */ /* 0x0007e80000100a00 */
[----:B------:R-:W4:Y:S04]  /*51110*/  LDL.LU.64 R216, [R1+0x2098] ;  /* 0x0020980001d87983 */ /* 0x000f280000300a00 */
[----:B------:R-:W4:Y:S01]  /*51120*/  LDL.LU.64 R218, [R1+0x2090] ;  /* 0x0020900001da7983 */ /* 0x000f220000300a00 */
[----:B---3--:R-:W-:-:S03]  /*51130*/  IMAD.WIDE R184, R244, 0x4, R242 ;  /* 0x00000004f4b87825 */ /* 0x008fc600078e02f2 */
[----:B------:R-:W-:Y:S04]  /*51140*/  LDGSTS.E [R0+0x8e00], desc[UR74][R242.64], P5 ;  /* 0x08e00000f2007fae */ /* 0x000fe8000a9a104a */
        /* <DEDUP_REMOVED lines=26> */
[----:B------:R1:W-:Y:S04]  /*512f0*/  LDGSTS.E [R0+0x8f00], desc[UR74][R212.64], P1 ;  /* 0x08f00000d4007fae */ /* 0x0003e800089a104a */
[----:B------:R4:W-:Y:S01]  /*51300*/  STL.64 [R1+0x1cb0], R186 ;  /* 0x001cb0ba01007387 */ /* 0x0009e20000100a00 */
[----:B-1----:R-:W-:-:S03]  /*51310*/  IMAD.WIDE R212, R244, 0x4, R212 ;  /* 0x00000004f4d47825 */ /* 0x002fc600078e02d4 */
[----:B----4-:R1:W-:Y:S01]  /*51320*/  LDGSTS.E [R0+0x8f80], desc[UR74][R214.64], P3 ;  /* 0x08f80000d6007fae */ /* 0x0103e200099a104a */
[----:B------:R-:W-:-:S03]  /*51330*/  IMAD.WIDE R186, R244, 0x4, R214 ;  /* 0x00000004f4ba7825 */ /* 0x000fc600078e02d6 */
[----:B------:R4:W-:Y:S04]  /*51340*/  STL.64 [R1+0x1cb8], R212 ;  /* 0x001cb8d401007387 */ /* 0x0009e80000100a00 */
[----:B------:R3:W-:Y:S01]  /*51350*/  STL.64 [R1+0x1cc0], R186 ;  /* 0x001cc0ba01007387 */ /* 0x0007e20000100a00 */
[----:B-1----:R-:W-:-:S04]  /*51360*/  IMAD.WIDE R214, R244, 0x4, R218 ;  /* 0x00000004f4d67825 */ /* 0x002fc800078e02da */
[----:B----4-:R-:W-:-:S05]  /*51370*/  IMAD.WIDE R212, R244, 0x4, R216 ;  /* 0x00000004f4d47825 */ /* 0x010fca00078e02d8 */
[----:B------:R1:W-:Y:S01]  /*51380*/  STL.64 [R1+0x1cc8], R212 ;  /* 0x001cc8d401007387 */ /* 0x0003e20000100a00 */
[----:B---3--:R-:W-:-:S03]  /*51390*/  IMAD.WIDE R186, R244, 0x4, R220 ;  /* 0x00000004f4ba7825 */ /* 0x008fc600078e02dc */
        /* <DEDUP_REMOVED lines=953> */
[----:B--2---:R-:W2:Y:S04]  /*54f30*/  LDL.LU.64 R2, [R1+0x1048] ;  /* 0x0010480001027983 */ /* 0x004ea80000300a00 */
        /* <DEDUP_REMOVED lines=50> */
[----:B-1----:R-:W-:-:S03]  /*55260*/  IMAD.WIDE R184, R244, 0x4, R242 ;  /* 0x00000004f4b87825 */ /* 0x002fc600078e02f2 */
[----:B------:R-:W4:Y:S01]  /*55270*/  LDL.LU.64 R242, [R1+0x2a38] ;  /* 0x002a380001f27983 */ /* 0x000f220000300a00 */
[----:B------:R-:W-:-:S05]  /*55280*/  IMAD.WIDE R186, R244, 0x4, R200 ;  /* 0x00000004f4ba7825 */ /* 0x000fca00078e02c8 */
[----:B------:R-:W-:Y:S04]  /*55290*/  STL.64 [R1+0x27f8], R186 ;  /* 0x0027f8ba01007387 */ /* 0x000fe80000100a00 */
[----:B------:R2:W-:Y:S02]  /*552a0*/  STL.64 [R1+0x2800], R184 ;  /* 0x002800b801007387 */ /* 0x0005e40000100a00 */
[C---:B--2---:R-:W-:Y:S02]  /*552b0*/  IMAD.WIDE R184, R244.reuse, 0x4, R2 ;  /* 0x00000004f4b87825 */ /* 0x044fe400078e0202 */
[----:B------:R-:W2:Y:S02]  /*552c0*/  LDL.LU.64 R2, [R1+0x2a30] ;  /* 0x002a300001027983 */ /* 0x000ea40000300a00 */
[----:B------:R-:W-:-:S05]  /*552d0*/  IMAD.WIDE R186, R244, 0x4, R250 ;  /* 0x00000004f4ba7825 */ /* 0x000fca00078e02fa */
[----:B------:R-:W-:Y:S04]  /*552e0*/  STL.64 [R1+0x2808], R186 ;  /* 0x002808ba01007387 */ /* 0x000fe80000100a00 */
[----:B------:R3:W-:Y:S04]  /*552f0*/  STL.64 [R1+0x2810], R184 ;  /* 0x002810b801007387 */ /* 0x0007e80000100a00 */
[----:B------:R-:W2:Y:S04]  /*55300*/  LDL.LU.64 R212, [R1+0x1040] ;  /* 0x0010400001d47983 */ /* 0x000ea80000300a00 */
[----:B------:R-:W2:Y:S01]  /*55310*/  LDL.LU.64 R214, [R1+0x2a58] ;  /* 0x002a580001d67983 */ /* 0x000ea20000300a00 */
        /* <DEDUP_REMOVED lines=26> */
[----:B----4-:R-:W-:Y:S01]  /*554c0*/  LDGSTS.E [R0+0x14e80], desc[UR74][R242.64], P0 ;  /* 0x14e80000f2007fae */ /* 0x010fe200081a104a */
[----:B------:R-:W-:-:S03]  /*554d0*/  IMAD.WIDE R186, R244, 0x4, R242 ;  /* 0x00000004f4ba7825 */ /* 0x000fc600078e02f2 */
[----:B------:R-:W4:Y:S04]  /*554e0*/  LDL.LU.64 R242, [R1+0x2b20] ;  /* 0x002b200001f27983 */ /* 0x000f280000300a00 */
[----:B------:R1:W-:Y:S04]  /*554f0*/  STL.64 [R1+0x2820], R186 ;  /* 0x002820ba01007387 */ /* 0x0003e80000100a00 */
[----:B--2---:R-:W-:Y:S01]  /*55500*/  LDGSTS.E [R0+0x14f00], desc[UR74][R2.64], P1 ;  /* 0x14f0000002007fae */ /* 0x004fe200089a104a */
[----:B-1----:R-:W-:-:S03]  /*55510*/  IMAD.WIDE R186, R244, 0x4, R2 ;  /* 0x00000004f4ba7825 */ /* 0x002fc600078e0202 */
[----:B------:R-:W2:Y:S04]  /*55520*/  LDL.LU.64 R2, [R1+0x2b18] ;  /* 0x002b180001027983 */ /* 0x000ea80000300a00 */
[----:B------:R1:W-:Y:S04]  /*55530*/  LDGSTS.E [R0+0x14f80], desc[UR74][R212.64], P3 ;  /* 0x14f80000d4007fae */ /* 0x0003e800099a104a */
[----:B------:R1:W-:Y:S02]  /*55540*/  STL.64 [R1+0x2828], R186 ;  /* 0x002828ba01007387 */ /* 0x0003e40000100a00 */
[----:B-1----:R-:W-:-:S04]  /*55550*/  IMAD.WIDE R212, R244, 0x4, R212 ;  /* 0x00000004f4d47825 */ /* 0x002fc800078e02d4 */
[C---:B------:R-:W-:Y:S01]  /*55560*/  IMAD.WIDE R186, R244.reuse, 0x4, R214 ;  /* 0x00000004f4ba7825 */ /* 0x040fe200078e02d6 */
[----:B------:R1:W-:Y:S03]  /*55570*/  STL.64 [R1+0x2830], R212 ;  /* 0x002830d401007387 */ /* 0x0003e60000100a00 */
[C---:B---3--:R-:W-:Y:S01]  /*55580*/  IMAD.WIDE R214, R244.reuse, 0x4, R216 ;  /* 0x00000004f4d67825 */ /* 0x048fe200078e02d8 */
[----:B------:R3:W-:Y:S04]  /*55590*/  STL.64 [R1+0x2838], R186 ;  /* 0x002838ba01007387 */ /* 0x0007e80000100a00 */
[----:B------:R3:W-:Y:S01]  /*555a0*/  STL.64 [R1+0x2840], R214 ;  /* 0x002840d601007387 */ /* 0x0007e20000100a00 */
        /* <DEDUP_REMOVED lines=21> */
[C---:B------:R-:W-:Y:S01]  /*55700*/  IMAD.WIDE R202, R244.reuse, 0x4, R206 ;  /* 0x00000004f4ca7825 */ /* 0x040fe200078e02ce */
        /* <DEDUP_REMOVED lines=14> */
[----:B------:R-:W-:Y:S03]  /*557f0*/  STL.64 [R1+0x28d0], R202 ;  /* 0x0028d0ca01007387 */ /* 0x000fe60000100a00 */
[C---:B------:R-:W-:Y:S01]  /*55800*/  IMAD.WIDE R188, R244.reuse, 0x4, R250 ;  /* 0x00000004f4bc7825 */ /* 0x040fe200078e02fa */
[----:B------:R3:W-:Y:S03]  /*55810*/  STL.64 [R1+0x28d8], R184 ;  /* 0x0028d8b801007387 */ /* 0x0007e60000100a00 */
[----:B-1----:R-:W-:-:S05]  /*55820*/  IMAD.WIDE R186, R244, 0x4, R200 ;  /* 0x00000004f4ba7825 */ /* 0x002fca00078e02c8 */
[----:B------:R1:W-:Y:S01]  /*55830*/  STL.64 [R1+0x28e0], R186 ;  /* 0x0028e0ba01007387 */ /* 0x0003e20000100a00 */
[----:B---3--:R-:W-:-:S03]  /*55840*/  IMAD.WIDE R184, R244, 0x4, R210 ;  /* 0x00000004f4b87825 */ /* 0x008fc600078e02d2 */
[----:B-1----:R-:W3:Y:S04]  /*55850*/  LDL.LU.64 R186, [R1+0x2b10] ;  /* 0x002b100001ba7983 */ /* 0x002ee80000300a00 */
[----:B------:R-:W-:Y:S04]  /*55860*/  STL.64 [R1+0x28e8], R188 ;  /* 0x0028e8bc01007387 */ /* 0x000fe80000100a00 */
[----:B------:R1:W-:Y:S04]  /*55870*/  STL.64 [R1+0x28f0], R184 ;  /* 0x0028f0b801007387 */ /* 0x0003e80000100a00 */
[----:B----4-:R-:W-:Y:S01]  /*55880*/  LDGSTS.E [R0+0x15e00], desc[UR74][R242.64], P5 ;  /* 0x15e00000f2007fae */ /* 0x010fe2000a9a104a */
[----:B-1----:R-:W-:-:S03]  /*55890*/  IMAD.WIDE R184, R244, 0x4, R242 ;  /* 0x00000004f4b87825 */ /* 0x002fc600078e02f2 */
[----:B------:R-:W4:Y:S04]  /*558a0*/  LDL.LU.64 R242, [R1+0x2b38] ;  /* 0x002b380001f27983 */ /* 0x000f280000300a00 */
[----:B------:R-:W4:Y:S04]  /*558b0*/  LDL.LU.64 R212, [R1+0x1020] ;  /* 0x0010200001d47983 */ /* 0x000f280000300a00 */
[----:B------:R1:W-:Y:S04]  /*558c0*/  STL.64 [R1+0x28f8], R184 ;  /* 0x0028f8b801007387 */ /* 0x0003e80000100a00 */
[----:B------:R-:W4:Y:S04]  /*558d0*/  LDL.LU.64 R214, [R1+0x2b40] ;  /* 0x002b400001d67983 */ /* 0x000f280000300a00 */
[----:B--2---:R2:W-:Y:S04]  /*558e0*/  LDGSTS.E [R0+0x15e80], desc[UR74][R2.64], P0 ;  /* 0x15e8000002007fae */ /* 0x0045e800081a104a */
[----:B------:R-:W4:Y:S01]  /*558f0*/  LDL.LU.64 R216, [R1+0x2b60] ;  /* 0x002b600001d87983 */ /* 0x000f220000300a00 */
        /* <DEDUP_REMOVED lines=25> */
[----:B---3--:R1:W-:Y:S02]  /*55a90*/  LDGSTS.E [R0+0x15f00], desc[UR74][R186.64], P1 ;  /* 0x15f00000ba007fae */ /* 0x0083e400089a104a */
[----:B-1----:R-:W-:-:S05]  /*55aa0*/  IMAD.WIDE R186, R244, 0x4, R186 ;  /* 0x00000004f4ba7825 */ /* 0x002fca00078e02ba */
[----:B------:R1:W-:Y:S04]  /*55ab0*/  STL.64 [R1+0x2908], R186 ;  /* 0x002908ba01007387 */ /* 0x0003e80000100a00 */
[----:B-1----:R-:W3:Y:S01]  /*55ac0*/  LDL.LU.64 R186, [R1+0x8450] ;  /* 0x0084500001ba7983 */ /* 0x002ee20000300a00 */
[----:B----4-:R-:W-:-:S03]  /*55ad0*/  IMAD.WIDE R242, R244, 0x4, R242 ;  /* 0x00000004f4f27825 */ /* 0x010fc600078e02f2 */
[----:B------:R1:W-:Y:S04]  /*55ae0*/  LDGSTS.E [R0+0x15f80], desc[UR74][R212.64], P3 ;  /* 0x15f80000d4007fae */ /* 0x0003e800099a104a */
[----:B------:R4:W-:Y:S04]  /*55af0*/  STL.64 [R1+0x2910], R242 ;  /* 0x002910f201007387 */ /* 0x0009e80000100a00 */
[----:B----4-:R-:W4:Y:S01]  /*55b00*/  LDL.LU.64 R242, [R1+0x2c10] ;  /* 0x002c100001f27983 */ /* 0x010f220000300a00 */
[----:B-1----:R-:W-:-:S04]  /*55b10*/  IMAD.WIDE R212, R244, 0x4, R212 ;  /* 0x00000004f4d47825 */ /* 0x002fc800078e02d4 */
[C---:B------:R-:W-:Y:S01]  /*55b20*/  IMAD.WIDE R214, R244.reuse, 0x4, R214 ;  /* 0x00000004f4d67825 */ /* 0x040fe200078e02d6 */
[----:B------:R1:W-:Y:S04]  /*55b30*/  STL.64 [R1+0x2918], R212 ;  /* 0x002918d401007387 */ /* 0x0003e80000100a00 */
[----:B------:R1:W-:Y:S02]  /*55b40*/  STL.64 [R1+0x2920], R214 ;  /* 0x002920d601007387 */ /* 0x0003e40000100a00 */
[----:B-1----:R-:W-:-:S04]  /*55b50*/  IMAD.WIDE R212, R244, 0x4, R216 ;  /* 0x00000004f4d47825 */ /* 0x002fc800078e02d8 */
[C---:B------:R-:W-:Y:S01]  /*55b60*/  IMAD.WIDE R216, R244.reuse, 0x4, R218 ;  /* 0x00000004f4d87825 */ /* 0x040fe200078e02da */
[----:B------:R1:W-:Y:S03]  /*55b70*/  STL.64 [R1+0x2948], R212 ;  /* 0x002948d401007387 */ /* 0x0003e60000100a00 */
        /* <DEDUP_REMOVED lines=13> */
[----:B------:R-:W-:Y:S03]  /*55c50*/  STL.64 [R1+0x2980], R216 ;  /* 0x002980d801007387 */ /* 0x000fe60000100a00 */
[C---:B------:R-:W-:Y:S01]  /*55c60*/  IMAD.WIDE R202, R244.reuse, 0x4, R236 ;  /* 0x00000004f4ca7825 */ /* 0x040fe200078e02ec */
[----:B------:R1:W-:Y:S03]  /*55c70*/  STL.64 [R1+0x2988], R214 ;  /* 0x002988d601007387 */ /* 0x0003e60000100a00 */
[----:B-1----:R-:W-:-:S05]  /*55c80*/  IMAD.WIDE R212, R244, 0x4, R234 ;  /* 0x00000004f4d47825 */ /* 0x002fca00078e02ea */
[----:B------:R1:W-:Y:S01]  /*55c90*/  STL.64 [R1+0x2990], R212 ;  /* 0x002990d401007387 */ /* 0x0003e20000100a00 */
[----:B------:R-:W-:-:S03]  /*55ca0*/  IMAD.WIDE R214, R244, 0x4, R238 ;  /* 0x00000004f4d67825 */ /* 0x000fc600078e02ee */
[----:B------:R1:W-:Y:S04]  /*55cb0*/  STL.64 [R1+0x2998], R202 ;  /* 0x002998ca01007387 */ /* 0x0003e80000100a00 */
[----:B------:R-:W-:Y:S01]  /*55cc0*/  STL.64 [R1+0x29a0], R214 ;  /* 0x0029a0d601007387 */ /* 0x000fe20000100a00 */
[----:B-1----:R-:W-:-:S04]  /*55cd0*/  IMAD.WIDE R212, R244, 0x4, R206 ;  /* 0x00000004f4d47825 */ /* 0x002fc800078e02ce */
[C---:B------:R-:W-:Y:S01]  /*55ce0*/  IMAD.WIDE R202, R244.reuse, 0x4, R248 ;  /* 0x00000004f4ca7825 */ /* 0x040fe200078e02f8 */
[----:B------:R-:W-:Y:S03]  /*55cf0*/  STL.64 [R1+0x29a8], R212 ;  /* 0x0029a8d401007387 */ /* 0x000fe60000100a00 */
[C---:B------:R-:W-:Y:S01]  /*55d00*/  IMAD.WIDE R206, R244.reuse, 0x4, R184 ;  /* 0x00000004f4ce7825 */ /* 0x040fe200078e02b8 */
[----:B------:R1:W-:Y:S03]  /*55d10*/  STL.64 [R1+0x29b0], R202 ;  /* 0x0029b0ca01007387 */ /* 0x0003e60000100a00 */
[C---:B------:R-:W-:Y:S01]  /*55d20*/  IMAD.WIDE R184, R244.reuse, 0x4, R232 ;  /* 0x00000004f4b87825 */ /* 0x040fe200078e02e8 */
        /* <DEDUP_REMOVED lines=9> */
[----:B------:R-:W-:Y:S01]  /*55dc0*/  STL.64 [R1+0x29e0], R202 ;  /* 0x0029e0ca01007387 */ /* 0x000fe20000100a00 */
[----:B--2---:R-:W-:-:S03]  /*55dd0*/  IMAD.WIDE R184, R244, 0x4, R2 ;  /* 0x00000004f4b87825 */ /* 0x004fc600078e0202 */
[----:B------:R-:W2:Y:S01]  /*55de0*/  LDL.LU.64 R2, [R1+0x2c08] ;  /* 0x002c080001027983 */ /* 0x000ea20000300a00 */
[----:B------:R-:W-:-:S05]  /*55df0*/  IMAD.WIDE R188, R244, 0x4, R200 ;  /* 0x00000004f4bc7825 */ /* 0x000fca00078e02c8 */
[----:B------:R1:W-:Y:S04]  /*55e00*/  STL.64 [R1+0x29e8], R188 ;  /* 0x0029e8bc01007387 */ /* 0x0003e80000100a00 */
[----:B------:R1:W-:Y:S04]  /*55e10*/  STL.64 [R1+0x29f0], R184 ;  /* 0x0029f0b801007387 */ /* 0x0003e80000100a00 */
[----:B------:R-:W3:Y:S01]  /*55e20*/  LDL.LU.64 R212, [R1+0x2c00] ;  /* 0x002c000001d47983 */ /* 0x000ee20000300a00 */
[----:B-1----:R-:W-:-:S04]  /*55e30*/  IMAD.WIDE R188, R244, 0x4, R250 ;  /* 0x00000004f4bc7825 */ /* 0x002fc800078e02fa */
[C---:B------:R-:W-:Y:S01]  /*55e40*/  IMAD.WIDE R184, R244.reuse, 0x4, R210 ;  /* 0x00000004f4b87825 */ /* 0x040fe200078e02d2 */
[----:B------:R-:W-:Y:S04]  /*55e50*/  STL.64 [R1+0x29f8], R188 ;  /* 0x0029f8bc01007387 */ /* 0x000fe80000100a00 */
[----:B------:R-:W3:Y:S04]  /*55e60*/  LDL.LU.64 R214, [R1+0xff8] ;  /* 0x000ff80001d67983 */ /* 0x000ee80000300a00 */
[----:B------:R4:W-:Y:S04]  /*55e70*/  STL.64 [R1+0x2a00], R184 ;  /* 0x002a00b801007387 */ /* 0x0009e80000100a00 */
[----:B------:R-:W3:Y:S04]  /*55e80*/  LDL.LU.64 R216, [R1+0x2c60] ;  /* 0x002c600001d87983 */ /* 0x000ee80000300a00 */
[----:B------:R-:W3:Y:S01]  /*55e90*/  LDL.LU.64 R218, [R1+0x2c58] ;  /* 0x002c580001da7983 */ /* 0x000ee20000300a00 */
[----:B----4-:R-:W-:-:S03]  /*55ea0*/  IMAD.WIDE R184, R244, 0x4, R242 ;  /* 0x00000004f4b87825 */ /* 0x010fc600078e02f2 */
[----:B------:R-:W-:Y:S04]  /*55eb0*/  LDGSTS.E [R0+0x16e00], desc[UR74][R242.64], P5 ;  /* 0x16e00000f2007fae */ /* 0x000fe8000a9a104a */
        /* <DEDUP_REMOVED lines=23> */
[----:B--2---:R1:W-:Y:S02]  /*56030*/  LDGSTS.E [R0+0x16e80], desc[UR74][R2.64], P0 ;  /* 0x16e8000002007fae */ /* 0x0043e400081a104a */
[----:B-1----:R-:W-:-:S02]  /*56040*/  IMAD.WIDE R2, R244, 0x4, R2 ;  /* 0x00000004f4027825 */ /* 0x002fc400078e0202 */
[----:B---3--:R1:W-:Y:S04]  /*56050*/  LDGSTS.E [R0+0x16f00], desc[UR74][R212.64], P1 ;  /* 0x16f00000d4007fae */ /* 0x0083e800089a104a */
[----:B------:R2:W-:Y:S01]  /*56060*/  STL.64 [R1+0x2a10], R2 ;  /* 0x002a100201007387 */ /* 0x0005e20000100a00 */
[----:B-1----:R-:W-:-:S03]  /*56070*/  IMAD.WIDE R212, R244, 0x4, R212 ;  /* 0x00000004f4d47825 */ /* 0x002fc600078e02d4 */
[----:B------:R1:W-:Y:S04]  /*56080*/  LDGSTS.E [R0+0x16f80], desc[UR74][R214.64], P3 ;  /* 0x16f80000d6007fae */ /* 0x0003e800099a104a */
[----:B--2---:R-:W2:Y:S04]  /*56090*/  LDL.LU.64 R2, [R1+0x2d38] ;  /* 0x002d380001027983 */ /* 0x004ea80000300a00 */
[----:B------:R3:W-:Y:S01]  /*560a0*/  STL.64 [R1+0x2a18], R212 ;  /* 0x002a18d401007387 */ /* 0x0007e20000100a00 */
[----:B------:R-:W-:-:S04]  /*560b0*/  IMAD.WIDE R216, R244, 0x4, R216 ;  /* 0x00000004f4d87825 */ /* 0x000fc800078e02d8 */
[----:B---3--:R-:W-:-:S04]  /*560c0*/  IMAD.WIDE R212, R244, 0x4, R214 ;  /* 0x00000004f4d47825 */ /* 0x008fc800078e02d6 */
[C---:B-1----:R-:W-:Y:S01]  /*560d0*/  IMAD.WIDE R214, R244.reuse, 0x4, R218 ;  /* 0x00000004f4d67825 */ /* 0x042fe200078e02da */
[----:B------:R4:W-:Y:S04]  /*560e0*/  STL.64 [R1+0x2a20], R212 ;  /* 0x002a20d401007387 */ /* 0x0009e80000100a00 */
[----:B------:R1:W-:Y:S04]  /*560f0*/  STL.64 [R1+0x2a28], R216 ;  /* 0x002a28d801007387 */ /* 0x0003e80000100a00 */
[----:B------:R3:W-:Y:S01]  /*56100*/  STL.64 [R1+0x2a30], R214 ;  /* 0x002a30d601007387 */ /* 0x0007e20000100a00 */
[----:B----4-:R-:W-:-:S04]  /*56110*/  IMAD.WIDE R212, R244, 0x4, R220 ;  /* 0x00000004f4d47825 */ /* 0x010fc800078e02dc */
[C---:B-1----:R-:W-:Y:S01]  /*56120*/  IMAD.WIDE R216, R244.reuse, 0x4, R222 ;  /* 0x00000004f4d87825 */ /* 0x042fe200078e02de */
[----:B------:R1:W-:Y:S03]  /*56130*/  STL.64 [R1+0x2a38], R212 ;  /* 0x002a38d401007387 */ /* 0x0003e60000100a00 */
[C---:B---3--:R-:W-:Y:S01]  /*56140*/  IMAD.WIDE R214, R244.reuse, 0x4, R224 ;  /* 0x00000004f4d67825 */ /* 0x048fe200078e02e0 */
[----:B------:R3:W-:Y:S04]  /*56150*/  STL.64 [R1+0x2a40], R216 ;  /* 0x002a40d801007387 */ /* 0x0007e80000100a00 */
[----:B------:R4:W-:Y:S01]  /*56160*/  STL.64 [R1+0x2a48], R214 ;  /* 0x002a48d601007387 */ /* 0x0009e20000100a00 */
[----:B-1----:R-:W-:-:S04]  /*56170*/  IMAD.WIDE R212, R244, 0x4, R226 ;  /* 0x00000004f4d47825 */ /* 0x002fc800078e02e2 */
[C---:B---3--:R-:W-:Y:S01]  /*56180*/  IMAD.WIDE R216, R244.reuse, 0x4, R228 ;  /* 0x00000004f4d87825 */ /* 0x048fe200078e02e4 */
[----:B------:R1:W-:Y:S03]  /*56190*/  STL.64 [R1+0x2a50], R212 ;  /* 0x002a50d401007387 */ /* 0x0003e60000100a00 */
[C---:B----4-:R-:W-:Y:S01]  /*561a0*/  IMAD.WIDE R214, R244.reuse, 0x4, R230 ;  /* 0x00000004f4d67825 */ /* 0x050fe200078e02e6 */
[----:B------:R-:W-:Y:S04]  /*561b0*/  STL.64 [R1+0x2a58], R216 ;  /* 0x002a58d801007387 */ /* 0x000fe80000100a00 */
[----:B------:R3:W-:Y:S01]  /*561c0*/  STL.64 [R1+0x2a60], R214 ;  /* 0x002a60d601007387 */ /* 0x0007e20000100a00 */
[----:B-1----:R-:W-:-:S04]  /*561d0*/  IMAD.WIDE R212, R244, 0x4, R202 ;  /* 0x00000004f4d47825 */ /* 0x002fc800078e02ca */
[C---:B------:R-:W-:Y:S01]  /*561e0*/  IMAD.WIDE R202, R244.reuse, 0x4, R234 ;  /* 0x00000004f4ca7825 */ /* 0x040fe200078e02ea */
[----:B------:R1:W-:Y:S03]  /*561f0*/  STL.64 [R1+0x2a68], R212 ;  /* 0x002a68d401007387 */ /* 0x0003e60000100a00 */
[C---:B---3--:R-:W-:Y:S01]  /*56200*/  IMAD.WIDE R214, R244.reuse, 0x4, R236 ;  /* 0x00000004f4d67825 */ /* 0x048fe200078e02ec */
[----:B------:R3:W-:Y:S04]  /*56210*/  STL.64 [R1+0x2a70], R202 ;  /* 0x002a70ca01007387 */ /* 0x0007e80000100a00 */
[----:B------:R-:W-:Y:S01]  /*56220*/  STL.64 [R1+0x2a78], R214 ;  /* 0x002a78d601007387 */ /* 0x000fe20000100a00 */
[----:B-1----:R-:W-:-:S04]  /*56230*/  IMAD.WIDE R212, R244, 0x4, R238 ;  /* 0x00000004f4d47825 */ /* 0x002fc800078e02ee */
[C---:B---3--:R-:W-:Y:S01]  /*56240*/  IMAD.WIDE R202, R244.reuse, 0x4, R206 ;  /* 0x00000004f4ca7825 */ /* 0x048fe200078e02ce */
[----:B------:R-:W-:Y:S03]  /*56250*/  STL.64 [R1+0x2a80], R212 ;  /* 0x002a80d401007387 */ /* 0x000fe60000100a00 */
[C---:B------:R-:W-:Y:S01]  /*56260*/  IMAD.WIDE R206, R244.reuse, 0x4, R248 ;  /* 0x00000004f4ce7825 */ /* 0x040fe200078e02f8 */
[----:B------:R1:W-:Y:S03]  /*56270*/  STL.64 [R1+0x2a88], R202 ;  /* 0x002a88ca01007387 */ /* 0x0003e60000100a00 */
[C---:B------:R-:W-:Y:S01]  /*56280*/  IMAD.WIDE R184, R244.reuse, 0x4, R184 ;  /* 0x00000004f4b87825 */ /* 0x040fe200078e02b8 */
        /* <DEDUP_REMOVED lines=8> */
[----:B-1----:R-:W-:-:S05]  /*56310*/  IMAD.WIDE R202, R244, 0x4, R204 ;  /* 0x00000004f4ca7825 */ /* 0x002fca00078e02cc */
[----:B------:R-:W-:Y:S01]  /*56320*/  STL.64 [R1+0x2ad0], R202 ;  /* 0x002ad0ca01007387 */ /* 0x000fe20000100a00 */
[----:B---3--:R-:W-:-:S03]  /*56330*/  IMAD.WIDE R184, R244, 0x4, R242 ;  /* 0x00000004f4b87825 */ /* 0x008fc600078e02f2 */
[----:B------:R-:W3:Y:S01]  /*56340*/  LDL.LU.64 R242, [R1+0x2d30] ;  /* 0x002d300001f27983 */ /* 0x000ee20000300a00 */
[----:B------:R-:W-:-:S04]  /*56350*/  IMAD.WIDE R188, R244, 0x4, R188 ;  /* 0x00000004f4bc7825 */ /* 0x000fc800078e02bc */
[C---:B------:R-:W-:Y:S01]  /*56360*/  IMAD.WIDE R200, R244.reuse, 0x4, R200 ;  /* 0x00000004f4c87825 */ /* 0x040fe200078e02c8 */
[----:B------:R1:W-:Y:S04]  /*56370*/  STL.64 [R1+0x2ae0], R188 ;  /* 0x002ae0bc01007387 */ /* 0x0003e80000100a00 */
[----:B------:R4:W-:Y:S04]  /*56380*/  STL.64 [R1+0x2ae8], R184 ;  /* 0x002ae8b801007387 */ /* 0x0009e80000100a00 */
[----:B------:R-:W-:Y:S01]  /*56390*/  STL.64 [R1+0x2af0], R200 ;  /* 0x002af0c801007387 */ /* 0x000fe20000100a00 */
[----:B-1----:R-:W-:-:S03]  /*563a0*/  IMAD.WIDE R188, R244, 0x4, R250 ;  /* 0x00000004f4bc7825 */ /* 0x002fc600078e02fa */
[----:B------:R-:W3:Y:S04]  /*563b0*/  LDL.LU.64 R212, [R1+0x2d28] ;  /* 0x002d280001d47983 */ /* 0x000ee80000300a00 */
[----:B------:R-:W-:Y:S01]  /*563c0*/  STL.64 [R1+0x2af8], R188 ;  /* 0x002af8bc01007387 */ /* 0x000fe20000100a00 */
[----:B----4-:R-:W-:-:S03]  /*563d0*/  IMAD.WIDE R184, R244, 0x4, R210 ;  /* 0x00000004f4b87825 */ /* 0x010fc600078e02d2 */
[----:B------:R-:W4:Y:S04]  /*563e0*/  LDL.LU.64 R214, [R1+0xfe0] ;  /* 0x000fe00001d67983 */ /* 0x000f280000300a00 */
[----:B------:R-:W-:Y:S04]  /*563f0*/  STL.64 [R1+0x2b00], R184 ;  /* 0x002b00b801007387 */ /* 0x000fe80000100a00 */
[----:B------:R-:W4:Y:S04]  /*56400*/  LDL.LU.64 R216, [R1+0x2d50] ;  /* 0x002d500001d87983 */ /* 0x000f280000300a00 */
[----:B------:R-:W4:Y:S04]  /*56410*/  LDL.LU.64 R218, [R1+0x2d48] ;  /* 0x002d480001da7983 */ /* 0x000f280000300a00 */
[----:B--2---:R1:W-:Y:S02]  /*56420*/  LDGSTS.E [R0+0x17e00], desc[UR74][R2.64], P5 ;  /* 0x17e0000002007fae */ /* 0x0043e4000a9a104a */
[----:B-1----:R-:W-:-:S05]  /*56430*/  IMAD.WIDE R2, R244, 0x4, R2 ;  /* 0x00000004f4027825 */ /* 0x002fca00078e0202 */
[----:B------:R1:W-:Y:S04]  /*56440*/  STL.64 [R1+0x2b08], R2 ;  /* 0x002b080201007387 */ /* 0x0003e80000100a00 */
        /* <DEDUP_REMOVED lines=22> */
[----:B---3--:R1:W-:Y:S02]  /*565b0*/  LDGSTS.E [R0+0x17e80], desc[UR74][R242.64], P0 ;  /* 0x17e80000f2007fae */ /* 0x0083e400081a104a */
[----:B-1----:R-:W-:-:S05]  /*565c0*/  IMAD.WIDE R242, R244, 0x4, R242 ;  /* 0x00000004f4f27825 */ /* 0x002fca00078e02f2 */
[----:B------:R1:W-:Y:S04]  /*565d0*/  STL.64 [R1+0x2b10], R242 ;  /* 0x002b10f201007387 */ /* 0x0003e80000100a00 */
[----:B------:R3:W-:Y:S04]  /*565e0*/  LDGSTS.E [R0+0x17f00], desc[UR74][R212.64], P1 ;  /* 0x17f00000d4007fae */ /* 0x0007e800089a104a */
[----:B----4-:R4:W-:Y:S04]  /*565f0*/  LDGSTS.E [R0+0x17f80], desc[UR74][R214.64], P3 ;  /* 0x17f80000d6007fae */ /* 0x0109e800099a104a */
[----:B-1----:R-:W2:Y:S01]  /*56600*/  LDL.LU.64 R242, [R1+0x2e00] ;  /* 0x002e000001f27983 */ /* 0x002ea20000300a00 */
[----:B---3--:R-:W-:-:S04]  /*56610*/  IMAD.WIDE R212, R244, 0x4, R212 ;  /* 0x00000004f4d47825 */ /* 0x008fc800078e02d4 */
[C---:B----4-:R-:W-:Y:S01]  /*56620*/  IMAD.WIDE R214, R244.reuse, 0x4, R214 ;  /* 0x00000004f4d67825 */ /* 0x050fe200078e02d6 */
[----:B------:R1:W-:Y:S04]  /*56630*/  STL.64 [R1+0x2b18], R212 ;  /* 0x002b18d401007387 */ /* 0x0003e80000100a00 */
[----:B-1----:R-:W3:Y:S04]  /*56640*/  LDL.LU.64 R212, [R1+0x8448] ;  /* 0x0084480001d47983 */ /* 0x002ee80000300a00 */
[----:B------:R1:W-:Y:S02]  /*56650*/  STL.64 [R1+0x2b20], R214 ;  /* 0x002b20d601007387 */ /* 0x0003e40000100a00 */
[----:B-1----:R-:W-:-:S04]  /*56660*/  IMAD.WIDE R214, R244, 0x4, R216 ;  /* 0x00000004f4d67825 */ /* 0x002fc800078e02d8 */
[C---:B------:R-:W-:Y:S01]  /*56670*/  IMAD.WIDE R216, R244.reuse, 0x4, R218 ;  /* 0x00000004f4d87825 */ /* 0x040fe200078e02da */
[----:B------:R1:W-:Y:S04]  /*56680*/  STL.64 [R1+0x2b38], R214 ;  /* 0x002b38d601007387 */ /* 0x0003e80000100a00 */
[----:B------:R4:W-:Y:S01]  /*56690*/  STL.64 [R1+0x2b40], R216 ;  /* 0x002b40d801007387 */ /* 0x0009e20000100a00 */
[----:B--2---:R-:W-:-:S04]  /*566a0*/  IMAD.WIDE R218, R244, 0x4, R222 ;  /* 0x00000004f4da7825 */ /* 0x004fc800078e02de */
[----:B-1----:R-:W-:-:S04]  /*566b0*/  IMAD.WIDE R214, R244, 0x4, R220 ;  /* 0x00000004f4d67825 */ /* 0x002fc800078e02dc */
[C---:B----4-:R-:W-:Y:S01]  /*566c0*/  IMAD.WIDE R216, R244.reuse, 0x4, R224 ;  /* 0x00000004f4d87825 */ /* 0x050fe200078e02e0 */
[----:B------:R1:W-:Y:S04]  /*566d0*/  STL.64 [R1+0x2b48], R214 ;  /* 0x002b48d601007387 */ /* 0x0003e80000100a00 */
[----:B------:R2:W-:Y:S04]  /*566e0*/  STL.64 [R1+0x2b50], R218 ;  /* 0x002b50da01007387 */ /* 0x0005e80000100a00 */
[----:B------:R4:W-:Y:S01]  /*566f0*/  STL.64 [R1+0x2b58], R216 ;  /* 0x002b58d801007387 */ /* 0x0009e20000100a00 */
[----:B-1----:R-:W-:-:S04]  /*56700*/  IMAD.WIDE R214, R244, 0x4, R226 ;  /* 0x00000004f4d67825 */ /* 0x002fc800078e02e2 */
[C---:B--2---:R-:W-:Y:S01]  /*56710*/  IMAD.WIDE R218, R244.reuse, 0x4, R228 ;  /* 0x00000004f4da7825 */ /* 0x044fe200078e02e4 */
[----:B------:R1:W-:Y:S03]  /*56720*/  STL.64 [R1+0x2b60], R214 ;  /* 0x002b60d601007387 */ /* 0x0003e60000100a00 */
[C---:B----4-:R-:W-:Y:S01]  /*56730*/  IMAD.WIDE R216, R244.reuse, 0x4, R230 ;  /* 0x00000004f4d87825 */ /* 0x050fe200078e02e6 */
[----:B------:R-:W-:Y:S04]  /*56740*/  STL.64 [R1+0x2b68], R218 ;  /* 0x002b68da01007387 */ /* 0x000fe80000100a00 */
[----:B------:R2:W-:Y:S01]  /*56750*/  STL.64 [R1+0x2b70], R216 ;  /* 0x002b70d801007387 */ /* 0x0005e20000100a00 */
[----:B-1----:R-:W-:-:S04]  /*56760*/  IMAD.WIDE R214, R244, 0x4, R202 ;  /* 0x00000004f4d67825 */ /* 0x002fc800078e02ca */
[C---:B------:R-:W-:Y:S01]  /*56770*/  IMAD.WIDE R202, R244.reuse, 0x4, R234 ;  /* 0x00000004f4ca7825 */ /* 0x040fe200078e02ea */
[----:B------:R-:W-:Y:S03]  /*56780*/  STL.64 [R1+0x2b78], R214 ;  /* 0x002b78d601007387 */ /* 0x000fe60000100a00 */
[C---:B--2---:R-:W-:Y:S01]  /*56790*/  IMAD.WIDE R216, R244.reuse, 0x4, R236 ;  /* 0x00000004f4d87825 */ /* 0x044fe200078e02ec */
[----:B------:R1:W-:Y:S04]  /*567a0*/  STL.64 [R1+0x2b80], R202 ;  /* 0x002b80ca01007387 */ /* 0x0003e80000100a00 */
[----:B------:R-:W-:Y:S01]  /*567b0*/  STL.64 [R1+0x2b88], R216 ;  /* 0x002b88d801007387 */ /* 0x000fe20000100a00 */
[----:B-1----:R-:W-:-:S03]  /*567c0*/  IMAD.WIDE R202, R244, 0x4, R2 ;  /* 0x00000004f4ca7825 */ /* 0x002fc600078e0202 */
[----:B------:R-:W2:Y:S01]  /*567d0*/  LDL.LU.64 R2, [R1+0x2df8] ;  /* 0x002df80001027983 */ /* 0x000ea20000300a00 */
[----:B------:R-:W-:-:S04]  /*567e0*/  IMAD.WIDE R214, R244, 0x4, R238 ;  /* 0x00000004f4d67825 */ /* 0x000fc800078e02ee */
[C---:B------:R-:W-:Y:S01]  /*567f0*/  IMAD.WIDE R206, R244.reuse, 0x4, R206 ;  /* 0x00000004f4ce7825 */ /* 0x040fe200078e02ce */
[----:B------:R-:W-:Y:S04]  /*56800*/  STL.64 [R1+0x2b90], R214 ;  /* 0x002b90d601007387 */ /* 0x000fe80000100a00 */
[----:B------:R1:W-:Y:S01]  /*56810*/  STL.64 [R1+0x2b98], R202 ;  /* 0x002b98ca01007387 */ /* 0x0003e20000100a00 */
[----:B------:R-:W-:-:S03]  /*56820*/  IMAD.WIDE R184, R244, 0x4, R184 ;  /* 0x00000004f4b87825 */ /* 0x000fc600078e02b8 */
[----:B------:R4:W-:Y:S01]  /*56830*/  STL.64 [R1+0x2ba0], R206 ;  /* 0x002ba0ce01007387 */ /* 0x0009e20000100a00 */
[----:B-1----:R-:W-:-:S04]  /*56840*/  IMAD.WIDE R202, R244, 0x4, R248 ;  /* 0x00000004f4ca7825 */ /* 0x002fc800078e02f8 */
[C---:B----4-:R-:W-:Y:S01]  /*56850*/  IMAD.WIDE R206, R244.reuse, 0x4, R232 ;  /* 0x00000004f4ce7825 */ /* 0x050fe200078e02e8 */
[----:B------:R1:W-:Y:S04]  /*56860*/  STL.64 [R1+0x2ba8], R202 ;  /* 0x002ba8ca01007387 */ /* 0x0003e80000100a00 */
[----:B------:R4:W-:Y:S01]  /*56870*/  STL.64 [R1+0x2bb0], R184 ;  /* 0x002bb0b801007387 */ /* 0x0009e20000100a00 */
[----:B------:R-:W-:-:S03]  /*56880*/  IMAD.WIDE R204, R244, 0x4, R204 ;  /* 0x00000004f4cc7825 */ /* 0x000fc600078e02cc */
[----:B------:R-:W-:Y:S01]  /*56890*/  STL.64 [R1+0x2bb8], R206 ;  /* 0x002bb8ce01007387 */ /* 0x000fe20000100a00 */
[----:B-1----:R-:W-:-:S04]  /*568a0*/  IMAD.WIDE R202, R244, 0x4, R208 ;  /* 0x00000004f4ca7825 */ /* 0x002fc800078e02d0 */
[C---:B----4-:R-:W-:Y:S01]  /*568b0*/  IMAD.WIDE R184, R244.reuse, 0x4, R240 ;  /* 0x00000004f4b87825 */ /* 0x050fe200078e02f0 */
[----:B------:R1:W-:Y:S04]  /*568c0*/  STL.64 [R1+0x2bc0], R202 ;  /* 0x002bc0ca01007387 */ /* 0x0003e80000100a00 */
[----:B------:R4:W-:Y:S04]  /*568d0*/  STL.64 [R1+0x2bc8], R184 ;  /* 0x002bc8b801007387 */ /* 0x0009e80000100a00 */
[----:B------:R-:W-:Y:S01]  /*568e0*/  STL.64 [R1+0x2bd0], R204 ;  /* 0x002bd0cc01007387 */ /* 0x000fe20000100a00 */
[----:B-1----:R-:W-:-:S04]  /*568f0*/  IMAD.WIDE R202, R244, 0x4, R188 ;  /* 0x00000004f4ca7825 */ /* 0x002fc800078e02bc */
[C---:B------:R-:W-:Y:S01]  /*56900*/  IMAD.WIDE R188, R244.reuse, 0x4, R250 ;  /* 0x00000004f4bc7825 */ /* 0x040fe200078e02fa */
[----:B------:R-:W-:Y:S04]  /*56910*/  STL.64 [R1+0x2bd8], R202 ;  /* 0x002bd8ca01007387 */ /* 0x000fe80000100a00 */
[----:B------:R-:W3:Y:S01]  /*56920*/  LDL.LU.64 R250, [R1+0x2df0] ;  /* 0x002df00001fa7983 */ /* 0x000ee20000300a00 */
[----:B----4-:R-:W-:-:S05]  /*56930*/  IMAD.WIDE R184, R244, 0x4, R200 ;  /* 0x00000004f4b87825 */ /* 0x010fca00078e02c8 */
[----:B------:R1:W-:Y:S04]  /*56940*/  STL.64 [R1+0x2be0], R184 ;  /* 0x002be0b801007387 */ /* 0x0003e80000100a00 */
[----:B------:R-:W-:Y:S04]  /*56950*/  STL.64 [R1+0x2be8], R188 ;  /* 0x002be8bc01007387 */ /* 0x000fe80000100a00 */
[----:B------:R-:W4:Y:S01]  /*56960*/  LDL.LU.64 R214, [R1+0xfc8] ;  /* 0x000fc80001d67983 */ /* 0x000f220000300a00 */
[----:B-1----:R-:W-:-:S05]  /*56970*/  IMAD.WIDE R184, R244, 0x4, R210 ;  /* 0x00000004f4b87825 */ /* 0x002fca00078e02d2 */
        /* <DEDUP_REMOVED lines=30> */
[----:B-1----:R-:W2:Y:S04]  /*56b60*/  LDL.LU.64 R2, [R1+0xfc0] ;  /* 0x000fc00001027983 */ /* 0x002ea80000300a00 */
[----:B---3--:R1:W-:Y:S02]  /*56b70*/  LDGSTS.E [R0+0x18f00], desc[UR74][R250.64], P1 ;  /* 0x18f00000fa007fae */ /* 0x0083e400089a104a */
[----:B-1----:R-:W-:-:S02]  /*56b80*/  IMAD.WIDE R250, R244, 0x4, R250 ;  /* 0x00000004f4fa7825 */ /* 0x002fc400078e02fa */
[----:B----4-:R1:W-:Y:S04]  /*56b90*/  LDGSTS.E [R0+0x18f80], desc[UR74][R214.64], P3 ;  /* 0x18f80000d6007fae */ /* 0x0103e800099a104a */
[----:B------:R3:W-:Y:S04]  /*56ba0*/  STL.64 [R1+0x2c08], R250 ;  /* 0x002c08fa01007387 */ /* 0x0007e80000100a00 */
[----:B---3--:R-:W3:Y:S01]  /*56bb0*/  LDL.LU.64 R250, [R1+0x2ef0] ;  /* 0x002ef00001fa7983 */ /* 0x008ee20000300a00 */
[----:B-1----:R-:W-:-:S04]  /*56bc0*/  IMAD.WIDE R214, R244, 0x4, R214 ;  /* 0x00000004f4d67825 */ /* 0x002fc800078e02d6 */
[C---:B------:R-:W-:Y:S01]  /*56bd0*/  IMAD.WIDE R206, R244.reuse, 0x4, R206 ;  /* 0x00000004f4ce7825 */ /* 0x040fe200078e02ce */
[----:B------:R1:W-:Y:S03]  /*56be0*/  STL.64 [R1+0x2c10], R214 ;  /* 0x002c10d601007387 */ /* 0x0003e60000100a00 */
[C---:B------:R-:W-:Y:S01]  /*56bf0*/  IMAD.WIDE R216, R244.reuse, 0x4, R216 ;  /* 0x00000004f4d87825 */ /* 0x040fe200078e02d8 */
[----:B-1----:R-:W4:Y:S04]  /*56c00*/  LDL.LU.64 R214, [R1+0x8440] ;  /* 0x0084400001d67983 */ /* 0x002f280000300a00 */
[----:B------:R1:W-:Y:S04]  /*56c10*/  STL.64 [R1+0x2c50], R206 ;  /* 0x002c50ce01007387 */ /* 0x0003e80000100a00 */
[----:B-1----:R-:W4:Y:S04]  /*56c20*/  LDL.LU.64 R206, [R1+0x8438] ;  /* 0x0084380001ce7983 */ /* 0x002f280000300a00 */
[----:B------:R1:W-:Y:S02]  /*56c30*/  STL.64 [R1+0x2c58], R216 ;  /* 0x002c58d801007387 */ /* 0x0003e40000100a00 */
[----:B-1----:R-:W-:-:S04]  /*56c40*/  IMAD.WIDE R216, R244, 0x4, R218 ;  /* 0x00000004f4d87825 */ /* 0x002fc800078e02da */
[C---:B------:R-:W-:Y:S01]  /*56c50*/  IMAD.WIDE R220, R244.reuse, 0x4, R220 ;  /* 0x00000004f4dc7825 */ /* 0x040fe200078e02dc */
[----:B------:R1:W-:Y:S03]  /*56c60*/  STL.64 [R1+0x2c60], R216 ;  /* 0x002c60d801007387 */ /* 0x0003e60000100a00 */
[C---:B------:R-:W-:Y:S01]  /*56c70*/  IMAD.WIDE R218, R244.reuse, 0x4, R222 ;  /* 0x00000004f4da7825 */ /* 0x040fe200078e02de */
[----:B------:R1:W-:Y:S04]  /*56c80*/  STL.64 [R1+0x2c68], R220 ;  /* 0x002c68dc01007387 */ /* 0x0003e80000100a00 */
[----:B------:R-:W-:Y:S01]  /*56c90*/  STL.64 [R1+0x2c70], R218 ;  /* 0x002c70da01007387 */ /* 0x000fe20000100a00 */
[----:B-1----:R-:W-:-:S04]  /*56ca0*/  IMAD.WIDE R216, R244, 0x4, R224 ;  /* 0x00000004f4d87825 */ /* 0x002fc800078e02e0 */
[C---:B------:R-:W-:Y:S01]  /*56cb0*/  IMAD.WIDE R220, R244.reuse, 0x4, R226 ;  /* 0x00000004f4dc7825 */ /* 0x040fe200078e02e2 */
[----:B------:R1:W-:Y:S04]  /*56cc0*/  STL.64 [R1+0x2c78], R216 ;  /* 0x002c78d801007387 */ /* 0x0003e80000100a00 */
[----:B------:R-:W-:Y:S01]  /*56cd0*/  STL.64 [R1+0x2c80], R220 ;  /* 0x002c80dc01007387 */ /* 0x000fe20000100a00 */
[----:B-1----:R-:W-:-:S03]  /*56ce0*/  IMAD.WIDE R216, R244, 0x4, R242 ;  /* 0x00000004f4d87825 */ /* 0x002fc600078e02f2 */
[----:B------:R-:W4:Y:S01]  /*56cf0*/  LDL.LU.64 R242, [R1+0x2ee8] ;  /* 0x002ee80001f27983 */ /* 0x000f220000300a00 */
[----:B------:R-:W-:-:S05]  /*56d00*/  IMAD.WIDE R218, R244, 0x4, R228 ;  /* 0x00000004f4da7825 */ /* 0x000fca00078e02e4 */
        /* <DEDUP_REMOVED lines=11> */
[C---:B------:R-:W-:Y:S02]  /*56dc0*/  IMAD.WIDE R202, R244.reuse, 0x4, R188 ;  /* 0x00000004f4ca7825 */ /* 0x040fe400078e02bc */
[----:B------:R-:W4:Y:S04]  /*56dd0*/  LDL.LU.64 R188, [R1+0x2ed0] ;  /* 0x002ed00001bc7983 */ /* 0x000f280000300a00 */
[----:B------:R-:W-:Y:S01]  /*56de0*/  STL.64 [R1+0x2cb8], R216 ;  /* 0x002cb8d801007387 */ /* 0x000fe20000100a00 */
[----:B-1----:R-:W-:-:S03]  /*56df0*/  IMAD.WIDE R218, R244, 0x4, R248 ;  /* 0x00000004f4da7825 */ /* 0x002fc600078e02f8 */
[----:B------:R1:W-:Y:S04]  /*56e00*/  STL.64 [R1+0x2cc0], R202 ;  /* 0x002cc0ca01007387 */ /* 0x0003e80000100a00 */
[----:B------:R-:W-:Y:S01]  /*56e10*/  STL.64 [R1+0x2cc8], R218 ;  /* 0x002cc8da01007387 */ /* 0x000fe20000100a00 */
[----:B-1----:R-:W-:-:S05]  /*56e20*/  IMAD.WIDE R202, R244, 0x4, R184 ;  /* 0x00000004f4ca7825 */ /* 0x002fca00078e02b8 */
[----:B------:R1:W-:Y:S01]  /*56e30*/  STL.64 [R1+0x2cd0], R202 ;  /* 0x002cd0ca01007387 */ /* 0x0003e20000100a00 */
[----:B--2---:R-:W-:-:S04]  /*56e40*/  IMAD.WIDE R216, R244, 0x4, R232 ;  /* 0x00000004f4d87825 */ /* 0x004fc800078e02e8 */
[C---:B------:R-:W-:Y:S01]  /*56e50*/  IMAD.WIDE R184, R244.reuse, 0x4, R208 ;  /* 0x00000004f4b87825 */ /* 0x040fe200078e02d0 */
[----:B------:R-:W-:Y:S03]  /*56e60*/  STL.64 [R1+0x2cd8], R216 ;  /* 0x002cd8d801007387 */ /* 0x000fe60000100a00 */
[C---:B-1----:R-:W-:Y:S02]  /*56e70*/  IMAD.WIDE R202, R244.reuse, 0x4, R210 ;  /* 0x00000004f4ca7825 */ /* 0x042fe400078e02d2 */
[----:B------:R-:W2:Y:S04]  /*56e80*/  LDL.LU.64 R210, [R1+0xfb0] ;  /* 0x000fb00001d27983 */ /* 0x000ea80000300a00 */
[----:B------:R1:W-:Y:S04]  /*56e90*/  STL.64 [R1+0x2ce0], R184 ;  /* 0x002ce0b801007387 */ /* 0x0003e80000100a00 */
[----:B------:R1:W-:Y:S01]  /*56ea0*/  STL.64 [R1+0x2ce8], R202 ;  /* 0x002ce8ca01007387 */ /* 0x0003e20000100a00 */
[----:B------:R-:W-:-:S04]  /*56eb0*/  IMAD.WIDE R200, R244, 0x4, R200 ;  /* 0x00000004f4c87825 */ /* 0x000fc800078e02c8 */
[----:B-1----:R-:W-:-:S04]  /*56ec0*/  IMAD.WIDE R184, R244, 0x4, R240 ;  /* 0x00000004f4b87825 */ /* 0x002fc800078e02f0 */
[C---:B------:R-:W-:Y:S01]  /*56ed0*/  IMAD.WIDE R202, R244.reuse, 0x4, R204 ;  /* 0x00000004f4ca7825 */ /* 0x040fe200078e02cc */
[----:B------:R1:W-:Y:S04]  /*56ee0*/  STL.64 [R1+0x2d00], R184 ;  /* 0x002d00b801007387 */ /* 0x0003e80000100a00 */
[----:B------:R-:W-:Y:S04]  /*56ef0*/  STL.64 [R1+0x2d18], R202 ;  /* 0x002d18ca01007387 */ /* 0x000fe80000100a00 */
[----:B------:R-:W2:Y:S01]  /*56f00*/  LDL.LU.64 R248, [R1+0x2f08] ;  /* 0x002f080001f87983 */ /* 0x000ea20000300a00 */
[----:B-1----:R-:W-:-:S03]  /*56f10*/  IMAD.WIDE R184, R244, 0x4, R2 ;  /* 0x00000004f4b87825 */ /* 0x002fc600078e0202 */
[----:B------:R-:W-:Y:S04]  /*56f20*/  STL.64 [R1+0x2d20], R200 ;  /* 0x002d20c801007387 */ /* 0x000fe80000100a00 */
[----:B------:R-:W2:Y:S04]  /*56f30*/  LDL.LU.64 R2, [R1+0x2f00] ;  /* 0x002f000001027983 */ /* 0x000ea80000300a00 */
[----:B------:R1:W-:Y:S04]  /*56f40*/  STL.64 [R1+0x2d28], R184 ;  /* 0x002d28b801007387 */ /* 0x0003e80000100a00 */
[----:B-1----:R-:W2:Y:S04]  /*56f50*/  LDL.LU.64 R184, [R1+0x2ef8] ;  /* 0x002ef80001b87983 */ /* 0x002ea80000300a00 */
[----:B------:R-:W2:Y:S01]  /*56f60*/  LDL.LU.64 R216, [R1+0x2d68] ;  /* 0x002d680001d87983 */ /* 0x000ea20000300a00 */
[----:B---3--:R-:W-:-:S03]  /*56f70*/  IMAD.WIDE R200, R244, 0x4, R250 ;  /* 0x00000004f4c87825 */ /* 0x008fc600078e02fa */
[----:B------:R-:W-:Y:S04]  /*56f80*/  LDGSTS.E [R0+0x19e00], desc[UR74][R250.64], P5 ;  /* 0x19e00000fa007fae */ /* 0x000fe8000a9a104a */
[----:B------:R1:W-:Y:S04]  /*56f90*/  STL.64 [R1+0x2d30], R200 ;  /* 0x002d30c801007387 */ /* 0x0003e80000100a00 */
        /* <DEDUP_REMOVED lines=8> */
[----:B------:R-:W3:Y:S01]  /*57020*/  LDL.LU.64 R230, [R1+0x2f68] ;  /* 0x002f680001e67983 */ /* 0x000ee20000300a00 */
[----:B----4-:R-:W-:-:S03]  /*57030*/  IMAD.WIDE R202, R244, 0x4, R242 ;  /* 0x00000004f4ca7825 */ /* 0x010fc600078e02f2 */
[----:B------:R-:W-:Y:S04]  /*57040*/  LDGSTS.E [R0+0x19e80], desc[UR74][R242.64], P0 ;  /* 0x19e80000f2007fae */ /* 0x000fe800081a104a */
[----:B------:R1:W-:Y:S04]  /*57050*/  STL.64 [R1+0x2d38], R202 ;  /* 0x002d38ca01007387 */ /* 0x0003e80000100a00 */
[----:B------:R-:W4:Y:S04]  /*57060*/  LDL.LU.64 R250, [R1+0x2f58] ;  /* 0x002f580001fa7983 */ /* 0x000f280000300a00 */
[----:B-1----:R-:W4:Y:S04]  /*57070*/  LDL.LU.64 R202, [R1+0x2f50] ;  /* 0x002f500001ca7983 */ /* 0x002f280000300a00 */
[----:B------:R-:W4:Y:S04]  /*57080*/  LDL.LU.64 R242, [R1+0x2e48] ;  /* 0x002e480001f27983 */ /* 0x000f280000300a00 */
[----:B------:R-:W4:Y:S04]  /*57090*/  LDL.LU.64 R204, [R1+0x2f80] ;  /* 0x002f800001cc7983 */ /* 0x000f280000300a00 */
[----:B------:R-:W4:Y:S04]  /*570a0*/  LDL.LU.64 R234, [R1+0x2f78] ;  /* 0x002f780001ea7983 */ /* 0x000f280000300a00 */
[----:B------:R1:W-:Y:S02]  /*570b0*/  LDGSTS.E [R0+0x19f00], desc[UR74][R188.64], P1 ;  /* 0x19f00000bc007fae */ /* 0x0003e400089a104a */
[----:B-1----:R-:W-:-:S05]  /*570c0*/  IMAD.WIDE R188, R244, 0x4, R188 ;  /* 0x00000004f4bc7825 */ /* 0x002fca00078e02bc */
[----:B------:R2:W-:Y:S04]  /*570d0*/  STL.64 [R1+0x2d40], R188 ;  /* 0x002d40bc01007387 */ /* 0x0005e80000100a00 */
[----:B------:R-:W4:Y:S04]  /*570e0*/  LDL.LU.64 R236, [R1+0x2f70] ;  /* 0x002f700001ec7983 */ /* 0x000f280000300a00 */
[----:B------:R-:W4:Y:S04]  /*570f0*/  LDL.LU.64 R238, [R1+0x2f28] ;  /* 0x002f280001ee7983 */ /* 0x000f280000300a00 */
[----:B------:R-:W4:Y:S04]  /*57100*/  LDL.LU.64 R232, [R1+0x2f98] ;  /* 0x002f980001e87983 */ /* 0x000f280000300a00 */
[----:B------:R-:W4:Y:S01]  /*57110*/  LDL.LU.64 R208, [R1+0x2f90] ;  /* 0x002f900001d07983 */ /* 0x000f220000300a00 */
[----:B--2---:R-:W-:-:S03]  /*57120*/  IMAD.WIDE R188, R244, 0x4, R210 ;  /* 0x00000004f4bc7825 */ /* 0x004fc600078e02d2 */
[----:B------:R-:W-:Y:S04]  /*57130*/  LDGSTS.E [R0+0x19f80], desc[UR74][R210.64], P3 ;  /* 0x19f80000d2007fae */ /* 0x000fe800099a104a */
[----:B------:R1:W-:Y:S04]  /*57140*/  STL.64 [R1+0x2d48], R188 ;  /* 0x002d48bc01007387 */ /* 0x0003e80000100a00 */
[----:B-1----:R-:W2:Y:S04]  /*57150*/  LDL.LU.64 R188, [R1+0x2f88] ;  /* 0x002f880001bc7983 */ /* 0x002ea80000300a00 */
[----:B------:R-:W2:Y:S01]  /*57160*/  LDL.LU.64 R210, [R1+0xfa8] ;  /* 0x000fa80001d27983 */ /* 0x000ea20000300a00 */
[----:B------:R-:W-:-:S05]  /*57170*/  IMAD.WIDE R248, R244, 0x4, R248 ;  /* 0x00000004f4f87825 */ /* 0x000fca00078e02f8 */
[----:B------:R1:W-:Y:S01]  /*57180*/  STL.64 [R1+0x2d50], R248 ;  /* 0x002d50f801007387 */ /* 0x0003e20000100a00 */
[----:B------:R-:W-:-:S03]  /*57190*/  IMAD.WIDE R2, R244, 0x4, R2 ;  /* 0x00000004f4027825 */ /* 0x000fc600078e0202 */
[----:B-1----:R-:W2:Y:S04]  /*571a0*/  LDL.LU.64 R248, [R1+0x8430] ;  /* 0x0084300001f87983 */ /* 0x002ea80000300a00 */
[----:B------:R1:W-:Y:S04]  /*571b0*/  STL.64 [R1+0x2d58], R2 ;  /* 0x002d580201007387 */ /* 0x0003e80000100a00 */
[----:B-1----:R-:W2:Y:S01]  /*571c0*/  LDL.LU.64 R2, [R1+0x2fb0] ;  /* 0x002fb00001027983 */ /* 0x002ea20000300a00 */
[----:B------:R-:W-:-:S04]  /*571d0*/  IMAD.WIDE R184, R244, 0x4, R184 ;  /* 0x00000004f4b87825 */ /* 0x000fc800078e02b8 */
[C---:B------:R-:W-:Y:S01]  /*571e0*/  IMAD.WIDE R216, R244.reuse, 0x4, R216 ;  /* 0x00000004f4d87825 */ /* 0x040fe200078e02d8 */
[----:B------:R1:W-:Y:S03]  /*571f0*/  STL.64 [R1+0x2d60], R184 ;  /* 0x002d60b801007387 */ /* 0x0003e60000100a00 */
[C---:B---3--:R-:W-:Y:S01]  /*57200*/  IMAD.WIDE R218, R244.reuse, 0x4, R218 ;  /* 0x00000004f4da7825 */ /* 0x048fe200078e02da */
[----:B-1----:R-:W3:Y:S04]  /*57210*/  LDL.LU.64 R184, [R1+0x8428] ;  /* 0x0084280001b87983 */ /* 0x002ee80000300a00 */
[----:B------:R-:W-:Y:S04]  /*57220*/  STL.64 [R1+0x2d68], R216 ;  /* 0x002d68d801007387 */ /* 0x000fe80000100a00 */
[----:B------:R1:W-:Y:S02]  /*57230*/  STL.64 [R1+0x2d70], R218 ;  /* 0x002d70da01007387 */ /* 0x0003e40000100a00 */
[----:B-1----:R-:W-:-:S02]  /*57240*/  IMAD.WIDE R218, R244, 0x4, R200 ;  /* 0x00000004f4da7825 */ /* 0x002fc400078e02c8 */
[----:B------:R-:W3:Y:S02]  /*57250*/  LDL.LU.64 R200, [R1+0x2fa8] ;  /* 0x002fa80001c87983 */ /* 0x000ee40000300a00 */
[----:B------:R-:W-:-:S05]  /*57260*/  IMAD.WIDE R216, R244, 0x4, R220 ;  /* 0x00000004f4d87825 */ /* 0x000fca00078e02dc */
[----:B------:R1:W-:Y:S01]  /*57270*/  STL.64 [R1+0x2d78], R216 ;  /* 0x002d78d801007387 */ /* 0x0003e20000100a00 */
[----:B------:R-:W-:-:S03]  /*57280*/  IMAD.WIDE R220, R244, 0x4, R224 ;  /* 0x00000004f4dc7825 */ /* 0x000fc600078e02e0 */
[----:B------:R1:W-:Y:S02]  /*57290*/  STL.64 [R1+0x2d80], R218 ;  /* 0x002d80da01007387 */ /* 0x0003e40000100a00 */
[----:B-1----:R-:W-:-:S05]  /*572a0*/  IMAD.WIDE R216, R244, 0x4, R222 ;  /* 0x00000004f4d87825 */ /* 0x002fca00078e02de */
[----:B------:R1:W-:Y:S01]  /*572b0*/  STL.64 [R1+0x2d88], R216 ;  /* 0x002d88d801007387 */ /* 0x0003e20000100a00 */
[----:B------:R-:W-:-:S03]  /*572c0*/  IMAD.WIDE R218, R244, 0x4, R226 ;  /* 0x00000004f4da7825 */ /* 0x000fc600078e02e2 */
[----:B------:R1:W-:Y:S02]  /*572d0*/  STL.64 [R1+0x2d90], R220 ;  /* 0x002d90dc01007387 */ /* 0x0003e40000100a00 */
[C---:B-1----:R-:W-:Y:S02]  /*572e0*/  IMAD.WIDE R216, R244.reuse, 0x4, R240 ;  /* 0x00000004f4d87825 */ /* 0x042fe400078e02f0 */
[----:B------:R-:W3:Y:S02]  /*572f0*/  LDL.LU.64 R240, [R1+0x2fa0] ;  /* 0x002fa00001f07983 */ /* 0x000ee40000300a00 */
[C---:B------:R-:W-:Y:S02]  /*57300*/  IMAD.WIDE R220, R244.reuse, 0x4, R228 ;  /* 0x00000004f4dc7825 */ /* 0x040fe400078e02e4 */
[----:B------:R1:W-:Y:S04]  /*57310*/  STL.64 [R1+0x2d98], R218 ;  /* 0x002d98da01007387 */ /* 0x0003e80000100a00 */
[----:B------:R4:W-:Y:S04]  /*57320*/  STL.64 [R1+0x2da0], R216 ;  /* 0x002da0d801007387 */ /* 0x0009e80000100a00 */
[----:B------:R-:W-:Y:S01]  /*57330*/  STL.64 [R1+0x2c48], R220 ;  /* 0x002c48dc01007387 */ /* 0x000fe20000100a00 */
[----:B-1----:R-:W-:-:S04]  /*57340*/  IMAD.WIDE R218, R244, 0x4, R230 ;  /* 0x00000004f4da7825 */ /* 0x002fc800078e02e6 */
[C---:B----4-:R-:W-:Y:S02]  /*57350*/  IMAD.WIDE R216, R244.reuse, 0x4, R250 ;  /* 0x00000004f4d87825 */ /* 0x050fe400078e02fa */
[----:B------:R-:W4:Y:S04]  /*57360*/  LDL.LU.64 R250, [R1+0xfa0] ;  /* 0x000fa00001fa7983 */ /* 0x000f280000300a00 */
[----:B------:R-:W-:Y:S04]  /*57370*/  STL.64 [R1+0x2da8], R218 ;  /* 0x002da8da01007387 */ /* 0x000fe80000100a00 */
[----:B------:R1:W-:Y:S02]  /*57380*/  STL.64 [R1+0x2db0], R216 ;  /* 0x002db0d801007387 */ /* 0x0003e40000100a00 */
[----:B-1----:R-:W-:-:S02]  /*57390*/  IMAD.WIDE R216, R244, 0x4, R242 ;  /* 0x00000004f4d87825 */ /* 0x002fc400078e02f2 */
[----:B------:R-:W4:Y:S02]  /*573a0*/  LDL.LU.64 R242, [R1+0x2fc0] ;  /* 0x002fc00001f27983 */ /* 0x000f240000300a00 */
[----:B------:R-:W-:-:S05]  /*573b0*/  IMAD.WIDE R202, R244, 0x4, R202 ;  /* 0x00000004f4ca7825 */ /* 0x000fca00078e02ca */
[----:B------:R1:W-:Y:S04]  /*573c0*/  STL.64 [R1+0x2db8], R202 ;  /* 0x002db8ca01007387 */ /* 0x0003e80000100a00 */
[----:B------:R1:W-:Y:S01]  /*573d0*/  STL.64 [R1+0x2dc0], R216 ;  /* 0x002dc0d801007387 */ /* 0x0003e20000100a00 */
[----:B------:R-:W-:-:S04]  /*573e0*/  IMAD.WIDE R218, R244, 0x4, R234 ;  /* 0x00000004f4da7825 */ /* 0x000fc800078e02ea */
[C---:B-1----:R-:W-:Y:S02]  /*573f0*/  IMAD.WIDE R202, R244.reuse, 0x4, R204 ;  /* 0x00000004f4ca7825 */ /* 0x042fe400078e02cc */
[----:B------:R-:W4:Y:S04]  /*57400*/  LDL.LU.64 R204, [R1+0x2fb8] ;  /* 0x002fb80001cc7983 */ /* 0x000f280000300a00 */
[----:B------:R1:W-:Y:S04]  /*57410*/  STL.64 [R1+0x2dc8], R202 ;  /* 0x002dc8ca01007387 */ /* 0x0003e80000100a00 */
[----:B------:R-:W-:Y:S01]  /*57420*/  STL.64 [R1+0x2dd0], R218 ;  /* 0x002dd0da01007387 */ /* 0x000fe20000100a00 */
[----:B------:R-:W-:-:S04]  /*57430*/  IMAD.WIDE R216, R244, 0x4, R236 ;  /* 0x00000004f4d87825 */ /* 0x000fc800078e02ec */
[C---:B-1----:R-:W-:Y:S02]  /*57440*/  IMAD.WIDE R202, R244.reuse, 0x4, R238 ;  /* 0x00000004f4ca7825 */ /* 0x042fe400078e02ee */
[----:B------:R-:W4:Y:S04]  /*57450*/  LDL.LU.64 R238, [R1+0x2fd0] ;  /* 0x002fd00001ee7983 */ /* 0x000f280000300a00 */
[----:B------:R1:W-:Y:S01]  /*57460*/  STL.64 [R1+0x2dd8], R216 ;  /* 0x002dd8d801007387 */ /* 0x0003e20000100a00 */
[----:B------:R-:W-:-:S03]  /*57470*/  IMAD.WIDE R208, R244, 0x4, R208 ;  /* 0x00000004f4d07825 */ /* 0x000fc600078e02d0 */
[----:B------:R2:W-:Y:S01]  /*57480*/  STL.64 [R1+0x2de0], R202 ;  /* 0x002de0ca01007387 */ /* 0x0005e20000100a00 */
[----:B-1----:R-:W-:-:S05]  /*57490*/  IMAD.WIDE R216, R244, 0x4, R232 ;  /* 0x00000004f4d87825 */ /* 0x002fca00078e02e8 */
[----:B------:R-:W-:Y:S04]  /*574a0*/  STL.64 [R1+0x2de8], R216 ;  /* 0x002de8d801007387 */ /* 0x000fe80000100a00 */
[----:B------:R-:W-:Y:S04]  /*574b0*/  STL.64 [R1+0x2df0], R208 ;  /* 0x002df0d001007387 */ /* 0x000fe80000100a00 */
[----:B------:R-:W4:Y:S01]  /*574c0*/  LDL.LU.64 R232, [R1+0x2e40] ;  /* 0x002e400001e87983 */ /* 0x000f220000300a00 */
[----:B--2---:R-:W-:-:S04]  /*574d0*/  IMAD.WIDE R202, R244, 0x4, R188 ;  /* 0x00000004f4ca7825 */ /* 0x004fc800078e02bc */
[C---:B------:R-:W-:Y:S01]  /*574e0*/  IMAD.WIDE R188, R244.reuse, 0x4, R210 ;  /* 0x00000004f4bc7825 */ /* 0x040fe200078e02d2 */
[----:B------:R-:W-:Y:S04]  /*574f0*/  STL.64 [R1+0x2df8], R202 ;  /* 0x002df8ca01007387 */ /* 0x000fe80000100a00 */
[----:B------:R-:W2:Y:S04]  /*57500*/  LDL.LU.64 R210, [R1+0x2ff0] ;  /* 0x002ff00001d27983 */ /* 0x000ea80000300a00 */
[----:B------:R1:W-:Y:S04]  /*57510*/  STL.64 [R1+0x2e00], R188 ;  /* 0x002e00bc01007387 */ /* 0x0003e80000100a00 */
[----:B------:R-:W2:Y:S04]  /*57520*/  LDL.LU.64 R220, [R1+0x2fe0] ;  /* 0x002fe00001dc7983 */ /* 0x000ea80000300a00 */
[----:B-1----:R-:W2:Y:S04]  /*57530*/  LDL.LU.64 R188, [R1+0x2fd8] ;  /* 0x002fd80001bc7983 */ /* 0x002ea80000300a00 */
[----:B------:R1:W-:Y:S02]  /*57540*/  LDGSTS.E [R0+0x1ae00], desc[UR74][R2.64], P5 ;  /* 0x1ae0000002007fae */ /* 0x0003e4000a9a104a */
[----:B-1----:R-:W-:-:S05]  /*57550*/  IMAD.WIDE R2, R244, 0x4, R2 ;  /* 0x00000004f4027825 */ /* 0x002fca00078e0202 */
[----:B------:R1:W-:Y:S04]  /*57560*/  STL.64 [R1+0x2e08], R2 ;  /* 0x002e080201007387 */ /* 0x0003e80000100a00 */
[----:B------:R-:W2:Y:S04]  /*57570*/  LDL.LU.64 R222, [R1+0x2e60] ;  /* 0x002e600001de7983 */ /* 0x000ea80000300a00 */
[----:B-1----:R-:W2:Y:S04]  /*57580*/  LDL.LU.64 R2, [R1+0x3140] ;  /* 0x0031400001027983 */ /* 0x002ea80000300a00 */
[----:B------:R-:W2:Y:S04]  /*57590*/  LDL.LU.64 R224, [R1+0x3000] ;  /* 0x0030000001e07983 */ /* 0x000ea80000300a00 */
[----:B------:R-:W2:Y:S04]  /*575a0*/  LDL.LU.64 R236, [R1+0x2ff8] ;  /* 0x002ff80001ec7983 */ /* 0x000ea80000300a00 */
[----:B---3--:R1:W-:Y:S02]  /*575b0*/  LDGSTS.E [R0+0x1ae80], desc[UR74][R200.64], P0 ;  /* 0x1ae80000c8007fae */ /* 0x0083e400081a104a */
[----:B-1----:R-:W-:-:S05]  /*575c0*/  IMAD.WIDE R200, R244, 0x4, R200 ;  /* 0x00000004f4c87825 */ /* 0x002fca00078e02c8 */
[----:B------:R1:W-:Y:S04]  /*575d0*/  STL.64 [R1+0x2e10], R200 ;  /* 0x002e10c801007387 */ /* 0x0003e80000100a00 */
[----:B-1----:R-:W3:Y:S04]  /*575e0*/  LDL.LU.64 R200, [R1+0x2e80] ;  /* 0x002e800001c87983 */ /* 0x002ee80000300a00 */
[----:B------:R-:W3:Y:S04]  /*575f0*/  LDL.LU.64 R208, [R1+0x3160] ;  /* 0x0031600001d07983 */ /* 0x000ee80000300a00 */
[----:B------:R-:W-:Y:S01]  /*57600*/  LDGSTS.E [R0+0x1af00], desc[UR74][R240.64], P1 ;  /* 0x1af00000f0007fae */ /* 0x000fe200089a104a */
[----:B------:R-:W-:-:S03]  /*57610*/  IMAD.WIDE R202, R244, 0x4, R240 ;  /* 0x00000004f4ca7825 */ /* 0x000fc600078e02f0 */
[----:B------:R-:W3:Y:S04]  /*57620*/  LDL.LU.64 R240, [R1+0x3150] ;  /* 0x0031500001f07983 */ /* 0x000ee80000300a00 */
[----:B------:R1:W-:Y:S04]  /*57630*/  STL.64 [R1+0x2e18], R202 ;  /* 0x002e18ca01007387 */ /* 0x0003e80000100a00 */
[----:B----4-:R-:W-:Y:S01]  /*57640*/  LDGSTS.E [R0+0x1af80], desc[UR74][R250.64], P3 ;  /* 0x1af80000fa007fae */ /* 0x010fe200099a104a */
[----:B-1----:R-:W-:-:S03]  /*57650*/  IMAD.WIDE R202, R244, 0x4, R250 ;  /* 0x00000004f4ca7825 */ /* 0x002fc600078e02fa */
[----:B------:R-:W4:Y:S04]  /*57660*/  LDL.LU.64 R250, [R1+0x3148] ;  /* 0x0031480001fa7983 */ /* 0x000f280000300a00 */
[----:B------:R1:W-:Y:S01]  /*57670*/  STL.64 [R1+0x2e20], R202 ;  /* 0x002e20ca01007387 */ /* 0x0003e20000100a00 */
[----:B------:R-:W-:-:S03]  /*57680*/  IMAD.WIDE R216, R244, 0x4, R242 ;  /* 0x00000004f4d87825 */ /* 0x000fc600078e02f2 */
[----:B------:R-:W4:Y:S04]  /*57690*/  LDL.LU.64 R242, [R1+0xf98] ;  /* 0x000f980001f27983 */ /* 0x000f280000300a00 */
[----:B------:R-:W-:Y:S04]  /*576a0*/  STL.64 [R1+0x2e28], R216 ;  /* 0x002e28d801007387 */ /* 0x000fe80000100a00 */
[----:B------:R-:W4:Y:S04]  /*576b0*/  LDL.LU.64 R226, [R1+0x3180] ;  /* 0x0031800001e27983 */ /* 0x000f280000300a00 */
[----:B------:R-:W4:Y:S01]  /*576c0*/  LDL.LU.64 R228, [R1+0x3170] ;  /* 0x0031700001e47983 */ /* 0x000f220000300a00 */
[----:B-1----:R-:W-:-:S05]  /*576d0*/  IMAD.WIDE R202, R244, 0x4, R204 ;  /* 0x00000004f4ca7825 */ /* 0x002fca00078e02cc */
[----:B------:R1:W-:Y:S04]  /*576e0*/  STL.64 [R1+0x2e30], R202 ;  /* 0x002e30ca01007387 */ /* 0x0003e80000100a00 */
[----:B------:R-:W4:Y:S04]  /*576f0*/  LDL.LU.64 R204, [R1+0x3168] ;  /* 0x0031680001cc7983 */ /* 0x000f280000300a00 */
[----:B------:R-:W4:Y:S04]  /*57700*/  LDL.LU.64 R230, [R1+0xf90] ;  /* 0x000f900001e67983 */ /* 0x000f280000300a00 */
[----:B-1----:R-:W4:Y:S01]  /*57710*/  LDL.LU.64 R202, [R1+0x3198] ;  /* 0x0031980001ca7983 */ /* 0x002f220000300a00 */
[----:B------:R-:W-:-:S05]  /*57720*/  IMAD.WIDE R216, R244, 0x4, R238 ;  /* 0x00000004f4d87825 */ /* 0x000fca00078e02ee */
[----:B------:R1:W-:Y:S04]  /*57730*/  STL.64 [R1+0x2e38], R216 ;  /* 0x002e38d801007387 */ /* 0x0003e80000100a00 */
[----:B------:R-:W4:Y:S04]  /*57740*/  LDL.LU.64 R234, [R1+0x3190] ;  /* 0x0031900001ea7983 */ /* 0x000f280000300a00 */
[----:B------:R-:W4:Y:S01]  /*57750*/  LDL.LU.64 R238, [R1+0x3188] ;  /* 0x0031880001ee7983 */ /* 0x000f220000300a00 */
[----:B-1----:R-:W-:-:S03]  /*57760*/  IMAD.WIDE R216, R244, 0x4, R232 ;  /* 0x00000004f4d87825 */ /* 0x002fc600078e02e8 */
[----:B------:R-:W4:Y:S04]  /*57770*/  LDL.LU.64 R232, [R1+0xf88] ;  /* 0x000f880001e87983 */ /* 0x000f280000300a00 */
[----:B------:R1:W-:Y:S01]  /*57780*/  STL.64 [R1+0x2e40], R216 ;  /* 0x002e40d801007387 */ /* 0x0003e20000100a00 */
[----:B--2---:R-:W-:-:S03]  /*57790*/  IMAD.WIDE R218, R244, 0x4, R210 ;  /* 0x00000004f4da7825 */ /* 0x004fc600078e02d2 */
[----:B------:R-:W2:Y:S04]  /*577a0*/  LDL.LU.64 R210, [R1+0x31b0] ;  /* 0x0031b00001d27983 */ /* 0x000ea80000300a00 */
[----:B------:R1:W-:Y:S02]  /*577b0*/  STL.64 [R1+0x2e48], R218 ;  /* 0x002e48da01007387 */ /* 0x0003e40000100a00 */
[----:B-1----:R-:W-:-:S04]  /*577c0*/  IMAD.WIDE R216, R244, 0x4, R220 ;  /* 0x00000004f4d87825 */ /* 0x002fc800078e02dc */
[C---:B------:R-:W-:Y:S02]  /*577d0*/  IMAD.WIDE R218, R244.reuse, 0x4, R188 ;  /* 0x00000004f4da7825 */ /* 0x040fe400078e02bc */
[----:B------:R-:W2:Y:S04]  /*577e0*/  LDL.LU.64 R188, [R1+0x31a8] ;  /* 0x0031a80001bc7983 */ /* 0x000ea80000300a00 */
[----:B------:R-:W-:Y:S04]  /*577f0*/  STL.64 [R1+0x2e50], R216 ;  /* 0x002e50d801007387 */ /* 0x000fe80000100a00 */
[----:B------:R1:W-:Y:S02]  /*57800*/  STL.64 [R1+0x2e58], R218 ;  /* 0x002e58da01007387 */ /* 0x0003e40000100a00 */
[----:B-1----:R-:W-:-:S02]  /*57810*/  IMAD.WIDE R218, R244, 0x4, R2 ;  /* 0x00000004f4da7825 */ /* 0x002fc400078e0202 */
[----:B------:R-:W2:Y:S02]  /*57820*/  LDL.LU.64 R2, [R1+0x31a0] ;  /* 0x0031a00001027983 */ /* 0x000ea40000300a00 */
[----:B------:R-:W-:-:S05]  /*57830*/  IMAD.WIDE R216, R244, 0x4, R222 ;  /* 0x00000004f4d87825 */ /* 0x000fca00078e02de */
[----:B------:R1:W-:Y:S04]  /*57840*/  STL.64 [R1+0x2e60], R216 ;  /* 0x002e60d801007387 */ /* 0x0003e80000100a00 */
[----:B------:R1:W-:Y:S02]  /*57850*/  STL.64 [R1+0x2e68], R218 ;  /* 0x002e68da01007387 */ /* 0x0003e40000100a00 */
[----:B-1----:R-:W-:-:S04]  /*57860*/  IMAD.WIDE R216, R244, 0x4, R224 ;  /* 0x00000004f4d87825 */ /* 0x002fc800078e02e0 */
[C---:B------:R-:W-:Y:S02]  /*57870*/  IMAD.WIDE R218, R244.reuse, 0x4, R236 ;  /* 0x00000004f4da7825 */ /* 0x040fe400078e02ec */
[----:B------:R-:W2:Y:S04]  /*57880*/  LDL.LU.64 R236, [R1+0xf80] ;  /* 0x000f800001ec7983 */ /* 0x000ea80000300a00 */
[----:B------:R3:W-:Y:S04]  /*57890*/  STL.64 [R1+0x2e70], R216 ;  /* 0x002e70d801007387 */ /* 0x0007e80000100a00 */
[----:B------:R1:W-:Y:S01]  /*578a0*/  STL.64 [R1+0x2e78], R218 ;  /* 0x002e78da01007387 */ /* 0x0003e20000100a00 */
[----:B---3--:R-:W-:-:S03]  /*578b0*/  IMAD.WIDE R216, R244, 0x4, R200 ;  /* 0x00000004f4d87825 */ /* 0x008fc600078e02c8 */
[----:B------:R-:W3:Y:S01]  /*578c0*/  LDL.LU.64 R200, [R1+0x31c8] ;  /* 0x0031c80001c87983 */ /* 0x000ee20000300a00 */
[----:B-1----:R-:W-:-:S03]  /*578d0*/  IMAD.WIDE R218, R244, 0x4, R208 ;  /* 0x00000004f4da7825 */ /* 0x002fc600078e02d0 */
[----:B------:R1:W-:Y:S04]  /*578e0*/  STL.64 [R1+0x2e80], R216 ;  /* 0x002e80d801007387 */ /* 0x0003e80000100a00 */
[----:B------:R-:W3:Y:S04]  /*578f0*/  LDL.LU.64 R208, [R1+0x31c0] ;  /* 0x0031c00001d07983 */ /* 0x000ee80000300a00 */
[----:B------:R4:W-:Y:S01]  /*57900*/  STL.64 [R1+0x2e88], R218 ;  /* 0x002e88da01007387 */ /* 0x0009e20000100a00 */
[----:B-1----:R-:W-:-:S03]  /*57910*/  IMAD.WIDE R216, R244, 0x4, R240 ;  /* 0x00000004f4d87825 */ /* 0x002fc600078e02f0 */
[----:B------:R-:W3:Y:S04]  /*57920*/  LDL.LU.64 R240, [R1+0x31b8] ;  /* 0x0031b80001f07983 */ /* 0x000ee80000300a00 */
[----:B------:R1:W-:Y:S01]  /*57930*/  STL.64 [R1+0x2e90], R216 ;  /* 0x002e90d801007387 */ /* 0x0003e20000100a00 */
[----:B----4-:R-:W-:-:S03]  /*57940*/  IMAD.WIDE R218, R244, 0x4, R250 ;  /* 0x00000004f4da7825 */ /* 0x010fc600078e02fa */
[----:B------:R-:W4:Y:S04]  /*57950*/  LDL.LU.64 R250, [R1+0x2f40] ;  /* 0x002f400001fa7983 */ /* 0x000f280000300a00 */
[----:B------:R-:W-:Y:S01]  /*57960*/  STL.64 [R1+0x2e98], R218 ;  /* 0x002e98da01007387 */ /* 0x000fe20000100a00 */
[----:B-1----:R-:W-:-:S03]  /*57970*/  IMAD.WIDE R216, R244, 0x4, R242 ;  /* 0x00000004f4d87825 */ /* 0x002fc600078e02f2 */
[----:B------:R-:W4:Y:S01]  /*57980*/  LDL.LU.64 R242, [R1+0x31e0] ;  /* 0x0031e00001f27983 */ /* 0x000f220000300a00 */
[----:B------:R-:W-:-:S03]  /*57990*/  IMAD.WIDE R220, R244, 0x4, R226 ;  /* 0x00000004f4dc7825 */ /* 0x000fc600078e02e2 */
[----:B------:R1:W-:Y:S04]  /*579a0*/  STL.64 [R1+0x2ea0], R216 ;  /* 0x002ea0d801007387 */ /* 0x0003e80000100a00 */
[----:B------:R-:W-:Y:S01]  /*579b0*/  STL.64 [R1+0x2ea8], R220 ;  /* 0x002ea8dc01007387 */ /* 0x000fe20000100a00 */
[----:B-1----:R-:W-:-:S04]  /*579c0*/  IMAD.WIDE R216, R244, 0x4, R228 ;  /* 0x00000004f4d87825 */ /* 0x002fc800078e02e4 */
[C---:B------:R-:W-:Y:S02]  /*579d0*/  IMAD.WIDE R218, R244.reuse, 0x4, R204 ;  /* 0x00000004f4da7825 */ /* 0x040fe400078e02cc */
[----:B------:R-:W4:Y:S04]  /*579e0*/  LDL.LU.64 R204, [R1+0x31d8] ;  /* 0x0031d80001cc7983 */ /* 0x000f280000300a00 */
[----:B------:R1:W-:Y:S04]  /*579f0*/  STL.64 [R1+0x2eb0], R216 ;  /* 0x002eb0d801007387 */ /* 0x0003e80000100a00 */
[----:B------:R1:W-:Y:S02]  /*57a00*/  STL.64 [R1+0x2ec0], R218 ;  /* 0x002ec0da01007387 */ /* 0x0003e40000100a00 */
[----:B-1----:R-:W-:-:S04]  /*57a10*/  IMAD.WIDE R216, R244, 0x4, R230 ;  /* 0x00000004f4d87825 */ /* 0x002fc800078e02e6 */
[C---:B------:R-:W-:Y:S01]  /*57a20*/  IMAD.WIDE R218, R244.reuse, 0x4, R202 ;  /* 0x00000004f4da7825 */ /* 0x040fe200078e02ca */
[----:B------:R1:W-:Y:S03]  /*57a30*/  STL.64 [R1+0x2ed0], R216 ;  /* 0x002ed0d801007387 */ /* 0x0003e60000100a00 */
[C---:B------:R-:W-:Y:S01]  /*57a40*/  IMAD.WIDE R202, R244.reuse, 0x4, R234 ;  /* 0x00000004f4ca7825 */ /* 0x040fe200078e02ea */
[----:B------:R-:W-:Y:S03]  /*57a50*/  STL.64 [R1+0x2ee8], R218 ;  /* 0x002ee8da01007387 */ /* 0x000fe60000100a00 */
[C---:B-1----:R-:W-:Y:S02]  /*57a60*/  IMAD.WIDE R216, R244.reuse, 0x4, R238 ;  /* 0x00000004f4d87825 */ /* 0x042fe400078e02ee */
[----:B------:R-:W4:Y:S04]  /*57a70*/  LDL.LU.64 R238, [R1+0x31d0] ;  /* 0x0031d00001ee7983 */ /* 0x000f280000300a00 */
[----:B------:R1:W-:Y:S04]  /*57a80*/  STL.64 [R1+0x2ef0], R202 ;  /* 0x002ef0ca01007387 */ /* 0x0003e80000100a00 */
[----:B------:R-:W-:Y:S01]  /*57a90*/  STL.64 [R1+0x2ef8], R216 ;  /* 0x002ef8d801007387 */ /* 0x000fe20000100a00 */
[----:B-1----:R-:W-:-:S03]  /*57aa0*/  IMAD.WIDE R202, R244, 0x4, R232 ;  /* 0x00000004f4ca7825 */ /* 0x002fc600078e02e8 */
[----:B------:R-:W4:Y:S04]  /*57ab0*/  LDL.LU.64 R232, [R1+0x2f60] ;  /* 0x002f600001e87983 */ /* 0x000f280000300a00 */
[----:B------:R1:W-:Y:S04]  /*57ac0*/  STL.64 [R1+0x2f00], R202 ;  /* 0x002f00ca01007387 */ /* 0x0003e80000100a00 */
[----:B--2---:R-:W-:Y:S01]  /*57ad0*/  LDGSTS.E [R0+0x1be00], desc[UR74][R210.64], P5 ;  /* 0x1be00000d2007fae */ /* 0x004fe2000a9a104a */
[----:B-1----:R-:W-:-:S03]  /*57ae0*/  IMAD.WIDE R202, R244, 0x4, R210 ;  /* 0x00000004f4ca7825 */ /* 0x002fc600078e02d2 */
[----:B------:R-:W2:Y:S04]  /*57af0*/  LDL.LU.64 R210, [R1+0x31f8] ;  /* 0x0031f80001d27983 */ /* 0x000ea80000300a00 */
[----:B------:R1:W-:Y:S04]  /*57b00*/  STL.64 [R1+0x2f08], R202 ;  /* 0x002f08ca01007387 */ /* 0x0003e80000100a00 */
[----:B------:R-:W-:Y:S01]  /*57b10*/  LDGSTS.E [R0+0x1be80], desc[UR74][R188.64], P0 ;  /* 0x1be80000bc007fae */ /* 0x000fe200081a104a */
[----:B-1----:R-:W-:-:S03]  /*57b20*/  IMAD.WIDE R202, R244, 0x4, R188 ;  /* 0x00000004f4ca7825 */ /* 0x002fc600078e02bc */
[----:B------:R-:W2:Y:S04]  /*57b30*/  LDL.LU.64 R188, [R1+0x31f0] ;  /* 0x0031f00001bc7983 */ /* 0x000ea80000300a00 */
[----:B------:R1:W-:Y:S04]  /*57b40*/  STL.64 [R1+0x2f10], R202 ;  /* 0x002f10ca01007387 */ /* 0x0003e80000100a00 */
[----:B------:R2:W-:Y:S01]  /*57b50*/  LDGSTS.E [R0+0x1bf00], desc[UR74][R2.64], P1 ;  /* 0x1bf0000002007fae */ /* 0x0005e200089a104a */
[----:B-1----:R-:W-:-:S03]  /*57b60*/  IMAD.WIDE R202, R244, 0x4, R2 ;  /* 0x00000004f4ca7825 */ /* 0x002fc600078e0202 */
[----:B------:R-:W2:Y:S04]  /*57b70*/  LDL.LU.64 R2, [R1+0x31e8] ;  /* 0x0031e80001027983 */ /* 0x000ea80000300a00 */
[----:B------:R3:W-:Y:S01]  /*57b80*/  STL.64 [R1+0x2f18], R202 ;  /* 0x002f18ca01007387 */ /* 0x0007e20000100a00 */
[----:B------:R-:W-:-:S03]  /*57b90*/  IMAD.WIDE R216, R244, 0x4, R236 ;  /* 0x00000004f4d87825 */ /* 0x000fc600078e02ec */
[----:B------:R-:W-:Y:S01]  /*57ba0*/  LDGSTS.E [R0+0x1bf80], desc[UR74][R236.64], P3 ;  /* 0x1bf80000ec007fae */ /* 0x000fe200099a104a */
[----:B---3--:R-:W-:-:S03]  /*57bb0*/  IMAD.WIDE R202, R244, 0x4, R200 ;  /* 0x00000004f4ca7825 */ /* 0x008fc600078e02c8 */
[----:B------:R-:W3:Y:S04]  /*57bc0*/  LDL.LU.64 R200, [R1+0x2c40] ;  /* 0x002c400001c87983 */ /* 0x000ee80000300a00 */
[----:B------:R1:W-:Y:S04]  /*57bd0*/  STL.64 [R1+0x2f20], R216 ;  /* 0x002f20d801007387 */ /* 0x0003e80000100a00 */
[----:B------:R1:W-:Y:S02]  /*57be0*/  STL.64 [R1+0x2f28], R202 ;  /* 0x002f28ca01007387 */ /* 0x0003e40000100a00 */
[----:B-1----:R-:W-:-:S02]  /*57bf0*/  IMAD.WIDE R216, R244, 0x4, R208 ;  /* 0x00000004f4d87825 */ /* 0x002fc400078e02d0 */
[----:B------:R-:W3:Y:S02]  /*57c00*/  LDL.LU.64 R208, [R1+0x3208] ;  /* 0x0032080001d07983 */ /* 0x000ee40000300a00 */
[C---:B------:R-:W-:Y:S02]  /*57c10*/  IMAD.WIDE R202, R244.reuse, 0x4, R240 ;  /* 0x00000004f4ca7825 */ /* 0x040fe400078e02f0 */
[----:B------:R4:W-:Y:S04]  /*57c20*/  STL.64 [R1+0x2f30], R216 ;  /* 0x002f30d801007387 */ /* 0x0009e80000100a00 */
[----:B------:R-:W3:Y:S04]  /*57c30*/  LDL.LU.64 R240, [R1+0x3200] ;  /* 0x0032000001f07983 */ /* 0x000ee80000300a00 */
[----:B------:R1:W-:Y:S01]  /*57c40*/  STL.64 [R1+0x2f38], R202 ;  /* 0x002f38ca01007387 */ /* 0x0003e20000100a00 */
[----:B----4-:R-:W-:-:S03]  /*57c50*/  IMAD.WIDE R216, R244, 0x4, R250 ;  /* 0x00000004f4d87825 */ /* 0x010fc600078e02fa */
[----:B------:R-:W4:Y:S04]  /*57c60*/  LDL.LU.64 R250, [R1+0x3210] ;  /* 0x0032100001fa7983 */ /* 0x000f280000300a00 */
[----:B------:R-:W-:Y:S04]  /*57c70*/  STL.64 [R1+0x2f40], R216 ;  /* 0x002f40d801007387 */ /* 0x000fe80000100a00 */
[----:B------:R-:W4:Y:S01]  /*57c80*/  LDL.LU.64 R218, [R1+0xec8] ;  /* 0x000ec80001da7983 */ /* 0x000f220000300a00 */
[----:B-1----:R-:W-:-:S03]  /*57c90*/  IMAD.WIDE R202, R244, 0x4, R242 ;  /* 0x00000004f4ca7825 */ /* 0x002fc600078e02f2 */
[----:B------:R-:W4:Y:S04]  /*57ca0*/  LDL.LU.64 R220, [R1+0x3228] ;  /* 0x0032280001dc7983 */ /* 0x000f280000300a00 */
[----:B------:R1:W-:Y:S04]  /*57cb0*/  STL.64 [R1+0x2f48], R202 ;  /* 0x002f48ca01007387 */ /* 0x0003e80000100a00 */
[----:B------:R-:W4:Y:S04]  /*57cc0*/  LDL.LU.64 R242, [R1+0x3220] ;  /* 0x0032200001f27983 */ /* 0x000f280000300a00 */
[----:B------:R-:W4:Y:S04]  /*57cd0*/  LDL.LU.64 R222, [R1+0x3240] ;  /* 0x0032400001de7983 */ /* 0x000f280000300a00 */
[----:B------:R-:W4:Y:S01]  /*57ce0*/  LDL.LU.64 R224, [R1+0x3238] ;  /* 0x0032380001e07983 */ /* 0x000f220000300a00 */
[----:B-1----:R-:W-:-:S05]  /*57cf0*/  IMAD.WIDE R202, R244, 0x4, R204 ;  /* 0x00000004f4ca7825 */ /* 0x002fca00078e02cc */
[----:B------:R1:W-:Y:S04]  /*57d00*/  STL.64 [R1+0x2f50], R202 ;  /* 0x002f50ca01007387 */ /* 0x0003e80000100a00 */
[----:B------:R-:W4:Y:S04]  /*57d10*/  LDL.LU.64 R226, [R1+0x3230] ;  /* 0x0032300001e27983 */ /* 0x000f280000300a00 */
[----:B------:R-:W4:Y:S04]  /*57d20*/  LDL.LU.64 R204, [R1+0x2fc8] ;  /* 0x002fc80001cc7983 */ /* 0x000f280000300a00 */
[----:B------:R-:W4:Y:S01]  /*57d30*/  LDL.LU.64 R228, [R1+0x3258] ;  /* 0x0032580001e47983 */ /* 0x000f220000300a00 */
[----:B-1----:R-:W-:-:S03]  /*57d40*/  IMAD.WIDE R202, R244, 0x4, R238 ;  /* 0x00000004f4ca7825 */ /* 0x002fc600078e02ee */
[----:B------:R-:W4:Y:S04]  /*57d50*/  LDL.LU.64 R238, [R1+0x3250] ;  /* 0x0032500001ee7983 */ /* 0x000f280000300a00 */
[----:B------:R2:W-:Y:S01]  /*57d60*/  STL.64 [R1+0x2f58], R202 ;  /* 0x002f58ca01007387 */ /* 0x0005e20000100a00 */
[----:B------:R-:W-:-:S03]  /*57d70*/  IMAD.WIDE R216, R244, 0x4, R232 ;  /* 0x00000004f4d87825 */ /* 0x000fc600078e02e8 */
[----:B------:R-:W4:Y:S04]  /*57d80*/  LDL.LU.64 R232, [R1+0x3248] ;  /* 0x0032480001e87983 */ /* 0x000f280000300a00 */
[----:B------:R-:W-:Y:S04]  /*57d90*/  STL.64 [R1+0x2f60], R216 ;  /* 0x002f60d801007387 */ /* 0x000fe80000100a00 */
[----:B------:R-:W4:Y:S01]  /*57da0*/  LDL.LU.64 R230, [R1+0x2fe8] ;  /* 0x002fe80001e67983 */ /* 0x000f220000300a00 */
[----:B--2---:R-:W-:-:S03]  /*57db0*/  IMAD.WIDE R202, R244, 0x4, R210 ;  /* 0x00000004f4ca7825 */ /* 0x004fc600078e02d2 */
[----:B------:R-:W2:Y:S04]  /*57dc0*/  LDL.LU.64 R210, [R1+0x3270] ;  /* 0x0032700001d27983 */ /* 0x000ea80000300a00 */
[----:B------:R1:W-:Y:S04]  /*57dd0*/  STL.64 [R1+0x2f68], R202 ;  /* 0x002f68ca01007387 */ /* 0x0003e80000100a00 */
[----:B-1----:R-:W2:Y:S01]  /*57de0*/  LDL.LU.64 R202, [R1+0x3268] ;  /* 0x0032680001ca7983 */ /* 0x002ea20000300a00 */
[----:B------:R-:W-:-:S03]  /*57df0*/  IMAD.WIDE R216, R244, 0x4, R188 ;  /* 0x00000004f4d87825 */ /* 0x000fc600078e02bc */
[----:B------:R-:W2:Y:S04]  /*57e00*/  LDL.LU.64 R188, [R1+0x3260] ;  /* 0x0032600001bc7983 */ /* 0x000ea80000300a00 */
[----:B------:R-:W-:Y:S04]  /*57e10*/  STL.64 [R1+0x2f70], R216 ;  /* 0x002f70d801007387 */ /* 0x000fe80000100a00 */
[----:B------:R-:W2:Y:S04]  /*57e20*/  LDL.LU.64 R234, [R1+0x3008] ;  /* 0x0030080001ea7983 */ /* 0x000ea80000300a00 */
[----:B------:R-:W2:Y:S01]  /*57e30*/  LDL.LU.64 R236, [R1+0x3860] ;  /* 0x0038600001ec7983 */ /* 0x000ea20000300a00 */
[----:B------:R-:W-:-:S05]  /*57e40*/  IMAD.WIDE R2, R244, 0x4, R2 ;  /* 0x00000004f4027825 */ /* 0x000fca00078e0202 */
[----:B------:R1:W-:Y:S04]  /*57e50*/  STL.64 [R1+0x2f78], R2 ;  /* 0x002f780201007387 */ /* 0x0003e80000100a00 */
[----:B-1----:R-:W2:Y:S01]  /*57e60*/  LDL.LU.64 R2, [R1+0x3758] ;  /* 0x0037580001027983 */ /* 0x002ea20000300a00 */
[----:B---3--:R-:W-:-:S03]  /*57e70*/  IMAD.WIDE R216, R244, 0x4, R200 ;  /* 0x00000004f4d87825 */ /* 0x008fc600078e02c8 */
[----:B------:R-:W3:Y:S04]  /*57e80*/  LDL.LU.64 R200, [R1+0x3640] ;  /* 0x0036400001c87983 */ /* 0x000ee80000300a00 */
[----:B------:R1:W-:Y:S02]  /*57e90*/  STL.64 [R1+0x2c40], R216 ;  /* 0x002c40d801007387 */ /* 0x0003e40000100a00 */
[C---:B-1----:R-:W-:Y:S02]  /*57ea0*/  IMAD.WIDE R216, R244.reuse, 0x4, R208 ;  /* 0x00000004f4d87825 */ /* 0x042fe400078e02d0 */
[----:B------:R-:W3:Y:S04]  /*57eb0*/  LDL.LU.64 R208, [R1+0x30a0] ;  /* 0x0030a00001d07983 */ /* 0x000ee80000300a00 */
[----:B------:R1:W-:Y:S02]  /*57ec0*/  STL.64 [R1+0x2f80], R216 ;  /* 0x002f80d801007387 */ /* 0x0003e40000100a00 */
[----:B-1----:R-:W-:-:S02]  /*57ed0*/  IMAD.WIDE R216, R244, 0x4, R240 ;  /* 0x00000004f4d87825 */ /* 0x002fc400078e02f0 */
[----:B------:R-:W3:Y:S04]  /*57ee0*/  LDL.LU.64 R240, [R1+0x3858] ;  /* 0x0038580001f07983 */ /* 0x000ee80000300a00 */
[----:B------:R4:W-:Y:S02]  /*57ef0*/  STL.64 [R1+0x2f88], R216 ;  /* 0x002f88d801007387 */ /* 0x0009e40000100a00 */
[C---:B----4-:R-:W-:Y:S02]  /*57f00*/  IMAD.WIDE R216, R244.reuse, 0x4, R250 ;  /* 0x00000004f4d87825 */ /* 0x050fe400078e02fa */
[----:B------:R-:W4:Y:S02]  /*57f10*/  LDL.LU.64 R250, [R1+0x3750] ;  /* 0x0037500001fa7983 */ /* 0x000f240000300a00 */
[----:B------:R-:W-:-:S02]  /*57f20*/  IMAD.WIDE R218, R244, 0x4, R218 ;  /* 0x00000004f4da7825 */ /* 0x000fc400078e02da */
[----:B------:R-:W-:Y:S04]  /*57f30*/  STL.64 [R1+0x2f90], R216 ;  /* 0x002f90d801007387 */ /* 0x000fe80000100a00 */
[----:B------:R1:W-:Y:S02]  /*57f40*/  STL.64 [R1+0x2f98], R218 ;  /* 0x002f98da01007387 */ /* 0x0003e40000100a00 */
[C---:B-1----:R-:W-:Y:S02]  /*57f50*/  IMAD.WIDE R218, R244.reuse, 0x4, R242 ;  /* 0x00000004f4da7825 */ /* 0x042fe400078e02f2 */
[----:B------:R-:W4:Y:S02]  /*57f60*/  LDL.LU.64 R242, [R1+0x3648] ;  /* 0x0036480001f27983 */ /* 0x000f240000300a00 */
[----:B------:R-:W-:-:S05]  /*57f70*/  IMAD.WIDE R216, R244, 0x4, R220 ;  /* 0x00000004f4d87825 */ /* 0x000fca00078e02dc */
[----:B------:R1:W-:Y:S01]  /*57f80*/  STL.64 [R1+0x2fa0], R216 ;  /* 0x002fa0d801007387 */ /* 0x0003e20000100a00 */
[----:B------:R-:W-:-:S03]  /*57f90*/  IMAD.WIDE R220, R244, 0x4, R224 ;  /* 0x00000004f4dc7825 */ /* 0x000fc600078e02e0 */
[----:B------:R1:W-:Y:S02]  /*57fa0*/  STL.64 [R1+0x2fa8], R218 ;  /* 0x002fa8da01007387 */ /* 0x0003e40000100a00 */
[----:B-1----:R-:W-:-:S04]  /*57fb0*/  IMAD.WIDE R216, R244, 0x4, R222 ;  /* 0x00000004f4d87825 */ /* 0x002fc800078e02de */
[C---:B------:R-:W-:Y:S01]  /*57fc0*/  IMAD.WIDE R218, R244.reuse, 0x4, R226 ;  /* 0x00000004f4da7825 */ /* 0x040fe200078e02e2 */
[----:B------:R1:W-:Y:S04]  /*57fd0*/  STL.64 [R1+0x2fb0], R216 ;  /* 0x002fb0d801007387 */ /* 0x0003e80000100a00 */
[----:B------:R-:W-:Y:S01]  /*57fe0*/  STL.64 [R1+0x2fb8], R220 ;  /* 0x002fb8dc01007387 */ /* 0x000fe20000100a00 */
[----:B-1----:R-:W-:-:S03]  /*57ff0*/  IMAD.WIDE R216, R244, 0x4, R204 ;  /* 0x00000004f4d87825 */ /* 0x002fc600078e02cc */
[----:B------:R-:W4:Y:S04]  /*58000*/  LDL.LU.64 R204, [R1+0x30b8] ;  /* 0x0030b80001cc7983 */ /* 0x000f280000300a00 */
[----:B------:R1:W-:Y:S04]  /*58010*/  STL.64 [R1+0x2fc0], R218 ;  /* 0x002fc0da01007387 */ /* 0x0003e80000100a00 */
[----:B------:R1:W-:Y:S02]  /*58020*/  STL.64 [R1+0x2fc8], R216 ;  /* 0x002fc8d801007387 */ /* 0x0003e40000100a00 */
[----:B-1----:R-:W-:-:S04]  /*58030*/  IMAD.WIDE R218, R244, 0x4, R228 ;  /* 0x00000004f4da7825 */ /* 0x002fc800078e02e4 */
[C---:B------:R-:W-:Y:S02]  /*58040*/  IMAD.WIDE R216, R244.reuse, 0x4, R238 ;  /* 0x00000004f4d87825 */ /* 0x040fe400078e02ee */
[----:B------:R-:W4:Y:S04]  /*58050*/  LDL.LU.64 R238, [R1+0x3850] ;  /* 0x0038500001ee7983 */ /* 0x000f280000300a00 */
[----:B------:R1:W-:Y:S04]  /*58060*/  STL.64 [R1+0x2fd0], R218 ;  /* 0x002fd0da01007387 */ /* 0x0003e80000100a00 */
[----:B------:R1:W-:Y:S02]  /*58070*/  STL.64 [R1+0x2fd8], R216 ;  /* 0x002fd8d801007387 */ /* 0x0003e40000100a00 */
[----:B-1----:R-:W-:-:S02]  /*58080*/  IMAD.WIDE R218, R244, 0x4, R232 ;  /* 0x00000004f4da7825 */ /* 0x002fc400078e02e8 */
[----:B------:R-:W4:Y:S02]  /*58090*/  LDL.LU.64 R232, [R1+0x3748] ;  /* 0x0037480001e87983 */ /* 0x000f240000300a00 */
[C---:B------:R-:W-:Y:S02]  /*580a0*/  IMAD.WIDE R216, R244.reuse, 0x4, R230 ;  /* 0x00000004f4d87825 */ /* 0x040fe400078e02e6 */
[----:B------:R2:W-:Y:S02]  /*580b0*/  STL.64 [R1+0x2fe0], R218 ;  /* 0x002fe0da01007387 */ /* 0x0005e40000100a00 */
[C---:B--2---:R-:W-:Y:S02]  /*580c0*/  IMAD.WIDE R218, R244.reuse, 0x4, R210 ;  /* 0x00000004f4da7825 */ /* 0x044fe400078e02d2 */
[----:B------:R-:W2:Y:S04]  /*580d0*/  LDL.LU.64 R210, [R1+0x3638] ;  /* 0x0036380001d27983 */ /* 0x000ea80000300a00 */
[----:B------:R1:W-:Y:S04]  /*580e0*/  STL.64 [R1+0x2fe8], R216 ;  /* 0x002fe8d801007387 */ /* 0x0003e80000100a00 */
[----:B------:R1:W-:Y:S02]  /*580f0*/  STL.64 [R1+0x2ff0], R218 ;  /* 0x002ff0da01007387 */ /* 0x0003e40000100a00 */
[----:B-1----:R-:W-:-:S04]  /*58100*/  IMAD.WIDE R216, R244, 0x4, R202 ;  /* 0x00000004f4d87825 */ /* 0x002fc800078e02ca */
[C---:B------:R-:W-:Y:S02]  /*58110*/  IMAD.WIDE R202, R244.reuse, 0x4, R188 ;  /* 0x00000004f4ca7825 */ /* 0x040fe400078e02bc */
[----:B------:R-:W2:Y:S02]  /*58120*/  LDL.LU.64 R188, [R1+0x3088] ;  /* 0x0030880001bc7983 */ /* 0x000ea40000300a00 */
[C---:B------:R-:W-:Y:S02]  /*58130*/  IMAD.WIDE R218, R244.reuse, 0x4, R234 ;  /* 0x00000004f4da7825 */ /* 0x040fe400078e02ea */
[----:B------:R1:W-:Y:S04]  /*58140*/  STL.64 [R1+0x2ff8], R216 ;  /* 0x002ff8d801007387 */ /* 0x0003e80000100a00 */
[----:B------:R1:W-:Y:S04]  /*58150*/  STL.64 [R1+0x3000], R202 ;  /* 0x003000ca01007387 */ /* 0x0003e80000100a00 */
[----:B------:R-:W-:Y:S01]  /*58160*/  STL.64 [R1+0x3008], R218 ;  /* 0x003008da01007387 */ /* 0x000fe20000100a00 */
[----:B-1----:R-:W-:-:S04]  /*58170*/  IMAD.WIDE R216, R244, 0x4, R236 ;  /* 0x00000004f4d87825 */ /* 0x002fc800078e02ec */
[C---:B------:R-:W-:Y:S02]  /*58180*/  IMAD.WIDE R202, R244.reuse, 0x4, R2 ;  /* 0x00000004f4ca7825 */ /* 0x040fe400078e0202 */
[----:B------:R-:W2:Y:S04]  /*58190*/  LDL.LU.64 R2, [R1+0x3848] ;  /* 0x0038480001027983 */ /* 0x000ea80000300a00 */
[----:B------:R3:W-:Y:S04]  /*581a0*/  STL.64 [R1+0x7cb0], R216 ;  /* 0x007cb0d801007387 */ /* 0x0007e80000100a00 */
[----:B------:R1:W-:Y:S01]  /*581b0*/  STL.64 [R1+0x7ca8], R202 ;  /* 0x007ca8ca01007387 */ /* 0x0003e20000100a00 */
[----:B---3--:R-:W-:-:S03]  /*581c0*/  IMAD.WIDE R216, R244, 0x4, R200 ;  /* 0x00000004f4d87825 */ /* 0x008fc600078e02c8 */
[----:B------:R-:W3:Y:S04]  /*581d0*/  LDL.LU.64 R200, [R1+0x3740] ;  /* 0x0037400001c87983 */ /* 0x000ee80000300a00 */
[----:B------:R1:W-:Y:S02]  /*581e0*/  STL.64 [R1+0x7ca0], R216 ;  /* 0x007ca0d801007387 */ /* 0x0003e40000100a00 */
[C---:B-1----:R-:W-:Y:S02]  /*581f0*/  IMAD.WIDE R202, R244.reuse, 0x4, R208 ;  /* 0x00000004f4ca7825 */ /* 0x042fe400078e02d0 */
[----:B------:R-:W3:Y:S04]  /*58200*/  LDL.LU.64 R208, [R1+0x3630] ;  /* 0x0036300001d07983 */ /* 0x000ee80000300a00 */
[----:B------:R4:W-:Y:S01]  /*58210*/  STL.64 [R1+0x7c98], R202 ;  /* 0x007c98ca01007387 */ /* 0x0009e20000100a00 */
[----:B------:R-:W-:-:S03]  /*58220*/  IMAD.WIDE R216, R244, 0x4, R240 ;  /* 0x00000004f4d87825 */ /* 0x000fc600078e02f0 */
[----:B------:R-:W3:Y:S04]  /*58230*/  LDL.LU.64 R240, [R1+0x30c0] ;  /* 0x0030c00001f07983 */ /* 0x000ee80000300a00 */
[----:B------:R-:W-:Y:S04]  /*58240*/  STL.64 [R1+0x7c90], R216 ;  /* 0x007c90d801007387 */ /* 0x000fe80000100a00 */
[----:B------:R-:W3:Y:S04]  /*58250*/  LDL.LU.64 R218, [R1+0x3840] ;  /* 0x0038400001da7983 */ /* 0x000ee80000300a00 */
[----:B------:R-:W3:Y:S01]  /*58260*/  LDL.LU.64 R220, [R1+0x3738] ;  /* 0x0037380001dc7983 */ /* 0x000ee20000300a00 */
[----:B----4-:R-:W-:-:S05]  /*58270*/  IMAD.WIDE R202, R244, 0x4, R250 ;  /* 0x00000004f4ca7825 */ /* 0x010fca00078e02fa */
        /* <DEDUP_REMOVED lines=14> */
[----:B------:R2:W-:Y:S04]  /*58360*/  STL.64 [R1+0x7c70], R216 ;  /* 0x007c70d801007387 */ /* 0x0005e80000100a00 */
[----:B------:R-:W4:Y:S01]  /*58370*/  LDL.LU.64 R230, [R1+0x3618] ;  /* 0x0036180001e67983 */ /* 0x000f220000300a00 */
[----:B-1----:R-:W-:-:S03]  /*58380*/  IMAD.WIDE R202, R244, 0x4, R232 ;  /* 0x00000004f4ca7825 */ /* 0x002fc600078e02e8 */
[----:B------:R-:W4:Y:S04]  /*58390*/  LDL.LU.64 R232, [R1+0x3070] ;  /* 0x0030700001e87983 */ /* 0x000f280000300a00 */
[----:B------:R1:W-:Y:S01]  /*583a0*/  STL.64 [R1+0x7c68], R202 ;  /* 0x007c68ca01007387 */ /* 0x0003e20000100a00 */
[----:B--2---:R-:W-:-:S03]  /*583b0*/  IMAD.WIDE R216, R244, 0x4, R210 ;  /* 0x00000004f4d87825 */ /* 0x004fc600078e02d2 */
[----:B-1----:R-:W2:Y:S04]  /*583c0*/  LDL.LU.64 R202, [R1+0x3828] ;  /* 0x0038280001ca7983 */ /* 0x002ea80000300a00 */
[----:B------:R-:W2:Y:S04]  /*583d0*/  LDL.LU.64 R210, [R1+0x3720] ;  /* 0x0037200001d27983 */ /* 0x000ea80000300a00 */
[----:B------:R-:W-:Y:S04]  /*583e0*/  STL.64 [R1+0x7c60], R216 ;  /* 0x007c60d801007387 */ /* 0x000fe80000100a00 */
[----:B------:R-:W2:Y:S04]  /*583f0*/  LDL.LU.64 R234, [R1+0x3650] ;  /* 0x0036500001ea7983 */ /* 0x000ea80000300a00 */
[----:B------:R-:W2:Y:S01]  /*58400*/  LDL.LU.64 R236, [R1+0x30d0] ;  /* 0x0030d00001ec7983 */ /* 0x000ea20000300a00 */
[----:B------:R-:W-:-:S05]  /*58410*/  IMAD.WIDE R188, R244, 0x4, R188 ;  /* 0x00000004f4bc7825 */ /* 0x000fca00078e02bc */
[----:B------:R1:W-:Y:S04]  /*58420*/  STL.64 [R1+0x7c58], R188 ;  /* 0x007c58bc01007387 */ /* 0x0003e80000100a00 */
[----:B-1----:R-:W2:Y:S01]  /*58430*/  LDL.LU.64 R188, [R1+0x3820] ;  /* 0x0038200001bc7983 */ /* 0x002ea20000300a00 */
[----:B------:R-:W-:-:S03]  /*58440*/  IMAD.WIDE R216, R244, 0x4, R2 ;  /* 0x00000004f4d87825 */ /* 0x000fc600078e0202 */
[----:B------:R-:W2:Y:S04]  /*58450*/  LDL.LU.64 R2, [R1+0x3718] ;  /* 0x0037180001027983 */ /* 0x000ea80000300a00 */
[----:B------:R3:W-:Y:S02]  /*58460*/  STL.64 [R1+0x7c50], R216 ;  /* 0x007c50d801007387 */ /* 0x0007e40000100a00 */
[C---:B---3--:R-:W-:Y:S02]  /*58470*/  IMAD.WIDE R216, R244.reuse, 0x4, R200 ;  /* 0x00000004f4d87825 */ /* 0x048fe400078e02c8 */
[----:B------:R-:W3:Y:S04]  /*58480*/  LDL.LU.64 R200, [R1+0x3610] ;  /* 0x0036100001c87983 */ /* 0x000ee80000300a00 */
[----:B------:R1:W-:Y:S02]  /*58490*/  STL.64 [R1+0x7c48], R216 ;  /* 0x007c48d801007387 */ /* 0x0003e40000100a00 */
[----:B-1----:R-:W-:-:S02]  /*584a0*/  IMAD.WIDE R216, R244, 0x4, R208 ;  /* 0x00000004f4d87825 */ /* 0x002fc400078e02d0 */
[----:B------:R-:W3:Y:S04]  /*584b0*/  LDL.LU.64 R208, [R1+0x3068] ;  /* 0x0030680001d07983 */ /* 0x000ee80000300a00 */
[----:B------:R1:W-:Y:S02]  /*584c0*/  STL.64 [R1+0x7c40], R216 ;  /* 0x007c40d801007387 */ /* 0x0003e40000100a00 */
[C---:B-1----:R-:W-:Y:S02]  /*584d0*/  IMAD.WIDE R216, R244.reuse, 0x4, R240 ;  /* 0x00000004f4d87825 */ /* 0x042fe400078e02f0 */
[----:B------:R-:W3:Y:S02]  /*584e0*/  LDL.LU.64 R240, [R1+0x3818] ;  /* 0x0038180001f07983 */ /* 0x000ee40000300a00 */
[----:B------:R-:W-:-:S02]  /*584f0*/  IMAD.WIDE R218, R244, 0x4, R218 ;  /* 0x00000004f4da7825 */ /* 0x000fc400078e02da */
[----:B------:R1:W-:Y:S04]  /*58500*/  STL.64 [R1+0x7c38], R216 ;  /* 0x007c38d801007387 */ /* 0x0003e80000100a00 */
[----:B------:R4:W-:Y:S01]  /*58510*/  STL.64 [R1+0x7c30], R218 ;  /* 0x007c30da01007387 */ /* 0x0009e20000100a00 */
[----:B-1----:R-:W-:-:S04]  /*58520*/  IMAD.WIDE R216, R244, 0x4, R220 ;  /* 0x00000004f4d87825 */ /* 0x002fc800078e02dc */
[C---:B----4-:R-:W-:Y:S02]  /*58530*/  IMAD.WIDE R218, R244.reuse, 0x4, R250 ;  /* 0x00000004f4da7825 */ /* 0x050fe400078e02fa */
[----:B------:R-:W4:Y:S04]  /*58540*/  LDL.LU.64 R250, [R1+0x3710] ;  /* 0x0037100001fa7983 */ /* 0x000f280000300a00 */
[----:B------:R1:W-:Y:S01]  /*58550*/  STL.64 [R1+0x7c28], R216 ;  /* 0x007c28d801007387 */ /* 0x0003e20000100a00 */
[----:B------:R-:W-:-:S03]  /*58560*/  IMAD.WIDE R220, R244, 0x4, R224 ;  /* 0x00000004f4dc7825 */ /* 0x000fc600078e02e0 */
[----:B------:R-:W-:Y:S01]  /*58570*/  STL.64 [R1+0x7c20], R218 ;  /* 0x007c20da01007387 */ /* 0x000fe20000100a00 */
[----:B-1----:R-:W-:-:S05]  /*58580*/  IMAD.WIDE R216, R244, 0x4, R222 ;  /* 0x00000004f4d87825 */ /* 0x002fca00078e02de */
        /* <DEDUP_REMOVED lines=13> */
[----:B------:R-:W4:Y:S04]  /*58660*/  LDL.LU.64 R238, [R1+0x3810] ;  /* 0x0038100001ee7983 */ /* 0x000f280000300a00 */
[----:B------:R1:W-:Y:S01]  /*58670*/  STL.64 [R1+0x7be8], R218 ;  /* 0x007be8da01007387 */ /* 0x0003e20000100a00 */
[----:B------:R-:W-:-:S04]  /*58680*/  IMAD.WIDE R216, R244, 0x4, R230 ;  /* 0x00000004f4d87825 */ /* 0x000fc800078e02e6 */
[C---:B-1----:R-:W-:Y:S02]  /*58690*/  IMAD.WIDE R218, R244.reuse, 0x4, R232 ;  /* 0x00000004f4da7825 */ /* 0x042fe400078e02e8 */
[----:B------:R-:W4:Y:S04]  /*586a0*/  LDL.LU.64 R232, [R1+0x3708] ;  /* 0x0037080001e87983 */ /* 0x000f280000300a00 */
[----:B------:R2:W-:Y:S04]  /*586b0*/  STL.64 [R1+0x7be0], R216 ;  /* 0x007be0d801007387 */ /* 0x0005e80000100a00 */
[----:B------:R1:W-:Y:S01]  /*586c0*/  STL.64 [R1+0x7bd8], R218 ;  /* 0x007bd8da01007387 */ /* 0x0003e20000100a00 */
[----:B--2---:R-:W-:-:S04]  /*586d0*/  IMAD.WIDE R216, R244, 0x4, R202 ;  /* 0x00000004f4d87825 */ /* 0x004fc800078e02ca */
[C---:B------:R-:W-:Y:S02]  /*586e0*/  IMAD.WIDE R202, R244.reuse, 0x4, R210 ;  /* 0x00000004f4ca7825 */ /* 0x040fe400078e02d2 */
[----:B------:R-:W2:Y:S02]  /*586f0*/  LDL.LU.64 R210, [R1+0x3600] ;  /* 0x0036000001d27983 */ /* 0x000ea40000300a00 */
[C---:B-1----:R-:W-:Y:S02]  /*58700*/  IMAD.WIDE R218, R244.reuse, 0x4, R234 ;  /* 0x00000004f4da7825 */ /* 0x042fe400078e02ea */
        /* <DEDUP_REMOVED lines=8> */
[----:B-1----:R-:W-:-:S03]  /*58790*/  IMAD.WIDE R216, R244, 0x4, R2 ;  /* 0x00000004f4d87825 */ /* 0x002fc600078e0202 */
[----:B------:R-:W2:Y:S04]  /*587a0*/  LDL.LU.64 R2, [R1+0x3808] ;  /* 0x0038080001027983 */ /* 0x000ea80000300a00 */
[----:B------:R1:W-:Y:S01]  /*587b0*/  STL.64 [R1+0x7ba8], R216 ;  /* 0x007ba8d801007387 */ /* 0x0003e20000100a00 */
[----:B---3--:R-:W-:-:S03]  /*587c0*/  IMAD.WIDE R202, R244, 0x4, R200 ;  /* 0x00000004f4ca7825 */ /* 0x008fc600078e02c8 */
[----:B------:R-:W3:Y:S04]  /*587d0*/  LDL.LU.64 R200, [R1+0x3700] ;  /* 0x0037000001c87983 */ /* 0x000ee80000300a00 */
[----:B------:R1:W-:Y:S02]  /*587e0*/  STL.64 [R1+0x7ba0], R202 ;  /* 0x007ba0ca01007387 */ /* 0x0003e40000100a00 */
[C---:B-1----:R-:W-:Y:S02]  /*587f0*/  IMAD.WIDE R216, R244.reuse, 0x4, R208 ;  /* 0x00000004f4d87825 */ /* 0x042fe400078e02d0 */
[----:B------:R-:W3:Y:S04]  /*58800*/  LDL.LU.64 R208, [R1+0x35f8] ;  /* 0x0035f80001d07983 */ /* 0x000ee80000300a00 */
[----:B------:R-:W-:Y:S04]  /*58810*/  STL.64 [R1+0x7b98], R216 ;  /* 0x007b98d801007387 */ /* 0x000fe80000100a00 */
[----:B------:R-:W3:Y:S04]  /*58820*/  LDL.LU.64 R218, [R1+0x30e0] ;  /* 0x0030e00001da7983 */ /* 0x000ee80000300a00 */
[----:B------:R-:W3:Y:S01]  /*58830*/  LDL.LU.64 R220, [R1+0x3800] ;  /* 0x0038000001dc7983 */ /* 0x000ee20000300a00 */
[----:B------:R-:W-:-:S05]  /*58840*/  IMAD.WIDE R202, R244, 0x4, R240 ;  /* 0x00000004f4ca7825 */ /* 0x000fca00078e02f0 */
[----:B------:R4:W-:Y:S04]  /*58850*/  STL.64 [R1+0x7b90], R202 ;  /* 0x007b90ca01007387 */ /* 0x0009e80000100a00 */
[----:B------:R-:W3:Y:S04]  /*58860*/  LDL.LU.64 R240, [R1+0x36f8] ;  /* 0x0036f80001f07983 */ /* 0x000ee80000300a00 */
[----:B------:R-:W3:Y:S04]  /*58870*/  LDL.LU.64 R222, [R1+0x35f0] ;  /* 0x0035f00001de7983 */ /* 0x000ee80000300a00 */
[----:B------:R-:W3:Y:S01]  /*58880*/  LDL.LU.64 R224, [R1+0x3058] ;  /* 0x0030580001e07983 */ /* 0x000ee20000300a00 */
[----:B----4-:R-:W-:-:S05]  /*58890*/  IMAD.WIDE R202, R244, 0x4, R250 ;  /* 0x00000004f4ca7825 */ /* 0x010fca00078e02fa */
        /* <DEDUP_REMOVED lines=14> */
[----:B------:R-:W-:-:S03]  /*58980*/  IMAD.WIDE R216, R244, 0x4, R232 ;  /* 0x00000004f4d87825 */ /* 0x000fc600078e02e8 */
[----:B-1----:R-:W4:Y:S04]  /*58990*/  LDL.LU.64 R202, [R1+0x3050] ;  /* 0x0030500001ca7983 */ /* 0x002f280000300a00 */
[----:B------:R-:W4:Y:S04]  /*589a0*/  LDL.LU.64 R232, [R1+0x37e8] ;  /* 0x0037e80001e87983 */ /* 0x000f280000300a00 */
[----:B------:R-:W-:Y:S04]  /*589b0*/  STL.64 [R1+0x7b68], R216 ;  /* 0x007b68d801007387 */ /* 0x000fe80000100a00 */
[----:B------:R-:W4:Y:S04]  /*589c0*/  LDL.LU.64 R234, [R1+0x36e0] ;  /* 0x0036e00001ea7983 */ /* 0x000f280000300a00 */
[----:B------:R-:W4:Y:S01]  /*589d0*/  LDL.LU.64 R236, [R1+0x35d8] ;  /* 0x0035d80001ec7983 */ /* 0x000f220000300a00 */
[----:B--2---:R-:W-:-:S05]  /*589e0*/  IMAD.WIDE R210, R244, 0x4, R210 ;  /* 0x00000004f4d27825 */ /* 0x004fca00078e02d2 */
[----:B------:R1:W-:Y:S04]  /*589f0*/  STL.64 [R1+0x7b60], R210 ;  /* 0x007b60d201007387 */ /* 0x0003e80000100a00 */
[----:B-1----:R-:W2:Y:S01]  /*58a00*/  LDL.LU.64 R210, [R1+0x30f0] ;  /* 0x0030f00001d27983 */ /* 0x002ea20000300a00 */
[----:B------:R-:W-:-:S03]  /*58a10*/  IMAD.WIDE R216, R244, 0x4, R188 ;  /* 0x00000004f4d87825 */ /* 0x000fc600078e02bc */
[----:B------:R-:W2:Y:S04]  /*58a20*/  LDL.LU.64 R188, [R1+0x37e0] ;  /* 0x0037e00001bc7983 */ /* 0x000ea80000300a00 */
[----:B------:R1:W-:Y:S02]  /*58a30*/  STL.64 [R1+0x7b58], R216 ;  /* 0x007b58d801007387 */ /* 0x0003e40000100a00 */
[C---:B-1----:R-:W-:Y:S02]  /*58a40*/  IMAD.WIDE R216, R244.reuse, 0x4, R2 ;  /* 0x00000004f4d87825 */ /* 0x042fe400078e0202 */
[----:B------:R-:W2:Y:S04]  /*58a50*/  LDL.LU.64 R2, [R1+0x36d8] ;  /* 0x0036d80001027983 */ /* 0x000ea80000300a00 */
[----:B------:R3:W-:Y:S02]  /*58a60*/  STL.64 [R1+0x7b50], R216 ;  /* 0x007b50d801007387 */ /* 0x0007e40000100a00 */
[----:B---3--:R-:W-:-:S02]  /*58a70*/  IMAD.WIDE R216, R244, 0x4, R200 ;  /* 0x00000004f4d87825 */ /* 0x008fc400078e02c8 */
[----:B------:R-:W3:Y:S04]  /*58a80*/  LDL.LU.64 R200, [R1+0x35d0] ;  /* 0x0035d00001c87983 */ /* 0x000ee80000300a00 */
[----:B------:R1:W-:Y:S02]  /*58a90*/  STL.64 [R1+0x7b48], R216 ;  /* 0x007b48d801007387 */ /* 0x0003e40000100a00 */
[C---:B-1----:R-:W-:Y:S02]  /*58aa0*/  IMAD.WIDE R216, R244.reuse, 0x4, R208 ;  /* 0x00000004f4d87825 */ /* 0x042fe400078e02d0 */
[----:B------:R-:W3:Y:S02]  /*58ab0*/  LDL.LU.64 R208, [R1+0x3048] ;  /* 0x0030480001d07983 */ /* 0x000ee40000300a00 */
[----:B------:R-:W-:-:S02]  /*58ac0*/  IMAD.WIDE R218, R244, 0x4, R218 ;  /* 0x00000004f4da7825 */ /* 0x000fc400078e02da */
[----:B------:R1:W-:Y:S04]  /*58ad0*/  STL.64 [R1+0x7b40], R216 ;  /* 0x007b40d801007387 */ /* 0x0003e80000100a00 */
[----:B------:R1:W-:Y:S02]  /*58ae0*/  STL.64 [R1+0x7b38], R218 ;  /* 0x007b38da01007387 */ /* 0x0003e40000100a00 */
[----:B-1----:R-:W-:-:S04]  /*58af0*/  IMAD.WIDE R216, R244, 0x4, R220 ;  /* 0x00000004f4d87825 */ /* 0x002fc800078e02dc */
[C---:B------:R-:W-:Y:S02]  /*58b00*/  IMAD.WIDE R218, R244.reuse, 0x4, R240 ;  /* 0x00000004f4da7825 */ /* 0x040fe400078e02f0 */
[----:B------:R-:W3:Y:S04]  /*58b10*/  LDL.LU.64 R240, [R1+0x37d8] ;  /* 0x0037d80001f07983 */ /* 0x000ee80000300a00 */
[----:B------:R1:W-:Y:S01]  /*58b20*/  STL.64 [R1+0x7b30], R216 ;  /* 0x007b30d801007387 */ /* 0x0003e20000100a00 */
[----:B------:R-:W-:-:S03]  /*58b30*/  IMAD.WIDE R220, R244, 0x4, R224 ;  /* 0x00000004f4dc7825 */ /* 0x000fc600078e02e0 */
[----:B------:R4:W-:Y:S01]  /*58b40*/  STL.64 [R1+0x7b28], R218 ;  /* 0x007b28da01007387 */ /* 0x0009e20000100a00 */
[----:B-1----:R-:W-:-:S05]  /*58b50*/  IMAD.WIDE R216, R244, 0x4, R222 ;  /* 0x00000004f4d87825 */ /* 0x002fca00078e02de */
[----:B------:R1:W-:Y:S04]  /*58b60*/  STL.64 [R1+0x7b20], R216 ;  /* 0x007b20d801007387 */ /* 0x0003e80000100a00 */
[----:B------:R-:W-:Y:S01]  /*58b70*/  STL.64 [R1+0x7b18], R220 ;  /* 0x007b18dc01007387 */ /* 0x000fe20000100a00 */
[----:B----4-:R-:W-:-:S04]  /*58b80*/  IMAD.WIDE R218, R244, 0x4, R226 ;  /* 0x00000004f4da7825 */ /* 0x010fc800078e02e2 */
[C---:B-1----:R-:W-:Y:S02]  /*58b90*/  IMAD.WIDE R216, R244.reuse, 0x4, R250 ;  /* 0x00000004f4d87825 */ /* 0x042fe400078e02fa */
[----:B------:R-:W4:Y:S04]  /*58ba0*/  LDL.LU.64 R250, [R1+0x36d0] ;  /* 0x0036d00001fa7983 */ /* 0x000f280000300a00 */
[----:B------:R-:W-:Y:S04]  /*58bb0*/  STL.64 [R1+0x7b10], R218 ;  /* 0x007b10da01007387 */ /* 0x000fe80000100a00 */
[----:B------:R1:W-:Y:S02]  /*58bc0*/  STL.64 [R1+0x7b08], R216 ;  /* 0x007b08d801007387 */ /* 0x0003e40000100a00 */
[----:B-1----:R-:W-:-:S02]  /*58bd0*/  IMAD.WIDE R216, R244, 0x4, R242 ;  /* 0x00000004f4d87825 */ /* 0x002fc400078e02f2 */
[----:B------:R-:W4:Y:S02]  /*58be0*/  LDL.LU.64 R242, [R1+0x35c8] ;  /* 0x0035c80001f27983 */ /* 0x000f240000300a00 */
[----:B------:R-:W-:-:S05]  /*58bf0*/  IMAD.WIDE R218, R244, 0x4, R228 ;  /* 0x00000004f4da7825 */ /* 0x000fca00078e02e4 */
[----:B------:R1:W-:Y:S04]  /*58c00*/  STL.64 [R1+0x7b00], R218 ;  /* 0x007b00da01007387 */ /* 0x0003e80000100a00 */
[----:B------:R1:W-:Y:S02]  /*58c10*/  STL.64 [R1+0x7af8], R216 ;  /* 0x007af8d801007387 */ /* 0x0003e40000100a00 */
[C---:B-1----:R-:W-:Y:S02]  /*58c20*/  IMAD.WIDE R218, R244.reuse, 0x4, R204 ;  /* 0x00000004f4da7825 */ /* 0x042fe400078e02cc */
[----:B------:R-:W4:Y:S04]  /*58c30*/  LDL.LU.64 R204, [R1+0x30f8] ;  /* 0x0030f80001cc7983 */ /* 0x000f280000300a00 */
[----:B------:R1:W-:Y:S01]  /*58c40*/  STL.64 [R1+0x7af0], R218 ;  /* 0x007af0da01007387 */ /* 0x0003e20000100a00 */
[----:B------:R-:W-:-:S04]  /*58c50*/  IMAD.WIDE R216, R244, 0x4, R230 ;  /* 0x00000004f4d87825 */ /* 0x000fc800078e02e6 */
[C---:B-1----:R-:W-:Y:S02]  /*58c60*/  IMAD.WIDE R218, R244.reuse, 0x4, R238 ;  /* 0x00000004f4da7825 */ /* 0x042fe400078e02ee */
[----:B------:R-:W4:Y:S04]  /*58c70*/  LDL.LU.64 R238, [R1+0x37d0] ;  /* 0x0037d00001ee7983 */ /* 0x000f280000300a00 */
[----:B------:R1:W-:Y:S04]  /*58c80*/  STL.64 [R1+0x7ae8], R216 ;  /* 0x007ae8d801007387 */ /* 0x0003e80000100a00 */
[----:B------:R1:W-:Y:S02]  /*58c90*/  STL.64 [R1+0x7ae0], R218 ;  /* 0x007ae0da01007387 */ /* 0x0003e40000100a00 */
[----:B-1----:R-:W-:-:S04]  /*58ca0*/  IMAD.WIDE R216, R244, 0x4, R202 ;  /* 0x00000004f4d87825 */ /* 0x002fc800078e02ca */
[C---:B------:R-:W-:Y:S02]  /*58cb0*/  IMAD.WIDE R202, R244.reuse, 0x4, R232 ;  /* 0x00000004f4ca7825 */ /* 0x040fe400078e02e8 */
[----:B------:R-:W4:Y:S02]  /*58cc0*/  LDL.LU.64 R232, [R1+0x36c8] ;  /* 0x0036c80001e87983 */ /* 0x000f240000300a00 */
[C---:B------:R-:W-:Y:S02]  /*58cd0*/  IMAD.WIDE R218, R244.reuse, 0x4, R234 ;  /* 0x00000004f4da7825 */ /* 0x040fe400078e02ea */
[----:B------:R1:W-:Y:S04]  /*58ce0*/  STL.64 [R1+0x7ad8], R216 ;  /* 0x007ad8d801007387 */ /* 0x0003e80000100a00 */
[----:B------:R2:W-:Y:S04]  /*58cf0*/  STL.64 [R1+0x7ad0], R202 ;  /* 0x007ad0ca01007387 */ /* 0x0005e80000100a00 */
[----:B------:R-:W-:Y:S01]  /*58d00*/  STL.64 [R1+0x7ac8], R218 ;  /* 0x007ac8da01007387 */ /* 0x000fe20000100a00 */
[----:B-1----:R-:W-:-:S04]  /*58d10*/  IMAD.WIDE R216, R244, 0x4, R236 ;  /* 0x00000004f4d87825 */ /* 0x002fc800078e02ec */
[C---:B--2---:R-:W-:Y:S02]  /*58d20*/  IMAD.WIDE R202, R244.reuse, 0x4, R210 ;  /* 0x00000004f4ca7825 */ /* 0x044fe400078e02d2 */
[----:B------:R-:W2:Y:S04]  /*58d30*/  LDL.LU.64 R210, [R1+0x35c0] ;  /* 0x0035c00001d27983 */ /* 0x000ea80000300a00 */
[----:B------:R1:W-:Y:S04]  /*58d40*/  STL.64 [R1+0x7ac0], R216 ;  /* 0x007ac0d801007387 */ /* 0x0003e80000100a00 */
[----:B------:R1:W-:Y:S02]  /*58d50*/  STL.64 [R1+0x7ab8], R202 ;  /* 0x007ab8ca01007387 */ /* 0x0003e40000100a00 */
[----:B-1----:R-:W-:-:S02]  /*58d60*/  IMAD.WIDE R216, R244, 0x4, R188 ;  /* 0x00000004f4d87825 */ /* 0x002fc400078e02bc */
[----:B------:R-:W2:Y:S04]  /*58d70*/  LDL.LU.64 R188, [R1+0x3040] ;  /* 0x0030400001bc7983 */ /* 0x000ea80000300a00 */
[----:B------:R3:W-:Y:S01]  /*58d80*/  STL.64 [R1+0x7ab0], R216 ;  /* 0x007ab0d801007387 */ /* 0x0007e20000100a00 */
[----:B------:R-:W-:-:S03]  /*58d90*/  IMAD.WIDE R202, R244, 0x4, R2 ;  /* 0x00000004f4ca7825 */ /* 0x000fc600078e0202 */
[----:B------:R-:W2:Y:S04]  /*58da0*/  LDL.LU.64 R2, [R1+0x37c8] ;  /* 0x0037c80001027983 */ /* 0x000ea80000300a00 */
[----:B------:R1:W-:Y:S01]  /*58db0*/  STL.64 [R1+0x7aa8], R202 ;  /* 0x007aa8ca01007387 */ /* 0x0003e20000100a00 */
[----:B---3--:R-:W-:-:S03]  /*58dc0*/  IMAD.WIDE R216, R244, 0x4, R200 ;  /* 0x00000004f4d87825 */ /* 0x008fc600078e02c8 */
[----:B------:R-:W3:Y:S04]  /*58dd0*/  LDL.LU.64 R200, [R1+0x36c0] ;  /* 0x0036c00001c87983 */ /* 0x000ee80000300a00 */
[----:B------:R-:W-:Y:S04]  /*58de0*/  STL.64 [R1+0x7aa0], R216 ;  /* 0x007aa0d801007387 */ /* 0x000fe80000100a00 */
[----:B------:R-:W3:Y:S04]  /*58df0*/  LDL.LU.64 R218, [R1+0x35b8] ;  /* 0x0035b80001da7983 */ /* 0x000ee80000300a00 */
[----:B------:R-:W3:Y:S01]  /*58e00*/  LDL.LU.64 R220, [R1+0x3100] ;  /* 0x0031000001dc7983 */ /* 0x000ee20000300a00 */
[----:B-1----:R-:W-:-:S05]  /*58e10*/  IMAD.WIDE R202, R244, 0x4, R208 ;  /* 0x00000004f4ca7825 */ /* 0x002fca00078e02d0 */
[----:B------:R1:W-:Y:S04]  /*58e20*/  STL.64 [R1+0x7a98], R202 ;  /* 0x007a98ca01007387 */ /* 0x0003e80000100a00 */
[----:B------:R-:W3:Y:S04]  /*58e30*/  LDL.LU.64 R208, [R1+0x37c0] ;  /* 0x0037c00001d07983 */ /* 0x000ee80000300a00 */
[----:B------:R-:W3:Y:S04]  /*58e40*/  LDL.LU.64 R222, [R1+0x36b8] ;  /* 0x0036b80001de7983 */ /* 0x000ee80000300a00 */
[----:B------:R-:W3:Y:S01]  /*58e50*/  LDL.LU.64 R224, [R1+0x35b0] ;  /* 0x0035b00001e07983 */ /* 0x000ee20000300a00 */
[----:B-1----:R-:W-:-:S05]  /*58e60*/  IMAD.WIDE R202, R244, 0x4, R240 ;  /* 0x00000004f4ca7825 */ /* 0x002fca00078e02f0 */
[----:B------:R4:W-:Y:S04]  /*58e70*/  STL.64 [R1+0x7a90], R202 ;  /* 0x007a90ca01007387 */ /* 0x0009e80000100a00 */
[----:B------:R-:W3:Y:S04]  /*58e80*/  LDL.LU.64 R226, [R1+0x3038] ;  /* 0x0030380001e27983 */ /* 0x000ee80000300a00 */
[----:B------:R-:W3:Y:S04]  /*58e90*/  LDL.LU.64 R240, [R1+0x37b8] ;  /* 0x0037b80001f07983 */ /* 0x000ee80000300a00 */
[----:B------:R-:W3:Y:S01]  /*58ea0*/  LDL.LU.64 R228, [R1+0x36b0] ;  /* 0x0036b00001e47983 */ /* 0x000ee20000300a00 */
[----:B----4-:R-:W-:-:S03]  /*58eb0*/  IMAD.WIDE R202, R244, 0x4, R250 ;  /* 0x00000004f4ca7825 */ /* 0x010fc600078e02fa */
        /* <DEDUP_REMOVED lines=12> */
[----:B------:R1:W-:Y:S04]  /*58f80*/  STL.64 [R1+0x7a70], R216 ;  /* 0x007a70d801007387 */ /* 0x0003e80000100a00 */
[----:B------:R-:W4:Y:S04]  /*58f90*/  LDL.LU.64 R234, [R1+0x37a8] ;  /* 0x0037a80001ea7983 */ /* 0x000f280000300a00 */
[----:B------:R-:W4:Y:S01]  /*58fa0*/  LDL.LU.64 R236, [R1+0x36a0] ;  /* 0x0036a00001ec7983 */ /* 0x000f220000300a00 */
[----:B-1----:R-:W-:-:S05]  /*58fb0*/  IMAD.WIDE R216, R244, 0x4, R232 ;  /* 0x00000004f4d87825 */ /* 0x002fca00078e02e8 */
[----:B------:R2:W-:Y:S04]  /*58fc0*/  STL.64 [R1+0x7a68], R216 ;  /* 0x007a68d801007387 */ /* 0x0005e80000100a00 */
[----:B------:R-:W4:Y:S01]  /*58fd0*/  LDL.LU.64 R232, [R1+0x3598] ;  /* 0x0035980001e87983 */ /* 0x000f220000300a00 */
[----:B--2---:R-:W-:-:S03]  /*58fe0*/  IMAD.WIDE R216, R244, 0x4, R210 ;  /* 0x00000004f4d87825 */ /* 0x004fc600078e02d2 */
        /* <DEDUP_REMOVED lines=8> */
[C---:B---3--:R-:W-:Y:S02]  /*59070*/  IMAD.WIDE R216, R244.reuse, 0x4, R200 ;  /* 0x00000004f4d87825 */ /* 0x048fe400078e02c8 */
        /* <DEDUP_REMOVED lines=9> */
[----:B------:R1:W-:Y:S02]  /*59110*/  STL.64 [R1+0x7a30], R218 ;  /* 0x007a30da01007387 */ /* 0x0003e40000100a00 */
[----:B-1----:R-:W-:-:S05]  /*59120*/  IMAD.WIDE R216, R244, 0x4, R222 ;  /* 0x00000004f4d87825 */ /* 0x002fca00078e02de */
[----:B------:R1:W-:Y:S04]  /*59130*/  STL.64 [R1+0x7a28], R216 ;  /* 0x007a28d801007387 */ /* 0x0003e80000100a00 */
[----:B------:R-:W-:Y:S01]  /*59140*/  STL.64 [R1+0x7a20], R220 ;  /* 0x007a20dc01007387 */ /* 0x000fe20000100a00 */
[----:B------:R-:W-:-:S04]  /*59150*/  IMAD.WIDE R218, R244, 0x4, R226 ;  /* 0x00000004f4da7825 */ /* 0x000fc800078e02e2 */
[C---:B-1----:R-:W-:Y:S02]  /*59160*/  IMAD.WIDE R216, R244.reuse, 0x4, R240 ;  /* 0x00000004f4d87825 */ /* 0x042fe400078e02f0 */
[----:B------:R-:W3:Y:S04]  /*59170*/  LDL.LU.64 R240, [R1+0x3798] ;  /* 0x0037980001f07983 */ /* 0x000ee80000300a00 */
[----:B------:R1:W-:Y:S04]  /*59180*/  STL.64 [R1+0x7a18], R218 ;  /* 0x007a18da01007387 */ /* 0x0003e80000100a00 */
[----:B------:R4:W-:Y:S01]  /*59190*/  STL.64 [R1+0x7a10], R216 ;  /* 0x007a10d801007387 */ /* 0x0009e20000100a00 */
[----:B-1----:R-:W-:-:S04]  /*591a0*/  IMAD.WIDE R218, R244, 0x4, R228 ;  /* 0x00000004f4da7825 */ /* 0x002fc800078e02e4 */
[C---:B----4-:R-:W-:Y:S02]  /*591b0*/  IMAD.WIDE R216, R244.reuse, 0x4, R250 ;  /* 0x00000004f4d87825 */ /* 0x050fe400078e02fa */
        /* <DEDUP_REMOVED lines=15> */
[----:B------:R-:W-:Y:S04]  /*592b0*/  STL.64 [R1+0x79e0], R216 ;  /* 0x0079e0d801007387 */ /* 0x000fe80000100a00 */
[----:B------:R1:W-:Y:S04]  /*592c0*/  STL.64 [R1+0x79d8], R202 ;  /* 0x0079d8ca01007387 */ /* 0x0003e80000100a00 */
[----:B------:R-:W-:Y:S01]  /*592d0*/  STL.64 [R1+0x79d0], R218 ;  /* 0x0079d0da01007387 */ /* 0x000fe20000100a00 */
[----:B-1----:R-:W-:-:S04]  /*592e0*/  IMAD.WIDE R202, R244, 0x4, R236 ;  /* 0x00000004f4ca7825 */ /* 0x002fc800078e02ec */
[C---:B------:R-:W-:Y:S02]  /*592f0*/  IMAD.WIDE R216, R244.reuse, 0x4, R232 ;  /* 0x00000004f4d87825 */ /* 0x040fe400078e02e8 */
[----:B------:R-:W4:Y:S04]  /*59300*/  LDL.LU.64 R232, [R1+0x3688] ;  /* 0x0036880001e87983 */ /* 0x000f280000300a00 */
[----:B------:R2:W-:Y:S04]  /*59310*/  STL.64 [R1+0x79c8], R202 ;  /* 0x0079c8ca01007387 */ /* 0x0005e80000100a00 */
[----:B------:R1:W-:Y:S01]  /*59320*/  STL.64 [R1+0x79c0], R216 ;  /* 0x0079c0d801007387 */ /* 0x0003e20000100a00 */
[----:B--2---:R-:W-:-:S03]  /*59330*/  IMAD.WIDE R202, R244, 0x4, R210 ;  /* 0x00000004f4ca7825 */ /* 0x004fc600078e02d2 */
[----:B------:R-:W2:Y:S04]  /*59340*/  LDL.LU.64 R210, [R1+0x32d0] ;  /* 0x0032d00001d27983 */ /* 0x000ea80000300a00 */
[----:B------:R1:W-:Y:S02]  /*59350*/  STL.64 [R1+0x79b8], R202 ;  /* 0x0079b8ca01007387 */ /* 0x0003e40000100a00 */
[C---:B-1----:R-:W-:Y:S02]  /*59360*/  IMAD.WIDE R216, R244.reuse, 0x4, R188 ;  /* 0x00000004f4d87825 */ /* 0x042fe400078e02bc */
[----:B------:R-:W2:Y:S04]  /*59370*/  LDL.LU.64 R188, [R1+0x3020] ;  /* 0x0030200001bc7983 */ /* 0x000ea80000300a00 */
[----:B------:R-:W-:Y:S01]  /*59380*/  STL.64 [R1+0x79b0], R216 ;  /* 0x0079b0d801007387 */ /* 0x000fe20000100a00 */
[----:B------:R-:W-:-:S03]  /*59390*/  IMAD.WIDE R202, R244, 0x4, R2 ;  /* 0x00000004f4ca7825 */ /* 0x000fc600078e0202 */
[----:B------:R-:W2:Y:S04]  /*593a0*/  LDL.LU.64 R2, [R1+0x3788] ;  /* 0x0037880001027983 */ /* 0x000ea80000300a00 */
[----:B------:R-:W-:Y:S04]  /*593b0*/  STL.64 [R1+0x79a8], R202 ;  /* 0x0079a8ca01007387 */ /* 0x000fe80000100a00 */
[----:B------:R-:W2:Y:S04]  /*593c0*/  LDL.LU.64 R218, [R1+0x3680] ;  /* 0x0036800001da7983 */ /* 0x000ea80000300a00 */
[----:B------:R-:W2:Y:S01]  /*593d0*/  LDL.LU.64 R220, [R1+0x32c0] ;  /* 0x0032c00001dc7983 */ /* 0x000ea20000300a00 */
[----:B---3--:R-:W-:-:S05]  /*593e0*/  IMAD.WIDE R200, R244, 0x4, R200 ;  /* 0x00000004f4c87825 */ /* 0x008fca00078e02c8 */
[----:B------:R1:W-:Y:S04]  /*593f0*/  STL.64 [R1+0x79a0], R200 ;  /* 0x0079a0c801007387 */ /* 0x0003e80000100a00 */
[----:B-1----:R-:W3:Y:S04]  /*59400*/  LDL.LU.64 R200, [R1+0x3120] ;  /* 0x0031200001c87983 */ /* 0x002ee80000300a00 */
[----:B------:R-:W3:Y:S01]  /*59410*/  LDL.LU.64 R222, [R1+0x3780] ;  /* 0x0037800001de7983 */ /* 0x000ee20000300a00 */
[----:B------:R-:W-:-:S03]  /*59420*/  IMAD.WIDE R202, R244, 0x4, R208 ;  /* 0x00000004f4ca7825 */ /* 0x000fc600078e02d0 */
[----:B------:R-:W3:Y:S04]  /*59430*/  LDL.LU.64 R224, [R1+0x3678] ;  /* 0x0036780001e07983 */ /* 0x000ee80000300a00 */
[----:B------:R1:W-:Y:S04]  /*59440*/  STL.64 [R1+0x7998], R202 ;  /* 0x007998ca01007387 */ /* 0x0003e80000100a00 */
[----:B------:R-:W3:Y:S04]  /*59450*/  LDL.LU.64 R226, [R1+0x32b0] ;  /* 0x0032b00001e27983 */ /* 0x000ee80000300a00 */
[----:B------:R-:W3:Y:S04]  /*59460*/  LDL.LU.64 R208, [R1+0x3018] ;  /* 0x0030180001d07983 */ /* 0x000ee80000300a00 */
[----:B------:R-:W3:Y:S01]  /*59470*/  LDL.LU.64 R228, [R1+0x3778] ;  /* 0x0037780001e47983 */ /* 0x000ee20000300a00 */
[----:B-1----:R-:W-:-:S03]  /*59480*/  IMAD.WIDE R202, R244, 0x4, R240 ;  /* 0x00000004f4ca7825 */ /* 0x002fc600078e02f0 */
        /* <DEDUP_REMOVED lines=9> */
[----:B-1----:R-:W4:Y:S01]  /*59520*/  LDL.LU.64 R202, [R1+0x3668] ;  /* 0x0036680001ca7983 */ /* 0x002f220000300a00 */
[----:B------:R-:W-:-:S03]  /*59530*/  IMAD.WIDE R216, R244, 0x4, R204 ;  /* 0x00000004f4d87825 */ /* 0x000fc600078e02cc */
[----:B------:R-:W4:Y:S04]  /*59540*/  LDL.LU.64 R204, [R1+0x3298] ;  /* 0x0032980001cc7983 */ /* 0x000f280000300a00 */
[----:B------:R1:W-:Y:S04]  /*59550*/  STL.64 [R1+0x7978], R216 ;  /* 0x007978d801007387 */ /* 0x0003e80000100a00 */
[----:B------:R-:W4:Y:S04]  /*59560*/  LDL.LU.64 R234, [R1+0x3010] ;  /* 0x0030100001ea7983 */ /* 0x000f280000300a00 */
[----:B------:R-:W4:Y:S01]  /*59570*/  LDL.LU.64 R236, [R1+0x3768] ;  /* 0x0037680001ec7983 */ /* 0x000f220000300a00 */
[----:B-1----:R-:W-:-:S05]  /*59580*/  IMAD.WIDE R216, R244, 0x4, R238 ;  /* 0x00000004f4d87825 */ /* 0x002fca00078e02ee */
[----:B------:R1:W-:Y:S04]  /*59590*/  STL.64 [R1+0x7970], R216 ;  /* 0x007970d801007387 */ /* 0x0003e80000100a00 */
[----:B------:R-:W4:Y:S01]  /*595a0*/  LDL.LU.64 R238, [R1+0x3660] ;  /* 0x0036600001ee7983 */ /* 0x000f220000300a00 */
[----:B-1----:R-:W-:-:S03]  /*595b0*/  IMAD.WIDE R216, R244, 0x4, R232 ;  /* 0x00000004f4d87825 */ /* 0x002fc600078e02e8 */
[----:B------:R-:W4:Y:S04]  /*595c0*/  LDL.LU.64 R232, [R1+0x3288] ;  /* 0x0032880001e87983 */ /* 0x000f280000300a00 */
[----:B------:R2:W-:Y:S02]  /*595d0*/  STL.64 [R1+0x7968], R216 ;  /* 0x007968d801007387 */ /* 0x0005e40000100a00 */
[C---:B--2---:R-:W-:Y:S02]  /*595e0*/  IMAD.WIDE R216, R244.reuse, 0x4, R210 ;  /* 0x00000004f4d87825 */ /* 0x044fe400078e02d2 */
[----:B------:R-:W2:Y:S04]  /*595f0*/  LDL.LU.64 R210, [R1+0x3130] ;  /* 0x0031300001d27983 */ /* 0x000ea80000300a00 */
[----:B------:R1:W-:Y:S02]  /*59600*/  STL.64 [R1+0x7960], R216 ;  /* 0x007960d801007387 */ /* 0x0003e40000100a00 */
[----:B-1----:R-:W-:-:S02]  /*59610*/  IMAD.WIDE R216, R244, 0x4, R188 ;  /* 0x00000004f4d87825 */ /* 0x002fc400078e02bc */
[----:B------:R-:W2:Y:S04]  /*59620*/  LDL.LU.64 R188, [R1+0x3280] ;  /* 0x0032800001bc7983 */ /* 0x000ea80000300a00 */
[----:B------:R1:W-:Y:S02]  /*59630*/  STL.64 [R1+0x7958], R216 ;  /* 0x007958d801007387 */ /* 0x0003e40000100a00 */
[C---:B-1----:R-:W-:Y:S02]  /*59640*/  IMAD.WIDE R216, R244.reuse, 0x4, R2 ;  /* 0x00000004f4d87825 */ /* 0x042fe400078e0202 */
[----:B------:R-:W2:Y:S04]  /*59650*/  LDL.LU.64 R2, [R1+0xec0] ;  /* 0x000ec00001027983 */ /* 0x000ea80000300a00 */
[----:B------:R1:W-:Y:S01]  /*59660*/  STL.64 [R1+0x7950], R216 ;  /* 0x007950d801007387 */ /* 0x0003e20000100a00 */
[----:B------:R-:W-:-:S05]  /*59670*/  IMAD.WIDE R218, R244, 0x4, R218 ;  /* 0x00000004f4da7825 */ /* 0x000fca00078e02da */
[----:B------:R3:W-:Y:S01]  /*59680*/  STL.64 [R1+0x7948], R218 ;  /* 0x007948da01007387 */ /* 0x0007e20000100a00 */
[----:B-1----:R-:W-:-:S04]  /*59690*/  IMAD.WIDE R216, R244, 0x4, R220 ;  /* 0x00000004f4d87825 */ /* 0x002fc800078e02dc */
[C---:B---3--:R-:W-:Y:S02]  /*596a0*/  IMAD.WIDE R218, R244.reuse, 0x4, R200 ;  /* 0x00000004f4da7825 */ /* 0x048fe400078e02c8 */
[----:B------:R-:W3:Y:S04]  /*596b0*/  LDL.LU.64 R200, [R1+0x3888] ;  /* 0x0038880001c87983 */ /* 0x000ee80000300a00 */
        /* <DEDUP_REMOVED lines=8> */
[----:B------:R-:W3:Y:S04]  /*59740*/  LDL.LU.64 R208, [R1+0x3880] ;  /* 0x0038800001d07983 */ /* 0x000ee80000300a00 */
[----:B------:R1:W-:Y:S04]  /*59750*/  STL.64 [R1+0x7920], R218 ;  /* 0x007920da01007387 */ /* 0x0003e80000100a00 */
[----:B------:R1:W-:Y:S02]  /*59760*/  STL.64 [R1+0x7918], R216 ;  /* 0x007918d801007387 */ /* 0x0003e40000100a00 */
[----:B-1----:R-:W-:-:S04]  /*59770*/  IMAD.WIDE R218, R244, 0x4, R228 ;  /* 0x00000004f4da7825 */ /* 0x002fc800078e02e4 */
[C---:B------:R-:W-:Y:S02]  /*59780*/  IMAD.WIDE R216, R244.reuse, 0x4, R240 ;  /* 0x00000004f4d87825 */ /* 0x040fe400078e02f0 */
[----:B------:R-:W3:Y:S04]  /*59790*/  LDL.LU.64 R240, [R1+0x3878] ;  /* 0x0038780001f07983 */ /* 0x000ee80000300a00 */
[----:B------:R4:W-:Y:S04]  /*597a0*/  STL.64 [R1+0x7910], R218 ;  /* 0x007910da01007387 */ /* 0x0009e80000100a00 */
[----:B------:R-:W-:Y:S01]  /*597b0*/  STL.64 [R1+0x7908], R216 ;  /* 0x007908d801007387 */ /* 0x000fe20000100a00 */
[----:B----4-:R-:W-:-:S03]  /*597c0*/  IMAD.WIDE R218, R244, 0x4, R250 ;  /* 0x00000004f4da7825 */ /* 0x010fc600078e02fa */
[----:B------:R-:W4:Y:S04]  /*597d0*/  LDL.LU.64 R250, [R1+0xa58] ;  /* 0x000a580001fa7983 */ /* 0x000f280000300a00 */
[----:B------:R1:W-:Y:S02]  /*597e0*/  STL.64 [R1+0x7900], R218 ;  /* 0x007900da01007387 */ /* 0x0003e40000100a00 */
[C---:B-1----:R-:W-:Y:S02]  /*597f0*/  IMAD.WIDE R218, R244.reuse, 0x4, R242 ;  /* 0x00000004f4da7825 */ /* 0x042fe400078e02f2 */
[----:B------:R-:W4:Y:S02]  /*59800*/  LDL.LU.64 R242, [R1+0x38c0] ;  /* 0x0038c00001f27983 */ /* 0x000f240000300a00 */
[----:B------:R-:W-:-:S05]  /*59810*/  IMAD.WIDE R216, R244, 0x4, R230 ;  /* 0x00000004f4d87825 */ /* 0x000fca00078e02e6 */
[----:B------:R1:W-:Y:S04]  /*59820*/  STL.64 [R1+0x78f8], R216 ;  /* 0x0078f8d801007387 */ /* 0x0003e80000100a00 */
[----:B------:R1:W-:Y:S02]  /*59830*/  STL.64 [R1+0x78f0], R218 ;  /* 0x0078f0da01007387 */ /* 0x0003e40000100a00 */
[----:B-1----:R-:W-:-:S04]  /*59840*/  IMAD.WIDE R216, R244, 0x4, R202 ;  /* 0x00000004f4d87825 */ /* 0x002fc800078e02ca */
[C---:B------:R-:W-:Y:S02]  /*59850*/  IMAD.WIDE R202, R244.reuse, 0x4, R204 ;  /* 0x00000004f4ca7825 */ /* 0x040fe400078e02cc */
[----:B------:R-:W4:Y:S04]  /*59860*/  LDL.LU.64 R204, [R1+0x38b8] ;  /* 0x0038b80001cc7983 */ /* 0x000f280000300a00 */
[----:B------:R-:W-:Y:S01]  /*59870*/  STL.64 [R1+0x78e8], R216 ;  /* 0x0078e8d801007387 */ /* 0x000fe20000100a00 */
[----:B------:R-:W-:-:S03]  /*59880*/  IMAD.WIDE R218, R244, 0x4, R234 ;  /* 0x00000004f4da7825 */ /* 0x000fc600078e02ea */
[----:B------:R1:W-:Y:S04]  /*59890*/  STL.64 [R1+0x78e0], R202 ;  /* 0x0078e0ca01007387 */ /* 0x0003e80000100a00 */
[----:B------:R-:W-:Y:S04]  /*598a0*/  STL.64 [R1+0x78d8], R218 ;  /* 0x0078d8da01007387 */ /* 0x000fe80000100a00 */
[----:B------:R-:W4:Y:S01]  /*598b0*/  LDL.LU.64 R222, [R1+0x38b0] ;  /* 0x0038b00001de7983 */ /* 0x000f220000300a00 */
[----:B-1----:R-:W-:-:S05]  /*598c0*/  IMAD.WIDE R202, R244, 0x4, R236 ;  /* 0x00000004f4ca7825 */ /* 0x002fca00078e02ec */
[----:B------:R1:W-:Y:S01]  /*598d0*/  STL.64 [R1+0x78d0], R202 ;  /* 0x0078d0ca01007387 */ /* 0x0003e20000100a00 */
[----:B------:R-:W-:-:S05]  /*598e0*/  IMAD.WIDE R216, R244, 0x4, R238 ;  /* 0x00000004f4d87825 */ /* 0x000fca00078e02ee */
[----:B------:R2:W-:Y:S04]  /*598f0*/  STL.64 [R1+0x78c8], R216 ;  /* 0x0078c8d801007387 */ /* 0x0005e80000100a00 */
[----:B------:R-:W4:Y:S01]  /*59900*/  LDL.LU.64 R224, [R1+0xa50] ;  /* 0x000a500001e07983 */ /* 0x000f220000300a00 */
[----:B-1----:R-:W-:-:S05]  /*59910*/  IMAD.WIDE R202, R244, 0x4, R232 ;  /* 0x00000004f4ca7825 */ /* 0x002fca00078e02e8 */
[----:B------:R1:W-:Y:S01]  /*59920*/  STL.64 [R1+0x78c0], R202 ;  /* 0x0078c0ca01007387 */ /* 0x0003e20000100a00 */
[----:B--2---:R-:W-:-:S03]  /*59930*/  IMAD.WIDE R216, R244, 0x4, R210 ;  /* 0x00000004f4d87825 */ /* 0x004fc600078e02d2 */
[----:B------:R-:W2:Y:S04]  /*59940*/  LDL.LU.64 R210, [R1+0x38e8] ;  /* 0x0038e80001d27983 */ /* 0x000ea80000300a00 */
[----:B------:R-:W-:Y:S01]  /*59950*/  STL.64 [R1+0x78b8], R216 ;  /* 0x0078b8d801007387 */ /* 0x000fe20000100a00 */
[----:B-1----:R-:W-:-:S03]  /*59960*/  IMAD.WIDE R202, R244, 0x4, R188 ;  /* 0x00000004f4ca7825 */ /* 0x002fc600078e02bc */
[----:B------:R-:W2:Y:S04]  /*59970*/  LDL.LU.64 R188, [R1+0x38e0] ;  /* 0x0038e00001bc7983 */ /* 0x000ea80000300a00 */
[----:B------:R-:W-:Y:S04]  /*59980*/  STL.64 [R1+0x3010], R202 ;  /* 0x003010ca01007387 */ /* 0x000fe80000100a00 */
[----:B------:R-:W2:Y:S04]  /*59990*/  LDL.LU.64 R226, [R1+0x38d8] ;  /* 0x0038d80001e27983 */ /* 0x000ea80000300a00 */
[----:B------:R-:W2:Y:S01]  /*599a0*/  LDL.LU.64 R228, [R1+0x3078] ;  /* 0x0030780001e47983 */ /* 0x000ea20000300a00 */
[----:B------:R-:W-:-:S05]  /*599b0*/  IMAD.WIDE R2, R244, 0x4, R2 ;  /* 0x00000004f4027825 */ /* 0x000fca00078e0202 */
[----:B------:R1:W-:Y:S04]  /*599c0*/  STL.64 [R1+0x3018], R2 ;  /* 0x0030180201007387 */ /* 0x0003e80000100a00 */
[----:B-1----:R-:W2:Y:S04]  /*599d0*/  LDL.LU.64 R2, [R1+0x3900] ;  /* 0x0039000001027983 */ /* 0x002ea80000300a00 */
[----:B------:R-:W2:Y:S04]  /*599e0*/  LDL.LU.64 R230, [R1+0x38f8] ;  /* 0x0038f80001e67983 */ /* 0x000ea80000300a00 */
[----:B------:R-:W2:Y:S01]  /*599f0*/  LDL.LU.64 R202, [R1+0x38f0] ;  /* 0x0038f00001ca7983 */ /* 0x000ea20000300a00 */
[----:B---3--:R-:W-:-:S05]  /*59a00*/  IMAD.WIDE R200, R244, 0x4, R200 ;  /* 0x00000004f4c87825 */ /* 0x008fca00078e02c8 */
[----:B------:R1:W-:Y:S04]  /*59a10*/  STL.64 [R1+0x3020], R200 ;  /* 0x003020c801007387 */ /* 0x0003e80000100a00 */
[----:B------:R-:W3:Y:S04]  /*59a20*/  LDL.LU.64 R234, [R1+0x3138] ;  /* 0x0031380001ea7983 */ /* 0x000ee80000300a00 */
[----:B-1----:R-:W3:Y:S04]  /*59a30*/  LDL.LU.64 R200, [R1+0x3928] ;  /* 0x0039280001c87983 */ /* 0x002ee80000300a00 */
[----:B------:R-:W3:Y:S04]  /*59a40*/  LDL.LU.64 R236, [R1+0x3920] ;  /* 0x0039200001ec7983 */ /* 0x000ee80000300a00 */
[----:B------:R-:W3:Y:S01]  /*59a50*/  LDL.LU.64 R238, [R1+0x3938] ;  /* 0x0039380001ee7983 */ /* 0x000ee20000300a00 */
[----:B------:R-:W-:-:S05]  /*59a60*/  IMAD.WIDE R208, R244, 0x4, R208 ;  /* 0x00000004f4d07825 */ /* 0x000fca00078e02d0 */
[----:B------:R1:W-:Y:S04]  /*59a70*/  STL.64 [R1+0x3028], R208 ;  /* 0x003028d001007387 */ /* 0x0003e80000100a00 */
[----:B------:R-:W3:Y:S01]  /*59a80*/  LDL.LU.64 R232, [R1+0xa48] ;  /* 0x000a480001e87983 */ /* 0x000ee20000300a00 */
[----:B-1----:R-:W-:-:S05]  /*59a90*/  IMAD.WIDE R208, R244, 0x4, R240 ;  /* 0x00000004f4d07825 */ /* 0x002fca00078e02f0 */
[----:B------:R1:W-:Y:S04]  /*59aa0*/  STL.64 [R1+0x3030], R208 ;  /* 0x003030d001007387 */ /* 0x0003e80000100a00 */
[----:B-1----:R-:W3:Y:S01]  /*59ab0*/  LDL.LU.64 R208, [R1+0x3968] ;  /* 0x0039680001d07983 */ /* 0x002ee20000300a00 */
[----:B----4-:R-:W-:-:S03]  /*59ac0*/  IMAD.WIDE R216, R244, 0x4, R250 ;  /* 0x00000004f4d87825 */ /* 0x010fc600078e02fa */
[----:B------:R-:W4:Y:S04]  /*59ad0*/  LDL.LU.64 R250, [R1+0x3960] ;  /* 0x0039600001fa7983 */ /* 0x000f280000300a00 */
[----:B------:R1:W-:Y:S04]  /*59ae0*/  STL.64 [R1+0x3038], R216 ;  /* 0x003038d801007387 */ /* 0x0003e80000100a00 */
[----:B------:R-:W-:Y:S01]  /*59af0*/  LDGSTS.E [R0+0x1ce00], desc[UR74][R242.64], P5 ;  /* 0x1ce00000f2007fae */ /* 0x000fe2000a9a104a */
[----:B-1----:R-:W-:-:S03]  /*59b00*/  IMAD.WIDE R216, R244, 0x4, R242 ;  /* 0x00000004f4d87825 */ /* 0x002fc600078e02f2 */
[----:B------:R-:W4:Y:S04]  /*59b10*/  LDL.LU.64 R242, [R1+0x3958] ;  /* 0x0039580001f27983 */ /* 0x000f280000300a00 */
[----:B------:R1:W-:Y:S04]  /*59b20*/  STL.64 [R1+0x3040], R216 ;  /* 0x003040d801007387 */ /* 0x0003e80000100a00 */
[----:B------:R-:W4:Y:S04]  /*59b30*/  LDL.LU.64 R240, [R1+0xa40] ;  /* 0x000a400001f07983 */ /* 0x000f280000300a00 */
[----:B------:R2:W-:Y:S01]  /*59b40*/  LDGSTS.E [R0+0x1ce80], desc[UR74][R204.64], P0 ;  /* 0x1ce80000cc007fae */ /* 0x0005e200081a104a */
[----:B-1----:R-:W-:-:S03]  /*59b50*/  IMAD.WIDE R216, R244, 0x4, R204 ;  /* 0x00000004f4d87825 */ /* 0x002fc600078e02cc */
[----:B------:R-:W4:Y:S01]  /*59b60*/  LDL.LU.64 R204, [R1+0x39a0] ;  /* 0x0039a00001cc7983 */ /* 0x000f220000300a00 */
[----:B------:R-:W-:-:S03]  /*59b70*/  IMAD.WIDE R218, R244, 0x4, R222 ;  /* 0x00000004f4da7825 */ /* 0x000fc600078e02de */
[----:B------:R1:W-:Y:S04]  /*59b80*/  STL.64 [R1+0x3048], R216 ;  /* 0x003048d801007387 */ /* 0x0003e80000100a00 */
[----:B------:R2:W-:Y:S04]  /*59b90*/  STL.64 [R1+0x3050], R218 ;  /* 0x003050da01007387 */ /* 0x0005e80000100a00 */
[----:B------:R-:W-:Y:S01]  /*59ba0*/  LDGSTS.E [R0+0x1cf00], desc[UR74][R222.64], P1 ;  /* 0x1cf00000de007fae */ /* 0x000fe200089a104a */
[----:B-1----:R-:W-:-:S03]  /*59bb0*/  IMAD.WIDE R216, R244, 0x4, R224 ;  /* 0x00000004f4d87825 */ /* 0x002fc600078e02e0 */
[----:B------:R-:W-:Y:S01]  /*59bc0*/  LDGSTS.E [R0+0x1cf80], desc[UR74][R224.64], P3 ;  /* 0x1cf80000e0007fae */ /* 0x000fe200099a104a */
[----:B--2---:R-:W-:-:S03]  /*59bd0*/  IMAD.WIDE R218, R244, 0x4, R210 ;  /* 0x00000004f4da7825 */ /* 0x004fc600078e02d2 */
[----:B------:R-:W2:Y:S04]  /*59be0*/  LDL.LU.64 R210, [R1+0x3998] ;  /* 0x0039980001d27983 */ /* 0x000ea80000300a00 */
[----:B------:R1:W-:Y:S04]  /*59bf0*/  STL.64 [R1+0x3058], R216 ;  /* 0x003058d801007387 */ /* 0x0003e80000100a00 */
[----:B------:R1:W-:Y:S02]  /*59c00*/  STL.64 [R1+0x3060], R218 ;  /* 0x003060da01007387 */ /* 0x0003e40000100a00 */
[----:B-1----:R-:W-:-:S02]  /*59c10*/  IMAD.WIDE R216, R244, 0x4, R188 ;  /* 0x00000004f4d87825 */ /* 0x002fc400078e02bc */
[----:B------:R-:W2:Y:S02]  /*59c20*/  LDL.LU.64 R188, [R1+0x3990] ;  /* 0x0039900001bc7983 */ /* 0x000ea40000300a00 */
[C---:B------:R-:W-:Y:S02]  /*59c30*/  IMAD.WIDE R220, R244.reuse, 0x4, R226 ;  /* 0x00000004f4dc7825 */ /* 0x040fe400078e02e2 */
[----:B------:R1:W-:Y:S04]  /*59c40*/  STL.64 [R1+0x3068], R216 ;  /* 0x003068d801007387 */ /* 0x0003e80000100a00 */
[----:B------:R1:W-:Y:S01]  /*59c50*/  STL.64 [R1+0x3070], R220 ;  /* 0x003070dc01007387 */ /* 0x0003e20000100a00 */
[----:B------:R-:W-:-:S04]  /*59c60*/  IMAD.WIDE R218, R244, 0x4, R228 ;  /* 0x00000004f4da7825 */ /* 0x000fc800078e02e4 */
[C---:B-1----:R-:W-:Y:S02]  /*59c70*/  IMAD.WIDE R216, R244.reuse, 0x4, R2 ;  /* 0x00000004f4d87825 */ /* 0x042fe400078e0202 */
[----:B------:R-:W2:Y:S02]  /*59c80*/  LDL.LU.64 R2, [R1+0xa38] ;  /* 0x000a380001027983 */ /* 0x000ea40000300a00 */
[C---:B------:R-:W-:Y:S02]  /*59c90*/  IMAD.WIDE R220, R244.reuse, 0x4, R230 ;  /* 0x00000004f4dc7825 */ /* 0x040fe400078e02e6 */
[----:B------:R1:W-:Y:S04]  /*59ca0*/  STL.64 [R1+0x3078], R218 ;  /* 0x003078da01007387 */ /* 0x0003e80000100a00 */
[----:B------:R3:W-:Y:S04]  /*59cb0*/  STL.64 [R1+0x3080], R216 ;  /* 0x003080d801007387 */ /* 0x0007e80000100a00 */
[----:B------:R3:W-:Y:S01]  /*59cc0*/  STL.64 [R1+0x3088], R220 ;  /* 0x003088dc01007387 */ /* 0x0007e20000100a00 */
[----:B-1----:R-:W-:-:S05]  /*59cd0*/  IMAD.WIDE R218, R244, 0x4, R202 ;  /* 0x00000004f4da7825 */ /* 0x002fca00078e02ca */
[----:B------:R-:W-:Y:S01]  /*59ce0*/  STL.64 [R1+0x30a0], R218 ;  /* 0x0030a0da01007387 */ /* 0x000fe20000100a00 */
[----:B---3--:R-:W-:-:S04]  /*59cf0*/  IMAD.WIDE R216, R244, 0x4, R234 ;  /* 0x00000004f4d87825 */ /* 0x008fc800078e02ea */
[C---:B------:R-:W-:Y:S02]  /*59d00*/  IMAD.WIDE R202, R244.reuse, 0x4, R200 ;  /* 0x00000004f4ca7825 */ /* 0x040fe400078e02c8 */
[----:B------:R-:W3:Y:S04]  /*59d10*/  LDL.LU.64 R200, [R1+0x39d8] ;  /* 0x0039d80001c87983 */ /* 0x000ee80000300a00 */
[----:B------:R1:W-:Y:S04]  /*59d20*/  STL.64 [R1+0x30b8], R216 ;  /* 0x0030b8d801007387 */ /* 0x0003e80000100a00 */
[----:B------:R1:W-:Y:S04]  /*59d30*/  STL.64 [R1+0x30c0], R202 ;  /* 0x0030c0ca01007387 */ /* 0x0003e80000100a00 */
[----:B------:R-:W3:Y:S01]  /*59d40*/  LDL.LU.64 R220, [R1+0x39d0] ;  /* 0x0039d00001dc7983 */ /* 0x000ee20000300a00 */
[----:B-1----:R-:W-:-:S04]  /*59d50*/  IMAD.WIDE R216, R244, 0x4, R236 ;  /* 0x00000004f4d87825 */ /* 0x002fc800078e02ec */
[C---:B------:R-:W-:Y:S01]  /*59d60*/  IMAD.WIDE R202, R244.reuse, 0x4, R238 ;  /* 0x00000004f4ca7825 */ /* 0x040fe200078e02ee */
[----:B------:R1:W-:Y:S04]  /*59d70*/  STL.64 [R1+0x30c8], R216 ;  /* 0x0030c8d801007387 */ /* 0x0003e80000100a00 */
[----:B------:R1:W-:Y:S04]  /*59d80*/  STL.64 [R1+0x30d0], R202 ;  /* 0x0030d0ca01007387 */ /* 0x0003e80000100a00 */
[----:B------:R-:W3:Y:S01]  /*59d90*/  LDL.LU.64 R222, [R1+0x39c8] ;  /* 0x0039c80001de7983 */ /* 0x000ee20000300a00 */
[----:B-1----:R-:W-:-:S05]  /*59da0*/  IMAD.WIDE R216, R244, 0x4, R232 ;  /* 0x00000004f4d87825 */ /* 0x002fca00078e02e8 */
[----:B------:R-:W-:Y:S04]  /*59db0*/  STL.64 [R1+0x30d8], R216 ;  /* 0x0030d8d801007387 */ /* 0x000fe80000100a00 */
[----:B------:R-:W3:Y:S01]  /*59dc0*/  LDL.LU.64 R224, [R1+0xa30] ;  /* 0x000a300001e07983 */ /* 0x000ee20000300a00 */
[----:B------:R-:W-:-:S05]  /*59dd0*/  IMAD.WIDE R202, R244, 0x4, R208 ;  /* 0x00000004f4ca7825 */ /* 0x000fca00078e02d0 */
[----:B------:R1:W-:Y:S01]  /*59de0*/  STL.64 [R1+0x30e0], R202 ;  /* 0x0030e0ca01007387 */ /* 0x0003e20000100a00 */
[----:B----4-:R-:W-:-:S03]  /*59df0*/  IMAD.WIDE R208, R244, 0x4, R250 ;  /* 0x00000004f4d07825 */ /* 0x010fc600078e02fa */
[----:B------:R-:W4:Y:S04]  /*59e00*/  LDL.LU.64 R250, [R1+0x39f8] ;  /* 0x0039f80001fa7983 */ /* 0x000f280000300a00 */
[----:B------:R1:W-:Y:S04]  /*59e10*/  STL.64 [R1+0x30e8], R208 ;  /* 0x0030e8d001007387 */ /* 0x0003e80000100a00 */
[----:B------:R-:W4:Y:S01]  /*59e20*/  LDL.LU.64 R226, [R1+0x39f0] ;  /* 0x0039f00001e27983 */ /* 0x000f220000300a00 */
[----:B-1----:R-:W-:-:S03]  /*59e30*/  IMAD.WIDE R202, R244, 0x4, R242 ;  /* 0x00000004f4ca7825 */ /* 0x002fc600078e02f2 */
[----:B------:R-:W4:Y:S04]  /*59e40*/  LDL.LU.64 R242, [R1+0x39e8] ;  /* 0x0039e80001f27983 */ /* 0x000f280000300a00 */
[----:B------:R1:W-:Y:S04]  /*59e50*/  STL.64 [R1+0x30f0], R202 ;  /* 0x0030f0ca01007387 */ /* 0x0003e80000100a00 */
[----:B------:R-:W4:Y:S01]  /*59e60*/  LDL.LU.64 R208, [R1+0x3158] ;  /* 0x0031580001d07983 */ /* 0x000f220000300a00 */
[----:B------:R-:W-:-:S05]  /*59e70*/  IMAD.WIDE R216, R244, 0x4, R240 ;  /* 0x00000004f4d87825 */ /* 0x000fca00078e02f0 */
[----:B------:R-:W-:Y:S04]  /*59e80*/  STL.64 [R1+0x30f8], R216 ;  /* 0x0030f8d801007387 */ /* 0x000fe80000100a00 */
[----:B------:R-:W4:Y:S04]  /*59e90*/  LDL.LU.64 R228, [R1+0x3a10] ;  /* 0x003a100001e47983 */ /* 0x000f280000300a00 */
[----:B------:R-:W4:Y:S01]  /*59ea0*/  LDL.LU.64 R230, [R1+0x3a08] ;  /* 0x003a080001e67983 */ /* 0x000f220000300a00 */
[----:B-1----:R-:W-:-:S05]  /*59eb0*/  IMAD.WIDE R202, R244, 0x4, R204 ;  /* 0x00000004f4ca7825 */ /* 0x002fca00078e02cc */
[----:B------:R1:W-:Y:S04]  /*59ec0*/  STL.64 [R1+0x3100], R202 ;  /* 0x003100ca01007387 */ /* 0x0003e80000100a00 */
[----:B-1----:R-:W4:Y:S04]  /*59ed0*/  LDL.LU.64 R202, [R1+0x3a00] ;  /* 0x003a000001ca7983 */ /* 0x002f280000300a00 */
[----:B------:R-:W4:Y:S01]  /*59ee0*/  LDL.LU.64 R240, [R1+0x3178] ;  /* 0x0031780001f07983 */ /* 0x000f220000300a00 */
[----:B--2---:R-:W-:-:S03]  /*59ef0*/  IMAD.WIDE R204, R244, 0x4, R210 ;  /* 0x00000004f4cc7825 */ /* 0x004fc600078e02d2 */
[----:B------:R-:W2:Y:S04]  /*59f00*/  LDL.LU.64 R210, [R1+0x3a28] ;  /* 0x003a280001d27983 */ /* 0x000ea80000300a00 */
[----:B------:R1:W-:Y:S04]  /*59f10*/  STL.64 [R1+0x3108], R204 ;  /* 0x003108cc01007387 */ /* 0x0003e80000100a00 */
[----:B------:R-:W2:Y:S04]  /*59f20*/  LDL.LU.64 R234, [R1+0x3a20] ;  /* 0x003a200001ea7983 */ /* 0x000ea80000300a00 */
[----:B------:R-:W2:Y:S01]  /*59f30*/  LDL.LU.64 R236, [R1+0x3a18] ;  /* 0x003a180001ec7983 */ /* 0x000ea20000300a00 */
[----:B------:R-:W-:-:S05]  /*59f40*/  IMAD.WIDE R188, R244, 0x4, R188 ;  /* 0x00000004f4bc7825 */ /* 0x000fca00078e02bc */
[----:B------:R1:W-:Y:S04]  /*59f50*/  STL.64 [R1+0x3110], R188 ;  /* 0x003110bc01007387 */ /* 0x0003e80000100a00 */
[----:B-1----:R-:W2:Y:S04]  /*59f60*/  LDL.LU.64 R204, [R1+0xa28] ;  /* 0x000a280001cc7983 */ /* 0x002ea80000300a00 */
[----:B------:R-:W2:Y:S04]  /*59f70*/  LDL.LU.64 R238, [R1+0x3a40] ;  /* 0x003a400001ee7983 */ /* 0x000ea80000300a00 */
[----:B------:R-:W2:Y:S01]  /*59f80*/  LDL.LU.64 R188, [R1+0x3a38] ;  /* 0x003a380001bc7983 */ /* 0x000ea20000300a00 */
[----:B------:R-:W-:-:S05]  /*59f90*/  IMAD.WIDE R2, R244, 0x4, R2 ;  /* 0x00000004f4027825 */ /* 0x000fca00078e0202 */
[----:B------:R1:W-:Y:S04]  /*59fa0*/  STL.64 [R1+0x3118], R2 ;  /* 0x0031180201007387 */ /* 0x0003e80000100a00 */
[----:B------:R-:W2:Y:S04]  /*59fb0*/  LDL.LU.64 R232, [R1+0x3a30] ;  /* 0x003a300001e87983 */ /* 0x000ea80000300a00 */
[----:B-1----:R-:W2:Y:S04]  /*59fc0*/  LDL.LU.64 R2, [R1+0xa20] ;  /* 0x000a200001027983 */ /* 0x002ea80000300a00 */
[----:B---3--:R1:W-:Y:S01]  /*59fd0*/  LDGSTS.E [R0+0x1de00], desc[UR74][R200.64], P5 ;  /* 0x1de00000c8007fae */ /* 0x0083e2000a9a104a */
[----:B------:R-:W-:-:S03]  /*59fe0*/  IMAD.WIDE R216, R244, 0x4, R200 ;  /* 0x00000004f4d87825 */ /* 0x000fc600078e02c8 */
[----:B------:R-:W1:Y:S01]  /*59ff0*/  LDL.LU.64 R200, [R1+0x3a78] ;  /* 0x003a780001c87983 */ /* 0x000e620000300a00 */
[----:B------:R-:W-:-:S03]  /*5a000*/  IMAD.WIDE R218, R244, 0x4, R220 ;  /* 0x00000004f4da7825 */ /* 0x000fc600078e02dc */
[----:B------:R3:W-:Y:S04]  /*5a010*/  STL.64 [R1+0x3120], R216 ;  /* 0x003120d801007387 */ /* 0x0007e80000100a00 */
[----:B------:R3:W-:Y:S04]  /*5a020*/  STL.64 [R1+0x3128], R218 ;  /* 0x003128da01007387 */ /* 0x0007e80000100a00 */
[----:B------:R1:W-:Y:S01]  /*5a030*/  LDGSTS.E [R0+0x1de80], desc[UR74][R220.64], P0 ;  /* 0x1de80000dc007fae */ /* 0x0003e200081a104a */
[----:B---3--:R-:W-:-:S03]  /*5a040*/  IMAD.WIDE R216, R244, 0x4, R222 ;  /* 0x00000004f4d87825 */ /* 0x008fc600078e02de */
[----:B------:R-:W-:Y:S04]  /*5a050*/  LDGSTS.E [R0+0x1df00], desc[UR74][R222.64], P1 ;  /* 0x1df00000de007fae */ /* 0x000fe800089a104a */
[----:B------:R4:W-:Y:S01]  /*5a060*/  STL.64 [R1+0x3130], R216 ;  /* 0x003130d801007387 */ /* 0x0009e20000100a00 */
[----:B------:R-:W-:-:S03]  /*5a070*/  IMAD.WIDE R218, R244, 0x4, R224 ;  /* 0x00000004f4da7825 */ /* 0x000fc600078e02e0 */
[----:B------:R-:W-:Y:S01]  /*5a080*/  LDGSTS.E [R0+0x1df80], desc[UR74][R224.64], P3 ;  /* 0x1df80000e0007fae */ /* 0x000fe200099a104a */
[----:B----4-:R-:W-:-:S03]  /*5a090*/  IMAD.WIDE R216, R244, 0x4, R250 ;  /* 0x00000004f4d87825 */ /* 0x010fc600078e02fa */
[----:B------:R-:W3:Y:S04]  /*5a0a0*/  LDL.LU.64 R250, [R1+0x3a70] ;  /* 0x003a700001fa7983 */ /* 0x000ee80000300a00 */
[----:B------:R-:W-:Y:S04]  /*5a0b0*/  STL.64 [R1+0x3138], R218 ;  /* 0x003138da01007387 */ /* 0x000fe80000100a00 */
[----:B------:R4:W-:Y:S02]  /*5a0c0*/  STL.64 [R1+0x3140], R216 ;  /* 0x003140d801007387 */ /* 0x0009e40000100a00 */
[----:B----4-:R-:W-:-:S02]  /*5a0d0*/  IMAD.WIDE R216, R244, 0x4, R242 ;  /* 0x00000004f4d87825 */ /* 0x010fc400078e02f2 */
[----:B------:R-:W4:Y:S02]  /*5a0e0*/  LDL.LU.64 R242, [R1+0x3a68] ;  /* 0x003a680001f27983 */ /* 0x000f240000300a00 */
[----:B------:R-:W-:-:S05]  /*5a0f0*/  IMAD.WIDE R218, R244, 0x4, R226 ;  /* 0x00000004f4da7825 */ /* 0x000fca00078e02e2 */
[----:B------:R2:W-:Y:S04]  /*5a100*/  STL.64 [R1+0x3148], R218 ;  /* 0x003148da01007387 */ /* 0x0005e80000100a00 */
[----:B------:R2:W-:Y:S02]  /*5a110*/  STL.64 [R1+0x3150], R216 ;  /* 0x003150d801007387 */ /* 0x0005e40000100a00 */
[C---:B--2---:R-:W-:Y:S02]  /*5a120*/  IMAD.WIDE R218, R244.reuse, 0x4, R208 ;  /* 0x00000004f4da7825 */ /* 0x044fe400078e02d0 */
[----:B------:R-:W2:Y:S02]  /*5a130*/  LDL.LU.64 R208, [R1+0xa18] ;  /* 0x000a180001d07983 */ /* 0x000ea40000300a00 */
[----:B------:R-:W-:-:S02]  /*5a140*/  IMAD.WIDE R216, R244, 0x4, R228 ;  /* 0x00000004f4d87825 */ /* 0x000fc400078e02e4 */
[----:B------:R1:W-:Y:S04]  /*5a150*/  STL.64 [R1+0x3158], R218 ;  /* 0x003158da01007387 */ /* 0x0003e80000100a00 */
[----:B------:R1:W-:Y:S02]  /*5a160*/  STL.64 [R1+0x3160], R216 ;  /* 0x003160d801007387 */ /* 0x0003e40000100a00 */
[----:B-1----:R-:W-:-:S04]  /*5a170*/  IMAD.WIDE R218, R244, 0x4, R230 ;  /* 0x00000004f4da7825 */ /* 0x002fc800078e02e6 */
[C---:B------:R-:W-:Y:S01]  /*5a180*/  IMAD.WIDE R216, R244.reuse, 0x4, R240 ;  /* 0x00000004f4d87825 */ /* 0x040fe200078e02f0 */
[----:B------:R-:W-:Y:S04]  /*5a190*/  STL.64 [R1+0x3168], R218 ;  /* 0x003168da01007387 */ /* 0x000fe80000100a00 */
[----:B------:R-:W2:Y:S01]  /*5a1a0*/  LDL.LU.64 R240, [R1+0x3ab0] ;  /* 0x003ab00001f07983 */ /* 0x000ea20000300a00 */
[----:B------:R-:W-:-:S05]  /*5a1b0*/  IMAD.WIDE R202, R244, 0x4, R202 ;  /* 0x00000004f4ca7825 */ /* 0x000fca00078e02ca */
[----:B------:R1:W-:Y:S04]  /*5a1c0*/  STL.64 [R1+0x3170], R202 ;  /* 0x003170ca01007387 */ /* 0x0003e80000100a00 */
[----:B------:R1:W-:Y:S02]  /*5a1d0*/  STL.64 [R1+0x3178], R216 ;  /* 0x003178d801007387 */ /* 0x0003e40000100a00 */
[C---:B-1----:R-:W-:Y:S02]  /*5a1e0*/  IMAD.WIDE R202, R244.reuse, 0x4, R210 ;  /* 0x00000004f4ca7825 */ /* 0x042fe400078e02d2 */
[----:B------:R-:W2:Y:S02]  /*5a1f0*/  LDL.LU.64 R210, [R1+0x3aa8] ;  /* 0x003aa80001d27983 */ /* 0x000ea40000300a00 */
[----:B------:R-:W-:-:S02]  /*5a200*/  IMAD.WIDE R218, R244, 0x4, R234 ;  /* 0x00000004f4da7825 */ /* 0x000fc400078e02ea */
[----:B------:R1:W-:Y:S02]  /*5a210*/  STL.64 [R1+0x3180], R202 ;  /* 0x003180ca01007387 */ /* 0x0003e40000100a00 */
[C---:B------:R-:W-:Y:S02]  /*5a220*/  IMAD.WIDE R216, R244.reuse, 0x4, R236 ;  /* 0x00000004f4d87825 */ /* 0x040fe400078e02ec */
[----:B------:R-:W-:Y:S02]  /*5a230*/  STL.64 [R1+0x3188], R218 ;  /* 0x003188da01007387 */ /* 0x000fe40000100a00 */
[C---:B-1----:R-:W-:Y:S02]  /*5a240*/  IMAD.WIDE R202, R244.reuse, 0x4, R204 ;  /* 0x00000004f4ca7825 */ /* 0x042fe400078e02cc */
[----:B------:R-:W2:Y:S04]  /*5a250*/  LDL.LU.64 R204, [R1+0x3aa0] ;  /* 0x003aa00001cc7983 */ /* 0x000ea80000300a00 */
[----:B------:R1:W-:Y:S04]  /*5a260*/  STL.64 [R1+0x3190], R216 ;  /* 0x003190d801007387 */ /* 0x0003e80000100a00 */
[----:B------:R1:W-:Y:S02]  /*5a270*/  STL.64 [R1+0x3198], R202 ;  /* 0x003198ca01007387 */ /* 0x0003e40000100a00 */
[----:B-1----:R-:W-:-:S04]  /*5a280*/  IMAD.WIDE R216, R244, 0x4, R238 ;  /* 0x00000004f4d87825 */ /* 0x002fc800078e02ee */
[C---:B------:R-:W-:Y:S02]  /*5a290*/  IMAD.WIDE R202, R244.reuse, 0x4, R188 ;  /* 0x00000004f4ca7825 */ /* 0x040fe400078e02bc */
[----:B------:R-:W2:Y:S04]  /*5a2a0*/  LDL.LU.64 R188, [R1+0xa10] ;  /* 0x000a100001bc7983 */ /* 0x000ea80000300a00 */
[----:B------:R1:W-:Y:S04]  /*5a2b0*/  STL.64 [R1+0x31a0], R216 ;  /* 0x0031a0d801007387 */ /* 0x0003e80000100a00 */
[----:B------:R1:W-:Y:S04]  /*5a2c0*/  STL.64 [R1+0x31a8], R202 ;  /* 0x0031a8ca01007387 */ /* 0x0003e80000100a00 */
[----:B------:R-:W2:Y:S01]  /*5a2d0*/  LDL.LU.64 R222, [R1+0x3ae8] ;  /* 0x003ae80001de7983 */ /* 0x000ea20000300a00 */
[----:B-1----:R-:W-:-:S05]  /*5a2e0*/  IMAD.WIDE R216, R244, 0x4, R232 ;  /* 0x00000004f4d87825 */ /* 0x002fca00078e02e8 */
[----:B------:R-:W-:Y:S01]  /*5a2f0*/  STL.64 [R1+0x31b0], R216 ;  /* 0x0031b0d801007387 */ /* 0x000fe20000100a00 */
[----:B------:R-:W-:-:S03]  /*5a300*/  IMAD.WIDE R202, R244, 0x4, R2 ;  /* 0x00000004f4ca7825 */ /* 0x000fc600078e0202 */
[----:B------:R-:W2:Y:S04]  /*5a310*/  LDL.LU.64 R2, [R1+0x3ae0] ;  /* 0x003ae00001027983 */ /* 0x000ea80000300a00 */
[----:B------:R1:W-:Y:S04]  /*5a320*/  STL.64 [R1+0x31b8], R202 ;  /* 0x0031b8ca01007387 */ /* 0x0003e80000100a00 */
[----:B------:R-:W2:Y:S04]  /*5a330*/  LDL.LU.64 R224, [R1+0x3ad8] ;  /* 0x003ad80001e07983 */ /* 0x000ea80000300a00 */
[----:B------:R-:W2:Y:S01]  /*5a340*/  LDL.LU.64 R226, [R1+0x3218] ;  /* 0x0032180001e27983 */ /* 0x000ea20000300a00 */
[----:B------:R-:W-:-:S05]  /*5a350*/  IMAD.WIDE R200, R244, 0x4, R200 ;  /* 0x00000004f4c87825 */ /* 0x000fca00078e02c8 */
[----:B------:R1:W-:Y:S04]  /*5a360*/  STL.64 [R1+0x31c0], R200 ;  /* 0x0031c0c801007387 */ /* 0x0003e80000100a00 */
[----:B------:R-:W2:Y:S04]  /*5a370*/  LDL.LU.64 R228, [R1+0x3b10] ;  /* 0x003b100001e47983 */ /* 0x000ea80000300a00 */
[----:B------:R-:W2:Y:S04]  /*5a380*/  LDL.LU.64 R230, [R1+0x3b08] ;  /* 0x003b080001e67983 */ /* 0x000ea80000300a00 */
[----:B-1----:R-:W2:Y:S04]  /*5a390*/  LDL.LU.64 R202, [R1+0x3b00] ;  /* 0x003b000001ca7983 */ /* 0x002ea80000300a00 */
[----:B------:R-:W2:Y:S04]  /*5a3a0*/  LDL.LU.64 R200, [R1+0x3278] ;  /* 0x0032780001c87983 */ /* 0x000ea80000300a00 */
[----:B------:R-:W2:Y:S01]  /*5a3b0*/  LDL.LU.64 R234, [R1+0x3b28] ;  /* 0x003b280001ea7983 */ /* 0x000ea20000300a00 */
[----:B---3--:R-:W-:-:S03]  /*5a3c0*/  IMAD.WIDE R216, R244, 0x4, R250 ;  /* 0x00000004f4d87825 */ /* 0x008fc600078e02fa */
[----:B------:R-:W3:Y:S04]  /*5a3d0*/  LDL.LU.64 R250, [R1+0x3b20] ;  /* 0x003b200001fa7983 */ /* 0x000ee80000300a00 */
[----:B------:R4:W-:Y:S02]  /*5a3e0*/  STL.64 [R1+0x31c8], R216 ;  /* 0x0031c8d801007387 */ /* 0x0009e40000100a00 */
[C---:B----4-:R-:W-:Y:S02]  /*5a3f0*/  IMAD.WIDE R216, R244.reuse, 0x4, R242 ;  /* 0x00000004f4d87825 */ /* 0x050fe400078e02f2 */
[----:B------:R-:W4:Y:S04]  /*5a400*/  LDL.LU.64 R242, [R1+0x3b18] ;  /* 0x003b180001f27983 */ /* 0x000f280000300a00 */
[----:B------:R-:W-:Y:S04]  /*5a410*/  STL.64 [R1+0x31d0], R216 ;  /* 0x0031d0d801007387 */ /* 0x000fe80000100a00 */
[----:B------:R-:W4:Y:S04]  /*5a420*/  LDL.LU.64 R236, [R1+0xa08] ;  /* 0x000a080001ec7983 */ /* 0x000f280000300a00 */
[----:B------:R-:W4:Y:S01]  /*5a430*/  LDL.LU.64 R238, [R1+0x3b48] ;  /* 0x003b480001ee7983 */ /* 0x000f220000300a00 */
[----:B--2---:R-:W-:-:S05]  /*5a440*/  IMAD.WIDE R208, R244, 0x4, R208 ;  /* 0x00000004f4d07825 */ /* 0x004fca00078e02d0 */
[----:B------:R1:W-:Y:S04]  /*5a450*/  STL.64 [R1+0x31d8], R208 ;  /* 0x0031d8d001007387 */ /* 0x0003e80000100a00 */
[----:B------:R-:W2:Y:S04]  /*5a460*/  LDL.LU.64 R232, [R1+0x3b30] ;  /* 0x003b300001e87983 */ /* 0x000ea80000300a00 */
[----:B-1----:R-:W2:Y:S01]  /*5a470*/  LDL.LU.64 R208, [R1+0x3b40] ;  /* 0x003b400001d07983 */ /* 0x002ea20000300a00 */
[----:B------:R-:W-:-:S03]  /*5a480*/  IMAD.WIDE R218, R244, 0x4, R240 ;  /* 0x00000004f4da7825 */ /* 0x000fc600078e02f0 */
[----:B------:R-:W-:Y:S04]  /*5a490*/  LDGSTS.E [R0+0x1ee00], desc[UR74][R240.64], P5 ;  /* 0x1ee00000f0007fae */ /* 0x000fe8000a9a104a */
[----:B------:R-:W-:Y:S04]  /*5a4a0*/  STL.64 [R1+0x31e0], R218 ;  /* 0x0031e0da01007387 */ /* 0x000fe80000100a00 */
[----:B------:R-:W2:Y:S04]  /*5a4b0*/  LDL.LU.64 R240, [R1+0xa00] ;  /* 0x000a000001f07983 */ /* 0x000ea80000300a00 */
[----:B------:R-:W-:Y:S01]  /*5a4c0*/  LDGSTS.E [R0+0x1ee80], desc[UR74][R210.64], P0 ;  /* 0x1ee80000d2007fae */ /* 0x000fe200081a104a */
[----:B------:R-:W-:-:S03]  /*5a4d0*/  IMAD.WIDE R216, R244, 0x4, R210 ;  /* 0x00000004f4d87825 */ /* 0x000fc600078e02d2 */
        /* <DEDUP_REMOVED lines=9> */
[----:B------:R1:W-:Y:S02]  /*5a570*/  STL.64 [R1+0x31f8], R216 ;  /* 0x0031f8d801007387 */ /* 0x0003e40000100a00 */
[C---:B-1----:R-:W-:Y:S02]  /*5a580*/  IMAD.WIDE R216, R244.reuse, 0x4, R2 ;  /* 0x00000004f4d87825 */ /* 0x042fe400078e0202 */
[----:B------:R-:W2:Y:S02]  /*5a590*/  LDL.LU.64 R2, [R1+0x9f8] ;  /* 0x0009f80001027983 */ /* 0x000ea40000300a00 */
[----:B------:R-:W-:-:S05]  /*5a5a0*/  IMAD.WIDE R218, R244, 0x4, R222 ;  /* 0x00000004f4da7825 */ /* 0x000fca00078e02de */
[----:B------:R1:W-:Y:S01]  /*5a5b0*/  STL.64 [R1+0x3200], R218 ;  /* 0x003200da01007387 */ /* 0x0003e20000100a00 */
[----:B------:R-:W-:-:S03]  /*5a5c0*/  IMAD.WIDE R220, R244, 0x4, R226 ;  /* 0x00000004f4dc7825 */ /* 0x000fc600078e02e2 */
[----:B------:R1:W-:Y:S02]  /*5a5d0*/  STL.64 [R1+0x3208], R216 ;  /* 0x003208d801007387 */ /* 0x0003e40000100a00 */
[----:B-1----:R-:W-:-:S05]  /*5a5e0*/  IMAD.WIDE R218, R244, 0x4, R224 ;  /* 0x00000004f4da7825 */ /* 0x002fca00078e02e0 */
[----:B------:R1:W-:Y:S04]  /*5a5f0*/  STL.64 [R1+0x3210], R218 ;  /* 0x003210da01007387 */ /* 0x0003e80000100a00 */
[----:B------:R-:W-:Y:S01]  /*5a600*/  STL.64 [R1+0x3218], R220 ;  /* 0x003218dc01007387 */ /* 0x000fe20000100a00 */
[----:B------:R-:W-:-:S04]  /*5a610*/  IMAD.WIDE R216, R244, 0x4, R228 ;  /* 0x00000004f4d87825 */ /* 0x000fc800078e02e4 */
[C---:B-1----:R-:W-:Y:S01]  /*5a620*/  IMAD.WIDE R218, R244.reuse, 0x4, R230 ;  /* 0x00000004f4da7825 */ /* 0x042fe200078e02e6 */
[----:B------:R1:W-:Y:S03]  /*5a630*/  STL.64 [R1+0x3220], R216 ;  /* 0x003220d801007387 */ /* 0x0003e60000100a00 */
[C---:B------:R-:W-:Y:S01]  /*5a640*/  IMAD.WIDE R202, R244.reuse, 0x4, R202 ;  /* 0x00000004f4ca7825 */ /* 0x040fe200078e02ca */
[----:B------:R-:W-:Y:S03]  /*5a650*/  STL.64 [R1+0x3228], R218 ;  /* 0x003228da01007387 */ /* 0x000fe60000100a00 */
[C---:B-1----:R-:W-:Y:S02]  /*5a660*/  IMAD.WIDE R216, R244.reuse, 0x4, R200 ;  /* 0x00000004f4d87825 */ /* 0x042fe400078e02c8 */
[----:B------:R-:W2:Y:S04]  /*5a670*/  LDL.LU.64 R200, [R1+0x3bb8] ;  /* 0x003bb80001c87983 */ /* 0x000ea80000300a00 */
[----:B------:R1:W-:Y:S04]  /*5a680*/  STL.64 [R1+0x3230], R202 ;  /* 0x003230ca01007387 */ /* 0x0003e80000100a00 */
[----:B------:R3:W-:Y:S01]  /*5a690*/  STL.64 [R1+0x3238], R216 ;  /* 0x003238d801007387 */ /* 0x0007e20000100a00 */
[----:B-1----:R-:W-:-:S04]  /*5a6a0*/  IMAD.WIDE R202, R244, 0x4, R234 ;  /* 0x00000004f4ca7825 */ /* 0x002fc800078e02ea */
[C---:B---3--:R-:W-:Y:S02]  /*5a6b0*/  IMAD.WIDE R216, R244.reuse, 0x4, R250 ;  /* 0x00000004f4d87825 */ /* 0x048fe400078e02fa */
[----:B------:R-:W3:Y:S04]  /*5a6c0*/  LDL.LU.64 R250, [R1+0x3bb0] ;  /* 0x003bb00001fa7983 */ /* 0x000ee80000300a00 */
[----:B------:R4:W-:Y:S04]  /*5a6d0*/  STL.64 [R1+0x3240], R202 ;  /* 0x003240ca01007387 */ /* 0x0009e80000100a00 */
[----:B------:R-:W-:Y:S01]  /*5a6e0*/  STL.64 [R1+0x3248], R216 ;  /* 0x003248d801007387 */ /* 0x000fe20000100a00 */
[----:B----4-:R-:W-:-:S03]  /*5a6f0*/  IMAD.WIDE R202, R244, 0x4, R242 ;  /* 0x00000004f4ca7825 */ /* 0x010fc600078e02f2 */
[----:B------:R-:W4:Y:S04]  /*5a700*/  LDL.LU.64 R242, [R1+0x3ba8] ;  /* 0x003ba80001f27983 */ /* 0x000f280000300a00 */
[----:B------:R1:W-:Y:S01]  /*5a710*/  STL.64 [R1+0x3250], R202 ;  /* 0x003250ca01007387 */ /* 0x0003e20000100a00 */
[----:B------:R-:W-:-:S05]  /*5a720*/  IMAD.WIDE R218, R244, 0x4, R236 ;  /* 0x00000004f4da7825 */ /* 0x000fca00078e02ec */
[----:B------:R-:W-:Y:S04]  /*5a730*/  STL.64 [R1+0x3258], R218 ;  /* 0x003258da01007387 */ /* 0x000fe80000100a00 */
[----:B------:R-:W4:Y:S01]  /*5a740*/  LDL.LU.64 R222, [R1+0x9f0] ;  /* 0x0009f00001de7983 */ /* 0x000f220000300a00 */
[----:B-1----:R-:W-:-:S05]  /*5a750*/  IMAD.WIDE R202, R244, 0x4, R238 ;  /* 0x00000004f4ca7825 */ /* 0x002fca00078e02ee */
[----:B------:R1:W-:Y:S01]  /*5a760*/  STL.64 [R1+0x3260], R202 ;  /* 0x003260ca01007387 */ /* 0x0003e20000100a00 */
[----:B--2---:R-:W-:-:S05]  /*5a770*/  IMAD.WIDE R216, R244, 0x4, R232 ;  /* 0x00000004f4d87825 */ /* 0x004fca00078e02e8 */
[----:B------:R2:W-:Y:S04]  /*5a780*/  STL.64 [R1+0x3268], R216 ;  /* 0x003268d801007387 */ /* 0x0005e80000100a00 */
[----:B------:R-:W4:Y:S01]  /*5a790*/  LDL.LU.64 R224, [R1+0x48e8] ;  /* 0x0048e80001e07983 */ /* 0x000f220000300a00 */
[----:B-1----:R-:W-:-:S03]  /*5a7a0*/  IMAD.WIDE R202, R244, 0x4, R208 ;  /* 0x00000004f4ca7825 */ /* 0x002fc600078e02d0 */
[----:B------:R-:W4:Y:S04]  /*5a7b0*/  LDL.LU.64 R232, [R1+0x42e0] ;  /* 0x0042e00001e87983 */ /* 0x000f280000300a00 */
[----:B------:R1:W-:Y:S04]  /*5a7c0*/  STL.64 [R1+0x3270], R202 ;  /* 0x003270ca01007387 */ /* 0x0003e80000100a00 */
[----:B------:R-:W4:Y:S04]  /*5a7d0*/  LDL.LU.64 R208, [R1+0x3cd0] ;  /* 0x003cd00001d07983 */ /* 0x000f280000300a00 */
[----:B------:R-:W4:Y:S01]  /*5a7e0*/  LDL.LU.64 R226, [R1+0x3560] ;  /* 0x0035600001e27983 */ /* 0x000f220000300a00 */
[----:B--2---:R-:W-:-:S05]  /*5a7f0*/  IMAD.WIDE R216, R244, 0x4, R240 ;  /* 0x00000004f4d87825 */ /* 0x004fca00078e02f0 */
[----:B------:R-:W-:Y:S01]  /*5a800*/  STL.64 [R1+0x3278], R216 ;  /* 0x003278d801007387 */ /* 0x000fe20000100a00 */
[----:B-1----:R-:W-:-:S03]  /*5a810*/  IMAD.WIDE R202, R244, 0x4, R210 ;  /* 0x00000004f4ca7825 */ /* 0x002fc600078e02d2 */
[----:B------:R-:W2:Y:S04]  /*5a820*/  LDL.LU.64 R210, [R1+0x47e8] ;  /* 0x0047e80001d27983 */ /* 0x000ea80000300a00 */
[----:B------:R1:W-:Y:S04]  /*5a830*/  STL.64 [R1+0x3280], R202 ;  /* 0x003280ca01007387 */ /* 0x0003e80000100a00 */
[----:B------:R-:W2:Y:S04]  /*5a840*/  LDL.LU.64 R228, [R1+0x41d8] ;  /* 0x0041d80001e47983 */ /* 0x000ea80000300a00 */
[----:B------:R-:W2:Y:S01]  /*5a850*/  LDL.LU.64 R240, [R1+0x3bf0] ;  /* 0x003bf00001f07983 */ /* 0x000ea20000300a00 */
[----:B-1----:R-:W-:-:S05]  /*5a860*/  IMAD.WIDE R202, R244, 0x4, R204 ;  /* 0x00000004f4ca7825 */ /* 0x002fca00078e02cc */
[----:B------:R1:W-:Y:S04]  /*5a870*/  STL.64 [R1+0x3288], R202 ;  /* 0x003288ca01007387 */ /* 0x0003e80000100a00 */
[----:B------:R-:W2:Y:S04]  /*5a880*/  LDL.LU.64 R230, [R1+0x32b8] ;  /* 0x0032b80001e67983 */ /* 0x000ea80000300a00 */
[----:B------:R-:W2:Y:S01]  /*5a890*/  LDL.LU.64 R204, [R1+0x48f0] ;  /* 0x0048f00001cc7983 */ /* 0x000ea20000300a00 */
[----:B------:R-:W-:-:S05]  /*5a8a0*/  IMAD.WIDE R188, R244, 0x4, R188 ;  /* 0x00000004f4bc7825 */ /* 0x000fca00078e02bc */
[----:B------:R1:W-:Y:S04]  /*5a8b0*/  STL.64 [R1+0x3298], R188 ;  /* 0x003298bc01007387 */ /* 0x0003e80000100a00 */
[----:B-1----:R-:W2:Y:S04]  /*5a8c0*/  LDL.LU.64 R202, [R1+0x40e8] ;  /* 0x0040e80001ca7983 */ /* 0x002ea80000300a00 */
[----:B------:R-:W2:Y:S01]  /*5a8d0*/  LDL.LU.64 R234, [R1+0x3be8] ;  /* 0x003be80001ea7983 */ /* 0x000ea20000300a00 */
[----:B------:R-:W-:-:S05]  /*5a8e0*/  IMAD.WIDE R2, R244, 0x4, R2 ;  /* 0x00000004f4027825 */ /* 0x000fca00078e0202 */
[----:B------:R1:W-:Y:S04]  /*5a8f0*/  STL.64 [R1+0x32a0], R2 ;  /* 0x0032a00201007387 */ /* 0x0003e80000100a00 */
[----:B------:R-:W2:Y:S04]  /*5a900*/  LDL.LU.64 R236, [R1+0x9e8] ;  /* 0x0009e80001ec7983 */ /* 0x000ea80000300a00 */
[----:B------:R-:W2:Y:S04]  /*5a910*/  LDL.LU.64 R188, [R1+0x46e8] ;  /* 0x0046e80001bc7983 */ /* 0x000ea80000300a00 */
[----:B------:R-:W2:Y:S04]  /*5a920*/  LDL.LU.64 R238, [R1+0x3d00] ;  /* 0x003d000001ee7983 */ /* 0x000ea80000300a00 */
[----:B-1----:R-:W2:Y:S04]  /*5a930*/  LDL.LU.64 R2, [R1+0x3be0] ;  /* 0x003be00001027983 */ /* 0x002ea80000300a00 */
[----:B------:R1:W-:Y:S01]  /*5a940*/  LDGSTS.E [R0+0x1fe00], desc[UR74][R200.64], P5 ;  /* 0x1fe00000c8007fae */ /* 0x0003e2000a9a104a */
[----:B------:R-:W-:-:S03]  /*5a950*/  IMAD.WIDE R216, R244, 0x4, R200 ;  /* 0x00000004f4d87825 */ /* 0x000fc600078e02c8 */
[----:B------:R-:W1:Y:S04]  /*5a960*/  LDL.LU.64 R200, [R1+0x9e0] ;  /* 0x0009e00001c87983 */ /* 0x000e680000300a00 */
[----:B------:R3:W-:Y:S02]  /*5a970*/  STL.64 [R1+0x32b0], R216 ;  /* 0x0032b0d801007387 */ /* 0x0007e40000100a00 */
[C---:B---3--:R-:W-:Y:S02]  /*5a980*/  IMAD.WIDE R218, R244.reuse, 0x4, R250 ;  /* 0x00000004f4da7825 */ /* 0x048fe400078e02fa */
[----:B------:R-:W-:Y:S04]  /*5a990*/  LDGSTS.E [R0+0x1fe80], desc[UR74][R250.64], P0 ;  /* 0x1fe80000fa007fae */ /* 0x000fe800081a104a */
[----:B------:R-:W-:Y:S04]  /*5a9a0*/  STL.64 [R1+0x32c0], R218 ;  /* 0x0032c0da01007387 */ /* 0x000fe80000100a00 */
[----:B------:R-:W3:Y:S04]  /*5a9b0*/  LDL.LU.64 R250, [R1+0x46e0] ;  /* 0x0046e00001fa7983 */ /* 0x000ee80000300a00 */
[----:B----4-:R-:W-:Y:S01]  /*5a9c0*/  LDGSTS.E [R0+0x1ff00], desc[UR74][R242.64], P1 ;  /* 0x1ff00000f2007fae */ /* 0x010fe200089a104a */
[----:B------:R-:W-:-:S03]  /*5a9d0*/  IMAD.WIDE R216, R244, 0x4, R242 ;  /* 0x00000004f4d87825 */ /* 0x000fc600078e02f2 */
[----:B------:R-:W4:Y:S04]  /*5a9e0*/  LDL.LU.64 R242, [R1+0x40e0] ;  /* 0x0040e00001f27983 */ /* 0x000f280000300a00 */
[----:B------:R2:W-:Y:S04]  /*5a9f0*/  STL.64 [R1+0x32d0], R216 ;  /* 0x0032d0d801007387 */ /* 0x0005e80000100a00 */
[----:B------:R3:W-:Y:S01]  /*5aa00*/  LDGSTS.E [R0+0x1ff80], desc[UR74][R222.64], P3 ;  /* 0x1ff80000de007fae */ /* 0x0007e200099a104a */
[----:B--2---:R-:W-:-:S04]  /*5aa10*/  IMAD.WIDE R216, R244, 0x4, R222 ;  /* 0x00000004f4d87825 */ /* 0x004fc800078e02de */
[C---:B------:R-:W-:Y:S01]  /*5aa20*/  IMAD.WIDE R220, R244.reuse, 0x4, R224 ;  /* 0x00000004f4dc7825 */ /* 0x040fe200078e02e0 */
[----:B------:R2:W-:Y:S03]  /*5aa30*/  STL.64 [R1+0x32d8], R216 ;  /* 0x0032d8d801007387 */ /* 0x0005e60000100a00 */
[C---:B------:R-:W-:Y:S01]  /*5aa40*/  IMAD.WIDE R218, R244.reuse, 0x4, R232 ;  /* 0x00000004f4da7825 */ /* 0x040fe200078e02e8 */
[----:B------:R-:W-:Y:S04]  /*5aa50*/  STL.64 [R1+0x78b0], R220 ;  /* 0x0078b0dc01007387 */ /* 0x000fe80000100a00 */
[----:B------:R-:W4:Y:S01]  /*5aa60*/  LDL.LU.64 R232, [R1+0x48e0] ;  /* 0x0048e00001e87983 */ /* 0x000f220000300a00 */
[----:B--2---:R-:W-:-:S03]  /*5aa70*/  IMAD.WIDE R216, R244, 0x4, R208 ;  /* 0x00000004f4d87825 */ /* 0x004fc600078e02d0 */
[----:B------:R2:W-:Y:S04]  /*5aa80*/  STL.64 [R1+0x78a8], R218 ;  /* 0x0078a8da01007387 */ /* 0x0005e80000100a00 */
[----:B------:R-:W4:Y:S04]  /*5aa90*/  LDL.LU.64 R208, [R1+0x42d8] ;  /* 0x0042d80001d07983 */ /* 0x000f280000300a00 */
[----:B------:R2:W-:Y:S02]  /*5aaa0*/  STL.64 [R1+0x78a0], R216 ;  /* 0x0078a0d801007387 */ /* 0x0005e40000100a00 */
[----:B--2---:R-:W-:-:S04]  /*5aab0*/  IMAD.WIDE R218, R244, 0x4, R226 ;  /* 0x00000004f4da7825 */ /* 0x004fc800078e02e2 */
[C---:B------:R-:W-:Y:S02]  /*5aac0*/  IMAD.WIDE R216, R244.reuse, 0x4, R210 ;  /* 0x00000004f4d87825 */ /* 0x040fe400078e02d2 */
[----:B------:R-:W2:Y:S04]  /*5aad0*/  LDL.LU.64 R210, [R1+0x3cc8] ;  /* 0x003cc80001d27983 */ /* 0x000ea80000300a00 */
[----:B------:R1:W-:Y:S04]  /*5aae0*/  STL.64 [R1+0x7898], R218 ;  /* 0x007898da01007387 */ /* 0x0003e80000100a00 */
        /* <DEDUP_REMOVED lines=9> */
[----:B------:R1:W-:Y:S01]  /*5ab80*/  STL.64 [R1+0x7878], R218 ;  /* 0x007878da01007387 */ /* 0x0003e20000100a00 */
[----:B------:R-:W-:-:S03]  /*5ab90*/  IMAD.WIDE R202, R244, 0x4, R202 ;  /* 0x00000004f4ca7825 */ /* 0x000fc600078e02ca */
[----:B------:R1:W-:Y:S04]  /*5aba0*/  STL.64 [R1+0x7870], R216 ;  /* 0x007870d801007387 */ /* 0x0003e80000100a00 */
[----:B------:R1:W-:Y:S02]  /*5abb0*/  STL.64 [R1+0x7868], R202 ;  /* 0x007868ca01007387 */ /* 0x0003e40000100a00 */
[----:B-1----:R-:W-:-:S05]  /*5abc0*/  IMAD.WIDE R218, R244, 0x4, R234 ;  /* 0x00000004f4da7825 */ /* 0x002fca00078e02ea */
[----:B------:R1:W-:Y:S01]  /*5abd0*/  STL.64 [R1+0x7860], R218 ;  /* 0x007860da01007387 */ /* 0x0003e20000100a00 */
[----:B------:R-:W-:-:S04]  /*5abe0*/  IMAD.WIDE R216, R244, 0x4, R236 ;  /* 0x00000004f4d87825 */ /* 0x000fc800078e02ec */
[C---:B------:R-:W-:Y:S02]  /*5abf0*/  IMAD.WIDE R202, R244.reuse, 0x4, R188 ;  /* 0x00000004f4ca7825 */ /* 0x040fe400078e02bc */
[----:B------:R-:W2:Y:S02]  /*5ac00*/  LDL.LU.64 R188, [R1+0x42d0] ;  /* 0x0042d00001bc7983 */ /* 0x000ea40000300a00 */
[C---:B-1----:R-:W-:Y:S02]  /*5ac10*/  IMAD.WIDE R218, R244.reuse, 0x4, R238 ;  /* 0x00000004f4da7825 */ /* 0x042fe400078e02ee */
[----:B------:R1:W-:Y:S04]  /*5ac20*/  STL.64 [R1+0x7858], R216 ;  /* 0x007858d801007387 */ /* 0x0003e80000100a00 */
[----:B------:R1:W-:Y:S04]  /*5ac30*/  STL.64 [R1+0x7850], R202 ;  /* 0x007850ca01007387 */ /* 0x0003e80000100a00 */
[----:B-1----:R-:W2:Y:S01]  /*5ac40*/  LDL.LU.64 R216, [R1+0x3cc0] ;  /* 0x003cc00001d87983 */ /* 0x002ea20000300a00 */
[----:B------:R-:W-:-:S03]  /*5ac50*/  IMAD.WIDE R202, R244, 0x4, R2 ;  /* 0x00000004f4ca7825 */ /* 0x000fc600078e0202 */
[----:B------:R1:W-:Y:S04]  /*5ac60*/  STL.64 [R1+0x7848], R218 ;  /* 0x007848da01007387 */ /* 0x0003e80000100a00 */
[----:B------:R-:W2:Y:S04]  /*5ac70*/  LDL.LU.64 R2, [R1+0x3568] ;  /* 0x0035680001027983 */ /* 0x000ea80000300a00 */
[----:B------:R-:W-:Y:S04]  /*5ac80*/  STL.64 [R1+0x7840], R202 ;  /* 0x007840ca01007387 */ /* 0x000fe80000100a00 */
[----:B-1----:R-:W2:Y:S04]  /*5ac90*/  LDL.LU.64 R218, [R1+0x48d0] ;  /* 0x0048d00001da7983 */ /* 0x002ea80000300a00 */
[----:B------:R-:W2:Y:S01]  /*5aca0*/  LDL.LU.64 R220, [R1+0x42c8] ;  /* 0x0042c80001dc7983 */ /* 0x000ea20000300a00 */
[----:B------:R-:W-:-:S05]  /*5acb0*/  IMAD.WIDE R200, R244, 0x4, R200 ;  /* 0x00000004f4c87825 */ /* 0x000fca00078e02c8 */
[----:B------:R1:W-:Y:S04]  /*5acc0*/  STL.64 [R1+0x7838], R200 ;  /* 0x007838c801007387 */ /* 0x0003e80000100a00 */
[----:B-1----:R-:W2:Y:S01]  /*5acd0*/  LDL.LU.64 R200, [R1+0x3cb8] ;  /* 0x003cb80001c87983 */ /* 0x002ea20000300a00 */
[----:B---3--:R-:W-:-:S03]  /*5ace0*/  IMAD.WIDE R222, R244, 0x4, R250 ;  /* 0x00000004f4de7825 */ /* 0x008fc600078e02fa */
[----:B------:R-:W3:Y:S04]  /*5acf0*/  LDL.LU.64 R250, [R1+0x33f0] ;  /* 0x0033f00001fa7983 */ /* 0x000ee80000300a00 */
[----:B------:R1:W-:Y:S04]  /*5ad00*/  STL.64 [R1+0x7830], R222 ;  /* 0x007830de01007387 */ /* 0x0003e80000100a00 */
[----:B-1----:R-:W3:Y:S04]  /*5ad10*/  LDL.LU.64 R222, [R1+0x48c8] ;  /* 0x0048c80001de7983 */ /* 0x002ee80000300a00 */
[----:B------:R-:W3:Y:S01]  /*5ad20*/  LDL.LU.64 R224, [R1+0x42c0] ;  /* 0x0042c00001e07983 */ /* 0x000ee20000300a00 */
[----:B----4-:R-:W-:-:S05]  /*5ad30*/  IMAD.WIDE R202, R244, 0x4, R242 ;  /* 0x00000004f4ca7825 */ /* 0x010fca00078e02f2 */
[----:B------:R1:W-:Y:S04]  /*5ad40*/  STL.64 [R1+0x7828], R202 ;  /* 0x007828ca01007387 */ /* 0x0003e80000100a00 */
[----:B------:R-:W4:Y:S04]  /*5ad50*/  LDL.LU.64 R238, [R1+0x3cd8] ;  /* 0x003cd80001ee7983 */ /* 0x000f280000300a00 */
[----:B------:R-:W4:Y:S04]  /*5ad60*/  LDL.LU.64 R242, [R1+0x3570] ;  /* 0x0035700001f27983 */ /* 0x000f280000300a00 */
[----:B------:R-:W4:Y:S01]  /*5ad70*/  LDL.LU.64 R226, [R1+0x48c0] ;  /* 0x0048c00001e27983 */ /* 0x000f220000300a00 */
[----:B------:R-:W-:-:S05]  /*5ad80*/  IMAD.WIDE R228, R244, 0x4, R232 ;  /* 0x00000004f4e47825 */ /* 0x000fca00078e02e8 */
[----:B------:R1:W-:Y:S02]  /*5ad90*/  STL.64 [R1+0x7820], R228 ;  /* 0x007820e401007387 */ /* 0x0003e40000100a00 */
[C---:B-1----:R-:W-:Y:S02]  /*5ada0*/  IMAD.WIDE R202, R244.reuse, 0x4, R208 ;  /* 0x00000004f4ca7825 */ /* 0x042fe400078e02d0 */
[----:B------:R-:W4:Y:S04]  /*5adb0*/  LDL.LU.64 R208, [R1+0x42b8] ;  /* 0x0042b80001d07983 */ /* 0x000f280000300a00 */
[----:B------:R2:W-:Y:S04]  /*5adc0*/  STL.64 [R1+0x7818], R202 ;  /* 0x007818ca01007387 */ /* 0x0005e80000100a00 */
[----:B------:R-:W4:Y:S01]  /*5add0*/  LDL.LU.64 R228, [R1+0x3cb0] ;  /* 0x003cb00001e47983 */ /* 0x000f220000300a00 */
[----:B--2---:R-:W-:-:S03]  /*5ade0*/  IMAD.WIDE R202, R244, 0x4, R210 ;  /* 0x00000004f4ca7825 */ /* 0x004fc600078e02d2 */
[----:B------:R-:W2:Y:S04]  /*5adf0*/  LDL.LU.64 R210, [R1+0x33e8] ;  /* 0x0033e80001d27983 */ /* 0x000ea80000300a00 */
[----:B------:R1:W-:Y:S04]  /*5ae00*/  STL.64 [R1+0x7810], R202 ;  /* 0x007810ca01007387 */ /* 0x0003e80000100a00 */
[----:B------:R-:W2:Y:S01]  /*5ae10*/  LDL.LU.64 R230, [R1+0x48b8] ;  /* 0x0048b80001e67983 */ /* 0x000ea20000300a00 */
[----:B-1----:R-:W-:-:S03]  /*5ae20*/  IMAD.WIDE R202, R244, 0x4, R240 ;  /* 0x00000004f4ca7825 */ /* 0x002fc600078e02f0 */
[----:B------:R-:W2:Y:S04]  /*5ae30*/  LDL.LU.64 R240, [R1+0x42b0] ;  /* 0x0042b00001f07983 */ /* 0x000ea80000300a00 */
[----:B------:R1:W-:Y:S04]  /*5ae40*/  STL.64 [R1+0x7808], R202 ;  /* 0x007808ca01007387 */ /* 0x0003e80000100a00 */
[----:B-1----:R-:W2:Y:S01]  /*5ae50*/  LDL.LU.64 R202, [R1+0x3ca8] ;  /* 0x003ca80001ca7983 */ /* 0x002ea20000300a00 */
[----:B------:R-:W-:-:S03]  /*5ae60*/  IMAD.WIDE R204, R244, 0x4, R204 ;  /* 0x00000004f4cc7825 */ /* 0x000fc600078e02cc */
[----:B------:R-:W2:Y:S04]  /*5ae70*/  LDL.LU.64 R234, [R1+0x3578] ;  /* 0x0035780001ea7983 */ /* 0x000ea80000300a00 */
[----:B------:R1:W-:Y:S04]  /*5ae80*/  STL.64 [R1+0x7800], R204 ;  /* 0x007800cc01007387 */ /* 0x0003e80000100a00 */
[----:B------:R-:W2:Y:S04]  /*5ae90*/  LDL.LU.64 R236, [R1+0x48b0] ;  /* 0x0048b00001ec7983 */ /* 0x000ea80000300a00 */
[----:B-1----:R-:W2:Y:S04]  /*5aea0*/  LDL.LU.64 R204, [R1+0x42a8] ;  /* 0x0042a80001cc7983 */ /* 0x002ea80000300a00 */
[----:B------:R-:W2:Y:S01]  /*5aeb0*/  LDL.LU.64 R232, [R1+0x3ca0] ;  /* 0x003ca00001e87983 */ /* 0x000ea20000300a00 */
[----:B------:R-:W-:-:S05]  /*5aec0*/  IMAD.WIDE R188, R244, 0x4, R188 ;  /* 0x00000004f4bc7825 */ /* 0x000fca00078e02bc */
[----:B------:R1:W-:Y:S01]  /*5aed0*/  STL.64 [R1+0x77f8], R188 ;  /* 0x0077f8bc01007387 */ /* 0x0003e20000100a00 */
[----:B------:R-:W-:-:S03]  /*5aee0*/  IMAD.WIDE R216, R244, 0x4, R216 ;  /* 0x00000004f4d87825 */ /* 0x000fc600078e02d8 */
[----:B-1----:R-:W2:Y:S04]  /*5aef0*/  LDL.LU.64 R188, [R1+0x33e0] ;  /* 0x0033e00001bc7983 */ /* 0x002ea80000300a00 */
[----:B------:R1:W-:Y:S02]  /*5af00*/  STL.64 [R1+0x77f0], R216 ;  /* 0x0077f0d801007387 */ /* 0x0003e40000100a00 */
[C---:B-1----:R-:W-:Y:S02]  /*5af10*/  IMAD.WIDE R216, R244.reuse, 0x4, R2 ;  /* 0x00000004f4d87825 */ /* 0x042fe400078e0202 */
[----:B------:R-:W2:Y:S04]  /*5af20*/  LDL.LU.64 R2, [R1+0x48a8] ;  /* 0x0048a80001027983 */ /* 0x000ea80000300a00 */
[----:B------:R1:W-:Y:S02]  /*5af30*/  STL.64 [R1+0x77e8], R216 ;  /* 0x0077e8d801007387 */ /* 0x0003e40000100a00 */
[----:B-1----:R-:W-:-:S05]  /*5af40*/  IMAD.WIDE R216, R244, 0x4, R218 ;  /* 0x00000004f4d87825 */ /* 0x002fca00078e02da */
[----:B------:R1:W-:Y:S01]  /*5af50*/  STL.64 [R1+0x77e0], R216 ;  /* 0x0077e0d801007387 */ /* 0x0003e20000100a00 */
[----:B------:R-:W-:-:S04]  /*5af60*/  IMAD.WIDE R218, R244, 0x4, R220 ;  /* 0x00000004f4da7825 */ /* 0x000fc800078e02dc */
[C---:B-1----:R-:W-:Y:S02]  /*5af70*/  IMAD.WIDE R216, R244.reuse, 0x4, R200 ;  /* 0x00000004f4d87825 */ /* 0x042fe400078e02c8 */
[----:B------:R-:W2:Y:S04]  /*5af80*/  LDL.LU.64 R200, [R1+0x42a0] ;  /* 0x0042a00001c87983 */ /* 0x000ea80000300a00 */
[----:B------:R3:W-:Y:S04]  /*5af90*/  STL.64 [R1+0x77d8], R218 ;  /* 0x0077d8da01007387 */ /* 0x0007e80000100a00 */
[----:B------:R1:W-:Y:S01]  /*5afa0*/  STL.64 [R1+0x77d0], R216 ;  /* 0x0077d0d801007387 */ /* 0x0003e20000100a00 */
[----:B---3--:R-:W-:-:S03]  /*5afb0*/  IMAD.WIDE R218, R244, 0x4, R250 ;  /* 0x00000004f4da7825 */ /* 0x008fc600078e02fa */
[----:B------:R-:W3:Y:S04]  /*5afc0*/  LDL.LU.64 R250, [R1+0x3c98] ;  /* 0x003c980001fa7983 */ /* 0x000ee80000300a00 */
[----:B------:R4:W-:Y:S01]  /*5afd0*/  STL.64 [R1+0x77c8], R218 ;  /* 0x0077c8da01007387 */ /* 0x0009e20000100a00 */
[----:B-1----:R-:W-:-:S04]  /*5afe0*/  IMAD.WIDE R216, R244, 0x4, R222 ;  /* 0x00000004f4d87825 */ /* 0x002fc800078e02de */
[C---:B------:R-:W-:Y:S01]  /*5aff0*/  IMAD.WIDE R220, R244.reuse, 0x4, R224 ;  /* 0x00000004f4dc7825 */ /* 0x040fe200078e02e0 */
[----:B------:R1:W-:Y:S04]  /*5b000*/  STL.64 [R1+0x77c0], R216 ;  /* 0x0077c0d801007387 */ /* 0x0003e80000100a00 */
[----:B------:R-:W-:Y:S01]  /*5b010*/  STL.64 [R1+0x77b8], R220 ;  /* 0x0077b8dc01007387 */ /* 0x000fe20000100a00 */
[----:B----4-:R-:W-:-:S03]  /*5b020*/  IMAD.WIDE R218, R244, 0x4, R238 ;  /* 0x00000004f4da7825 */ /* 0x010fc600078e02ee */
[----:B------:R-:W4:Y:S01]  /*5b030*/  LDL.LU.64 R238, [R1+0x3580] ;  /* 0x0035800001ee7983 */ /* 0x000f220000300a00 */
[----:B-1----:R-:W-:-:S03]  /*5b040*/  IMAD.WIDE R216, R244, 0x4, R242 ;  /* 0x00000004f4d87825 */ /* 0x002fc600078e02f2 */
[----:B------:R1:W-:Y:S04]  /*5b050*/  STL.64 [R1+0x77b0], R218 ;  /* 0x0077b0da01007387 */ /* 0x0003e80000100a00 */
[----:B------:R-:W4:Y:S04]  /*5b060*/  LDL.LU.64 R242, [R1+0x48a0] ;  /* 0x0048a00001f27983 */ /* 0x000f280000300a00 */
[----:B------:R1:W-:Y:S02]  /*5b070*/  STL.64 [R1+0x77a8], R216 ;  /* 0x0077a8d801007387 */ /* 0x0003e40000100a00 */
[----:B-1----:R-:W-:-:S04]  /*5b080*/  IMAD.WIDE R218, R244, 0x4, R226 ;  /* 0x00000004f4da7825 */ /* 0x002fc800078e02e2 */
[C---:B------:R-:W-:Y:S02]  /*5b090*/  IMAD.WIDE R216, R244.reuse, 0x4, R208 ;  /* 0x00000004f4d87825 */ /* 0x040fe400078e02d0 */
[----:B------:R-:W4:Y:S04]  /*5b0a0*/  LDL.LU.64 R208, [R1+0x4298] ;  /* 0x0042980001d07983 */ /* 0x000f280000300a00 */
[----:B------:R1:W-:Y:S04]  /*5b0b0*/  STL.64 [R1+0x77a0], R218 ;  /* 0x0077a0da01007387 */ /* 0x0003e80000100a00 */
[----:B------:R2:W-:Y:S01]  /*5b0c0*/  STL.64 [R1+0x7798], R216 ;  /* 0x007798d801007387 */ /* 0x0005e20000100a00 */
[----:B-1----:R-:W-:-:S04]  /*5b0d0*/  IMAD.WIDE R218, R244, 0x4, R228 ;  /* 0x00000004f4da7825 */ /* 0x002fc800078e02e4 */
[C---:B--2---:R-:W-:Y:S02]  /*5b0e0*/  IMAD.WIDE R216, R244.reuse, 0x4, R210 ;  /* 0x00000004f4d87825 */ /* 0x044fe400078e02d2 */
[----:B------:R-:W2:Y:S04]  /*5b0f0*/  LDL.LU.64 R210, [R1+0x3c90] ;  /* 0x003c900001d27983 */ /* 0x000ea80000300a00 */
[----:B------:R1:W-:Y:S04]  /*5b100*/  STL.64 [R1+0x7790], R218 ;  /* 0x007790da01007387 */ /* 0x0003e80000100a00 */
[----:B------:R1:W-:Y:S02]  /*5b110*/  STL.64 [R1+0x7788], R216 ;  /* 0x007788d801007387 */ /* 0x0003e40000100a00 */
[----:B-1----:R-:W-:-:S04]  /*5b120*/  IMAD.WIDE R218, R244, 0x4, R230 ;  /* 0x00000004f4da7825 */ /* 0x002fc800078e02e6 */
[C---:B------:R-:W-:Y:S02]  /*5b130*/  IMAD.WIDE R216, R244.reuse, 0x4, R240 ;  /* 0x00000004f4d87825 */ /* 0x040fe400078e02f0 */
[----:B------:R-:W2:Y:S04]  /*5b140*/  LDL.LU.64 R240, [R1+0x33d8] ;  /* 0x0033d80001f07983 */ /* 0x000ea80000300a00 */
[----:B------:R1:W-:Y:S04]  /*5b150*/  STL.64 [R1+0x7780], R218 ;  /* 0x007780da01007387 */ /* 0x0003e80000100a00 */
[----:B------:R1:W-:Y:S01]  /*5b160*/  STL.64 [R1+0x7778], R216 ;  /* 0x007778d801007387 */ /* 0x0003e20000100a00 */
[----:B------:R-:W-:-:S04]  /*5b170*/  IMAD.WIDE R202, R244, 0x4, R202 ;  /* 0x00000004f4ca7825 */ /* 0x000fc800078e02ca */
[C---:B-1----:R-:W-:Y:S01]  /*5b180*/  IMAD.WIDE R218, R244.reuse, 0x4, R234 ;  /* 0x00000004f4da7825 */ /* 0x042fe200078e02ea */
        /* <DEDUP_REMOVED lines=8> */
[----:B-1----:R-:W2:Y:S04]  /*5b210*/  LDL.LU.64 R216, [R1+0x4290] ;  /* 0x0042900001d87983 */ /* 0x002ea80000300a00 */
[----:B------:R1:W-:Y:S01]  /*5b220*/  STL.64 [R1+0x7750], R218 ;  /* 0x007750da01007387 */ /* 0x0003e20000100a00 */
[----:B------:R-:W-:-:S03]  /*5b230*/  IMAD.WIDE R202, R244, 0x4, R188 ;  /* 0x00000004f4ca7825 */ /* 0x000fc600078e02bc */
[----:B------:R-:W2:Y:S04]  /*5b240*/  LDL.LU.64 R188, [R1+0x3ce0] ;  /* 0x003ce00001bc7983 */ /* 0x000ea80000300a00 */
[----:B------:R-:W-:Y:S04]  /*5b250*/  STL.64 [R1+0x7748], R202 ;  /* 0x007748ca01007387 */ /* 0x000fe80000100a00 */
[----:B-1----:R-:W2:Y:S04]  /*5b260*/  LDL.LU.64 R218, [R1+0x3588] ;  /* 0x0035880001da7983 */ /* 0x002ea80000300a00 */
[----:B------:R-:W2:Y:S01]  /*5b270*/  LDL.LU.64 R220, [R1+0x4890] ;  /* 0x0048900001dc7983 */ /* 0x000ea20000300a00 */
[----:B------:R-:W-:-:S05]  /*5b280*/  IMAD.WIDE R2, R244, 0x4, R2 ;  /* 0x00000004f4027825 */ /* 0x000fca00078e0202 */
[----:B------:R1:W-:Y:S04]  /*5b290*/  STL.64 [R1+0x7740], R2 ;  /* 0x0077400201007387 */ /* 0x0003e80000100a00 */
[----:B-1----:R-:W2:Y:S01]  /*5b2a0*/  LDL.LU.64 R2, [R1+0x4280] ;  /* 0x0042800001027983 */ /* 0x002ea20000300a00 */
[----:B------:R-:W-:-:S03]  /*5b2b0*/  IMAD.WIDE R222, R244, 0x4, R200 ;  /* 0x00000004f4de7825 */ /* 0x000fc600078e02c8 */
[----:B------:R-:W2:Y:S04]  /*5b2c0*/  LDL.LU.64 R200, [R1+0x3c88] ;  /* 0x003c880001c87983 */ /* 0x000ea80000300a00 */
[----:B------:R1:W-:Y:S04]  /*5b2d0*/  STL.64 [R1+0x7738], R222 ;  /* 0x007738de01007387 */ /* 0x0003e80000100a00 */
[----:B-1----:R-:W2:Y:S04]  /*5b2e0*/  LDL.LU.64 R222, [R1+0x33c8] ;  /* 0x0033c80001de7983 */ /* 0x002ea80000300a00 */
[----:B------:R-:W2:Y:S01]  /*5b2f0*/  LDL.LU.64 R224, [R1+0x4888] ;  /* 0x0048880001e07983 */ /* 0x000ea20000300a00 */
[----:B---3--:R-:W-:-:S05]  /*5b300*/  IMAD.WIDE R202, R244, 0x4, R250 ;  /* 0x00000004f4ca7825 */ /* 0x008fca00078e02fa */
[----:B------:R1:W-:Y:S04]  /*5b310*/  STL.64 [R1+0x7730], R202 ;  /* 0x007730ca01007387 */ /* 0x0003e80000100a00 */
[----:B------:R-:W3:Y:S04]  /*5b320*/  LDL.LU.64 R232, [R1+0x4278] ;  /* 0x0042780001e87983 */ /* 0x000ee80000300a00 */
[----:B------:R-:W3:Y:S04]  /*5b330*/  LDL.LU.64 R250, [R1+0x3c80] ;  /* 0x003c800001fa7983 */ /* 0x000ee80000300a00 */
[----:B------:R-:W3:Y:S01]  /*5b340*/  LDL.LU.64 R226, [R1+0x3658] ;  /* 0x0036580001e27983 */ /* 0x000ee20000300a00 */
[----:B----4-:R-:W-:-:S05]  /*5b350*/  IMAD.WIDE R228, R244, 0x4, R238 ;  /* 0x00000004f4e47825 */ /* 0x010fca00078e02ee */
[----:B------:R4:W-:Y:S01]  /*5b360*/  STL.64 [R1+0x7728], R228 ;  /* 0x007728e401007387 */ /* 0x0009e20000100a00 */
[----:B-1----:R-:W-:-:S03]  /*5b370*/  IMAD.WIDE R202, R244, 0x4, R242 ;  /* 0x00000004f4ca7825 */ /* 0x002fc600078e02f2 */
[----:B------:R-:W3:Y:S04]  /*5b380*/  LDL.LU.64 R242, [R1+0x4880] ;  /* 0x0048800001f27983 */ /* 0x000ee80000300a00 */
[----:B------:R1:W-:Y:S04]  /*5b390*/  STL.64 [R1+0x7720], R202 ;  /* 0x007720ca01007387 */ /* 0x0003e80000100a00 */
[----:B----4-:R-:W4:Y:S01]  /*5b3a0*/  LDL.LU.64 R228, [R1+0x4270] ;  /* 0x0042700001e47983 */ /* 0x010f220000300a00 */
[----:B-1----:R-:W-:-:S03]  /*5b3b0*/  IMAD.WIDE R202, R244, 0x4, R208 ;  /* 0x00000004f4ca7825 */ /* 0x002fc600078e02d0 */
[----:B------:R-:W4:Y:S04]  /*5b3c0*/  LDL.LU.64 R208, [R1+0x3c78] ;  /* 0x003c780001d07983 */ /* 0x000f280000300a00 */
[----:B------:R2:W-:Y:S04]  /*5b3d0*/  STL.64 [R1+0x7718], R202 ;  /* 0x007718ca01007387 */ /* 0x0005e80000100a00 */
[----:B------:R-:W4:Y:S01]  /*5b3e0*/  LDL.LU.64 R230, [R1+0x33a8] ;  /* 0x0033a80001e67983 */ /* 0x000f220000300a00 */
[----:B--2---:R-:W-:-:S03]  /*5b3f0*/  IMAD.WIDE R202, R244, 0x4, R210 ;  /* 0x00000004f4ca7825 */ /* 0x004fc600078e02d2 */
[----:B------:R-:W2:Y:S04]  /*5b400*/  LDL.LU.64 R210, [R1+0x4878] ;  /* 0x0048780001d27983 */ /* 0x000ea80000300a00 */
[----:B------:R1:W-:Y:S04]  /*5b410*/  STL.64 [R1+0x7710], R202 ;  /* 0x007710ca01007387 */ /* 0x0003e80000100a00 */
[----:B-1----:R-:W2:Y:S01]  /*5b420*/  LDL.LU.64 R202, [R1+0x4268] ;  /* 0x0042680001ca7983 */ /* 0x002ea20000300a00 */
[----:B------:R-:W-:-:S03]  /*5b430*/  IMAD.WIDE R236, R244, 0x4, R240 ;  /* 0x00000004f4ec7825 */ /* 0x000fc600078e02f0 */
[----:B------:R-:W2:Y:S04]  /*5b440*/  LDL.LU.64 R234, [R1+0x3c70] ;  /* 0x003c700001ea7983 */ /* 0x000ea80000300a00 */
[----:B------:R1:W-:Y:S04]  /*5b450*/  STL.64 [R1+0x7708], R236 ;  /* 0x007708ec01007387 */ /* 0x0003e80000100a00 */
[----:B-1----:R-:W2:Y:S04]  /*5b460*/  LDL.LU.64 R236, [R1+0x3760] ;  /* 0x0037600001ec7983 */ /* 0x002ea80000300a00 */
[----:B------:R-:W2:Y:S04]  /*5b470*/  LDL.LU.64 R240, [R1+0x4870] ;  /* 0x0048700001f07983 */ /* 0x000ea80000300a00 */
[----:B------:R-:W2:Y:S01]  /*5b480*/  LDL.LU.64 R238, [R1+0x4260] ;  /* 0x0042600001ee7983 */ /* 0x000ea20000300a00 */
[----:B------:R-:W-:-:S05]  /*5b490*/  IMAD.WIDE R204, R244, 0x4, R204 ;  /* 0x00000004f4cc7825 */ /* 0x000fca00078e02cc */
[----:B------:R1:W-:Y:S04]  /*5b4a0*/  STL.64 [R1+0x7700], R204 ;  /* 0x007700cc01007387 */ /* 0x0003e80000100a00 */
[----:B-1----:R-:W2:Y:S01]  /*5b4b0*/  LDL.LU.64 R204, [R1+0x3c68] ;  /* 0x003c680001cc7983 */ /* 0x002ea20000300a00 */
[----:B------:R-:W-:-:S05]  /*5b4c0*/  IMAD.WIDE R216, R244, 0x4, R216 ;  /* 0x00000004f4d87825 */ /* 0x000fca00078e02d8 */
[----:B------:R1:W-:Y:S02]  /*5b4d0*/  STL.64 [R1+0x76f8], R216 ;  /* 0x0076f8d801007387 */ /* 0x0003e40000100a00 */
[C---:B-1----:R-:W-:Y:S02]  /*5b4e0*/  IMAD.WIDE R216, R244.reuse, 0x4, R188 ;  /* 0x00000004f4d87825 */ /* 0x042fe400078e02bc */
[----:B------:R-:W2:Y:S04]  /*5b4f0*/  LDL.LU.64 R188, [R1+0x33a0] ;  /* 0x0033a00001bc7983 */ /* 0x000ea80000300a00 */
[----:B------:R1:W-:Y:S02]  /*5b500*/  STL.64 [R1+0x76f0], R216 ;  /* 0x0076f0d801007387 */ /* 0x0003e40000100a00 */
[----:B-1----:R-:W-:-:S05]  /*5b510*/  IMAD.WIDE R216, R244, 0x4, R218 ;  /* 0x00000004f4d87825 */ /* 0x002fca00078e02da */
[----:B------:R1:W-:Y:S02]  /*5b520*/  STL.64 [R1+0x76e8], R216 ;  /* 0x0076e8d801007387 */ /* 0x0003e40000100a00 */
[C---:B-1----:R-:W-:Y:S02]  /*5b530*/  IMAD.WIDE R216, R244.reuse, 0x4, R2 ;  /* 0x00000004f4d87825 */ /* 0x042fe400078e0202 */
[----:B------:R-:W2:Y:S02]  /*5b540*/  LDL.LU.64 R2, [R1+0x4868] ;  /* 0x0048680001027983 */ /* 0x000ea40000300a00 */
[----:B------:R-:W-:-:S05]  /*5b550*/  IMAD.WIDE R218, R244, 0x4, R220 ;  /* 0x00000004f4da7825 */ /* 0x000fca00078e02dc */
[----:B------:R1:W-:Y:S04]  /*5b560*/  STL.64 [R1+0x76e0], R218 ;  /* 0x0076e0da01007387 */ /* 0x0003e80000100a00 */
[----:B------:R1:W-:Y:S02]  /*5b570*/  STL.64 [R1+0x76d8], R216 ;  /* 0x0076d8d801007387 */ /* 0x0003e40000100a00 */
[C---:B-1----:R-:W-:Y:S02]  /*5b580*/  IMAD.WIDE R218, R244.reuse, 0x4, R200 ;  /* 0x00000004f4da7825 */ /* 0x042fe400078e02c8 */
[----:B------:R-:W2:Y:S04]  /*5b590*/  LDL.LU.64 R200, [R1+0x4258] ;  /* 0x0042580001c87983 */ /* 0x000ea80000300a00 */
[----:B------:R3:W-:Y:S01]  /*5b5a0*/  STL.64 [R1+0x76d0], R218 ;  /* 0x0076d0da01007387 */ /* 0x0007e20000100a00 */
[----:B------:R-:W-:-:S04]  /*5b5b0*/  IMAD.WIDE R216, R244, 0x4, R222 ;  /* 0x00000004f4d87825 */ /* 0x000fc800078e02de */
[C---:B------:R-:W-:Y:S01]  /*5b5c0*/  IMAD.WIDE R220, R244.reuse, 0x4, R224 ;  /* 0x00000004f4dc7825 */ /* 0x040fe200078e02e0 */
[----:B------:R1:W-:Y:S04]  /*5b5d0*/  STL.64 [R1+0x76c8], R216 ;  /* 0x0076c8d801007387 */ /* 0x0003e80000100a00 */
[----:B------:R-:W-:Y:S01]  /*5b5e0*/  STL.64 [R1+0x76c0], R220 ;  /* 0x0076c0dc01007387 */ /* 0x000fe20000100a00 */
[----:B---3--:R-:W-:-:S03]  /*5b5f0*/  IMAD.WIDE R218, R244, 0x4, R232 ;  /* 0x00000004f4da7825 */ /* 0x008fc600078e02e8 */
[----:B------:R-:W3:Y:S01]  /*5b600*/  LDL.LU.64 R232, [R1+0x3c60] ;  /* 0x003c600001e87983 */ /* 0x000ee20000300a00 */
[----:B-1----:R-:W-:-:S03]  /*5b610*/  IMAD.WIDE R216, R244, 0x4, R250 ;  /* 0x00000004f4d87825 */ /* 0x002fc600078e02fa */
[----:B------:R-:W-:Y:S04]  /*5b620*/  STL.64 [R1+0x76b8], R218 ;  /* 0x0076b8da01007387 */ /* 0x000fe80000100a00 */
[----:B------:R-:W3:Y:S04]  /*5b630*/  LDL.LU.64 R250, [R1+0x3868] ;  /* 0x0038680001fa7983 */ /* 0x000ee80000300a00 */
[----:B------:R1:W-:Y:S02]  /*5b640*/  STL.64 [R1+0x76b0], R216 ;  /* 0x0076b0d801007387 */ /* 0x0003e40000100a00 */
[----:B-1----:R-:W-:-:S02]  /*5b650*/  IMAD.WIDE R216, R244, 0x4, R242 ;  /* 0x00000004f4d87825 */ /* 0x002fc400078e02f2 */
[----:B------:R-:W3:Y:S02]  /*5b660*/  LDL.LU.64 R242, [R1+0x4860] ;  /* 0x0048600001f27983 */ /* 0x000ee40000300a00 */
[----:B------:R-:W-:-:S05]  /*5b670*/  IMAD.WIDE R218, R244, 0x4, R226 ;  /* 0x00000004f4da7825 */ /* 0x000fca00078e02e2 */
[----:B------:R4:W-:Y:S04]  /*5b680*/  STL.64 [R1+0x76a8], R218 ;  /* 0x0076a8da01007387 */ /* 0x0009e80000100a00 */
[----:B------:R1:W-:Y:S01]  /*5b690*/  STL.64 [R1+0x76a0], R216 ;  /* 0x0076a0d801007387 */ /* 0x0003e20000100a00 */
[----:B----4-:R-:W-:-:S04]  /*5b6a0*/  IMAD.WIDE R218, R244, 0x4, R228 ;  /* 0x00000004f4da7825 */ /* 0x010fc800078e02e4 */
[C---:B-1----:R-:W-:Y:S02]  /*5b6b0*/  IMAD.WIDE R216, R244.reuse, 0x4, R208 ;  /* 0x00000004f4d87825 */ /* 0x042fe400078e02d0 */
[----:B------:R-:W4:Y:S04]  /*5b6c0*/  LDL.LU.64 R208, [R1+0x4250] ;  /* 0x0042500001d07983 */ /* 0x000f280000300a00 */
[----:B------:R1:W-:Y:S04]  /*5b6d0*/  STL.64 [R1+0x7698], R218 ;  /* 0x007698da01007387 */ /* 0x0003e80000100a00 */
[----:B------:R2:W-:Y:S01]  /*5b6e0*/  STL.64 [R1+0x7690], R216 ;  /* 0x007690d801007387 */ /* 0x0005e20000100a00 */
[----:B-1----:R-:W-:-:S04]  /*5b6f0*/  IMAD.WIDE R218, R244, 0x4, R230 ;  /* 0x00000004f4da7825 */ /* 0x002fc800078e02e6 */
[C---:B--2---:R-:W-:Y:S02]  /*5b700*/  IMAD.WIDE R216, R244.reuse, 0x4, R210 ;  /* 0x00000004f4d87825 */ /* 0x044fe400078e02d2 */
        /* <DEDUP_REMOVED lines=30> */
[----:B------:R-:W2:Y:S04]  /*5b8f0*/  LDL.LU.64 R230, [R1+0x4848] ;  /* 0x0048480001e67983 */ /* 0x000ea80000300a00 */
[----:B-1----:R-:W2:Y:S04]  /*5b900*/  LDL.LU.64 R200, [R1+0x4238] ;  /* 0x0042380001c87983 */ /* 0x002ea80000300a00 */
[----:B------:R-:W2:Y:S01]  /*5b910*/  LDL.LU.64 R226, [R1+0x3c40] ;  /* 0x003c400001e27983 */ /* 0x000ea20000300a00 */
[----:B---3--:R-:W-:-:S05]  /*5b920*/  IMAD.WIDE R228, R244, 0x4, R232 ;  /* 0x00000004f4e47825 */ /* 0x008fca00078e02e8 */
[----:B------:R1:W-:Y:S01]  /*5b930*/  STL.64 [R1+0x7630], R228 ;  /* 0x007630e401007387 */ /* 0x0003e20000100a00 */
[----:B------:R-:W-:-:S03]  /*5b940*/  IMAD.WIDE R202, R244, 0x4, R250 ;  /* 0x00000004f4ca7825 */ /* 0x000fc600078e02fa */
[----:B------:R-:W3:Y:S04]  /*5b950*/  LDL.LU.64 R250, [R1+0x3890] ;  /* 0x0038900001fa7983 */ /* 0x000ee80000300a00 */
[----:B------:R1:W-:Y:S04]  /*5b960*/  STL.64 [R1+0x7628], R202 ;  /* 0x007628ca01007387 */ /* 0x0003e80000100a00 */
[----:B-1----:R-:W3:Y:S01]  /*5b970*/  LDL.LU.64 R228, [R1+0x4840] ;  /* 0x0048400001e47983 */ /* 0x002ee20000300a00 */
[----:B------:R-:W-:-:S03]  /*5b980*/  IMAD.WIDE R202, R244, 0x4, R242 ;  /* 0x00000004f4ca7825 */ /* 0x000fc600078e02f2 */
[----:B------:R-:W3:Y:S04]  /*5b990*/  LDL.LU.64 R242, [R1+0x4230] ;  /* 0x0042300001f27983 */ /* 0x000ee80000300a00 */
[----:B------:R1:W-:Y:S04]  /*5b9a0*/  STL.64 [R1+0x7620], R202 ;  /* 0x007620ca01007387 */ /* 0x0003e80000100a00 */
[----:B-1----:R-:W3:Y:S04]  /*5b9b0*/  LDL.LU.64 R202, [R1+0x3c38] ;  /* 0x003c380001ca7983 */ /* 0x002ee80000300a00 */
[----:B------:R-:W3:Y:S01]  /*5b9c0*/  LDL.LU.64 R234, [R1+0x3388] ;  /* 0x0033880001ea7983 */ /* 0x000ee20000300a00 */
[----:B----4-:R-:W-:-:S05]  /*5b9d0*/  IMAD.WIDE R208, R244, 0x4, R208 ;  /* 0x00000004f4d07825 */ /* 0x010fca00078e02d0 */
[----:B------:R2:W-:Y:S04]  /*5b9e0*/  STL.64 [R1+0x7618], R208 ;  /* 0x007618d001007387 */ /* 0x0005e80000100a00 */
[----:B------:R-:W4:Y:S04]  /*5b9f0*/  LDL.LU.64 R236, [R1+0x4838] ;  /* 0x0048380001ec7983 */ /* 0x000f280000300a00 */
[----:B------:R-:W4:Y:S01]  /*5ba00*/  LDL.LU.64 R238, [R1+0x4228] ;  /* 0x0042280001ee7983 */ /* 0x000f220000300a00 */
[----:B--2---:R-:W-:-:S05]  /*5ba10*/  IMAD.WIDE R208, R244, 0x4, R210 ;  /* 0x00000004f4d07825 */ /* 0x004fca00078e02d2 */
[----:B------:R1:W-:Y:S04]  /*5ba20*/  STL.64 [R1+0x7610], R208 ;  /* 0x007610d001007387 */ /* 0x0003e80000100a00 */
[----:B------:R-:W2:Y:S04]  /*5ba30*/  LDL.LU.64 R232, [R1+0x3ce8] ;  /* 0x003ce80001e87983 */ /* 0x000ea80000300a00 */
[----:B------:R-:W2:Y:S04]  /*5ba40*/  LDL.LU.64 R210, [R1+0x3898] ;  /* 0x0038980001d27983 */ /* 0x000ea80000300a00 */
[----:B-1----:R-:W2:Y:S01]  /*5ba50*/  LDL.LU.64 R208, [R1+0x4830] ;  /* 0x0048300001d07983 */ /* 0x002ea20000300a00 */
        /* <DEDUP_REMOVED lines=8> */
[----:B-1----:R-:W-:-:S04]  /*5bae0*/  IMAD.WIDE R216, R244, 0x4, R218 ;  /* 0x00000004f4d87825 */ /* 0x002fc800078e02da */
[C---:B------:R-:W-:Y:S01]  /*5baf0*/  IMAD.WIDE R218, R244.reuse, 0x4, R220 ;  /* 0x00000004f4da7825 */ /* 0x040fe200078e02dc */
[----:B------:R1:W-:Y:S03]  /*5bb00*/  STL.64 [R1+0x75f0], R216 ;  /* 0x0075f0d801007387 */ /* 0x0003e60000100a00 */
[C---:B-1----:R-:W-:Y:S02]  /*5bb10*/  IMAD.WIDE R216, R244.reuse, 0x4, R188 ;  /* 0x00000004f4d87825 */ /* 0x042fe400078e02bc */
[----:B------:R-:W2:Y:S04]  /*5bb20*/  LDL.LU.64 R188, [R1+0x3380] ;  /* 0x0033800001bc7983 */ /* 0x000ea80000300a00 */
[----:B------:R1:W-:Y:S04]  /*5bb30*/  STL.64 [R1+0x75e8], R218 ;  /* 0x0075e8da01007387 */ /* 0x0003e80000100a00 */
[----:B------:R1:W-:Y:S02]  /*5bb40*/  STL.64 [R1+0x75e0], R216 ;  /* 0x0075e0d801007387 */ /* 0x0003e40000100a00 */
[----:B-1----:R-:W-:-:S02]  /*5bb50*/  IMAD.WIDE R218, R244, 0x4, R2 ;  /* 0x00000004f4da7825 */ /* 0x002fc400078e0202 */
[----:B------:R-:W2:Y:S02]  /*5bb60*/  LDL.LU.64 R2, [R1+0x4828] ;  /* 0x0048280001027983 */ /* 0x000ea40000300a00 */
[C---:B------:R-:W-:Y:S02]  /*5bb70*/  IMAD.WIDE R216, R244.reuse, 0x4, R222 ;  /* 0x00000004f4d87825 */ /* 0x040fe400078e02de */
[----:B------:R1:W-:Y:S02]  /*5bb80*/  STL.64 [R1+0x75d8], R218 ;  /* 0x0075d8da01007387 */ /* 0x0003e40000100a00 */
[C---:B------:R-:W-:Y:S02]  /*5bb90*/  IMAD.WIDE R220, R244.reuse, 0x4, R224 ;  /* 0x00000004f4dc7825 */ /* 0x040fe400078e02e0 */
[----:B------:R1:W-:Y:S04]  /*5bba0*/  STL.64 [R1+0x75d0], R216 ;  /* 0x0075d0d801007387 */ /* 0x0003e80000100a00 */
[----:B------:R-:W-:Y:S01]  /*5bbb0*/  STL.64 [R1+0x75c8], R220 ;  /* 0x0075c8dc01007387 */ /* 0x000fe20000100a00 */
[----:B-1----:R-:W-:-:S03]  /*5bbc0*/  IMAD.WIDE R218, R244, 0x4, R230 ;  /* 0x00000004f4da7825 */ /* 0x002fc600078e02e6 */
[----:B------:R-:W2:Y:S04]  /*5bbd0*/  LDL.LU.64 R230, [R1+0x4218] ;  /* 0x0042180001e67983 */ /* 0x000ea80000300a00 */
[----:B------:R-:W-:Y:S01]  /*5bbe0*/  STL.64 [R1+0x75c0], R218 ;  /* 0x0075c0da01007387 */ /* 0x000fe20000100a00 */
[----:B------:R-:W-:-:S03]  /*5bbf0*/  IMAD.WIDE R216, R244, 0x4, R200 ;  /* 0x00000004f4d87825 */ /* 0x000fc600078e02c8 */
[----:B------:R-:W2:Y:S04]  /*5bc00*/  LDL.LU.64 R200, [R1+0x3c28] ;  /* 0x003c280001c87983 */ /* 0x000ea80000300a00 */
[----:B------:R1:W-:Y:S02]  /*5bc10*/  STL.64 [R1+0x75b8], R216 ;  /* 0x0075b8d801007387 */ /* 0x0003e40000100a00 */
[----:B-1----:R-:W-:-:S04]  /*5bc20*/  IMAD.WIDE R216, R244, 0x4, R226 ;  /* 0x00000004f4d87825 */ /* 0x002fc800078e02e2 */
[C---:B---3--:R-:W-:Y:S02]  /*5bc30*/  IMAD.WIDE R218, R244.reuse, 0x4, R250 ;  /* 0x00000004f4da7825 */ /* 0x048fe400078e02fa */
[----:B------:R-:W3:Y:S04]  /*5bc40*/  LDL.LU.64 R250, [R1+0x38a0] ;  /* 0x0038a00001fa7983 */ /* 0x000ee80000300a00 */
[----:B------:R-:W-:Y:S04]  /*5bc50*/  STL.64 [R1+0x75b0], R216 ;  /* 0x0075b0d801007387 */ /* 0x000fe80000100a00 */
[----:B------:R1:W-:Y:S02]  /*5bc60*/  STL.64 [R1+0x75a8], R218 ;  /* 0x0075a8da01007387 */ /* 0x0003e40000100a00 */
[----:B-1----:R-:W-:-:S02]  /*5bc70*/  IMAD.WIDE R218, R244, 0x4, R242 ;  /* 0x00000004f4da7825 */ /* 0x002fc400078e02f2 */
[----:B------:R-:W3:Y:S02]  /*5bc80*/  LDL.LU.64 R242, [R1+0x4820] ;  /* 0x0048200001f27983 */ /* 0x000ee40000300a00 */
[----:B------:R-:W-:-:S05]  /*5bc90*/  IMAD.WIDE R216, R244, 0x4, R228 ;  /* 0x00000004f4d87825 */ /* 0x000fca00078e02e4 */
[----:B------:R1:W-:Y:S04]  /*5bca0*/  STL.64 [R1+0x75a0], R216 ;  /* 0x0075a0d801007387 */ /* 0x0003e80000100a00 */
[----:B------:R4:W-:Y:S01]  /*5bcb0*/  STL.64 [R1+0x7598], R218 ;  /* 0x007598da01007387 */ /* 0x0009e20000100a00 */
[----:B-1----:R-:W-:-:S04]  /*5bcc0*/  IMAD.WIDE R216, R244, 0x4, R202 ;  /* 0x00000004f4d87825 */ /* 0x002fc800078e02ca */
[C---:B------:R-:W-:Y:S02]  /*5bcd0*/  IMAD.WIDE R202, R244.reuse, 0x4, R234 ;  /* 0x00000004f4ca7825 */ /* 0x040fe400078e02ea */
[----:B------:R-:W3:Y:S04]  /*5bce0*/  LDL.LU.64 R234, [R1+0x4210] ;  /* 0x0042100001ea7983 */ /* 0x000ee80000300a00 */
[----:B------:R1:W-:Y:S04]  /*5bcf0*/  STL.64 [R1+0x7590], R216 ;  /* 0x007590d801007387 */ /* 0x0003e80000100a00 */
[----:B------:R2:W-:Y:S01]  /*5bd00*/  STL.64 [R1+0x7588], R202 ;  /* 0x007588ca01007387 */ /* 0x0005e20000100a00 */
[----:B----4-:R-:W-:-:S04]  /*5bd10*/  IMAD.WIDE R218, R244, 0x4, R238 ;  /* 0x00000004f4da7825 */ /* 0x010fc800078e02ee */
[----:B-1----:R-:W-:-:S05]  /*5bd20*/  IMAD.WIDE R216, R244, 0x4, R236 ;  /* 0x00000004f4d87825 */ /* 0x002fca00078e02ec */
[----:B------:R1:W-:Y:S04]  /*5bd30*/  STL.64 [R1+0x7580], R216 ;  /* 0x007580d801007387 */ /* 0x0003e80000100a00 */
[----:B------:R-:W-:Y:S01]  /*5bd40*/  STL.64 [R1+0x7578], R218 ;  /* 0x007578da01007387 */ /* 0x000fe20000100a00 */
[----:B--2---:R-:W-:-:S04]  /*5bd50*/  IMAD.WIDE R202, R244, 0x4, R232 ;  /* 0x00000004f4ca7825 */ /* 0x004fc800078e02e8 */
[C---:B-1----:R-:W-:Y:S02]  /*5bd60*/  IMAD.WIDE R216, R244.reuse, 0x4, R210 ;  /* 0x00000004f4d87825 */ /* 0x042fe400078e02d2 */
[----:B------:R-:W2:Y:S04]  /*5bd70*/  LDL.LU.64 R210, [R1+0x3c20] ;  /* 0x003c200001d27983 */ /* 0x000ea80000300a00 */
[----:B------:R1:W-:Y:S04]  /*5bd80*/  STL.64 [R1+0x7570], R202 ;  /* 0x007570ca01007387 */ /* 0x0003e80000100a00 */
[----:B------:R-:W-:Y:S04]  /*5bd90*/  STL.64 [R1+0x7568], R216 ;  /* 0x007568d801007387 */ /* 0x000fe80000100a00 */
[----:B------:R-:W4:Y:S01]  /*5bda0*/  LDL.LU.64 R232, [R1+0x3378] ;  /* 0x0033780001e87983 */ /* 0x000f220000300a00 */
[----:B-1----:R-:W-:-:S05]  /*5bdb0*/  IMAD.WIDE R202, R244, 0x4, R208 ;  /* 0x00000004f4ca7825 */ /* 0x002fca00078e02d0 */
[----:B------:R1:W-:Y:S04]  /*5bdc0*/  STL.64 [R1+0x7560], R202 ;  /* 0x007560ca01007387 */ /* 0x0003e80000100a00 */
[----:B-1----:R-:W4:Y:S01]  /*5bdd0*/  LDL.LU.64 R202, [R1+0x4818] ;  /* 0x0048180001ca7983 */ /* 0x002f220000300a00 */
[----:B------:R-:W-:-:S05]  /*5bde0*/  IMAD.WIDE R208, R244, 0x4, R240 ;  /* 0x00000004f4d07825 */ /* 0x000fca00078e02f0 */
        /* <DEDUP_REMOVED lines=8> */
[----:B------:R1:W-:Y:S01]  /*5be70*/  STL.64 [R1+0x7548], R204 ;  /* 0x007548cc01007387 */ /* 0x0003e20000100a00 */
[----:B------:R-:W-:-:S03]  /*5be80*/  IMAD.WIDE R188, R244, 0x4, R2 ;  /* 0x00000004f4bc7825 */ /* 0x000fc600078e0202 */
[----:B------:R-:W4:Y:S04]  /*5be90*/  LDL.LU.64 R2, [R1+0x4200] ;  /* 0x0042000001027983 */ /* 0x000f280000300a00 */
[----:B------:R-:W4:Y:S04]  /*5bea0*/  LDL.LU.64 R216, [R1+0x3c10] ;  /* 0x003c100001d87983 */ /* 0x000f280000300a00 */
[----:B------:R1:W-:Y:S04]  /*5beb0*/  STL.64 [R1+0x7540], R188 ;  /* 0x007540bc01007387 */ /* 0x0003e80000100a00 */
[----:B-1----:R-:W4:Y:S04]  /*5bec0*/  LDL.LU.64 R204, [R1+0x3370] ;  /* 0x0033700001cc7983 */ /* 0x002f280000300a00 */
[----:B------:R-:W4:Y:S04]  /*5bed0*/  LDL.LU.64 R188, [R1+0x4808] ;  /* 0x0048080001bc7983 */ /* 0x000f280000300a00 */
[----:B------:R-:W4:Y:S01]  /*5bee0*/  LDL.LU.64 R218, [R1+0x41f8] ;  /* 0x0041f80001da7983 */ /* 0x000f220000300a00 */
[----:B------:R-:W-:-:S05]  /*5bef0*/  IMAD.WIDE R222, R244, 0x4, R230 ;  /* 0x00000004f4de7825 */ /* 0x000fca00078e02e6 */
[----:B------:R-:W-:Y:S01]  /*5bf00*/  STL.64 [R1+0x7538], R222 ;  /* 0x007538de01007387 */ /* 0x000fe20000100a00 */
[----:B------:R-:W-:-:S03]  /*5bf10*/  IMAD.WIDE R220, R244, 0x4, R200 ;  /* 0x00000004f4dc7825 */ /* 0x000fc600078e02c8 */
[----:B------:R-:W4:Y:S04]  /*5bf20*/  LDL.LU.64 R200, [R1+0x3cf0] ;  /* 0x003cf00001c87983 */ /* 0x000f280000300a00 */
[----:B------:R1:W-:Y:S04]  /*5bf30*/  STL.64 [R1+0x7530], R220 ;  /* 0x007530dc01007387 */ /* 0x0003e80000100a00 */
[----:B-1----:R-:W4:Y:S01]  /*5bf40*/  LDL.LU.64 R220, [R1+0x38c8] ;  /* 0x0038c80001dc7983 */ /* 0x002f220000300a00 */
[----:B---3--:R-:W-:-:S03]  /*5bf50*/  IMAD.WIDE R222, R244, 0x4, R250 ;  /* 0x00000004f4de7825 */ /* 0x008fc600078e02fa */
        /* <DEDUP_REMOVED lines=8> */
[----:B------:R-:W-:-:S05]  /*5bfe0*/  IMAD.WIDE R228, R244, 0x4, R234 ;  /* 0x00000004f4e47825 */ /* 0x000fca00078e02ea */
[----:B------:R1:W-:Y:S04]  /*5bff0*/  STL.64 [R1+0x7518], R228 ;  /* 0x007518e401007387 */ /* 0x0003e80000100a00 */
[----:B-1----:R-:W3:Y:S04]  /*5c000*/  LDL.LU.64 R228, [R1+0x41e8] ;  /* 0x0041e80001e47983 */ /* 0x002ee80000300a00 */
[----:B------:R-:W3:Y:S04]  /*5c010*/  LDL.LU.64 R234, [R1+0x3c00] ;  /* 0x003c000001ea7983 */ /* 0x000ee80000300a00 */
[----:B------:R-:W3:Y:S01]  /*5c020*/  LDL.LU.64 R230, [R1+0x38d0] ;  /* 0x0038d00001e67983 */ /* 0x000ee20000300a00 */
[----:B--2---:R-:W-:-:S05]  /*5c030*/  IMAD.WIDE R210, R244, 0x4, R210 ;  /* 0x00000004f4d27825 */ /* 0x004fca00078e02d2 */
[----:B------:R1:W-:Y:S01]  /*5c040*/  STL.64 [R1+0x7510], R210 ;  /* 0x007510d201007387 */ /* 0x0003e20000100a00 */
[----:B----4-:R-:W-:-:S03]  /*5c050*/  IMAD.WIDE R232, R244, 0x4, R232 ;  /* 0x00000004f4e87825 */ /* 0x010fc600078e02e8 */
[----:B-1----:R-:W2:Y:S04]  /*5c060*/  LDL.LU.64 R210, [R1+0x47f0] ;  /* 0x0047f00001d27983 */ /* 0x002ea80000300a00 */
[----:B------:R1:W-:Y:S01]  /*5c070*/  STL.64 [R1+0x7508], R232 ;  /* 0x007508e801007387 */ /* 0x0003e20000100a00 */
[----:B------:R-:W-:-:S03]  /*5c080*/  IMAD.WIDE R202, R244, 0x4, R202 ;  /* 0x00000004f4ca7825 */ /* 0x000fc600078e02ca */
[----:B-1----:R-:W4:Y:S04]  /*5c090*/  LDL.LU.64 R232, [R1+0x8420] ;  /* 0x0084200001e87983 */ /* 0x002f280000300a00 */
[----:B------:R1:W-:Y:S04]  /*5c0a0*/  STL.64 [R1+0x7500], R202 ;  /* 0x007500ca01007387 */ /* 0x0003e80000100a00 */
[----:B-1----:R-:W4:Y:S01]  /*5c0b0*/  LDL.LU.64 R202, [R1+0x41e0] ;  /* 0x0041e00001ca7983 */ /* 0x002f220000300a00 */
[----:B------:R-:W-:-:S04]  /*5c0c0*/  IMAD.WIDE R208, R244, 0x4, R208 ;  /* 0x00000004f4d07825 */ /* 0x000fc800078e02d0 */
[C---:B------:R-:W-:Y:S01]  /*5c0d0*/  IMAD.WIDE R240, R244.reuse, 0x4, R240 ;  /* 0x00000004f4f07825 */ /* 0x040fe200078e02f0 */
[----:B------:R1:W-:Y:S03]  /*5c0e0*/  STL.64 [R1+0x74f8], R208 ;  /* 0x0074f8d001007387 */ /* 0x0003e60000100a00 */
[C---:B------:R-:W-:Y:S01]  /*5c0f0*/  IMAD.WIDE R238, R244.reuse, 0x4, R238 ;  /* 0x00000004f4ee7825 */ /* 0x040fe200078e02ee */
[----:B-1----:R-:W4:Y:S04]  /*5c100*/  LDL.LU.64 R208, [R1+0x8418] ;  /* 0x0084180001d07983 */ /* 0x002f280000300a00 */
[----:B------:R1:W-:Y:S01]  /*5c110*/  STL.64 [R1+0x74f0], R240 ;  /* 0x0074f0f001007387 */ /* 0x0003e20000100a00 */
[----:B------:R-:W-:-:S03]  /*5c120*/  IMAD.WIDE R236, R244, 0x4, R236 ;  /* 0x00000004f4ec7825 */ /* 0x000fc600078e02ec */
        /* <DEDUP_REMOVED lines=10> */
[----:B------:R-:W-:Y:S04]  /*5c1d0*/  STL.64 [R1+0x74d0], R216 ;  /* 0x0074d0d801007387 */ /* 0x000fe80000100a00 */
[----:B------:R1:W-:Y:S04]  /*5c1e0*/  STL.64 [R1+0x74c8], R204 ;  /* 0x0074c8cc01007387 */ /* 0x0003e80000100a00 */
[----:B-1----:R-:W4:Y:S01]  /*5c1f0*/  LDL.LU.64 R204, [R1+0x3bd8] ;  /* 0x003bd80001cc7983 */ /* 0x002f220000300a00 */
[----:B------:R-:W-:-:S03]  /*5c200*/  IMAD.WIDE R216, R244, 0x4, R188 ;  /* 0x00000004f4d87825 */ /* 0x000fc600078e02bc */
        /* <DEDUP_REMOVED lines=25> */
[----:B------:R-:W-:Y:S04]  /*5c3a0*/  STL.64 [R1+0x7478], R218 ;  /* 0x007478da01007387 */ /* 0x000fe80000100a00 */
[----:B------:R1:W-:Y:S04]  /*5c3b0*/  STL.64 [R1+0x7470], R216 ;  /* 0x007470d801007387 */ /* 0x0003e80000100a00 */
[----:B-1----:R-:W3:Y:S04]  /*5c3c0*/  LDL.LU.64 R216, [R1+0x47e0] ;  /* 0x0047e00001d87983 */ /* 0x002ee80000300a00 */
[----:B------:R-:W-:Y:S01]  /*5c3d0*/  STL.64 [R1+0x7468], R220 ;  /* 0x007468dc01007387 */ /* 0x000fe20000100a00 */
[----:B--2---:R-:W-:-:S03]  /*5c3e0*/  IMAD.WIDE R218, R244, 0x4, R210 ;  /* 0x00000004f4da7825 */ /* 0x004fc600078e02d2 */
[----:B------:R-:W2:Y:S04]  /*5c3f0*/  LDL.LU.64 R210, [R1+0x41d0] ;  /* 0x0041d00001d27983 */ /* 0x000ea80000300a00 */
[----:B------:R1:W-:Y:S04]  /*5c400*/  STL.64 [R1+0x7460], R218 ;  /* 0x007460da01007387 */ /* 0x0003e80000100a00 */
[----:B-1----:R-:W2:Y:S04]  /*5c410*/  LDL.LU.64 R218, [R1+0x3cf8] ;  /* 0x003cf80001da7983 */ /* 0x002ea80000300a00 */
[----:B------:R-:W2:Y:S01]  /*5c420*/  LDL.LU.64 R220, [R1+0x3908] ;  /* 0x0039080001dc7983 */ /* 0x000ea20000300a00 */
[----:B----4-:R-:W-:-:S05]  /*5c430*/  IMAD.WIDE R202, R244, 0x4, R202 ;  /* 0x00000004f4ca7825 */ /* 0x010fca00078e02ca */
[----:B------:R1:W-:Y:S04]  /*5c440*/  STL.64 [R1+0x7458], R202 ;  /* 0x007458ca01007387 */ /* 0x0003e80000100a00 */
[----:B------:R-:W4:Y:S01]  /*5c450*/  LDL.LU.64 R222, [R1+0x48f8] ;  /* 0x0048f80001de7983 */ /* 0x000f220000300a00 */
[----:B------:R-:W-:-:S03]  /*5c460*/  IMAD.WIDE R224, R244, 0x4, R238 ;  /* 0x00000004f4e07825 */ /* 0x000fc600078e02ee */
[----:B------:R-:W4:Y:S04]  /*5c470*/  LDL.LU.64 R238, [R1+0x40d0] ;  /* 0x0040d00001ee7983 */ /* 0x000f280000300a00 */
[----:B------:R1:W-:Y:S02]  /*5c480*/  STL.64 [R1+0x7450], R224 ;  /* 0x007450e001007387 */ /* 0x0003e40000100a00 */
[C---:B-1----:R-:W-:Y:S02]  /*5c490*/  IMAD.WIDE R202, R244.reuse, 0x4, R236 ;  /* 0x00000004f4ca7825 */ /* 0x042fe400078e02ec */
[----:B------:R-:W4:Y:S04]  /*5c4a0*/  LDL.LU.64 R224, [R1+0x3bc8] ;  /* 0x003bc80001e07983 */ /* 0x000f280000300a00 */
[----:B------:R-:W4:Y:S04]  /*5c4b0*/  LDL.LU.64 R226, [R1+0x8a8] ;  /* 0x0008a80001e27983 */ /* 0x000f280000300a00 */
[----:B------:R1:W-:Y:S04]  /*5c4c0*/  STL.64 [R1+0x7448], R202 ;  /* 0x007448ca01007387 */ /* 0x0003e80000100a00 */
[----:B------:R-:W4:Y:S04]  /*5c4d0*/  LDL.LU.64 R228, [R1+0x46d0] ;  /* 0x0046d00001e47983 */ /* 0x000f280000300a00 */
[----:B------:R-:W4:Y:S01]  /*5c4e0*/  LDL.LU.64 R230, [R1+0x3358] ;  /* 0x0033580001e67983 */ /* 0x000f220000300a00 */
[----:B------:R-:W-:-:S03]  /*5c4f0*/  IMAD.WIDE R236, R244, 0x4, R204 ;  /* 0x00000004f4ec7825 */ /* 0x000fc600078e02cc */
[----:B------:R-:W4:Y:S01]  /*5c500*/  LDL.LU.64 R204, [R1+0x46c8] ;  /* 0x0046c80001cc7983 */ /* 0x000f220000300a00 */
[----:B-1----:R-:W-:-:S03]  /*5c510*/  IMAD.WIDE R202, R244, 0x4, R188 ;  /* 0x00000004f4ca7825 */ /* 0x002fc600078e02bc */
[----:B------:R-:W-:Y:S04]  /*5c520*/  STL.64 [R1+0x7440], R236 ;  /* 0x007440ec01007387 */ /* 0x000fe80000100a00 */
[----:B------:R-:W4:Y:S04]  /*5c530*/  LDL.LU.64 R188, [R1+0x40c8] ;  /* 0x0040c80001bc7983 */ /* 0x000f280000300a00 */
[----:B------:R1:W-:Y:S04]  /*5c540*/  STL.64 [R1+0x7438], R202 ;  /* 0x007438ca01007387 */ /* 0x0003e80000100a00 */
[----:B------:R-:W-:Y:S01]  /*5c550*/  LDGSTS.E [R0+0x20e00], desc[UR74][R200.64], P5 ;  /* 0x20e00000c8007fae */ /* 0x000fe2000a9a104a */
[----:B-1----:R-:W-:-:S03]  /*5c560*/  IMAD.WIDE R202, R244, 0x4, R200 ;  /* 0x00000004f4ca7825 */ /* 0x002fc600078e02c8 */
[----:B------:R-:W4:Y:S04]  /*5c570*/  LDL.LU.64 R200, [R1+0x7b8] ;  /* 0x0007b80001c87983 */ /* 0x000f280000300a00 */
[----:B------:R1:W-:Y:S04]  /*5c580*/  STL.64 [R1+0x7430], R202 ;  /* 0x007430ca01007387 */ /* 0x0003e80000100a00 */
[----:B---3--:R-:W-:Y:S01]  /*5c590*/  LDGSTS.E [R0+0x20e80], desc[UR74][R250.64], P0 ;  /* 0x20e80000fa007fae */ /* 0x008fe200081a104a */
[----:B-1----:R-:W-:-:S03]  /*5c5a0*/  IMAD.WIDE R202, R244, 0x4, R250 ;  /* 0x00000004f4ca7825 */ /* 0x002fc600078e02fa */
[----:B------:R-:W3:Y:S04]  /*5c5b0*/  LDL.LU.64 R250, [R1+0x4cd0] ;  /* 0x004cd00001fa7983 */ /* 0x000ee80000300a00 */
[----:B------:R1:W-:Y:S04]  /*5c5c0*/  STL.64 [R1+0x7428], R202 ;  /* 0x007428ca01007387 */ /* 0x0003e80000100a00 */
[----:B------:R-:W-:Y:S01]  /*5c5d0*/  LDGSTS.E [R0+0x20f00], desc[UR74][R242.64], P1 ;  /* 0x20f00000f2007fae */ /* 0x000fe200089a104a */
[----:B------:R-:W-:-:S03]  /*5c5e0*/  IMAD.WIDE R236, R244, 0x4, R242 ;  /* 0x00000004f4ec7825 */ /* 0x000fc600078e02f2 */
[----:B------:R-:W3:Y:S04]  /*5c5f0*/  LDL.LU.64 R242, [R1+0x46c0] ;  /* 0x0046c00001f27983 */ /* 0x000ee80000300a00 */
[----:B-1----:R-:W3:Y:S04]  /*5c600*/  LDL.LU.64 R202, [R1+0x40c0] ;  /* 0x0040c00001ca7983 */ /* 0x002ee80000300a00 */
[----:B------:R1:W-:Y:S04]  /*5c610*/  STL.64 [R1+0x7420], R236 ;  /* 0x007420ec01007387 */ /* 0x0003e80000100a00 */
[----:B-1----:R-:W3:Y:S04]  /*5c620*/  LDL.LU.64 R236, [R1+0x700] ;  /* 0x0007000001ec7983 */ /* 0x002ee80000300a00 */
[----:B------:R1:W-:Y:S02]  /*5c630*/  LDGSTS.E [R0+0x20f80], desc[UR74][R234.64], P3 ;  /* 0x20f80000ea007fae */ /* 0x0003e400099a104a */
[----:B-1----:R-:W-:-:S05]  /*5c640*/  IMAD.WIDE R234, R244, 0x4, R234 ;  /* 0x00000004f4ea7825 */ /* 0x002fca00078e02ea */
[----:B------:R1:W-:Y:S01]  /*5c650*/  STL.64 [R1+0x7418], R234 ;  /* 0x007418ea01007387 */ /* 0x0003e20000100a00 */
[----:B------:R-:W-:-:S03]  /*5c660*/  IMAD.WIDE R216, R244, 0x4, R216 ;  /* 0x00000004f4d87825 */ /* 0x000fc600078e02d8 */
[----:B-1----:R-:W3:Y:S04]  /*5c670*/  LDL.LU.64 R234, [R1+0x4cc8] ;  /* 0x004cc80001ea7983 */ /* 0x002ee80000300a00 */
[----:B------:R2:W-:Y:S02]  /*5c680*/  STL.64 [R1+0x7410], R216 ;  /* 0x007410d801007387 */ /* 0x0005e40000100a00 */
[C---:B--2---:R-:W-:Y:S02]  /*5c690*/  IMAD.WIDE R216, R244.reuse, 0x4, R210 ;  /* 0x00000004f4d87825 */ /* 0x044fe400078e02d2 */
[----:B------:R-:W2:Y:S04]  /*5c6a0*/  LDL.LU.64 R210, [R1+0x46b8] ;  /* 0x0046b80001d27983 */ /* 0x000ea80000300a00 */
[----:B------:R1:W-:Y:S02]  /*5c6b0*/  STL.64 [R1+0x7408], R216 ;  /* 0x007408d801007387 */ /* 0x0003e40000100a00 */
[----:B-1----:R-:W-:-:S04]  /*5c6c0*/  IMAD.WIDE R216, R244, 0x4, R218 ;  /* 0x00000004f4d87825 */ /* 0x002fc800078e02da */
[C---:B------:R-:W-:Y:S01]  /*5c6d0*/  IMAD.WIDE R218, R244.reuse, 0x4, R220 ;  /* 0x00000004f4da7825 */ /* 0x040fe200078e02dc */
[----:B------:R4:W-:Y:S03]  /*5c6e0*/  STL.64 [R1+0x7400], R216 ;  /* 0x007400d801007387 */ /* 0x0009e60000100a00 */
        /* <DEDUP_REMOVED lines=8> */
[C---:B------:R-:W-:Y:S01]  /*5c770*/  IMAD.WIDE R220, R244.reuse, 0x4, R226 ;  /* 0x00000004f4dc7825 */ /* 0x040fe200078e02e2 */
[----:B------:R1:W-:Y:S04]  /*5c780*/  STL.64 [R1+0x73e0], R216 ;  /* 0x0073e0d801007387 */ /* 0x0003e80000100a00 */
[----:B------:R-:W-:Y:S01]  /*5c790*/  STL.64 [R1+0x73d8], R220 ;  /* 0x0073d8dc01007387 */ /* 0x000fe20000100a00 */
[----:B-1----:R-:W-:-:S03]  /*5c7a0*/  IMAD.WIDE R218, R244, 0x4, R228 ;  /* 0x00000004f4da7825 */ /* 0x002fc600078e02e4 */
[----:B------:R-:W4:Y:S01]  /*5c7b0*/  LDL.LU.64 R224, [R1+0x4dc0] ;  /* 0x004dc00001e07983 */ /* 0x000f220000300a00 */
[----:B------:R-:W-:-:S03]  /*5c7c0*/  IMAD.WIDE R216, R244, 0x4, R230 ;  /* 0x00000004f4d87825 */ /* 0x000fc600078e02e6 */
        /* <DEDUP_REMOVED lines=8> */
[----:B------:R-:W4:Y:S04]  /*5c850*/  LDL.LU.64 R188, [R1+0x4cc0] ;  /* 0x004cc00001bc7983 */ /* 0x000f280000300a00 */
[----:B------:R3:W-:Y:S01]  /*5c860*/  STL.64 [R1+0x73c0], R216 ;  /* 0x0073c0d801007387 */ /* 0x0007e20000100a00 */
[----:B-1----:R-:W-:-:S03]  /*5c870*/  IMAD.WIDE R218, R244, 0x4, R200 ;  /* 0x00000004f4da7825 */ /* 0x002fc600078e02c8 */
[----:B------:R-:W4:Y:S04]  /*5c880*/  LDL.LU.64 R200, [R1+0x46b0] ;  /* 0x0046b00001c87983 */ /* 0x000f280000300a00 */
[----:B------:R1:W-:Y:S04]  /*5c890*/  STL.64 [R1+0x73b8], R218 ;  /* 0x0073b8da01007387 */ /* 0x0003e80000100a00 */
[----:B------:R-:W4:Y:S01]  /*5c8a0*/  LDL.LU.64 R230, [R1+0x40b0] ;  /* 0x0040b00001e67983 */ /* 0x000f220000300a00 */
[----:B---3--:R-:W-:-:S03]  /*5c8b0*/  IMAD.WIDE R216, R244, 0x4, R250 ;  /* 0x00000004f4d87825 */ /* 0x008fc600078e02fa */
[----:B------:R-:W3:Y:S04]  /*5c8c0*/  LDL.LU.64 R250, [R1+0x8a0] ;  /* 0x0008a00001fa7983 */ /* 0x000ee80000300a00 */
[----:B------:R1:W-:Y:S02]  /*5c8d0*/  STL.64 [R1+0x73b0], R216 ;  /* 0x0073b0d801007387 */ /* 0x0003e40000100a00 */
[C---:B-1----:R-:W-:Y:S02]  /*5c8e0*/  IMAD.WIDE R218, R244.reuse, 0x4, R242 ;  /* 0x00000004f4da7825 */ /* 0x042fe400078e02f2 */
[----:B------:R-:W3:Y:S02]  /*5c8f0*/  LDL.LU.64 R242, [R1+0x4910] ;  /* 0x0049100001f27983 */ /* 0x000ee40000300a00 */
[----:B------:R-:W-:-:S02]  /*5c900*/  IMAD.WIDE R216, R244, 0x4, R202 ;  /* 0x00000004f4d87825 */ /* 0x000fc400078e02ca */
[----:B------:R-:W-:Y:S02]  /*5c910*/  STL.64 [R1+0x73a8], R218 ;  /* 0x0073a8da01007387 */ /* 0x000fe40000100a00 */
[C---:B------:R-:W-:Y:S02]  /*5c920*/  IMAD.WIDE R202, R244.reuse, 0x4, R236 ;  /* 0x00000004f4ca7825 */ /* 0x040fe400078e02ec */
[----:B------:R-:W3:Y:S04]  /*5c930*/  LDL.LU.64 R236, [R1+0x46a8] ;  /* 0x0046a80001ec7983 */ /* 0x000ee80000300a00 */
[----:B------:R-:W-:Y:S04]  /*5c940*/  STL.64 [R1+0x73a0], R216 ;  /* 0x0073a0d801007387 */ /* 0x000fe80000100a00 */
[----:B------:R1:W-:Y:S04]  /*5c950*/  STL.64 [R1+0x7398], R202 ;  /* 0x007398ca01007387 */ /* 0x0003e80000100a00 */
[----:B-1----:R-:W3:Y:S01]  /*5c960*/  LDL.LU.64 R202, [R1+0x40a8] ;  /* 0x0040a80001ca7983 */ /* 0x002ee20000300a00 */
[----:B------:R-:W-:-:S03]  /*5c970*/  IMAD.WIDE R216, R244, 0x4, R234 ;  /* 0x00000004f4d87825 */ /* 0x000fc600078e02ea */
[----:B------:R-:W-:Y:S04]  /*5c980*/  LDGSTS.E [R0+0x21e00], desc[UR74][R234.64], P5 ;  /* 0x21e00000ea007fae */ /* 0x000fe8000a9a104a */
[----:B------:R1:W-:Y:S04]  /*5c990*/  STL.64 [R1+0x7390], R216 ;  /* 0x007390d801007387 */ /* 0x0003e80000100a00 */
[----:B------:R-:W3:Y:S04]  /*5c9a0*/  LDL.LU.64 R234, [R1+0x7b0] ;  /* 0x0007b00001ea7983 */ /* 0x000ee80000300a00 */
[----:B--2---:R-:W-:Y:S01]  /*5c9b0*/  LDGSTS.E [R0+0x21e80], desc[UR74][R210.64], P0 ;  /* 0x21e80000d2007fae */ /* 0x004fe200081a104a */
[----:B-1----:R-:W-:-:S03]  /*5c9c0*/  IMAD.WIDE R216, R244, 0x4, R210 ;  /* 0x00000004f4d87825 */ /* 0x002fc600078e02d2 */
[----:B------:R-:W2:Y:S04]  /*5c9d0*/  LDL.LU.64 R210, [R1+0x4cb8] ;  /* 0x004cb80001d27983 */ /* 0x000ea80000300a00 */
[----:B------:R1:W-:Y:S01]  /*5c9e0*/  STL.64 [R1+0x7388], R216 ;  /* 0x007388d801007387 */ /* 0x0003e20000100a00 */
[----:B----4-:R-:W-:-:S03]  /*5c9f0*/  IMAD.WIDE R218, R244, 0x4, R222 ;  /* 0x00000004f4da7825 */ /* 0x010fc600078e02de */
[----:B------:R-:W-:Y:S04]  /*5ca00*/  LDGSTS.E [R0+0x21f00], desc[UR74][R222.64], P1 ;  /* 0x21f00000de007fae */ /* 0x000fe800089a104a */
[----:B------:R-:W-:Y:S04]  /*5ca10*/  STL.64 [R1+0x7380], R218 ;  /* 0x007380da01007387 */ /* 0x000fe80000100a00 */
[----:B------:R-:W4:Y:S04]  /*5ca20*/  LDL.LU.64 R220, [R1+0x40a0] ;  /* 0x0040a00001dc7983 */ /* 0x000f280000300a00 */
[----:B------:R-:W4:Y:S01]  /*5ca30*/  LDL.LU.64 R222, [R1+0x6f0] ;  /* 0x0006f00001de7983 */ /* 0x000f220000300a00 */
[----:B-1----:R-:W-:-:S03]  /*5ca40*/  IMAD.WIDE R216, R244, 0x4, R238 ;  /* 0x00000004f4d87825 */ /* 0x002fc600078e02ee */
[----:B------:R-:W-:Y:S04]  /*5ca50*/  LDGSTS.E [R0+0x21f80], desc[UR74][R238.64], P3 ;  /* 0x21f80000ee007fae */ /* 0x000fe800099a104a */
[----:B------:R1:W-:Y:S04]  /*5ca60*/  STL.64 [R1+0x7378], R216 ;  /* 0x007378d801007387 */ /* 0x0003e80000100a00 */
[----:B------:R-:W4:Y:S01]  /*5ca70*/  LDL.LU.64 R238, [R1+0x4cb0] ;  /* 0x004cb00001ee7983 */ /* 0x000f220000300a00 */
[----:B-1----:R-:W-:-:S03]  /*5ca80*/  IMAD.WIDE R216, R244, 0x4, R224 ;  /* 0x00000004f4d87825 */ /* 0x002fc600078e02e0 */
[----:B------:R-:W4:Y:S01]  /*5ca90*/  LDL.LU.64 R224, [R1+0x4698] ;  /* 0x0046980001e07983 */ /* 0x000f220000300a00 */
[----:B------:R-:W-:-:S03]  /*5caa0*/  IMAD.WIDE R218, R244, 0x4, R226 ;  /* 0x00000004f4da7825 */ /* 0x000fc600078e02e2 */
        /* <DEDUP_REMOVED lines=10> */
[----:B-1----:R-:W-:-:S02]  /*5cb50*/  IMAD.WIDE R218, R244, 0x4, R200 ;  /* 0x00000004f4da7825 */ /* 0x002fc400078e02c8 */
[----:B------:R-:W4:Y:S04]  /*5cb60*/  LDL.LU.64 R200, [R1+0x4db8] ;  /* 0x004db80001c87983 */ /* 0x000f280000300a00 */
[----:B------:R3:W-:Y:S01]  /*5cb70*/  STL.64 [R1+0x7348], R218 ;  /* 0x007348da01007387 */ /* 0x0007e20000100a00 */
[----:B------:R-:W-:-:S04]  /*5cb80*/  IMAD.WIDE R216, R244, 0x4, R230 ;  /* 0x00000004f4d87825 */ /* 0x000fc800078e02e6 */
[C---:B---3--:R-:W-:Y:S02]  /*5cb90*/  IMAD.WIDE R218, R244.reuse, 0x4, R250 ;  /* 0x00000004f4da7825 */ /* 0x048fe400078e02fa */
[----:B------:R-:W3:Y:S04]  /*5cba0*/  LDL.LU.64 R250, [R1+0x47d0] ;  /* 0x0047d00001fa7983 */ /* 0x000ee80000300a00 */
[----:B------:R1:W-:Y:S04]  /*5cbb0*/  STL.64 [R1+0x7340], R216 ;  /* 0x007340d801007387 */ /* 0x0003e80000100a00 */
[----:B------:R-:W-:Y:S04]  /*5cbc0*/  STL.64 [R1+0x7338], R218 ;  /* 0x007338da01007387 */ /* 0x000fe80000100a00 */
[----:B------:R-:W3:Y:S01]  /*5cbd0*/  LDL.LU.64 R226, [R1+0x41c0] ;  /* 0x0041c00001e27983 */ /* 0x000ee20000300a00 */
[----:B-1----:R-:W-:-:S03]  /*5cbe0*/  IMAD.WIDE R216, R244, 0x4, R242 ;  /* 0x00000004f4d87825 */ /* 0x002fc600078e02f2 */
[----:B------:R-:W3:Y:S04]  /*5cbf0*/  LDL.LU.64 R242, [R1+0x3910] ;  /* 0x0039100001f27983 */ /* 0x000ee80000300a00 */
[----:B------:R1:W-:Y:S04]  /*5cc00*/  STL.64 [R1+0x7330], R216 ;  /* 0x007330d801007387 */ /* 0x0003e80000100a00 */
[----:B------:R-:W3:Y:S01]  /*5cc10*/  LDL.LU.64 R228, [R1+0x4ca8] ;  /* 0x004ca80001e47983 */ /* 0x000ee20000300a00 */
[----:B-1----:R-:W-:-:S03]  /*5cc20*/  IMAD.WIDE R216, R244, 0x4, R236 ;  /* 0x00000004f4d87825 */ /* 0x002fc600078e02ec */
[----:B------:R-:W3:Y:S04]  /*5cc30*/  LDL.LU.64 R236, [R1+0x4900] ;  /* 0x0049000001ec7983 */ /* 0x000ee80000300a00 */
[----:B------:R1:W-:Y:S04]  /*5cc40*/  STL.64 [R1+0x7328], R216 ;  /* 0x007328d801007387 */ /* 0x0003e80000100a00 */
[----:B------:R-:W3:Y:S01]  /*5cc50*/  LDL.LU.64 R230, [R1+0x4090] ;  /* 0x0040900001e67983 */ /* 0x000ee20000300a00 */
[----:B-1----:R-:W-:-:S03]  /*5cc60*/  IMAD.WIDE R216, R244, 0x4, R202 ;  /* 0x00000004f4d87825 */ /* 0x002fc600078e02ca */
[----:B------:R-:W3:Y:S04]  /*5cc70*/  LDL.LU.64 R202, [R1+0x888] ;  /* 0x0008880001ca7983 */ /* 0x000ee80000300a00 */
[----:B------:R2:W-:Y:S01]  /*5cc80*/  STL.64 [R1+0x7320], R216 ;  /* 0x007320d801007387 */ /* 0x0005e20000100a00 */
[----:B------:R-:W-:-:S03]  /*5cc90*/  IMAD.WIDE R218, R244, 0x4, R234 ;  /* 0x00000004f4da7825 */ /* 0x000fc600078e02ea */
[----:B------:R-:W3:Y:S04]  /*5cca0*/  LDL.LU.64 R234, [R1+0x4918] ;  /* 0x0049180001ea7983 */ /* 0x000ee80000300a00 */
[----:B------:R1:W-:Y:S01]  /*5ccb0*/  STL.64 [R1+0x7318], R218 ;  /* 0x007318da01007387 */ /* 0x0003e20000100a00 */
[----:B--2---:R-:W-:-:S03]  /*5ccc0*/  IMAD.WIDE R216, R244, 0x4, R210 ;  /* 0x00000004f4d87825 */ /* 0x004fc600078e02d2 */
[----:B------:R-:W2:Y:S01]  /*5ccd0*/  LDL.LU.64 R210, [R1+0x4690] ;  /* 0x0046900001d27983 */ /* 0x000ea20000300a00 */
[----:B-1----:R-:W-:-:S03]  /*5cce0*/  IMAD.WIDE R218, R244, 0x4, R2 ;  /* 0x00000004f4da7825 */ /* 0x002fc600078e0202 */
[----:B------:R4:W-:Y:S04]  /*5ccf0*/  STL.64 [R1+0x7310], R216 ;  /* 0x007310d801007387 */ /* 0x0009e80000100a00 */
[----:B------:R-:W2:Y:S04]  /*5cd00*/  LDL.LU.64 R2, [R1+0x4088] ;  /* 0x0040880001027983 */ /* 0x000ea80000300a00 */
[----:B------:R1:W-:Y:S01]  /*5cd10*/  STL.64 [R1+0x7308], R218 ;  /* 0x007308da01007387 */ /* 0x0003e20000100a00 */
[----:B----4-:R-:W-:-:S04]  /*5cd20*/  IMAD.WIDE R216, R244, 0x4, R220 ;  /* 0x00000004f4d87825 */ /* 0x010fc800078e02dc */
[C---:B-1----:R-:W-:Y:S01]  /*5cd30*/  IMAD.WIDE R218, R244.reuse, 0x4, R222 ;  /* 0x00000004f4da7825 */ /* 0x042fe200078e02de */
[----:B------:R1:W-:Y:S04]  /*5cd40*/  STL.64 [R1+0x7300], R216 ;  /* 0x007300d801007387 */ /* 0x0003e80000100a00 */
[----:B------:R4:W-:Y:S04]  /*5cd50*/  STL.64 [R1+0x72f8], R218 ;  /* 0x0072f8da01007387 */ /* 0x0009e80000100a00 */
[----:B------:R-:W-:Y:S01]  /*5cd60*/  LDGSTS.E [R0+0x22e00], desc[UR74][R238.64], P5 ;  /* 0x22e00000ee007fae */ /* 0x000fe2000a9a104a */
[----:B-1----:R-:W-:-:S03]  /*5cd70*/  IMAD.WIDE R216, R244, 0x4, R238 ;  /* 0x00000004f4d87825 */ /* 0x002fc600078e02ee */
[----:B------:R-:W2:Y:S01]  /*5cd80*/  LDL.LU.64 R238, [R1+0x7a8] ;  /* 0x0007a80001ee7983 */ /* 0x000ea20000300a00 */
[----:B----4-:R-:W-:-:S03]  /*5cd90*/  IMAD.WIDE R218, R244, 0x4, R224 ;  /* 0x00000004f4da7825 */ /* 0x010fc600078e02e0 */
[----:B------:R-:W-:Y:S04]  /*5cda0*/  LDGSTS.E [R0+0x22e80], desc[UR74][R224.64], P0 ;  /* 0x22e80000e0007fae */ /* 0x000fe800081a104a */
[----:B------:R1:W-:Y:S04]  /*5cdb0*/  STL.64 [R1+0x72f0], R216 ;  /* 0x0072f0d801007387 */ /* 0x0003e80000100a00 */
[----:B------:R4:W-:Y:S04]  /*5cdc0*/  STL.64 [R1+0x72e8], R218 ;  /* 0x0072e8da01007387 */ /* 0x0009e80000100a00 */
[----:B------:R2:W-:Y:S01]  /*5cdd0*/  LDGSTS.E [R0+0x22f00], desc[UR74][R204.64], P1 ;  /* 0x22f00000cc007fae */ /* 0x0005e200089a104a */
[----:B-1----:R-:W-:-:S03]  /*5cde0*/  IMAD.WIDE R216, R244, 0x4, R204 ;  /* 0x00000004f4d87825 */ /* 0x002fc600078e02cc */
[----:B------:R-:W2:Y:S04]  /*5cdf0*/  LDL.LU.64 R204, [R1+0x4ca0] ;  /* 0x004ca00001cc7983 */ /* 0x000ea80000300a00 */
[----:B------:R1:W-:Y:S01]  /*5ce00*/  STL.64 [R1+0x72e0], R216 ;  /* 0x0072e0d801007387 */ /* 0x0003e20000100a00 */
[----:B----4-:R-:W-:-:S03]  /*5ce10*/  IMAD.WIDE R218, R244, 0x4, R188 ;  /* 0x00000004f4da7825 */ /* 0x010fc600078e02bc */
[----:B------:R4:W-:Y:S04]  /*5ce20*/  LDGSTS.E [R0+0x22f80], desc[UR74][R188.64], P3 ;  /* 0x22f80000bc007fae */ /* 0x0009e800099a104a */
[----:B------:R-:W4:Y:S01]  /*5ce30*/  LDL.LU.64 R188, [R1+0x4688] ;  /* 0x0046880001bc7983 */ /* 0x000f220000300a00 */
[----:B-1----:R-:W-:-:S03]  /*5ce40*/  IMAD.WIDE R216, R244, 0x4, R200 ;  /* 0x00000004f4d87825 */ /* 0x002fc600078e02c8 */
[----:B------:R-:W-:Y:S04]  /*5ce50*/  STL.64 [R1+0x72d8], R218 ;  /* 0x0072d8da01007387 */ /* 0x000fe80000100a00 */
[----:B------:R-:W4:Y:S04]  /*5ce60*/  LDL.LU.64 R200, [R1+0x4080] ;  /* 0x0040800001c87983 */ /* 0x000f280000300a00 */
[----:B------:R3:W-:Y:S02]  /*5ce70*/  STL.64 [R1+0x72d0], R216 ;  /* 0x0072d0d801007387 */ /* 0x0007e40000100a00 */
[----:B---3--:R-:W-:-:S02]  /*5ce80*/  IMAD.WIDE R216, R244, 0x4, R250 ;  /* 0x00000004f4d87825 */ /* 0x008fc400078e02fa */
[----:B------:R-:W3:Y:S04]  /*5ce90*/  LDL.LU.64 R250, [R1+0x6e0] ;  /* 0x0006e00001fa7983 */ /* 0x000ee80000300a00 */
[----:B------:R1:W-:Y:S02]  /*5cea0*/  STL.64 [R1+0x72c8], R216 ;  /* 0x0072c8d801007387 */ /* 0x0003e40000100a00 */
[C---:B-1----:R-:W-:Y:S02]  /*5ceb0*/  IMAD.WIDE R216, R244.reuse, 0x4, R242 ;  /* 0x00000004f4d87825 */ /* 0x042fe400078e02f2 */
[----:B------:R-:W3:Y:S02]  /*5cec0*/  LDL.LU.64 R242, [R1+0x4c98] ;  /* 0x004c980001f27983 */ /* 0x000ee40000300a00 */
[----:B------:R-:W-:-:S05]  /*5ced0*/  IMAD.WIDE R218, R244, 0x4, R226 ;  /* 0x00000004f4da7825 */ /* 0x000fca00078e02e2 */
[----:B------:R1:W-:Y:S04]  /*5cee0*/  STL.64 [R1+0x72c0], R218 ;  /* 0x0072c0da01007387 */ /* 0x0003e80000100a00 */
[----:B------:R1:W-:Y:S02]  /*5cef0*/  STL.64 [R1+0x72b8], R216 ;  /* 0x0072b8d801007387 */ /* 0x0003e40000100a00 */
[----:B-1----:R-:W-:-:S04]  /*5cf00*/  IMAD.WIDE R218, R244, 0x4, R228 ;  /* 0x00000004f4da7825 */ /* 0x002fc800078e02e4 */
[C---:B------:R-:W-:Y:S02]  /*5cf10*/  IMAD.WIDE R216, R244.reuse, 0x4, R236 ;  /* 0x00000004f4d87825 */ /* 0x040fe400078e02ec */
[----:B------:R-:W3:Y:S04]  /*5cf20*/  LDL.LU.64 R236, [R1+0x4680] ;  /* 0x0046800001ec7983 */ /* 0x000ee80000300a00 */
[----:B------:R1:W-:Y:S04]  /*5cf30*/  STL.64 [R1+0x72b0], R218 ;  /* 0x0072b0da01007387 */ /* 0x0003e80000100a00 */
[----:B------:R1:W-:Y:S01]  /*5cf40*/  STL.64 [R1+0x72a8], R216 ;  /* 0x0072a8d801007387 */ /* 0x0003e20000100a00 */
[----:B------:R-:W-:-:S04]  /*5cf50*/  IMAD.WIDE R202, R244, 0x4, R202 ;  /* 0x00000004f4ca7825 */ /* 0x000fc800078e02ca */
[C---:B-1----:R-:W-:Y:S01]  /*5cf60*/  IMAD.WIDE R218, R244.reuse, 0x4, R230 ;  /* 0x00000004f4da7825 */ /* 0x042fe200078e02e6 */
[----:B------:R-:W3:Y:S04]  /*5cf70*/  LDL.LU.64 R216, [R1+0x4078] ;  /* 0x0040780001d87983 */ /* 0x000ee80000300a00 */
[----:B------:R1:W-:Y:S04]  /*5cf80*/  STL.64 [R1+0x72a0], R218 ;  /* 0x0072a0da01007387 */ /* 0x0003e80000100a00 */
[----:B------:R2:W-:Y:S04]  /*5cf90*/  STL.64 [R1+0x7298], R202 ;  /* 0x007298ca01007387 */ /* 0x0005e80000100a00 */
[----:B-1----:R-:W3:Y:S01]  /*5cfa0*/  LDL.LU.64 R218, [R1+0x6d8] ;  /* 0x0006d80001da7983 */ /* 0x002ee20000300a00 */
[----:B------:R-:W-:-:S05]  /*5cfb0*/  IMAD.WIDE R220, R244, 0x4, R234 ;  /* 0x00000004f4dc7825 */ /* 0x000fca00078e02ea */
[----:B------:R1:W-:Y:S01]  /*5cfc0*/  STL.64 [R1+0x7290], R220 ;  /* 0x007290dc01007387 */ /* 0x0003e20000100a00 */
[----:B--2---:R-:W-:-:S03]  /*5cfd0*/  IMAD.WIDE R202, R244, 0x4, R210 ;  /* 0x00000004f4ca7825 */ /* 0x004fc600078e02d2 */
[----:B------:R-:W2:Y:S04]  /*5cfe0*/  LDL.LU.64 R210, [R1+0x4db0] ;  /* 0x004db00001d27983 */ /* 0x000ea80000300a00 */
[----:B------:R-:W-:Y:S01]  /*5cff0*/  STL.64 [R1+0x7288], R202 ;  /* 0x007288ca01007387 */ /* 0x000fe20000100a00 */
[----:B------:R-:W-:-:S03]  /*5d000*/  IMAD.WIDE R2, R244, 0x4, R2 ;  /* 0x00000004f4027825 */ /* 0x000fc600078e0202 */
[----:B-1----:R-:W2:Y:S04]  /*5d010*/  LDL.LU.64 R220, [R1+0x47c8] ;  /* 0x0047c80001dc7983 */ /* 0x002ea80000300a00 */
[----:B------:R-:W2:Y:S04]  /*5d020*/  LDL.LU.64 R222, [R1+0x41b8] ;  /* 0x0041b80001de7983 */ /* 0x000ea80000300a00 */
[----:B------:R1:W-:Y:S04]  /*5d030*/  STL.64 [R1+0x7280], R2 ;  /* 0x0072800201007387 */ /* 0x0003e80000100a00 */
[----:B------:R-:W2:Y:S04]  /*5d040*/  LDL.LU.64 R224, [R1+0x3328] ;  /* 0x0033280001e07983 */ /* 0x000ea80000300a00 */
[----:B------:R-:W2:Y:S04]  /*5d050*/  LDL.LU.64 R226, [R1+0x4c90] ;  /* 0x004c900001e27983 */ /* 0x000ea80000300a00 */
[----:B-1----:R-:W2:Y:S04]  /*5d060*/  LDL.LU.64 R2, [R1+0x4908] ;  /* 0x0049080001027983 */ /* 0x002ea80000300a00 */
[----:B------:R-:W2:Y:S04]  /*5d070*/  LDL.LU.64 R228, [R1+0x4070] ;  /* 0x0040700001e47983 */ /* 0x000ea80000300a00 */
[----:B------:R-:W2:Y:S01]  /*5d080*/  LDL.LU.64 R230, [R1+0x3a48] ;  /* 0x003a480001e67983 */ /* 0x000ea20000300a00 */
[----:B------:R-:W-:-:S05]  /*5d090*/  IMAD.WIDE R202, R244, 0x4, R238 ;  /* 0x00000004f4ca7825 */ /* 0x000fca00078e02ee */
[----:B------:R1:W-:Y:S04]  /*5d0a0*/  STL.64 [R1+0x7278], R202 ;  /* 0x007278ca01007387 */ /* 0x0003e80000100a00 */
[----:B------:R-:W2:Y:S04]  /*5d0b0*/  LDL.LU.64 R238, [R1+0x4c88] ;  /* 0x004c880001ee7983 */ /* 0x000ea80000300a00 */
[----:B-1----:R-:W2:Y:S04]  /*5d0c0*/  LDL.LU.64 R202, [R1+0x4678] ;  /* 0x0046780001ca7983 */ /* 0x002ea80000300a00 */
[----:B------:R-:W2:Y:S01]  /*5d0d0*/  LDL.LU.64 R234, [R1+0x4068] ;  /* 0x0040680001ea7983 */ /* 0x000ea20000300a00 */
[----:B------:R-:W-:-:S05]  /*5d0e0*/  IMAD.WIDE R204, R244, 0x4, R204 ;  /* 0x00000004f4cc7825 */ /* 0x000fca00078e02cc */
[----:B------:R1:W-:Y:S04]  /*5d0f0*/  STL.64 [R1+0x7270], R204 ;  /* 0x007270cc01007387 */ /* 0x0003e80000100a00 */
[----:B-1----:R-:W2:Y:S01]  /*5d100*/  LDL.LU.64 R204, [R1+0x3b38] ;  /* 0x003b380001cc7983 */ /* 0x002ea20000300a00 */
[----:B----4-:R-:W-:-:S05]  /*5d110*/  IMAD.WIDE R188, R244, 0x4, R188 ;  /* 0x00000004f4bc7825 */ /* 0x010fca00078e02bc */
[----:B------:R1:W-:Y:S01]  /*5d120*/  STL.64 [R1+0x7268], R188 ;  /* 0x007268bc01007387 */ /* 0x0003e20000100a00 */
[----:B------:R-:W-:-:S03]  /*5d130*/  IMAD.WIDE R200, R244, 0x4, R200 ;  /* 0x00000004f4c87825 */ /* 0x000fc600078e02c8 */
[----:B-1----:R-:W4:Y:S04]  /*5d140*/  LDL.LU.64 R188, [R1+0x4c80] ;  /* 0x004c800001bc7983 */ /* 0x002f280000300a00 */
[----:B------:R1:W-:Y:S01]  /*5d150*/  STL.64 [R1+0x7260], R200 ;  /* 0x007260c801007387 */ /* 0x0003e20000100a00 */
[----:B---3--:R-:W-:-:S03]  /*5d160*/  IMAD.WIDE R250, R244, 0x4, R250 ;  /* 0x00000004f4fa7825 */ /* 0x008fc600078e02fa */
[----:B-1----:R-:W3:Y:S04]  /*5d170*/  LDL.LU.64 R200, [R1+0x4670] ;  /* 0x0046700001c87983 */ /* 0x002ee80000300a00 */
[----:B------:R1:W-:Y:S04]  /*5d180*/  STL.64 [R1+0x7258], R250 ;  /* 0x007258fa01007387 */ /* 0x0003e80000100a00 */
[----:B-1----:R-:W3:Y:S04]  /*5d190*/  LDL.LU.64 R250, [R1+0x4060] ;  /* 0x0040600001fa7983 */ /* 0x002ee80000300a00 */
[----:B------:R1:W-:Y:S02]  /*5d1a0*/  LDGSTS.E [R0+0x23e00], desc[UR74][R242.64], P5 ;  /* 0x23e00000f2007fae */ /* 0x0003e4000a9a104a */
[----:B-1----:R-:W-:-:S05]  /*5d1b0*/  IMAD.WIDE R242, R244, 0x4, R242 ;  /* 0x00000004f4f27825 */ /* 0x002fca00078e02f2 */
[----:B------:R1:W-:Y:S04]  /*5d1c0*/  STL.64 [R1+0x7250], R242 ;  /* 0x007250f201007387 */ /* 0x0003e80000100a00 */
[----:B------:R1:W-:Y:S04]  /*5d1d0*/  LDGSTS.E [R0+0x23e80], desc[UR74][R236.64], P0 ;  /* 0x23e80000ec007fae */ /* 0x0003e800081a104a */
[----:B-1----:R-:W3:Y:S01]  /*5d1e0*/  LDL.LU.64 R242, [R1+0x6d0] ;  /* 0x0006d00001f27983 */ /* 0x002ee20000300a00 */
[----:B------:R-:W-:-:S05]  /*5d1f0*/  IMAD.WIDE R236, R244, 0x4, R236 ;  /* 0x00000004f4ec7825 */ /* 0x000fca00078e02ec */
[----:B------:R1:W-:Y:S04]  /*5d200*/  STL.64 [R1+0x7248], R236 ;  /* 0x007248ec01007387 */ /* 0x0003e80000100a00 */
[----:B------:R1:W-:Y:S04]  /*5d210*/  LDGSTS.E [R0+0x23f00], desc[UR74][R216.64], P1 ;  /* 0x23f00000d8007fae */ /* 0x0003e800089a104a */
[----:B-1----:R-:W3:Y:S01]  /*5d220*/  LDL.LU.64 R236, [R1+0x4c78] ;  /* 0x004c780001ec7983 */ /* 0x002ee20000300a00 */
[----:B------:R-:W-:-:S03]  /*5d230*/  IMAD.WIDE R216, R244, 0x4, R216 ;  /* 0x00000004f4d87825 */ /* 0x000fc600078e02d8 */
[----:B------:R1:W-:Y:S04]  /*5d240*/  LDGSTS.E [R0+0x23f80], desc[UR74][R218.64], P3 ;  /* 0x23f80000da007fae */ /* 0x0003e800099a104a */
[----:B------:R2:W-:Y:S01]  /*5d250*/  STL.64 [R1+0x7240], R216 ;  /* 0x007240d801007387 */ /* 0x0005e20000100a00 */
[----:B-1----:R-:W-:-:S04]  /*5d260*/  IMAD.WIDE R218, R244, 0x4, R218 ;  /* 0x00000004f4da7825 */ /* 0x002fc800078e02da */
[C---:B--2---:R-:W-:Y:S02]  /*5d270*/  IMAD.WIDE R216, R244.reuse, 0x4, R210 ;  /* 0x00000004f4d87825 */ /* 0x044fe400078e02d2 */
[----:B------:R-:W2:Y:S04]  /*5d280*/  LDL.LU.64 R210, [R1+0x4668] ;  /* 0x0046680001d27983 */ /* 0x000ea80000300a00 */
        /* <DEDUP_REMOVED lines=9> */
[C---:B------:R-:W-:Y:S02]  /*5d320*/  IMAD.WIDE R216, R244.reuse, 0x4, R2 ;  /* 0x00000004f4d87825 */ /* 0x040fe400078e0202 */
[----:B------:R-:W2:Y:S02]  /*5d330*/  LDL.LU.64 R2, [R1+0x4048] ;  /* 0x0040480001027983 */ /* 0x000ea40000300a00 */
[C---:B------:R-:W-:Y:S02]  /*5d340*/  IMAD.WIDE R220, R244.reuse, 0x4, R228 ;  /* 0x00000004f4dc7825 */ /* 0x040fe400078e02e4 */
[----:B------:R-:W-:Y:S04]  /*5d350*/  STL.64 [R1+0x7210], R218 ;  /* 0x007210da01007387 */ /* 0x000fe80000100a00 */
[----:B------:R1:W-:Y:S04]  /*5d360*/  STL.64 [R1+0x7208], R216 ;  /* 0x007208d801007387 */ /* 0x0003e80000100a00 */
[----:B------:R-:W-:Y:S01]  /*5d370*/  STL.64 [R1+0x7200], R220 ;  /* 0x007200dc01007387 */ /* 0x000fe20000100a00 */
[----:B-1----:R-:W-:-:S04]  /*5d380*/  IMAD.WIDE R216, R244, 0x4, R230 ;  /* 0x00000004f4d87825 */ /* 0x002fc800078e02e6 */
[C---:B------:R-:W-:Y:S02]  /*5d390*/  IMAD.WIDE R218, R244.reuse, 0x4, R238 ;  /* 0x00000004f4da7825 */ /* 0x040fe400078e02ee */
[----:B------:R-:W2:Y:S04]  /*5d3a0*/  LDL.LU.64 R238, [R1+0x6c8] ;  /* 0x0006c80001ee7983 */ /* 0x000ea80000300a00 */
[----:B------:R1:W-:Y:S04]  /*5d3b0*/  STL.64 [R1+0x71f8], R216 ;  /* 0x0071f8d801007387 */ /* 0x0003e80000100a00 */
[----:B------:R1:W-:Y:S02]  /*5d3c0*/  STL.64 [R1+0x71f0], R218 ;  /* 0x0071f0da01007387 */ /* 0x0003e40000100a00 */
[----:B-1----:R-:W-:-:S04]  /*5d3d0*/  IMAD.WIDE R216, R244, 0x4, R202 ;  /* 0x00000004f4d87825 */ /* 0x002fc800078e02ca */
[C---:B------:R-:W-:Y:S01]  /*5d3e0*/  IMAD.WIDE R218, R244.reuse, 0x4, R234 ;  /* 0x00000004f4da7825 */ /* 0x040fe200078e02ea */
[----:B------:R1:W-:Y:S04]  /*5d3f0*/  STL.64 [R1+0x71e8], R216 ;  /* 0x0071e8d801007387 */ /* 0x0003e80000100a00 */
[----:B-1----:R-:W2:Y:S04]  /*5d400*/  LDL.LU.64 R216, [R1+0x4da8] ;  /* 0x004da80001d87983 */ /* 0x002ea80000300a00 */
[----:B------:R-:W-:Y:S01]  /*5d410*/  STL.64 [R1+0x71e0], R218 ;  /* 0x0071e0da01007387 */ /* 0x000fe20000100a00 */
[----:B------:R-:W-:-:S03]  /*5d420*/  IMAD.WIDE R202, R244, 0x4, R204 ;  /* 0x00000004f4ca7825 */ /* 0x000fc600078e02cc */
[----:B------:R-:W2:Y:S04]  /*5d430*/  LDL.LU.64 R204, [R1+0x47c0] ;  /* 0x0047c00001cc7983 */ /* 0x000ea80000300a00 */
[----:B------:R4:W-:Y:S04]  /*5d440*/  STL.64 [R1+0x71d8], R202 ;  /* 0x0071d8ca01007387 */ /* 0x0009e80000100a00 */
[----:B------:R-:W2:Y:S01]  /*5d450*/  LDL.LU.64 R226, [R1+0x41b0] ;  /* 0x0041b00001e27983 */ /* 0x000ea20000300a00 */
[----:B----4-:R-:W-:-:S03]  /*5d460*/  IMAD.WIDE R202, R244, 0x4, R188 ;  /* 0x00000004f4ca7825 */ /* 0x010fc600078e02bc */
[----:B------:R-:W4:Y:S04]  /*5d470*/  LDL.LU.64 R188, [R1+0x3918] ;  /* 0x0039180001bc7983 */ /* 0x000f280000300a00 */
[----:B------:R3:W-:Y:S02]  /*5d480*/  STL.64 [R1+0x71d0], R202 ;  /* 0x0071d0ca01007387 */ /* 0x0007e40000100a00 */
[C---:B---3--:R-:W-:Y:S02]  /*5d490*/  IMAD.WIDE R202, R244.reuse, 0x4, R200 ;  /* 0x00000004f4ca7825 */ /* 0x048fe400078e02c8 */
[----:B------:R-:W3:Y:S04]  /*5d4a0*/  LDL.LU.64 R200, [R1+0x4c70] ;  /* 0x004c700001c87983 */ /* 0x000ee80000300a00 */
[----:B------:R-:W-:Y:S01]  /*5d4b0*/  STL.64 [R1+0x71c8], R202 ;  /* 0x0071c8ca01007387 */ /* 0x000fe20000100a00 */
[----:B------:R-:W-:-:S05]  /*5d4c0*/  IMAD.WIDE R218, R244, 0x4, R250 ;  /* 0x00000004f4da7825 */ /* 0x000fca00078e02fa */
[----:B------:R1:W-:Y:S04]  /*5d4d0*/  STL.64 [R1+0x71c0], R218 ;  /* 0x0071c0da01007387 */ /* 0x0003e80000100a00 */
[----:B------:R-:W3:Y:S04]  /*5d4e0*/  LDL.LU.64 R250, [R1+0x4da0] ;  /* 0x004da00001fa7983 */ /* 0x000ee80000300a00 */
[----:B-1----:R-:W3:Y:S01]  /*5d4f0*/  LDL.LU.64 R218, [R1+0x47b8] ;  /* 0x0047b80001da7983 */ /* 0x002ee20000300a00 */
[----:B------:R-:W-:-:S05]  /*5d500*/  IMAD.WIDE R202, R244, 0x4, R242 ;  /* 0x00000004f4ca7825 */ /* 0x000fca00078e02f2 */
[----:B------:R1:W-:Y:S04]  /*5d510*/  STL.64 [R1+0x71b8], R202 ;  /* 0x0071b8ca01007387 */ /* 0x0003e80000100a00 */
[----:B------:R-:W3:Y:S04]  /*5d520*/  LDL.LU.64 R242, [R1+0x41a8] ;  /* 0x0041a80001f27983 */ /* 0x000ee80000300a00 */
[----:B------:R-:W3:Y:S04]  /*5d530*/  LDL.LU.64 R220, [R1+0x3320] ;  /* 0x0033200001dc7983 */ /* 0x000ee80000300a00 */
[----:B------:R-:W3:Y:S01]  /*5d540*/  LDL.LU.64 R230, [R1+0x4d98] ;  /* 0x004d980001e67983 */ /* 0x000ee20000300a00 */
[----:B-1----:R-:W-:-:S03]  /*5d550*/  IMAD.WIDE R202, R244, 0x4, R236 ;  /* 0x00000004f4ca7825 */ /* 0x002fc600078e02ec */
[----:B------:R-:W-:Y:S04]  /*5d560*/  LDGSTS.E [R0+0x24e00], desc[UR74][R236.64], P5 ;  /* 0x24e00000ec007fae */ /* 0x000fe8000a9a104a */
[----:B------:R1:W-:Y:S04]  /*5d570*/  STL.64 [R1+0x71b0], R202 ;  /* 0x0071b0ca01007387 */ /* 0x0003e80000100a00 */
[----:B-1----:R-:W3:Y:S04]  /*5d580*/  LDL.LU.64 R202, [R1+0x47b0] ;  /* 0x0047b00001ca7983 */ /* 0x002ee80000300a00 */
[----:B------:R-:W3:Y:S04]  /*5d590*/  LDL.LU.64 R222, [R1+0x42e8] ;  /* 0x0042e80001de7983 */ /* 0x000ee80000300a00 */
[----:B------:R-:W3:Y:S04]  /*5d5a0*/  LDL.LU.64 R234, [R1+0x3930] ;  /* 0x0039300001ea7983 */ /* 0x000ee80000300a00 */
[----:B--2---:R1:W-:Y:S02]  /*5d5b0*/  LDGSTS.E [R0+0x24e80], desc[UR74][R210.64], P0 ;  /* 0x24e80000d2007fae */ /* 0x0043e400081a104a */
[----:B-1----:R-:W-:-:S05]  /*5d5c0*/  IMAD.WIDE R210, R244, 0x4, R210 ;  /* 0x00000004f4d27825 */ /* 0x002fca00078e02d2 */
[----:B------:R1:W-:Y:S04]  /*5d5d0*/  STL.64 [R1+0x71a8], R210 ;  /* 0x0071a8d201007387 */ /* 0x0003e80000100a00 */
[----:B------:R-:W2:Y:S04]  /*5d5e0*/  LDL.LU.64 R224, [R1+0x4d90] ;  /* 0x004d900001e07983 */ /* 0x000ea80000300a00 */
[----:B------:R-:W2:Y:S04]  /*5d5f0*/  LDL.LU.64 R236, [R1+0x47a8] ;  /* 0x0047a80001ec7983 */ /* 0x000ea80000300a00 */
[----:B-1----:R-:W2:Y:S04]  /*5d600*/  LDL.LU.64 R210, [R1+0x41a0] ;  /* 0x0041a00001d27983 */ /* 0x002ea80000300a00 */
[----:B------:R-:W-:Y:S01]  /*5d610*/  LDGSTS.E [R0+0x24f00], desc[UR74][R2.64], P1 ;  /* 0x24f0000002007fae */ /* 0x000fe200089a104a */
[----:B------:R-:W-:-:S03]  /*5d620*/  IMAD.WIDE R228, R244, 0x4, R2 ;  /* 0x00000004f4e47825 */ /* 0x000fc600078e0202 */
[----:B------:R-:W2:Y:S04]  /*5d630*/  LDL.LU.64 R2, [R1+0x3318] ;  /* 0x0033180001027983 */ /* 0x000ea80000300a00 */
[----:B------:R1:W-:Y:S04]  /*5d640*/  STL.64 [R1+0x71a0], R228 ;  /* 0x0071a0e401007387 */ /* 0x0003e80000100a00 */
[----:B-1----:R-:W2:Y:S04]  /*5d650*/  LDL.LU.64 R228, [R1+0x4d88] ;  /* 0x004d880001e47983 */ /* 0x002ea80000300a00 */
[----:B------:R1:W-:Y:S02]  /*5d660*/  LDGSTS.E [R0+0x24f80], desc[UR74][R238.64], P3 ;  /* 0x24f80000ee007fae */ /* 0x0003e400099a104a */
[----:B-1----:R-:W-:-:S05]  /*5d670*/  IMAD.WIDE R238, R244, 0x4, R238 ;  /* 0x00000004f4ee7825 */ /* 0x002fca00078e02ee */
[----:B------:R1:W-:Y:S04]  /*5d680*/  STL.64 [R1+0x7198], R238 ;  /* 0x007198ee01007387 */ /* 0x0003e80000100a00 */
[----:B-1----:R-:W2:Y:S01]  /*5d690*/  LDL.LU.64 R238, [R1+0x47a0] ;  /* 0x0047a00001ee7983 */ /* 0x002ea20000300a00 */
[----:B------:R-:W-:-:S05]  /*5d6a0*/  IMAD.WIDE R216, R244, 0x4, R216 ;  /* 0x00000004f4d87825 */ /* 0x000fca00078e02d8 */
[----:B------:R1:W-:Y:S02]  /*5d6b0*/  STL.64 [R1+0x7190], R216 ;  /* 0x007190d801007387 */ /* 0x0003e40000100a00 */
[C---:B-1----:R-:W-:Y:S02]  /*5d6c0*/  IMAD.WIDE R216, R244.reuse, 0x4, R204 ;  /* 0x00000004f4d87825 */ /* 0x042fe400078e02cc */
[----:B------:R-:W2:Y:S02]  /*5d6d0*/  LDL.LU.64 R204, [R1+0x4198] ;  /* 0x0041980001cc7983 */ /* 0x000ea40000300a00 */
[C---:B------:R-:W-:Y:S02]  /*5d6e0*/  IMAD.WIDE R226, R244.reuse, 0x4, R226 ;  /* 0x00000004f4e27825 */ /* 0x040fe400078e02e2 */
[----:B------:R4:W-:Y:S04]  /*5d6f0*/  STL.64 [R1+0x7188], R216 ;  /* 0x007188d801007387 */ /* 0x0009e80000100a00 */
[----:B------:R1:W-:Y:S01]  /*5d700*/  STL.64 [R1+0x7180], R226 ;  /* 0x007180e201007387 */ /* 0x0003e20000100a00 */
[----:B----4-:R-:W-:-:S03]  /*5d710*/  IMAD.WIDE R216, R244, 0x4, R188 ;  /* 0x00000004f4d87825 */ /* 0x010fc600078e02bc */
[----:B-1----:R-:W4:Y:S04]  /*5d720*/  LDL.LU.64 R226, [R1+0x3940] ;  /* 0x0039400001e27983 */ /* 0x002f280000300a00 */
[----:B------:R-:W4:Y:S04]  /*5d730*/  LDL.LU.64 R188, [R1+0x4d80] ;  /* 0x004d800001bc7983 */ /* 0x000f280000300a00 */
[----:B------:R3:W-:Y:S02]  /*5d740*/  STL.64 [R1+0x7178], R216 ;  /* 0x007178d801007387 */ /* 0x0007e40000100a00 */
[----:B---3--:R-:W-:-:S02]  /*5d750*/  IMAD.WIDE R216, R244, 0x4, R200 ;  /* 0x00000004f4d87825 */ /* 0x008fc400078e02c8 */
[----:B------:R-:W3:Y:S04]  /*5d760*/  LDL.LU.64 R200, [R1+0x4798] ;  /* 0x0047980001c87983 */ /* 0x000ee80000300a00 */
[----:B------:R1:W-:Y:S02]  /*5d770*/  STL.64 [R1+0x7170], R216 ;  /* 0x007170d801007387 */ /* 0x0003e40000100a00 */
[C---:B-1----:R-:W-:Y:S02]  /*5d780*/  IMAD.WIDE R216, R244.reuse, 0x4, R250 ;  /* 0x00000004f4d87825 */ /* 0x042fe400078e02fa */
[----:B------:R-:W3:Y:S04]  /*5d790*/  LDL.LU.64 R250, [R1+0x4190] ;  /* 0x0041900001fa7983 */ /* 0x000ee80000300a00 */
[----:B------:R1:W-:Y:S02]  /*5d7a0*/  STL.64 [R1+0x7168], R216 ;  /* 0x007168d801007387 */ /* 0x0003e40000100a00 */
[----:B-1----:R-:W-:-:S04]  /*5d7b0*/  IMAD.WIDE R216, R244, 0x4, R218 ;  /* 0x00000004f4d87825 */ /* 0x002fc800078e02da */
[C---:B------:R-:W-:Y:S02]  /*5d7c0*/  IMAD.WIDE R218, R244.reuse, 0x4, R242 ;  /* 0x00000004f4da7825 */ /* 0x040fe400078e02f2 */
[----:B------:R-:W3:Y:S04]  /*5d7d0*/  LDL.LU.64 R242, [R1+0x3310] ;  /* 0x0033100001f27983 */ /* 0x000ee80000300a00 */
[----:B------:R1:W-:Y:S04]  /*5d7e0*/  STL.64 [R1+0x7160], R216 ;  /* 0x007160d801007387 */ /* 0x0003e80000100a00 */
[----:B------:R1:W-:Y:S02]  /*5d7f0*/  STL.64 [R1+0x7158], R218 ;  /* 0x007158da01007387 */ /* 0x0003e40000100a00 */
[----:B-1----:R-:W-:-:S04]  /*5d800*/  IMAD.WIDE R216, R244, 0x4, R220 ;  /* 0x00000004f4d87825 */ /* 0x002fc800078e02dc */
[C---:B------:R-:W-:Y:S02]  /*5d810*/  IMAD.WIDE R218, R244.reuse, 0x4, R230 ;  /* 0x00000004f4da7825 */ /* 0x040fe400078e02e6 */
[----:B------:R-:W3:Y:S04]  /*5d820*/  LDL.LU.64 R230, [R1+0x4d78] ;  /* 0x004d780001e67983 */ /* 0x000ee80000300a00 */
[----:B------:R1:W-:Y:S04]  /*5d830*/  STL.64 [R1+0x7150], R216 ;  /* 0x007150d801007387 */ /* 0x0003e80000100a00 */
[----:B------:R1:W-:Y:S02]  /*5d840*/  STL.64 [R1+0x7148], R218 ;  /* 0x007148da01007387 */ /* 0x0003e40000100a00 */
[----:B-1----:R-:W-:-:S02]  /*5d850*/  IMAD.WIDE R216, R244, 0x4, R202 ;  /* 0x00000004f4d87825 */ /* 0x002fc400078e02ca */
[----:B------:R-:W3:Y:S02]  /*5d860*/  LDL.LU.64 R202, [R1+0x4790] ;  /* 0x0047900001ca7983 */ /* 0x000ee40000300a00 */
[C---:B------:R-:W-:Y:S02]  /*5d870*/  IMAD.WIDE R218, R244.reuse, 0x4, R222 ;  /* 0x00000004f4da7825 */ /* 0x040fe400078e02de */
[----:B------:R1:W-:Y:S02]  /*5d880*/  STL.64 [R1+0x7140], R216 ;  /* 0x007140d801007387 */ /* 0x0003e40000100a00 */
[C---:B-1----:R-:W-:Y:S02]  /*5d890*/  IMAD.WIDE R216, R244.reuse, 0x4, R234 ;  /* 0x00000004f4d87825 */ /* 0x042fe400078e02ea */
[----:B------:R-:W3:Y:S04]  /*5d8a0*/  LDL.LU.64 R234, [R1+0x4188] ;  /* 0x0041880001ea7983 */ /* 0x000ee80000300a00 */
[----:B------:R2:W-:Y:S04]  /*5d8b0*/  STL.64 [R1+0x7138], R218 ;  /* 0x007138da01007387 */ /* 0x0005e80000100a00 */
[----:B------:R1:W-:Y:S01]  /*5d8c0*/  STL.64 [R1+0x7130], R216 ;  /* 0x007130d801007387 */ /* 0x0003e20000100a00 */
[----:B--2---:R-:W-:-:S04]  /*5d8d0*/  IMAD.WIDE R218, R244, 0x4, R224 ;  /* 0x00000004f4da7825 */ /* 0x004fc800078e02e0 */
[C---:B-1----:R-:W-:Y:S02]  /*5d8e0*/  IMAD.WIDE R216, R244.reuse, 0x4, R236 ;  /* 0x00000004f4d87825 */ /* 0x042fe400078e02ec */
[----:B------:R-:W2:Y:S04]  /*5d8f0*/  LDL.LU.64 R236, [R1+0x3948] ;  /* 0x0039480001ec7983 */ /* 0x000ea80000300a00 */
[----:B------:R1:W-:Y:S04]  /*5d900*/  STL.64 [R1+0x7128], R218 ;  /* 0x007128da01007387 */ /* 0x0003e80000100a00 */
[----:B------:R1:W-:Y:S02]  /*5d910*/  STL.64 [R1+0x7120], R216 ;  /* 0x007120d801007387 */ /* 0x0003e40000100a00 */
[----:B-1----:R-:W-:-:S02]  /*5d920*/  IMAD.WIDE R218, R244, 0x4, R210 ;  /* 0x00000004f4da7825 */ /* 0x002fc400078e02d2 */
[----:B------:R-:W2:Y:S02]  /*5d930*/  LDL.LU.64 R210, [R1+0x4d70] ;  /* 0x004d700001d27983 */ /* 0x000ea40000300a00 */
[C---:B------:R-:W-:Y:S02]  /*5d940*/  IMAD.WIDE R216, R244.reuse, 0x4, R2 ;  /* 0x00000004f4d87825 */ /* 0x040fe400078e0202 */
[----:B------:R-:W-:Y:S04]  /*5d950*/  STL.64 [R1+0x7118], R218 ;  /* 0x007118da01007387 */ /* 0x000fe80000100a00 */
[----:B------:R-:W2:Y:S04]  /*5d960*/  LDL.LU.64 R2, [R1+0x4788] ;  /* 0x0047880001027983 */ /* 0x000ea80000300a00 */
[----:B------:R1:W-:Y:S01]  /*5d970*/  STL.64 [R1+0x7110], R216 ;  /* 0x007110d801007387 */ /* 0x0003e20000100a00 */
[----:B------:R-:W-:-:S03]  /*5d980*/  IMAD.WIDE R220, R244, 0x4, R228 ;  /* 0x00000004f4dc7825 */ /* 0x000fc600078e02e4 */
[----:B-1----:R-:W2:Y:S04]  /*5d990*/  LDL.LU.64 R216, [R1+0x4180] ;  /* 0x0041800001d87983 */ /* 0x002ea80000300a00 */
[----:B------:R-:W-:Y:S01]  /*5d9a0*/  STL.64 [R1+0x7108], R220 ;  /* 0x007108dc01007387 */ /* 0x000fe20000100a00 */
[----:B------:R-:W-:-:S03]  /*5d9b0*/  IMAD.WIDE R218, R244, 0x4, R238 ;  /* 0x00000004f4da7825 */ /* 0x000fc600078e02ee */
[----:B------:R-:W2:Y:S04]  /*5d9c0*/  LDL.LU.64 R238, [R1+0x3308] ;  /* 0x0033080001ee7983 */ /* 0x000ea80000300a00 */
[----:B------:R1:W-:Y:S04]  /*5d9d0*/  STL.64 [R1+0x7100], R218 ;  /* 0x007100da01007387 */ /* 0x0003e80000100a00 */
[----:B------:R-:W2:Y:S01]  /*5d9e0*/  LDL.LU.64 R228, [R1+0x4d68] ;  /* 0x004d680001e47983 */ /* 0x000ea20000300a00 */
[----:B-1----:R-:W-:-:S03]  /*5d9f0*/  IMAD.WIDE R218, R244, 0x4, R204 ;  /* 0x00000004f4da7825 */ /* 0x002fc600078e02cc */
[----:B------:R-:W2:Y:S04]  /*5da00*/  LDL.LU.64 R204, [R1+0x4780] ;  /* 0x0047800001cc7983 */ /* 0x000ea80000300a00 */
[----:B------:R4:W-:Y:S02]  /*5da10*/  STL.64 [R1+0x70f8], R218 ;  /* 0x0070f8da01007387 */ /* 0x0009e40000100a00 */
[----:B----4-:R-:W-:-:S04]  /*5da20*/  IMAD.WIDE R218, R244, 0x4, R226 ;  /* 0x00000004f4da7825 */ /* 0x010fc800078e02e2 */
[C---:B------:R-:W-:Y:S02]  /*5da30*/  IMAD.WIDE R220, R244.reuse, 0x4, R188 ;  /* 0x00000004f4dc7825 */ /* 0x040fe400078e02bc */
[----:B------:R-:W4:Y:S04]  /*5da40*/  LDL.LU.64 R188, [R1+0x4178] ;  /* 0x0041780001bc7983 */ /* 0x000f280000300a00 */
[----:B------:R3:W-:Y:S04]  /*5da50*/  STL.64 [R1+0x70f0], R218 ;  /* 0x0070f0da01007387 */ /* 0x0007e80000100a00 */
[----:B------:R1:W-:Y:S01]  /*5da60*/  STL.64 [R1+0x70e8], R220 ;  /* 0x0070e8dc01007387 */ /* 0x0003e20000100a00 */
[----:B---3--:R-:W-:-:S03]  /*5da70*/  IMAD.WIDE R218, R244, 0x4, R200 ;  /* 0x00000004f4da7825 */ /* 0x008fc600078e02c8 */
[----:B------:R-:W3:Y:S04]  /*5da80*/  LDL.LU.64 R200, [R1+0x3950] ;  /* 0x0039500001c87983 */ /* 0x000ee80000300a00 */
[----:B------:R1:W-:Y:S02]  /*5da90*/  STL.64 [R1+0x70e0], R218 ;  /* 0x0070e0da01007387 */ /* 0x0003e40000100a00 */
[C---:B-1----:R-:W-:Y:S02]  /*5daa0*/  IMAD.WIDE R220, R244.reuse, 0x4, R250 ;  /* 0x00000004f4dc7825 */ /* 0x042fe400078e02fa */
[----:B------:R-:W3:Y:S04]  /*5dab0*/  LDL.LU.64 R218, [R1+0x4d60] ;  /* 0x004d600001da7983 */ /* 0x000ee80000300a00 */
[----:B------:R-:W3:Y:S04]  /*5dac0*/  LDL.LU.64 R250, [R1+0x4778] ;  /* 0x0047780001fa7983 */ /* 0x000ee80000300a00 */
[----:B------:R1:W-:Y:S04]  /*5dad0*/  STL.64 [R1+0x70d8], R220 ;  /* 0x0070d8dc01007387 */ /* 0x0003e80000100a00 */
[----:B-1----:R-:W3:Y:S01]  /*5dae0*/  LDL.LU.64 R220, [R1+0x4170] ;  /* 0x0041700001dc7983 */ /* 0x002ee20000300a00 */
[----:B------:R-:W-:-:S03]  /*5daf0*/  IMAD.WIDE R222, R244, 0x4, R242 ;  /* 0x00000004f4de7825 */ /* 0x000fc600078e02f2 */
[----:B------:R-:W3:Y:S04]  /*5db00*/  LDL.LU.64 R242, [R1+0x3300] ;  /* 0x0033000001f27983 */ /* 0x000ee80000300a00 */
[----:B------:R1:W-:Y:S02]  /*5db10*/  STL.64 [R1+0x70d0], R222 ;  /* 0x0070d0de01007387 */ /* 0x0003e40000100a00 */
[C---:B-1----:R-:W-:Y:S02]  /*5db20*/  IMAD.WIDE R222, R244.reuse, 0x4, R230 ;  /* 0x00000004f4de7825 */ /* 0x042fe400078e02e6 */
[----:B------:R-:W3:Y:S04]  /*5db30*/  LDL.LU.64 R230, [R1+0x4d58] ;  /* 0x004d580001e67983 */ /* 0x000ee80000300a00 */
[----:B------:R1:W-:Y:S01]  /*5db40*/  STL.64 [R1+0x70c8], R222 ;  /* 0x0070c8de01007387 */ /* 0x0003e20000100a00 */
[----:B------:R-:W-:-:S03]  /*5db50*/  IMAD.WIDE R224, R244, 0x4, R202 ;  /* 0x00000004f4e07825 */ /* 0x000fc600078e02ca */
[----:B-1----:R-:W3:Y:S04]  /*5db60*/  LDL.LU.64 R222, [R1+0x4770] ;  /* 0x0047700001de7983 */ /* 0x002ee80000300a00 */
[----:B------:R-:W3:Y:S04]  /*5db70*/  LDL.LU.64 R202, [R1+0x4168] ;  /* 0x0041680001ca7983 */ /* 0x000ee80000300a00 */
[----:B------:R1:W-:Y:S01]  /*5db80*/  STL.64 [R1+0x70c0], R224 ;  /* 0x0070c0e001007387 */ /* 0x0003e20000100a00 */
[----:B------:R-:W-:-:S03]  /*5db90*/  IMAD.WIDE R226, R244, 0x4, R234 ;  /* 0x00000004f4e27825 */ /* 0x000fc600078e02ea */
[----:B-1----:R-:W3:Y:S04]  /*5dba0*/  LDL.LU.64 R224, [R1+0x3970] ;  /* 0x0039700001e07983 */ /* 0x002ee80000300a00 */
[----:B------:R-:W3:Y:S04]  /*5dbb0*/  LDL.LU.64 R234, [R1+0x4d50] ;  /* 0x004d500001ea7983 */ /* 0x000ee80000300a00 */
[----:B------:R2:W-:Y:S02]  /*5dbc0*/  STL.64 [R1+0x70b8], R226 ;  /* 0x0070b8e201007387 */ /* 0x0005e40000100a00 */
[----:B--2---:R-:W-:-:S02]  /*5dbd0*/  IMAD.WIDE R226, R244, 0x4, R236 ;  /* 0x00000004f4e27825 */ /* 0x004fc400078e02ec */
[----:B------:R-:W2:Y:S04]  /*5dbe0*/  LDL.LU.64 R236, [R1+0x4768] ;  /* 0x0047680001ec7983 */ /* 0x000ea80000300a00 */
[----:B------:R1:W-:Y:S02]  /*5dbf0*/  STL.64 [R1+0x70b0], R226 ;  /* 0x0070b0e201007387 */ /* 0x0003e40000100a00 */
[C---:B-1----:R-:W-:Y:S02]  /*5dc00*/  IMAD.WIDE R226, R244.reuse, 0x4, R210 ;  /* 0x00000004f4e27825 */ /* 0x042fe400078e02d2 */
[----:B------:R-:W2:Y:S02]  /*5dc10*/  LDL.LU.64 R210, [R1+0x4160] ;  /* 0x0041600001d27983 */ /* 0x000ea40000300a00 */
[----:B------:R-:W-:-:S02]  /*5dc20*/  IMAD.WIDE R2, R244, 0x4, R2 ;  /* 0x00000004f4027825 */ /* 0x000fc400078e0202 */
[----:B------:R1:W-:Y:S04]  /*5dc30*/  STL.64 [R1+0x70a8], R226 ;  /* 0x0070a8e201007387 */ /* 0x0003e80000100a00 */
[----:B-1----:R-:W2:Y:S04]  /*5dc40*/  LDL.LU.64 R226, [R1+0x32f8] ;  /* 0x0032f80001e27983 */ /* 0x002ea80000300a00 */
[----:B------:R1:W-:Y:S01]  /*5dc50*/  STL.64 [R1+0x70a0], R2 ;  /* 0x0070a00201007387 */ /* 0x0003e20000100a00 */
[----:B------:R-:W-:-:S03]  /*5dc60*/  IMAD.WIDE R216, R244, 0x4, R216 ;  /* 0x00000004f4d87825 */ /* 0x000fc600078e02d8 */
[----:B-1----:R-:W2:Y:S04]  /*5dc70*/  LDL.LU.64 R2, [R1+0x4d48] ;  /* 0x004d480001027983 */ /* 0x002ea80000300a00 */
[----:B------:R1:W-:Y:S02]  /*5dc80*/  STL.64 [R1+0x7098], R216 ;  /* 0x007098d801007387 */ /* 0x0003e40000100a00 */
[C---:B-1----:R-:W-:Y:S02]  /*5dc90*/  IMAD.WIDE R216, R244.reuse, 0x4, R238 ;  /* 0x00000004f4d87825 */ /* 0x042fe400078e02ee */
[----:B------:R-:W2:Y:S02]  /*5dca0*/  LDL.LU.64 R238, [R1+0x4760] ;  /* 0x0047600001ee7983 */ /* 0x000ea40000300a00 */
[----:B------:R-:W-:-:S02]  /*5dcb0*/  IMAD.WIDE R228, R244, 0x4, R228 ;  /* 0x00000004f4e47825 */ /* 0x000fc400078e02e4 */
[----:B------:R1:W-:Y:S04]  /*5dcc0*/  STL.64 [R1+0x7090], R216 ;  /* 0x007090d801007387 */ /* 0x0003e80000100a00 */
[----:B------:R1:W-:Y:S02]  /*5dcd0*/  STL.64 [R1+0x7088], R228 ;  /* 0x007088e401007387 */ /* 0x0003e40000100a00 */
[C---:B-1----:R-:W-:Y:S02]  /*5dce0*/  IMAD.WIDE R216, R244.reuse, 0x4, R204 ;  /* 0x00000004f4d87825 */ /* 0x042fe400078e02cc */
[----:B------:R-:W2:Y:S04]  /*5dcf0*/  LDL.LU.64 R228, [R1+0x4158] ;  /* 0x0041580001e47983 */ /* 0x000ea80000300a00 */
[----:B------:R-:W2:Y:S04]  /*5dd00*/  LDL.LU.64 R204, [R1+0x3978] ;  /* 0x0039780001cc7983 */ /* 0x000ea80000300a00 */
[----:B------:R4:W-:Y:S02]  /*5dd10*/  STL.64 [R1+0x7080], R216 ;  /* 0x007080d801007387 */ /* 0x0009e40000100a00 */
[----:B----4-:R-:W-:-:S02]  /*5dd20*/  IMAD.WIDE R216, R244, 0x4, R188 ;  /* 0x00000004f4d87825 */ /* 0x010fc400078e02bc */
[----:B------:R-:W4:Y:S04]  /*5dd30*/  LDL.LU.64 R188, [R1+0x4d40] ;  /* 0x004d400001bc7983 */ /* 0x000f280000300a00 */
[----:B------:R3:W-:Y:S02]  /*5dd40*/  STL.64 [R1+0x7078], R216 ;  /* 0x007078d801007387 */ /* 0x0007e40000100a00 */
[C---:B---3--:R-:W-:Y:S02]  /*5dd50*/  IMAD.WIDE R216, R244.reuse, 0x4, R200 ;  /* 0x00000004f4d87825 */ /* 0x048fe400078e02c8 */
[----:B------:R-:W3:Y:S04]  /*5dd60*/  LDL.LU.64 R200, [R1+0x4758] ;  /* 0x0047580001c87983 */ /* 0x000ee80000300a00 */
[----:B------:R1:W-:Y:S02]  /*5dd70*/  STL.64 [R1+0x7070], R216 ;  /* 0x007070d801007387 */ /* 0x0003e40000100a00 */
[----:B-1----:R-:W-:-:S04]  /*5dd80*/  IMAD.WIDE R216, R244, 0x4, R218 ;  /* 0x00000004f4d87825 */ /* 0x002fc800078e02da */
[C---:B------:R-:W-:Y:S02]  /*5dd90*/  IMAD.WIDE R218, R244.reuse, 0x4, R250 ;  /* 0x00000004f4da7825 */ /* 0x040fe400078e02fa */
[----:B------:R-:W3:Y:S04]  /*5dda0*/  LDL.LU.64 R250, [R1+0x4150] ;  /* 0x0041500001fa7983 */ /* 0x000ee80000300a00 */
[----:B------:R-:W-:Y:S04]  /*5ddb0*/  STL.64 [R1+0x7068], R216 ;  /* 0x007068d801007387 */ /* 0x000fe80000100a00 */
[----:B------:R1:W-:Y:S02]  /*5ddc0*/  STL.64 [R1+0x7060], R218 ;  /* 0x007060da01007387 */ /* 0x0003e40000100a00 */
[----:B-1----:R-:W-:-:S02]  /*5ddd0*/  IMAD.WIDE R218, R244, 0x4, R242 ;  /* 0x00000004f4da7825 */ /* 0x002fc400078e02f2 */
[----:B------:R-:W3:Y:S02]  /*5dde0*/  LDL.LU.64 R242, [R1+0x32f0] ;  /* 0x0032f00001f27983 */ /* 0x000ee40000300a00 */
[----:B------:R-:W-:-:S05]  /*5ddf0*/  IMAD.WIDE R216, R244, 0x4, R220 ;  /* 0x00000004f4d87825 */ /* 0x000fca00078e02dc */
[----:B------:R1:W-:Y:S04]  /*5de00*/  STL.64 [R1+0x7058], R216 ;  /* 0x007058d801007387 */ /* 0x0003e80000100a00 */
[----:B------:R1:W-:Y:S02]  /*5de10*/  STL.64 [R1+0x7050], R218 ;  /* 0x007050da01007387 */ /* 0x0003e40000100a00 */
[C---:B-1----:R-:W-:Y:S02]  /*5de20*/  IMAD.WIDE R216, R244.reuse, 0x4, R230 ;  /* 0x00000004f4d87825 */ /* 0x042fe400078e02e6 */
[----:B------:R-:W3:Y:S04]  /*5de30*/  LDL.LU.64 R230, [R1+0x4d38] ;  /* 0x004d380001e67983 */ /* 0x000ee80000300a00 */
[----:B------:R1:W-:Y:S01]  /*5de40*/  STL.64 [R1+0x7048], R216 ;  /* 0x007048d801007387 */ /* 0x0003e20000100a00 */
[----:B------:R-:W-:-:S04]  /*5de50*/  IMAD.WIDE R218, R244, 0x4, R222 ;  /* 0x00000004f4da7825 */ /* 0x000fc800078e02de */
[C---:B-1----:R-:W-:Y:S02]  /*5de60*/  IMAD.WIDE R216, R244.reuse, 0x4, R202 ;  /* 0x00000004f4d87825 */ /* 0x042fe400078e02ca */
[----:B------:R-:W3:Y:S04]  /*5de70*/  LDL.LU.64 R202, [R1+0x4750] ;  /* 0x0047500001ca7983 */ /* 0x000ee80000300a00 */
[----:B------:R1:W-:Y:S04]  /*5de80*/  STL.64 [R1+0x7040], R218 ;  /* 0x007040da01007387 */ /* 0x0003e80000100a00 */
[----:B------:R1:W-:Y:S02]  /*5de90*/  STL.64 [R1+0x7038], R216 ;  /* 0x007038d801007387 */ /* 0x0003e40000100a00 */
[----:B-1----:R-:W-:-:S04]  /*5dea0*/  IMAD.WIDE R218, R244, 0x4, R224 ;  /* 0x00000004f4da7825 */ /* 0x002fc800078e02e0 */
[C---:B------:R-:W-:Y:S02]  /*5deb0*/  IMAD.WIDE R216, R244.reuse, 0x4, R234 ;  /* 0x00000004f4d87825 */ /* 0x040fe400078e02ea */
[----:B------:R-:W3:Y:S04]  /*5dec0*/  LDL.LU.64 R234, [R1+0x4148] ;  /* 0x0041480001ea7983 */ /* 0x000ee80000300a00 */
[----:B------:R2:W-:Y:S04]  /*5ded0*/  STL.64 [R1+0x7030], R218 ;  /* 0x007030da01007387 */ /* 0x0005e80000100a00 */
[----:B------:R1:W-:Y:S01]  /*5dee0*/  STL.64 [R1+0x7028], R216 ;  /* 0x007028d801007387 */ /* 0x0003e20000100a00 */
[----:B--2---:R-:W-:-:S03]  /*5def0*/  IMAD.WIDE R218, R244, 0x4, R236 ;  /* 0x00000004f4da7825 */ /* 0x004fc600078e02ec */
[----:B------:R-:W2:Y:S04]  /*5df00*/  LDL.LU.64 R236, [R1+0x3980] ;  /* 0x0039800001ec7983 */ /* 0x000ea80000300a00 */
[----:B------:R-:W-:Y:S01]  /*5df10*/  STL.64 [R1+0x7020], R218 ;  /* 0x007020da01007387 */ /* 0x000fe20000100a00 */
[----:B-1----:R-:W-:-:S03]  /*5df20*/  IMAD.WIDE R216, R244, 0x4, R210 ;  /* 0x00000004f4d87825 */ /* 0x002fc600078e02d2 */
        /* <DEDUP_REMOVED lines=11> */
[----:B------:R1:W-:Y:S01]  /*5dfe0*/  STL.64 [R1+0x7000], R218 ;  /* 0x007000da01007387 */ /* 0x0003e20000100a00 */
[----:B------:R-:W-:-:S03]  /*5dff0*/  IMAD.WIDE R220, R244, 0x4, R204 ;  /* 0x00000004f4dc7825 */ /* 0x000fc600078e02cc */
[----:B------:R-:W2:Y:S01]  /*5e000*/  LDL.LU.64 R204, [R1+0x4740] ;  /* 0x0047400001cc7983 */ /* 0x000ea20000300a00 */
[----:B-1----:R-:W-:-:S05]  /*5e010*/  IMAD.WIDE R218, R244, 0x4, R228 ;  /* 0x00000004f4da7825 */ /* 0x002fca00078e02e4 */
[----:B------:R4:W-:Y:S04]  /*5e020*/  STL.64 [R1+0x6ff8], R218 ;  /* 0x006ff8da01007387 */ /* 0x0009e80000100a00 */
[----:B------:R3:W-:Y:S01]  /*5e030*/  STL.64 [R1+0x6ff0], R220 ;  /* 0x006ff0dc01007387 */ /* 0x0007e20000100a00 */
[----:B----4-:R-:W-:-:S03]  /*5e040*/  IMAD.WIDE R218, R244, 0x4, R188 ;  /* 0x00000004f4da7825 */ /* 0x010fc600078e02bc */
[----:B------:R-:W4:Y:S04]  /*5e050*/  LDL.LU.64 R188, [R1+0x4138] ;  /* 0x0041380001bc7983 */ /* 0x000f280000300a00 */
[----:B------:R1:W-:Y:S01]  /*5e060*/  STL.64 [R1+0x6fe8], R218 ;  /* 0x006fe8da01007387 */ /* 0x0003e20000100a00 */
[----:B---3--:R-:W-:-:S03]  /*5e070*/  IMAD.WIDE R220, R244, 0x4, R200 ;  /* 0x00000004f4dc7825 */ /* 0x008fc600078e02c8 */
[----:B-1----:R-:W3:Y:S04]  /*5e080*/  LDL.LU.64 R218, [R1+0x3988] ;  /* 0x0039880001da7983 */ /* 0x002ee80000300a00 */
        /* <DEDUP_REMOVED lines=8> */
[----:B------:R1:W-:Y:S04]  /*5e110*/  STL.64 [R1+0x6fd0], R222 ;  /* 0x006fd0de01007387 */ /* 0x0003e80000100a00 */
[----:B-1----:R-:W3:Y:S01]  /*5e120*/  LDL.LU.64 R222, [R1+0x4d18] ;  /* 0x004d180001de7983 */ /* 0x002ee20000300a00 */
[----:B------:R-:W-:-:S03]  /*5e130*/  IMAD.WIDE R228, R244, 0x4, R230 ;  /* 0x00000004f4e47825 */ /* 0x000fc600078e02e6 */
[----:B------:R-:W3:Y:S04]  /*5e140*/  LDL.LU.64 R226, [R1+0x4730] ;  /* 0x0047300001e27983 */ /* 0x000ee80000300a00 */
[----:B------:R1:W-:Y:S04]  /*5e150*/  STL.64 [R1+0x6fc8], R228 ;  /* 0x006fc8e401007387 */ /* 0x0003e80000100a00 */
[----:B-1----:R-:W3:Y:S01]  /*5e160*/  LDL.LU.64 R228, [R1+0x4128] ;  /* 0x0041280001e47983 */ /* 0x002ee20000300a00 */
[----:B------:R-:W-:-:S03]  /*5e170*/  IMAD.WIDE R202, R244, 0x4, R202 ;  /* 0x00000004f4ca7825 */ /* 0x000fc600078e02ca */
[----:B------:R-:W3:Y:S04]  /*5e180*/  LDL.LU.64 R230, [R1+0x39a8] ;  /* 0x0039a80001e67983 */ /* 0x000ee80000300a00 */
[----:B------:R1:W-:Y:S04]  /*5e190*/  STL.64 [R1+0x6fc0], R202 ;  /* 0x006fc0ca01007387 */ /* 0x0003e80000100a00 */
[----:B-1----:R-:W3:Y:S01]  /*5e1a0*/  LDL.LU.64 R202, [R1+0x4d10] ;  /* 0x004d100001ca7983 */ /* 0x002ee20000300a00 */
[----:B------:R-:W-:-:S05]  /*5e1b0*/  IMAD.WIDE R234, R244, 0x4, R234 ;  /* 0x00000004f4ea7825 */ /* 0x000fca00078e02ea */
[----:B------:R1:W-:Y:S04]  /*5e1c0*/  STL.64 [R1+0x6fb8], R234 ;  /* 0x006fb8ea01007387 */ /* 0x0003e80000100a00 */
[----:B-1----:R-:W3:Y:S01]  /*5e1d0*/  LDL.LU.64 R234, [R1+0x4728] ;  /* 0x0047280001ea7983 */ /* 0x002ee20000300a00 */
[----:B--2---:R-:W-:-:S05]  /*5e1e0*/  IMAD.WIDE R236, R244, 0x4, R236 ;  /* 0x00000004f4ec7825 */ /* 0x004fca00078e02ec */
[----:B------:R1:W-:Y:S01]  /*5e1f0*/  STL.64 [R1+0x6fb0], R236 ;  /* 0x006fb0ec01007387 */ /* 0x0003e20000100a00 */
[----:B------:R-:W-:-:S03]  /*5e200*/  IMAD.WIDE R210, R244, 0x4, R210 ;  /* 0x00000004f4d27825 */ /* 0x000fc600078e02d2 */
[----:B-1----:R-:W2:Y:S04]  /*5e210*/  LDL.LU.64 R236, [R1+0x4120] ;  /* 0x0041200001ec7983 */ /* 0x002ea80000300a00 */
[----:B------:R1:W-:Y:S04]  /*5e220*/  STL.64 [R1+0x6fa8], R210 ;  /* 0x006fa8d201007387 */ /* 0x0003e80000100a00 */
[----:B-1----:R-:W2:Y:S01]  /*5e230*/  LDL.LU.64 R210, [R1+0x2b30] ;  /* 0x002b300001d27983 */ /* 0x002ea20000300a00 */
[----:B------:R-:W-:-:S05]  /*5e240*/  IMAD.WIDE R216, R244, 0x4, R216 ;  /* 0x00000004f4d87825 */ /* 0x000fca00078e02d8 */
[----:B------:R1:W-:Y:S02]  /*5e250*/  STL.64 [R1+0x6fa0], R216 ;  /* 0x006fa0d801007387 */ /* 0x0003e40000100a00 */
[C---:B-1----:R-:W-:Y:S02]  /*5e260*/  IMAD.WIDE R216, R244.reuse, 0x4, R2 ;  /* 0x00000004f4d87825 */ /* 0x042fe400078e0202 */
[----:B------:R-:W2:Y:S02]  /*5e270*/  LDL.LU.64 R2, [R1+0x4d08] ;  /* 0x004d080001027983 */ /* 0x000ea40000300a00 */
[C---:B------:R-:W-:Y:S02]  /*5e280*/  IMAD.WIDE R224, R244.reuse, 0x4, R224 ;  /* 0x00000004f4e07825 */ /* 0x040fe400078e02e0 */
[----:B------:R-:W-:Y:S04]  /*5e290*/  STL.64 [R1+0x6f98], R216 ;  /* 0x006f98d801007387 */ /* 0x000fe80000100a00 */
        /* <DEDUP_REMOVED lines=8> */
[----:B----4-:R-:W-:-:S02]  /*5e320*/  IMAD.WIDE R216, R244, 0x4, R188 ;  /* 0x00000004f4d87825 */ /* 0x010fc400078e02bc */
[----:B------:R-:W4:Y:S04]  /*5e330*/  LDL.LU.64 R188, [R1+0x4d00] ;  /* 0x004d000001bc7983 */ /* 0x000f280000300a00 */
[----:B------:R3:W-:Y:S02]  /*5e340*/  STL.64 [R1+0x6f78], R216 ;  /* 0x006f78d801007387 */ /* 0x0007e40000100a00 */
[----:B---3--:R-:W-:-:S04]  /*5e350*/  IMAD.WIDE R216, R244, 0x4, R218 ;  /* 0x00000004f4d87825 */ /* 0x008fc800078e02da */
        /* <DEDUP_REMOVED lines=10> */
[----:B------:R-:W3:Y:S04]  /*5e400*/  LDL.LU.64 R242, [R1+0x2b28] ;  /* 0x002b280001f27983 */ /* 0x000ee80000300a00 */
[----:B------:R1:W-:Y:S01]  /*5e410*/  STL.64 [R1+0x6f50], R216 ;  /* 0x006f50d801007387 */ /* 0x0003e20000100a00 */
[----:B------:R-:W-:-:S04]  /*5e420*/  IMAD.WIDE R218, R244, 0x4, R222 ;  /* 0x00000004f4da7825 */ /* 0x000fc800078e02de */
[C---:B-1----:R-:W-:Y:S02]  /*5e430*/  IMAD.WIDE R216, R244.reuse, 0x4, R226 ;  /* 0x00000004f4d87825 */ /* 0x042fe400078e02e2 */
[----:B------:R-:W3:Y:S04]  /*5e440*/  LDL.LU.64 R226, [R1+0x4cf8] ;  /* 0x004cf80001e27983 */ /* 0x000ee80000300a00 */
[----:B------:R1:W-:Y:S04]  /*5e450*/  STL.64 [R1+0x6f48], R218 ;  /* 0x006f48da01007387 */ /* 0x0003e80000100a00 */
[----:B------:R1:W-:Y:S02]  /*5e460*/  STL.64 [R1+0x6f40], R216 ;  /* 0x006f40d801007387 */ /* 0x0003e40000100a00 */
[----:B-1----:R-:W-:-:S02]  /*5e470*/  IMAD.WIDE R218, R244, 0x4, R228 ;  /* 0x00000004f4da7825 */ /* 0x002fc400078e02e4 */
[----:B------:R-:W3:Y:S02]  /*5e480*/  LDL.LU.64 R228, [R1+0x4710] ;  /* 0x0047100001e47983 */ /* 0x000ee40000300a00 */
[C---:B------:R-:W-:Y:S02]  /*5e490*/  IMAD.WIDE R216, R244.reuse, 0x4, R230 ;  /* 0x00000004f4d87825 */ /* 0x040fe400078e02e6 */
[----:B------:R-:W-:Y:S04]  /*5e4a0*/  STL.64 [R1+0x6f38], R218 ;  /* 0x006f38da01007387 */ /* 0x000fe80000100a00 */
[----:B------:R-:W-:Y:S04]  /*5e4b0*/  STL.64 [R1+0x6f30], R216 ;  /* 0x006f30d801007387 */ /* 0x000fe80000100a00 */
[----:B------:R-:W3:Y:S01]  /*5e4c0*/  LDL.LU.64 R230, [R1+0x4110] ;  /* 0x0041100001e67983 */ /* 0x000ee20000300a00 */
[----:B------:R-:W-:-:S05]  /*5e4d0*/  IMAD.WIDE R202, R244, 0x4, R202 ;  /* 0x00000004f4ca7825 */ /* 0x000fca00078e02ca */
[----:B------:R1:W-:Y:S04]  /*5e4e0*/  STL.64 [R1+0x6f28], R202 ;  /* 0x006f28ca01007387 */ /* 0x0003e80000100a00 */
[----:B-1----:R-:W3:Y:S01]  /*5e4f0*/  LDL.LU.64 R202, [R1+0x39b8] ;  /* 0x0039b80001ca7983 */ /* 0x002ee20000300a00 */
[----:B------:R-:W-:-:S05]  /*5e500*/  IMAD.WIDE R216, R244, 0x4, R234 ;  /* 0x00000004f4d87825 */ /* 0x000fca00078e02ea */
[----:B------:R1:W-:Y:S01]  /*5e510*/  STL.64 [R1+0x6f20], R216 ;  /* 0x006f20d801007387 */ /* 0x0003e20000100a00 */
[----:B--2---:R-:W-:-:S04]  /*5e520*/  IMAD.WIDE R218, R244, 0x4, R236 ;  /* 0x00000004f4da7825 */ /* 0x004fc800078e02ec */
[C---:B-1----:R-:W-:Y:S02]  /*5e530*/  IMAD.WIDE R216, R244.reuse, 0x4, R210 ;  /* 0x00000004f4d87825 */ /* 0x042fe400078e02d2 */
[----:B------:R-:W2:Y:S04]  /*5e540*/  LDL.LU.64 R210, [R1+0x4cf0] ;  /* 0x004cf00001d27983 */ /* 0x000ea80000300a00 */
[----:B------:R-:W-:Y:S04]  /*5e550*/  STL.64 [R1+0x6f18], R218 ;  /* 0x006f18da01007387 */ /* 0x000fe80000100a00 */
[----:B------:R-:W2:Y:S04]  /*5e560*/  LDL.LU.64 R234, [R1+0x4708] ;  /* 0x0047080001ea7983 */ /* 0x000ea80000300a00 */
[----:B------:R1:W-:Y:S04]  /*5e570*/  STL.64 [R1+0x6f10], R216 ;  /* 0x006f10d801007387 */ /* 0x0003e80000100a00 */
[----:B------:R-:W2:Y:S01]  /*5e580*/  LDL.LU.64 R236, [R1+0x4108] ;  /* 0x0041080001ec7983 */ /* 0x000ea20000300a00 */
[----:B-1----:R-:W-:-:S03]  /*5e590*/  IMAD.WIDE R216, R244, 0x4, R2 ;  /* 0x00000004f4d87825 */ /* 0x002fc600078e0202 */
[----:B------:R-:W2:Y:S04]  /*5e5a0*/  LDL.LU.64 R2, [R1+0x1ff8] ;  /* 0x001ff80001027983 */ /* 0x000ea80000300a00 */
[----:B------:R1:W-:Y:S02]  /*5e5b0*/  STL.64 [R1+0x6f08], R216 ;  /* 0x006f08d801007387 */ /* 0x0003e40000100a00 */
[----:B-1----:R-:W-:-:S04]  /*5e5c0*/  IMAD.WIDE R216, R244, 0x4, R224 ;  /* 0x00000004f4d87825 */ /* 0x002fc800078e02e0 */
[C---:B------:R-:W-:Y:S02]  /*5e5d0*/  IMAD.WIDE R218, R244.reuse, 0x4, R238 ;  /* 0x00000004f4da7825 */ /* 0x040fe400078e02ee */
[----:B------:R-:W2:Y:S04]  /*5e5e0*/  LDL.LU.64 R238, [R1+0x4ce8] ;  /* 0x004ce80001ee7983 */ /* 0x000ea80000300a00 */
[----:B------:R1:W-:Y:S04]  /*5e5f0*/  STL.64 [R1+0x6f00], R216 ;  /* 0x006f00d801007387 */ /* 0x0003e80000100a00 */
[----:B------:R-:W-:Y:S01]  /*5e600*/  STL.64 [R1+0x6ef8], R218 ;  /* 0x006ef8da01007387 */ /* 0x000fe20000100a00 */
[----:B-1----:R-:W-:-:S03]  /*5e610*/  IMAD.WIDE R216, R244, 0x4, R204 ;  /* 0x00000004f4d87825 */ /* 0x002fc600078e02cc */
[----:B------:R-:W2:Y:S04]  /*5e620*/  LDL.LU.64 R204, [R1+0x4700] ;  /* 0x0047000001cc7983 */ /* 0x000ea80000300a00 */
[----:B------:R1:W-:Y:S04]  /*5e630*/  STL.64 [R1+0x6ef0], R216 ;  /* 0x006ef0d801007387 */ /* 0x0003e80000100a00 */
[----:B-1----:R-:W2:Y:S01]  /*5e640*/  LDL.LU.64 R216, [R1+0x4100] ;  /* 0x0041000001d87983 */ /* 0x002ea20000300a00 */
[----:B----4-:R-:W-:-:S03]  /*5e650*/  IMAD.WIDE R218, R244, 0x4, R188 ;  /* 0x00000004f4da7825 */ /* 0x010fc600078e02bc */
[----:B------:R-:W4:Y:S04]  /*5e660*/  LDL.LU.64 R188, [R1+0x39c0] ;  /* 0x0039c00001bc7983 */ /* 0x000f280000300a00 */
[----:B------:R1:W-:Y:S04]  /*5e670*/  STL.64 [R1+0x6ee8], R218 ;  /* 0x006ee8da01007387 */ /* 0x0003e80000100a00 */
[----:B-1----:R-:W4:Y:S01]  /*5e680*/  LDL.LU.64 R218, [R1+0x4ce0] ;  /* 0x004ce00001da7983 */ /* 0x002f220000300a00 */
[----:B---3--:R-:W-:-:S03]  /*5e690*/  IMAD.WIDE R220, R244, 0x4, R200 ;  /* 0x00000004f4dc7825 */ /* 0x008fc600078e02c8 */
        /* <DEDUP_REMOVED lines=15> */
[----:B------:R1:W-:Y:S01]  /*5e790*/  STL.64 [R1+0x6ec0], R228 ;  /* 0x006ec0e401007387 */ /* 0x0003e20000100a00 */
[----:B------:R-:W-:-:S03]  /*5e7a0*/  IMAD.WIDE R230, R244, 0x4, R230 ;  /* 0x00000004f4e67825 */ /* 0x000fc600078e02e6 */
[----:B-1----:R-:W3:Y:S04]  /*5e7b0*/  LDL.LU.64 R228, [R1+0x4660] ;  /* 0x0046600001e47983 */ /* 0x002ee80000300a00 */
[----:B------:R1:W-:Y:S04]  /*5e7c0*/  STL.64 [R1+0x6eb8], R230 ;  /* 0x006eb8e601007387 */ /* 0x0003e80000100a00 */
[----:B-1----:R-:W3:Y:S01]  /*5e7d0*/  LDL.LU.64 R230, [R1+0x4058] ;  /* 0x0040580001e67983 */ /* 0x002ee20000300a00 */
[----:B------:R-:W-:-:S05]  /*5e7e0*/  IMAD.WIDE R202, R244, 0x4, R202 ;  /* 0x00000004f4ca7825 */ /* 0x000fca00078e02ca */
[----:B------:R1:W-:Y:S04]  /*5e7f0*/  STL.64 [R1+0x6eb0], R202 ;  /* 0x006eb0ca01007387 */ /* 0x0003e80000100a00 */
[----:B-1----:R-:W3:Y:S01]  /*5e800*/  LDL.LU.64 R202, [R1+0x880] ;  /* 0x0008800001ca7983 */ /* 0x002ee20000300a00 */
[----:B--2---:R-:W-:-:S05]  /*5e810*/  IMAD.WIDE R210, R244, 0x4, R210 ;  /* 0x00000004f4d27825 */ /* 0x004fca00078e02d2 */
        /* <DEDUP_REMOVED lines=9> */
[----:B------:R1:W-:Y:S04]  /*5e8b0*/  STL.64 [R1+0x6e90], R2 ;  /* 0x006e900201007387 */ /* 0x0003e80000100a00 */
[----:B-1----:R-:W2:Y:S01]  /*5e8c0*/  LDL.LU.64 R2, [R1+0x4008] ;  /* 0x0040080001027983 */ /* 0x002ea20000300a00 */
[----:B------:R-:W-:-:S05]  /*5e8d0*/  IMAD.WIDE R238, R244, 0x4, R238 ;  /* 0x00000004f4ee7825 */ /* 0x000fca00078e02ee */
[----:B------:R1:W-:Y:S04]  /*5e8e0*/  STL.64 [R1+0x6e88], R238 ;  /* 0x006e88ee01007387 */ /* 0x0003e80000100a00 */
[----:B-1----:R-:W2:Y:S01]  /*5e8f0*/  LDL.LU.64 R238, [R1+0x3b50] ;  /* 0x003b500001ee7983 */ /* 0x002ea20000300a00 */
[----:B------:R-:W-:-:S05]  /*5e900*/  IMAD.WIDE R204, R244, 0x4, R204 ;  /* 0x00000004f4cc7825 */ /* 0x000fca00078e02cc */
[----:B------:R1:W-:Y:S04]  /*5e910*/  STL.64 [R1+0x6e80], R204 ;  /* 0x006e80cc01007387 */ /* 0x0003e80000100a00 */
[----:B-1----:R-:W2:Y:S01]  /*5e920*/  LDL.LU.64 R204, [R1+0x4c18] ;  /* 0x004c180001cc7983 */ /* 0x002ea20000300a00 */
[----:B------:R-:W-:-:S05]  /*5e930*/  IMAD.WIDE R216, R244, 0x4, R216 ;  /* 0x00000004f4d87825 */ /* 0x000fca00078e02d8 */
[----:B------:R4:W-:Y:S02]  /*5e940*/  STL.64 [R1+0x6e78], R216 ;  /* 0x006e78d801007387 */ /* 0x0009e40000100a00 */
[C---:B----4-:R-:W-:Y:S02]  /*5e950*/  IMAD.WIDE R216, R244.reuse, 0x4, R188 ;  /* 0x00000004f4d87825 */ /* 0x050fe400078e02bc */
[----:B------:R-:W4:Y:S04]  /*5e960*/  LDL.LU.64 R188, [R1+0x45f8] ;  /* 0x0045f80001bc7983 */ /* 0x000f280000300a00 */
[----:B------:R3:W-:Y:S01]  /*5e970*/  STL.64 [R1+0x6e70], R216 ;  /* 0x006e70d801007387 */ /* 0x0007e20000100a00 */
[----:B------:R-:W-:-:S04]  /*5e980*/  IMAD.WIDE R218, R244, 0x4, R218 ;  /* 0x00000004f4da7825 */ /* 0x000fc800078e02da */
[C---:B---3--:R-:W-:Y:S02]  /*5e990*/  IMAD.WIDE R216, R244.reuse, 0x4, R200 ;  /* 0x00000004f4d87825 */ /* 0x048fe400078e02c8 */
[----:B------:R-:W3:Y:S04]  /*5e9a0*/  LDL.LU.64 R200, [R1+0x3fe0] ;  /* 0x003fe00001c87983 */ /* 0x000ee80000300a00 */
[----:B------:R1:W-:Y:S04]  /*5e9b0*/  STL.64 [R1+0x6e68], R218 ;  /* 0x006e68da01007387 */ /* 0x0003e80000100a00 */
[----:B------:R-:W-:Y:S01]  /*5e9c0*/  STL.64 [R1+0x6e60], R216 ;  /* 0x006e60d801007387 */ /* 0x000fe20000100a00 */
[----:B-1----:R-:W-:-:S03]  /*5e9d0*/  IMAD.WIDE R218, R244, 0x4, R250 ;  /* 0x00000004f4da7825 */ /* 0x002fc600078e02fa */
        /* <DEDUP_REMOVED lines=8> */
[C---:B------:R-:W-:Y:S01]  /*5ea60*/  IMAD.WIDE R220, R244.reuse, 0x4, R224 ;  /* 0x00000004f4dc7825 */ /* 0x040fe200078e02e0 */
[----:B------:R-:W3:Y:S04]  /*5ea70*/  LDL.LU.64 R218, [R1+0x45c0] ;  /* 0x0045c00001da7983 */ /* 0x000ee80000300a00 */
[----:B------:R1:W-:Y:S04]  /*5ea80*/  STL.64 [R1+0x6e40], R216 ;  /* 0x006e40d801007387 */ /* 0x0003e80000100a00 */
[----:B------:R1:W-:Y:S02]  /*5ea90*/  STL.64 [R1+0x6e38], R220 ;  /* 0x006e38dc01007387 */ /* 0x0003e40000100a00 */
[----:B-1----:R-:W-:-:S02]  /*5eaa0*/  IMAD.WIDE R216, R244, 0x4, R226 ;  /* 0x00000004f4d87825 */ /* 0x002fc400078e02e2 */
[----:B------:R-:W3:Y:S04]  /*5eab0*/  LDL.LU.64 R220, [R1+0x3fb0] ;  /* 0x003fb00001dc7983 */ /* 0x000ee80000300a00 */
[----:B------:R1:W-:Y:S01]  /*5eac0*/  STL.64 [R1+0x6e30], R216 ;  /* 0x006e30d801007387 */ /* 0x0003e20000100a00 */
[----:B------:R-:W-:-:S03]  /*5ead0*/  IMAD.WIDE R222, R244, 0x4, R228 ;  /* 0x00000004f4de7825 */ /* 0x000fc600078e02e4 */
[----:B------:R-:W3:Y:S04]  /*5eae0*/  LDL.LU.64 R228, [R1+0x6b8] ;  /* 0x0006b80001e47983 */ /* 0x000ee80000300a00 */
[----:B------:R1:W-:Y:S02]  /*5eaf0*/  STL.64 [R1+0x6e28], R222 ;  /* 0x006e28de01007387 */ /* 0x0003e40000100a00 */
[C---:B-1----:R-:W-:Y:S02]  /*5eb00*/  IMAD.WIDE R216, R244.reuse, 0x4, R230 ;  /* 0x00000004f4d87825 */ /* 0x042fe400078e02e6 */
[----:B------:R-:W3:Y:S04]  /*5eb10*/  LDL.LU.64 R222, [R1+0x4c68] ;  /* 0x004c680001de7983 */ /* 0x000ee80000300a00 */
[----:B------:R-:W-:Y:S04]  /*5eb20*/  STL.64 [R1+0x6e20], R216 ;  /* 0x006e20d801007387 */ /* 0x000fe80000100a00 */
[----:B------:R-:W3:Y:S01]  /*5eb30*/  LDL.LU.64 R230, [R1+0x4658] ;  /* 0x0046580001e67983 */ /* 0x000ee20000300a00 */
[----:B------:R-:W-:-:S05]  /*5eb40*/  IMAD.WIDE R202, R244, 0x4, R202 ;  /* 0x00000004f4ca7825 */ /* 0x000fca00078e02ca */
[----:B------:R1:W-:Y:S04]  /*5eb50*/  STL.64 [R1+0x6e18], R202 ;  /* 0x006e18ca01007387 */ /* 0x0003e80000100a00 */
[----:B-1----:R-:W3:Y:S01]  /*5eb60*/  LDL.LU.64 R202, [R1+0x4050] ;  /* 0x0040500001ca7983 */ /* 0x002ee20000300a00 */
[----:B--2---:R-:W-:-:S03]  /*5eb70*/  IMAD.WIDE R216, R244, 0x4, R234 ;  /* 0x00000004f4d87825 */ /* 0x004fc600078e02ea */
[----:B------:R-:W2:Y:S04]  /*5eb80*/  LDL.LU.64 R234, [R1+0x3a50] ;  /* 0x003a500001ea7983 */ /* 0x000ea80000300a00 */
        /* <DEDUP_REMOVED lines=8> */
[----:B------:R-:W-:Y:S04]  /*5ec10*/  STL.64 [R1+0x6df8], R216 ;  /* 0x006df8d801007387 */ /* 0x000fe80000100a00 */
[----:B------:R-:W2:Y:S04]  /*5ec20*/  LDL.LU.64 R224, [R1+0x3f70] ;  /* 0x003f700001e07983 */ /* 0x000ea80000300a00 */
[----:B------:R-:W2:Y:S01]  /*5ec30*/  LDL.LU.64 R238, [R1+0x3b58] ;  /* 0x003b580001ee7983 */ /* 0x000ea20000300a00 */
[----:B------:R-:W-:-:S05]  /*5ec40*/  IMAD.WIDE R204, R244, 0x4, R204 ;  /* 0x00000004f4cc7825 */ /* 0x000fca00078e02cc */
[----:B------:R1:W-:Y:S04]  /*5ec50*/  STL.64 [R1+0x6df0], R204 ;  /* 0x006df0cc01007387 */ /* 0x0003e80000100a00 */
[----:B------:R-:W2:Y:S04]  /*5ec60*/  LDL.LU.64 R226, [R1+0x4b78] ;  /* 0x004b780001e27983 */ /* 0x000ea80000300a00 */
[----:B-1----:R-:W2:Y:S01]  /*5ec70*/  LDL.LU.64 R204, [R1+0x4568] ;  /* 0x0045680001cc7983 */ /* 0x002ea20000300a00 */
[----:B----4-:R-:W-:-:S05]  /*5ec80*/  IMAD.WIDE R188, R244, 0x4, R188 ;  /* 0x00000004f4bc7825 */ /* 0x010fca00078e02bc */
[----:B------:R1:W-:Y:S04]  /*5ec90*/  STL.64 [R1+0x6de8], R188 ;  /* 0x006de8bc01007387 */ /* 0x0003e80000100a00 */
[----:B-1----:R-:W4:Y:S01]  /*5eca0*/  LDL.LU.64 R188, [R1+0x3f68] ;  /* 0x003f680001bc7983 */ /* 0x002f220000300a00 */
[----:B---3--:R-:W-:-:S05]  /*5ecb0*/  IMAD.WIDE R200, R244, 0x4, R200 ;  /* 0x00000004f4c87825 */ /* 0x008fca00078e02c8 */
[----:B------:R1:W-:Y:S04]  /*5ecc0*/  STL.64 [R1+0x6de0], R200 ;  /* 0x006de0c801007387 */ /* 0x0003e80000100a00 */
[----:B-1----:R-:W3:Y:S01]  /*5ecd0*/  LDL.LU.64 R200, [R1+0x6b0] ;  /* 0x0006b00001c87983 */ /* 0x002ee20000300a00 */
[----:B------:R-:W-:-:S03]  /*5ece0*/  IMAD.WIDE R216, R244, 0x4, R250 ;  /* 0x00000004f4d87825 */ /* 0x000fc600078e02fa */
[----:B------:R-:W3:Y:S04]  /*5ecf0*/  LDL.LU.64 R250, [R1+0x4b70] ;  /* 0x004b700001fa7983 */ /* 0x000ee80000300a00 */
[----:B------:R1:W-:Y:S04]  /*5ed00*/  STL.64 [R1+0x6dd8], R216 ;  /* 0x006dd8d801007387 */ /* 0x0003e80000100a00 */
[----:B------:R-:W-:Y:S01]  /*5ed10*/  LDGSTS.E [R0+0x25e00], desc[UR74][R242.64], P5 ;  /* 0x25e00000f2007fae */ /* 0x000fe2000a9a104a */
[----:B-1----:R-:W-:-:S03]  /*5ed20*/  IMAD.WIDE R216, R244, 0x4, R242 ;  /* 0x00000004f4d87825 */ /* 0x002fc600078e02f2 */
[----:B------:R-:W3:Y:S04]  /*5ed30*/  LDL.LU.64 R242, [R1+0x4560] ;  /* 0x0045600001f27983 */ /* 0x000ee80000300a00 */
[----:B------:R1:W-:Y:S04]  /*5ed40*/  STL.64 [R1+0x6dd0], R216 ;  /* 0x006dd0d801007387 */ /* 0x0003e80000100a00 */
[----:B------:R1:W-:Y:S02]  /*5ed50*/  LDGSTS.E [R0+0x25e80], desc[UR74][R218.64], P0 ;  /* 0x25e80000da007fae */ /* 0x0003e400081a104a */
[----:B-1----:R-:W-:-:S05]  /*5ed60*/  IMAD.WIDE R216, R244, 0x4, R218 ;  /* 0x00000004f4d87825 */ /* 0x002fca00078e02da */
[----:B------:R1:W-:Y:S01]  /*5ed70*/  STL.64 [R1+0x6dc8], R216 ;  /* 0x006dc8d801007387 */ /* 0x0003e20000100a00 */
[----:B------:R-:W-:-:S03]  /*5ed80*/  IMAD.WIDE R218, R244, 0x4, R220 ;  /* 0x00000004f4da7825 */ /* 0x000fc600078e02dc */
[----:B------:R-:W-:Y:S04]  /*5ed90*/  LDGSTS.E [R0+0x25f00], desc[UR74][R220.64], P1 ;  /* 0x25f00000dc007fae */ /* 0x000fe800089a104a */
[----:B------:R1:W-:Y:S02]  /*5eda0*/  STL.64 [R1+0x6dc0], R218 ;  /* 0x006dc0da01007387 */ /* 0x0003e40000100a00 */
[C---:B-1----:R-:W-:Y:S02]  /*5edb0*/  IMAD.WIDE R216, R244.reuse, 0x4, R228 ;  /* 0x00000004f4d87825 */ /* 0x042fe400078e02e4 */
[----:B------:R-:W-:Y:S04]  /*5edc0*/  LDGSTS.E [R0+0x25f80], desc[UR74][R228.64], P3 ;  /* 0x25f80000e4007fae */ /* 0x000fe800099a104a */
[----:B------:R-:W3:Y:S01]  /*5edd0*/  LDL.LU.64 R228, [R1+0x3f60] ;  /* 0x003f600001e47983 */ /* 0x000ee20000300a00 */
[----:B------:R-:W-:-:S03]  /*5ede0*/  IMAD.WIDE R218, R244, 0x4, R222 ;  /* 0x00000004f4da7825 */ /* 0x000fc600078e02de */
[----:B------:R1:W-:Y:S02]  /*5edf0*/  STL.64 [R1+0x6db8], R216 ;  /* 0x006db8d801007387 */ /* 0x0003e40000100a00 */
[C---:B-1----:R-:W-:Y:S02]  /*5ee00*/  IMAD.WIDE R216, R244.reuse, 0x4, R230 ;  /* 0x00000004f4d87825 */ /* 0x042fe400078e02e6 */
[----:B------:R-:W3:Y:S04]  /*5ee10*/  LDL.LU.64 R230, [R1+0x6a8] ;  /* 0x0006a80001e67983 */ /* 0x000ee80000300a00 */
[----:B------:R1:W-:Y:S04]  /*5ee20*/  STL.64 [R1+0x6db0], R218 ;  /* 0x006db0da01007387 */ /* 0x0003e80000100a00 */
[----:B------:R2:W-:Y:S01]  /*5ee30*/  STL.64 [R1+0x6da8], R216 ;  /* 0x006da8d801007387 */ /* 0x0005e20000100a00 */
[----:B-1----:R-:W-:-:S03]  /*5ee40*/  IMAD.WIDE R218, R244, 0x4, R202 ;  /* 0x00000004f4da7825 */ /* 0x002fc600078e02ca */
[----:B------:R-:W3:Y:S04]  /*5ee50*/  LDL.LU.64 R202, [R1+0x4c60] ;  /* 0x004c600001ca7983 */ /* 0x000ee80000300a00 */
[----:B------:R-:W-:Y:S01]  /*5ee60*/  STL.64 [R1+0x6da0], R218 ;  /* 0x006da0da01007387 */ /* 0x000fe20000100a00 */
[----:B--2---:R-:W-:-:S03]  /*5ee70*/  IMAD.WIDE R216, R244, 0x4, R234 ;  /* 0x00000004f4d87825 */ /* 0x004fc600078e02ea */
[----:B------:R-:W2:Y:S04]  /*5ee80*/  LDL.LU.64 R234, [R1+0x4650] ;  /* 0x0046500001ea7983 */ /* 0x000ea80000300a00 */
[----:B------:R1:W-:Y:S02]  /*5ee90*/  STL.64 [R1+0x6d98], R216 ;  /* 0x006d98d801007387 */ /* 0x0003e40000100a00 */
[C---:B-1----:R-:W-:Y:S02]  /*5eea0*/  IMAD.WIDE R216, R244.reuse, 0x4, R2 ;  /* 0x00000004f4d87825 */ /* 0x042fe400078e0202 */
[----:B------:R-:W2:Y:S04]  /*5eeb0*/  LDL.LU.64 R2, [R1+0x4040] ;  /* 0x0040400001027983 */ /* 0x000ea80000300a00 */
[----:B------:R1:W-:Y:S01]  /*5eec0*/  STL.64 [R1+0x6d90], R216 ;  /* 0x006d90d801007387 */ /* 0x0003e20000100a00 */
[----:B------:R-:W-:-:S03]  /*5eed0*/  IMAD.WIDE R218, R244, 0x4, R236 ;  /* 0x00000004f4da7825 */ /* 0x000fc600078e02ec */
        /* <DEDUP_REMOVED lines=11> */
[----:B------:R-:W-:Y:S01]  /*5ef90*/  STL.64 [R1+0x6d68], R218 ;  /* 0x006d68da01007387 */ /* 0x000fe20000100a00 */
[----:B----4-:R-:W-:-:S03]  /*5efa0*/  IMAD.WIDE R216, R244, 0x4, R188 ;  /* 0x00000004f4d87825 */ /* 0x010fc600078e02bc */
[----:B------:R-:W4:Y:S04]  /*5efb0*/  LDL.LU.64 R188, [R1+0x3f58] ;  /* 0x003f580001bc7983 */ /* 0x000f280000300a00 */
[----:B------:R1:W-:Y:S01]  /*5efc0*/  STL.64 [R1+0x6d60], R216 ;  /* 0x006d60d801007387 */ /* 0x0003e20000100a00 */
[----:B---3--:R-:W-:-:S03]  /*5efd0*/  IMAD.WIDE R200, R244, 0x4, R200 ;  /* 0x00000004f4c87825 */ /* 0x008fc600078e02c8 */
[----:B------:R3:W-:Y:S04]  /*5efe0*/  LDGSTS.E [R0+0x26e00], desc[UR74][R250.64], P5 ;  /* 0x26e00000fa007fae */ /* 0x0007e8000a9a104a */
[----:B------:R1:W-:Y:S02]  /*5eff0*/  STL.64 [R1+0x6d58], R200 ;  /* 0x006d58c801007387 */ /* 0x0003e40000100a00 */
[C---:B-1----:R-:W-:Y:S02]  /*5f000*/  IMAD.WIDE R216, R244.reuse, 0x4, R250 ;  /* 0x00000004f4d87825 */ /* 0x042fe400078e02fa */
[----:B------:R-:W3:Y:S04]  /*5f010*/  LDL.LU.64 R200, [R1+0x3b60] ;  /* 0x003b600001c87983 */ /* 0x000ee80000300a00 */
[----:B------:R-:W3:Y:S04]  /*5f020*/  LDL.LU.64 R250, [R1+0x4b60] ;  /* 0x004b600001fa7983 */ /* 0x000ee80000300a00 */
[----:B------:R1:W-:Y:S01]  /*5f030*/  STL.64 [R1+0x6d50], R216 ;  /* 0x006d50d801007387 */ /* 0x0003e20000100a00 */
[----:B------:R-:W-:-:S03]  /*5f040*/  IMAD.WIDE R218, R244, 0x4, R242 ;  /* 0x00000004f4da7825 */ /* 0x000fc600078e02f2 */
[----:B------:R1:W-:Y:S04]  /*5f050*/  LDGSTS.E [R0+0x26e80], desc[UR74][R242.64], P0 ;  /* 0x26e80000f2007fae */ /* 0x0003e800081a104a */
[----:B------:R-:W3:Y:S04]  /*5f060*/  LDL.LU.64 R242, [R1+0x4550] ;  /* 0x0045500001f27983 */ /* 0x000ee80000300a00 */
[----:B-1----:R-:W3:Y:S04]  /*5f070*/  LDL.LU.64 R216, [R1+0x3f50] ;  /* 0x003f500001d87983 */ /* 0x002ee80000300a00 */
[----:B------:R1:W-:Y:S04]  /*5f080*/  STL.64 [R1+0x6d48], R218 ;  /* 0x006d48da01007387 */ /* 0x0003e80000100a00 */
[----:B-1----:R-:W3:Y:S04]  /*5f090*/  LDL.LU.64 R218, [R1+0x6a0] ;  /* 0x0006a00001da7983 */ /* 0x002ee80000300a00 */
[----:B------:R-:W3:Y:S04]  /*5f0a0*/  LDL.LU.64 R220, [R1+0x4b58] ;  /* 0x004b580001dc7983 */ /* 0x000ee80000300a00 */
[----:B------:R-:W3:Y:S01]  /*5f0b0*/  LDL.LU.64 R226, [R1+0x4548] ;  /* 0x0045480001e27983 */ /* 0x000ee20000300a00 */
[----:B------:R-:W-:-:S03]  /*5f0c0*/  IMAD.WIDE R222, R244, 0x4, R228 ;  /* 0x00000004f4de7825 */ /* 0x000fc600078e02e4 */
[----:B------:R-:W-:Y:S04]  /*5f0d0*/  LDGSTS.E [R0+0x26f00], desc[UR74][R228.64], P1 ;  /* 0x26f00000e4007fae */ /* 0x000fe800089a104a */
[----:B------:R1:W-:Y:S02]  /*5f0e0*/  STL.64 [R1+0x6d40], R222 ;  /* 0x006d40de01007387 */ /* 0x0003e40000100a00 */
[C---:B-1----:R-:W-:Y:S02]  /*5f0f0*/  IMAD.WIDE R222, R244.reuse, 0x4, R230 ;  /* 0x00000004f4de7825 */ /* 0x042fe400078e02e6 */
[----:B------:R-:W-:Y:S04]  /*5f100*/  LDGSTS.E [R0+0x26f80], desc[UR74][R230.64], P3 ;  /* 0x26f80000e6007fae */ /* 0x000fe800099a104a */
[----:B------:R-:W3:Y:S04]  /*5f110*/  LDL.LU.64 R230, [R1+0x3f48] ;  /* 0x003f480001e67983 */ /* 0x000ee80000300a00 */
[----:B------:R1:W-:Y:S01]  /*5f120*/  STL.64 [R1+0x6d38], R222 ;  /* 0x006d38de01007387 */ /* 0x0003e20000100a00 */
[----:B------:R-:W-:-:S03]  /*5f130*/  IMAD.WIDE R224, R244, 0x4, R202 ;  /* 0x00000004f4e07825 */ /* 0x000fc600078e02ca */
[----:B-1----:R-:W3:Y:S04]  /*5f140*/  LDL.LU.64 R222, [R1+0x698] ;  /* 0x0006980001de7983 */ /* 0x002ee80000300a00 */
[----:B------:R1:W-:Y:S01]  /*5f150*/  STL.64 [R1+0x6d30], R224 ;  /* 0x006d30e001007387 */ /* 0x0003e20000100a00 */
[----:B--2---:R-:W-:-:S05]  /*5f160*/  IMAD.WIDE R202, R244, 0x4, R234 ;  /* 0x00000004f4ca7825 */ /* 0x004fca00078e02ea */
[----:B------:R2:W-:Y:S01]  /*5f170*/  STL.64 [R1+0x6d28], R202 ;  /* 0x006d28ca01007387 */ /* 0x0005e20000100a00 */
[----:B-1----:R-:W-:-:S03]  /*5f180*/  IMAD.WIDE R224, R244, 0x4, R2 ;  /* 0x00000004f4e07825 */ /* 0x002fc600078e0202 */
[----:B------:R-:W3:Y:S04]  /*5f190*/  LDL.LU.64 R2, [R1+0x4c58] ;  /* 0x004c580001027983 */ /* 0x000ee80000300a00 */
[----:B------:R1:W-:Y:S01]  /*5f1a0*/  STL.64 [R1+0x6d20], R224 ;  /* 0x006d20e001007387 */ /* 0x0003e20000100a00 */
[----:B--2---:R-:W-:-:S03]  /*5f1b0*/  IMAD.WIDE R202, R244, 0x4, R236 ;  /* 0x00000004f4ca7825 */ /* 0x004fc600078e02ec */
[----:B-1----:R-:W2:Y:S04]  /*5f1c0*/  LDL.LU.64 R224, [R1+0x4648] ;  /* 0x0046480001e07983 */ /* 0x002ea80000300a00 */
[----:B------:R-:W2:Y:S04]  /*5f1d0*/  LDL.LU.64 R234, [R1+0x4038] ;  /* 0x0040380001ea7983 */ /* 0x000ea80000300a00 */
[----:B------:R1:W-:Y:S04]  /*5f1e0*/  STL.64 [R1+0x6d18], R202 ;  /* 0x006d18ca01007387 */ /* 0x0003e80000100a00 */
[----:B------:R-:W2:Y:S04]  /*5f1f0*/  LDL.LU.64 R228, [R1+0x3a58] ;  /* 0x003a580001e47983 */ /* 0x000ea80000300a00 */
[----:B------:R-:W2:Y:S01]  /*5f200*/  LDL.LU.64 R236, [R1+0x4b50] ;  /* 0x004b500001ec7983 */ /* 0x000ea20000300a00 */
[----:B-1----:R-:W-:-:S05]  /*5f210*/  IMAD.WIDE R202, R244, 0x4, R238 ;  /* 0x00000004f4ca7825 */ /* 0x002fca00078e02ee */
[----:B------:R1:W-:Y:S04]  /*5f220*/  STL.64 [R1+0x6d10], R202 ;  /* 0x006d10ca01007387 */ /* 0x0003e80000100a00 */
[----:B------:R-:W2:Y:S01]  /*5f230*/  LDL.LU.64 R238, [R1+0x4540] ;  /* 0x0045400001ee7983 */ /* 0x000ea20000300a00 */
[----:B-1----:R-:W-:-:S05]  /*5f240*/  IMAD.WIDE R202, R244, 0x4, R204 ;  /* 0x00000004f4ca7825 */ /* 0x002fca00078e02cc */
[----:B------:R1:W-:Y:S04]  /*5f250*/  STL.64 [R1+0x6d08], R202 ;  /* 0x006d08ca01007387 */ /* 0x0003e80000100a00 */
[----:B-1----:R-:W2:Y:S04]  /*5f260*/  LDL.LU.64 R202, [R1+0x3f40] ;  /* 0x003f400001ca7983 */ /* 0x002ea80000300a00 */
[----:B------:R-:W2:Y:S01]  /*5f270*/  LDL.LU.64 R204, [R1+0x3b68] ;  /* 0x003b680001cc7983 */ /* 0x000ea20000300a00 */
[----:B----4-:R-:W-:-:S05]  /*5f280*/  IMAD.WIDE R188, R244, 0x4, R188 ;  /* 0x00000004f4bc7825 */ /* 0x010fca00078e02bc */
[----:B------:R1:W-:Y:S04]  /*5f290*/  STL.64 [R1+0x6d00], R188 ;  /* 0x006d00bc01007387 */ /* 0x0003e80000100a00 */
[----:B-1----:R-:W4:Y:S01]  /*5f2a0*/  LDL.LU.64 R188, [R1+0x4b48] ;  /* 0x004b480001bc7983 */ /* 0x002f220000300a00 */
[----:B---3--:R-:W-:-:S04]  /*5f2b0*/  IMAD.WIDE R200, R244, 0x4, R200 ;  /* 0x00000004f4c87825 */ /* 0x008fc800078e02c8 */
[C---:B------:R-:W-:Y:S01]  /*5f2c0*/  IMAD.WIDE R250, R244.reuse, 0x4, R250 ;  /* 0x00000004f4fa7825 */ /* 0x040fe200078e02fa */
[----:B------:R1:W-:Y:S04]  /*5f2d0*/  STL.64 [R1+0x6cf8], R200 ;  /* 0x006cf8c801007387 */ /* 0x0003e80000100a00 */
[----:B-1----:R-:W3:Y:S04]  /*5f2e0*/  LDL.LU.64 R200, [R1+0x4538] ;  /* 0x0045380001c87983 */ /* 0x002ee80000300a00 */
[----:B------:R1:W-:Y:S01]  /*5f2f0*/  STL.64 [R1+0x6cf0], R250 ;  /* 0x006cf0fa01007387 */ /* 0x0003e20000100a00 */
[----:B------:R-:W-:-:S03]  /*5f300*/  IMAD.WIDE R242, R244, 0x4, R242 ;  /* 0x00000004f4f27825 */ /* 0x000fc600078e02f2 */
[----:B-1----:R-:W3:Y:S04]  /*5f310*/  LDL.LU.64 R250, [R1+0x3f38] ;  /* 0x003f380001fa7983 */ /* 0x002ee80000300a00 */
[----:B------:R1:W-:Y:S01]  /*5f320*/  STL.64 [R1+0x6ce8], R242 ;  /* 0x006ce8f201007387 */ /* 0x0003e20000100a00 */
[----:B------:R-:W-:-:S03]  /*5f330*/  IMAD.WIDE R216, R244, 0x4, R216 ;  /* 0x00000004f4d87825 */ /* 0x000fc600078e02d8 */
[----:B------:R-:W-:Y:S04]  /*5f340*/  LDGSTS.E [R0+0x27e00], desc[UR74][R220.64], P5 ;  /* 0x27e00000dc007fae */ /* 0x000fe8000a9a104a */
[----:B-1----:R-:W3:Y:S04]  /*5f350*/  LDL.LU.64 R242, [R1+0x690] ;  /* 0x0006900001f27983 */ /* 0x002ee80000300a00 */
[----:B------:R1:W-:Y:S04]  /*5f360*/  STL.64 [R1+0x6ce0], R216 ;  /* 0x006ce0d801007387 */ /* 0x0003e80000100a00 */
[----:B------:R-:W-:Y:S01]  /*5f370*/  LDGSTS.E [R0+0x27e80], desc[UR74][R226.64], P0 ;  /* 0x27e80000e2007fae */ /* 0x000fe200081a104a */
[----:B-1----:R-:W-:-:S04]  /*5f380*/  IMAD.WIDE R216, R244, 0x4, R218 ;  /* 0x00000004f4d87825 */ /* 0x002fc800078e02da */
[C---:B------:R-:W-:Y:S01]  /*5f390*/  IMAD.WIDE R218, R244.reuse, 0x4, R220 ;  /* 0x00000004f4da7825 */ /* 0x040fe200078e02dc */
[----:B------:R1:W-:Y:S04]  /*5f3a0*/  STL.64 [R1+0x6cd8], R216 ;  /* 0x006cd8d801007387 */ /* 0x0003e80000100a00 */
[----:B------:R-:W-:Y:S01]  /*5f3b0*/  STL.64 [R1+0x6cd0], R218 ;  /* 0x006cd0da01007387 */ /* 0x000fe20000100a00 */
[----:B-1----:R-:W-:-:S03]  /*5f3c0*/  IMAD.WIDE R216, R244, 0x4, R226 ;  /* 0x00000004f4d87825 */ /* 0x002fc600078e02e2 */
[----:B------:R-:W3:Y:S04]  /*5f3d0*/  LDL.LU.64 R226, [R1+0x4b40] ;  /* 0x004b400001e27983 */ /* 0x000ee80000300a00 */
[----:B------:R1:W-:Y:S04]  /*5f3e0*/  STL.64 [R1+0x6cc8], R216 ;  /* 0x006cc8d801007387 */ /* 0x0003e80000100a00 */
[----:B------:R-:W-:Y:S01]  /*5f3f0*/  LDGSTS.E [R0+0x27f00], desc[UR74][R230.64], P1 ;  /* 0x27f00000e6007fae */ /* 0x000fe200089a104a */
[----:B-1----:R-:W-:-:S03]  /*5f400*/  IMAD.WIDE R216, R244, 0x4, R230 ;  /* 0x00000004f4d87825 */ /* 0x002fc600078e02e6 */
[----:B------:R-:W3:Y:S04]  /*5f410*/  LDL.LU.64 R230, [R1+0x4530] ;  /* 0x0045300001e67983 */ /* 0x000ee80000300a00 */
[----:B------:R1:W-:Y:S01]  /*5f420*/  STL.64 [R1+0x6cc0], R216 ;  /* 0x006cc0d801007387 */ /* 0x0003e20000100a00 */
[----:B------:R-:W-:-:S03]  /*5f430*/  IMAD.WIDE R218, R244, 0x4, R222 ;  /* 0x00000004f4da7825 */ /* 0x000fc600078e02de */
[----:B------:R-:W-:Y:S01]  /*5f440*/  LDGSTS.E [R0+0x27f80], desc[UR74][R222.64], P3 ;  /* 0x27f80000de007fae */ /* 0x000fe200099a104a */
[----:B-1----:R-:W-:-:S03]  /*5f450*/  IMAD.WIDE R216, R244, 0x4, R2 ;  /* 0x00000004f4d87825 */ /* 0x002fc600078e0202 */
        /* <DEDUP_REMOVED lines=12> */
[----:B------:R1:W-:Y:S02]  /*5f520*/  STL.64 [R1+0x6c90], R216 ;  /* 0x006c90d801007387 */ /* 0x0003e40000100a00 */
[----:B-1----:R-:W-:-:S02]  /*5f530*/  IMAD.WIDE R218, R244, 0x4, R238 ;  /* 0x00000004f4da7825 */ /* 0x002fc400078e02ee */
[----:B------:R-:W2:Y:S04]  /*5f540*/  LDL.LU.64 R238, [R1+0x4640] ;  /* 0x0046400001ee7983 */ /* 0x000ea80000300a00 */
[----:B------:R-:W-:Y:S01]  /*5f550*/  STL.64 [R1+0x6c88], R218 ;  /* 0x006c88da01007387 */ /* 0x000fe20000100a00 */
[----:B------:R-:W-:-:S04]  /*5f560*/  IMAD.WIDE R216, R244, 0x4, R202 ;  /* 0x00000004f4d87825 */ /* 0x000fc800078e02ca */
[C---:B------:R-:W-:Y:S01]  /*5f570*/  IMAD.WIDE R202, R244.reuse, 0x4, R204 ;  /* 0x00000004f4ca7825 */ /* 0x040fe200078e02cc */
[----:B------:R-:W-:Y:S04]  /*5f580*/  STL.64 [R1+0x6c80], R216 ;  /* 0x006c80d801007387 */ /* 0x000fe80000100a00 */
[----:B------:R-:W2:Y:S04]  /*5f590*/  LDL.LU.64 R204, [R1+0x4030] ;  /* 0x0040300001cc7983 */ /* 0x000ea80000300a00 */
[----:B------:R-:W-:Y:S01]  /*5f5a0*/  STL.64 [R1+0x6c78], R202 ;  /* 0x006c78ca01007387 */ /* 0x000fe20000100a00 */
[----:B----4-:R-:W-:-:S05]  /*5f5b0*/  IMAD.WIDE R188, R244, 0x4, R188 ;  /* 0x00000004f4bc7825 */ /* 0x010fca00078e02bc */
[----:B------:R1:W-:Y:S04]  /*5f5c0*/  STL.64 [R1+0x6c70], R188 ;  /* 0x006c70bc01007387 */ /* 0x0003e80000100a00 */
[----:B-1----:R-:W4:Y:S01]  /*5f5d0*/  LDL.LU.64 R188, [R1+0x858] ;  /* 0x0008580001bc7983 */ /* 0x002f220000300a00 */
[----:B---3--:R-:W-:-:S05]  /*5f5e0*/  IMAD.WIDE R200, R244, 0x4, R200 ;  /* 0x00000004f4c87825 */ /* 0x008fca00078e02c8 */
[----:B------:R1:W-:Y:S01]  /*5f5f0*/  STL.64 [R1+0x6c68], R200 ;  /* 0x006c68c801007387 */ /* 0x0003e20000100a00 */
[----:B------:R-:W-:-:S03]  /*5f600*/  IMAD.WIDE R216, R244, 0x4, R250 ;  /* 0x00000004f4d87825 */ /* 0x000fc600078e02fa */
[----:B-1----:R-:W3:Y:S04]  /*5f610*/  LDL.LU.64 R200, [R1+0x4b38] ;  /* 0x004b380001c87983 */ /* 0x002ee80000300a00 */
[----:B------:R1:W-:Y:S01]  /*5f620*/  STL.64 [R1+0x6c60], R216 ;  /* 0x006c60d801007387 */ /* 0x0003e20000100a00 */
[----:B------:R-:W-:-:S03]  /*5f630*/  IMAD.WIDE R202, R244, 0x4, R242 ;  /* 0x00000004f4ca7825 */ /* 0x000fc600078e02f2 */
[----:B------:R-:W3:Y:S04]  /*5f640*/  LDL.LU.64 R242, [R1+0x4528] ;  /* 0x0045280001f27983 */ /* 0x000ee80000300a00 */
[----:B-1----:R-:W3:Y:S04]  /*5f650*/  LDL.LU.64 R216, [R1+0x3f28] ;  /* 0x003f280001d87983 */ /* 0x002ee80000300a00 */
[----:B------:R1:W-:Y:S04]  /*5f660*/  STL.64 [R1+0x6c58], R202 ;  /* 0x006c58ca01007387 */ /* 0x0003e80000100a00 */
[----:B------:R-:W3:Y:S04]  /*5f670*/  LDL.LU.64 R250, [R1+0x7a0] ;  /* 0x0007a00001fa7983 */ /* 0x000ee80000300a00 */
[----:B------:R-:W3:Y:S04]  /*5f680*/  LDL.LU.64 R218, [R1+0x4b30] ;  /* 0x004b300001da7983 */ /* 0x000ee80000300a00 */
[----:B------:R-:W3:Y:S04]  /*5f690*/  LDL.LU.64 R228, [R1+0x4520] ;  /* 0x0045200001e47983 */ /* 0x000ee80000300a00 */
        /* <DEDUP_REMOVED lines=9> */
[----:B------:R1:W-:Y:S04]  /*5f730*/  STL.64 [R1+0x6c48], R224 ;  /* 0x006c48e001007387 */ /* 0x0003e80000100a00 */
[----:B------:R-:W-:Y:S01]  /*5f740*/  LDGSTS.E [R0+0x28f00], desc[UR74][R2.64], P1 ;  /* 0x28f0000002007fae */ /* 0x000fe200089a104a */
[----:B-1----:R-:W-:-:S03]  /*5f750*/  IMAD.WIDE R224, R244, 0x4, R2 ;  /* 0x00000004f4e07825 */ /* 0x002fc600078e0202 */
[----:B------:R-:W3:Y:S04]  /*5f760*/  LDL.LU.64 R2, [R1+0x3f18] ;  /* 0x003f180001027983 */ /* 0x000ee80000300a00 */
[----:B------:R1:W-:Y:S04]  /*5f770*/  STL.64 [R1+0x6c40], R224 ;  /* 0x006c40e001007387 */ /* 0x0003e80000100a00 */
[----:B--2---:R2:W-:Y:S04]  /*5f780*/  LDGSTS.E [R0+0x28f80], desc[UR74][R234.64], P3 ;  /* 0x28f80000ea007fae */ /* 0x0045e800099a104a */
[----:B-1----:R-:W3:Y:S01]  /*5f790*/  LDL.LU.64 R224, [R1+0x678] ;  /* 0x0006780001e07983 */ /* 0x002ee20000300a00 */
[----:B--2---:R-:W-:-:S05]  /*5f7a0*/  IMAD.WIDE R234, R244, 0x4, R234 ;  /* 0x00000004f4ea7825 */ /* 0x004fca00078e02ea */
[----:B------:R1:W-:Y:S01]  /*5f7b0*/  STL.64 [R1+0x6c38], R234 ;  /* 0x006c38ea01007387 */ /* 0x0003e20000100a00 */
[----:B------:R-:W-:-:S03]  /*5f7c0*/  IMAD.WIDE R226, R244, 0x4, R236 ;  /* 0x00000004f4e27825 */ /* 0x000fc600078e02ec */
[----:B-1----:R-:W2:Y:S04]  /*5f7d0*/  LDL.LU.64 R234, [R1+0x4c48] ;  /* 0x004c480001ea7983 */ /* 0x002ea80000300a00 */
[----:B------:R1:W-:Y:S01]  /*5f7e0*/  STL.64 [R1+0x6c30], R226 ;  /* 0x006c30e201007387 */ /* 0x0003e20000100a00 */
[----:B------:R-:W-:-:S03]  /*5f7f0*/  IMAD.WIDE R238, R244, 0x4, R238 ;  /* 0x00000004f4ee7825 */ /* 0x000fc600078e02ee */
[----:B-1----:R-:W2:Y:S04]  /*5f800*/  LDL.LU.64 R226, [R1+0x4638] ;  /* 0x0046380001e27983 */ /* 0x002ea80000300a00 */
[----:B------:R-:W2:Y:S04]  /*5f810*/  LDL.LU.64 R236, [R1+0x4028] ;  /* 0x0040280001ec7983 */ /* 0x000ea80000300a00 */
[----:B------:R1:W-:Y:S04]  /*5f820*/  STL.64 [R1+0x6c28], R238 ;  /* 0x006c28ee01007387 */ /* 0x0003e80000100a00 */
[----:B-1----:R-:W2:Y:S01]  /*5f830*/  LDL.LU.64 R238, [R1+0x3a60] ;  /* 0x003a600001ee7983 */ /* 0x002ea20000300a00 */
[----:B------:R-:W-:-:S05]  /*5f840*/  IMAD.WIDE R204, R244, 0x4, R204 ;  /* 0x00000004f4cc7825 */ /* 0x000fca00078e02cc */
[----:B------:R1:W-:Y:S04]  /*5f850*/  STL.64 [R1+0x6c20], R204 ;  /* 0x006c20cc01007387 */ /* 0x0003e80000100a00 */
[----:B-1----:R-:W2:Y:S01]  /*5f860*/  LDL.LU.64 R204, [R1+0x4b20] ;  /* 0x004b200001cc7983 */ /* 0x002ea20000300a00 */
[----:B----4-:R-:W-:-:S05]  /*5f870*/  IMAD.WIDE R188, R244, 0x4, R188 ;  /* 0x00000004f4bc7825 */ /* 0x010fca00078e02bc */
[----:B------:R1:W-:Y:S04]  /*5f880*/  STL.64 [R1+0x6c18], R188 ;  /* 0x006c18bc01007387 */ /* 0x0003e80000100a00 */
[----:B-1----:R-:W4:Y:S01]  /*5f890*/  LDL.LU.64 R188, [R1+0x4510] ;  /* 0x0045100001bc7983 */ /* 0x002f220000300a00 */
[----:B---3--:R-:W-:-:S05]  /*5f8a0*/  IMAD.WIDE R200, R244, 0x4, R200 ;  /* 0x00000004f4c87825 */ /* 0x008fca00078e02c8 */
[----:B------:R1:W-:Y:S04]  /*5f8b0*/  STL.64 [R1+0x6c10], R200 ;  /* 0x006c10c801007387 */ /* 0x0003e80000100a00 */
[----:B-1----:R-:W3:Y:S01]  /*5f8c0*/  LDL.LU.64 R200, [R1+0x3d08] ;  /* 0x003d080001c87983 */ /* 0x002ee20000300a00 */
[----:B------:R-:W-:-:S04]  /*5f8d0*/  IMAD.WIDE R242, R244, 0x4, R242 ;  /* 0x00000004f4f27825 */ /* 0x000fc800078e02f2 */
[C---:B------:R-:W-:Y:S01]  /*5f8e0*/  IMAD.WIDE R216, R244.reuse, 0x4, R216 ;  /* 0x00000004f4d87825 */ /* 0x040fe200078e02d8 */
[----:B------:R1:W-:Y:S04]  /*5f8f0*/  STL.64 [R1+0x6c08], R242 ;  /* 0x006c08f201007387 */ /* 0x0003e80000100a00 */
[----:B-1----:R-:W3:Y:S04]  /*5f900*/  LDL.LU.64 R242, [R1+0x83f8] ;  /* 0x0083f80001f27983 */ /* 0x002ee80000300a00 */
[----:B------:R1:W-:Y:S04]  /*5f910*/  STL.64 [R1+0x6c00], R216 ;  /* 0x006c00d801007387 */ /* 0x0003e80000100a00 */
[----:B------:R-:W-:Y:S01]  /*5f920*/  LDGSTS.E [R0+0x29e00], desc[UR74][R222.64], P5 ;  /* 0x29e00000de007fae */ /* 0x000fe2000a9a104a */
[----:B-1----:R-:W-:-:S03]  /*5f930*/  IMAD.WIDE R216, R244, 0x4, R250 ;  /* 0x00000004f4d87825 */ /* 0x002fc600078e02fa */
[----:B------:R-:W3:Y:S04]  /*5f940*/  LDL.LU.64 R250, [R1+0x798] ;  /* 0x0007980001fa7983 */ /* 0x000ee80000300a00 */
[----:B------:R1:W-:Y:S02]  /*5f950*/  STL.64 [R1+0x6bf8], R216 ;  /* 0x006bf8d801007387 */ /* 0x0003e40000100a00 */
[----:B-1----:R-:W-:-:S04]  /*5f960*/  IMAD.WIDE R216, R244, 0x4, R218 ;  /* 0x00000004f4d87825 */ /* 0x002fc800078e02da */
[C---:B------:R-:W-:Y:S01]  /*5f970*/  IMAD.WIDE R218, R244.reuse, 0x4, R228 ;  /* 0x00000004f4da7825 */ /* 0x040fe200078e02e4 */
[----:B------:R1:W-:Y:S04]  /*5f980*/  STL.64 [R1+0x6bf0], R216 ;  /* 0x006bf0d801007387 */ /* 0x0003e80000100a00 */
[----:B------:R-:W3:Y:S04]  /*5f990*/  LDL.LU.64 R228, [R1+0x4b18] ;  /* 0x004b180001e47983 */ /* 0x000ee80000300a00 */
[----:B------:R1:W-:Y:S02]  /*5f9a0*/  STL.64 [R1+0x6be8], R218 ;  /* 0x006be8da01007387 */ /* 0x0003e40000100a00 */
[----:B-1----:R-:W-:-:S02]  /*5f9b0*/  IMAD.WIDE R216, R244, 0x4, R202 ;  /* 0x00000004f4d87825 */ /* 0x002fc400078e02ca */
[----:B------:R-:W-:Y:S04]  /*5f9c0*/  LDGSTS.E [R0+0x29e80], desc[UR74][R230.64], P0 ;  /* 0x29e80000e6007fae */ /* 0x000fe800081a104a */
[----:B------:R-:W3:Y:S04]  /*5f9d0*/  LDL.LU.64 R202, [R1+0x4508] ;  /* 0x0045080001ca7983 */ /* 0x000ee80000300a00 */
[----:B------:R1:W-:Y:S01]  /*5f9e0*/  STL.64 [R1+0x6be0], R216 ;  /* 0x006be0d801007387 */ /* 0x0003e20000100a00 */
[----:B------:R-:W-:-:S04]  /*5f9f0*/  IMAD.WIDE R218, R244, 0x4, R222 ;  /* 0x00000004f4da7825 */ /* 0x000fc800078e02de */
[----:B-1----:R-:W-:-:S05]  /*5fa00*/  IMAD.WIDE R216, R244, 0x4, R220 ;  /* 0x00000004f4d87825 */ /* 0x002fca00078e02dc */
[----:B------:R1:W-:Y:S04]  /*5fa10*/  STL.64 [R1+0x6bd8], R216 ;  /* 0x006bd8d801007387 */ /* 0x0003e80000100a00 */
[----:B------:R-:W-:Y:S01]  /*5fa20*/  STL.64 [R1+0x6bd0], R218 ;  /* 0x006bd0da01007387 */ /* 0x000fe20000100a00 */
[----:B-1----:R-:W-:-:S03]  /*5fa30*/  IMAD.WIDE R216, R244, 0x4, R230 ;  /* 0x00000004f4d87825 */ /* 0x002fc600078e02e6 */
[----:B------:R-:W3:Y:S04]  /*5fa40*/  LDL.LU.64 R230, [R1+0x4b10] ;  /* 0x004b100001e67983 */ /* 0x000ee80000300a00 */
[----:B------:R1:W-:Y:S02]  /*5fa50*/  STL.64 [R1+0x6bc8], R216 ;  /* 0x006bc8d801007387 */ /* 0x0003e40000100a00 */
[C---:B-1----:R-:W-:Y:S02]  /*5fa60*/  IMAD.WIDE R216, R244.reuse, 0x4, R2 ;  /* 0x00000004f4d87825 */ /* 0x042fe400078e0202 */
[----:B------:R1:W-:Y:S04]  /*5fa70*/  LDGSTS.E [R0+0x29f00], desc[UR74][R2.64], P1 ;  /* 0x29f0000002007fae */ /* 0x0003e800089a104a */
[----:B------:R-:W1:Y:S01]  /*5fa80*/  LDL.LU.64 R2, [R1+0x4c38] ;  /* 0x004c380001027983 */ /* 0x000e620000300a00 */
[----:B------:R-:W-:-:S03]  /*5fa90*/  IMAD.WIDE R218, R244, 0x4, R224 ;  /* 0x00000004f4da7825 */ /* 0x000fc600078e02e0 */
[----:B------:R2:W-:Y:S04]  /*5faa0*/  STL.64 [R1+0x6bc0], R216 ;  /* 0x006bc0d801007387 */ /* 0x0005e80000100a00 */
[----:B------:R1:W-:Y:S01]  /*5fab0*/  LDGSTS.E [R0+0x29f80], desc[UR74][R224.64], P3 ;  /* 0x29f80000e0007fae */ /* 0x0003e200099a104a */
[----:B--2---:R-:W-:-:S03]  /*5fac0*/  IMAD.WIDE R216, R244, 0x4, R234 ;  /* 0x00000004f4d87825 */ /* 0x004fc600078e02ea */
[----:B------:R-:W2:Y:S04]  /*5fad0*/  LDL.LU.64 R234, [R1+0x4630] ;  /* 0x0046300001ea7983 */ /* 0x000ea80000300a00 */
[----:B------:R4:W-:Y:S04]  /*5fae0*/  STL.64 [R1+0x6bb8], R218 ;  /* 0x006bb8da01007387 */ /* 0x0009e80000100a00 */
[----:B------:R4:W-:Y:S01]  /*5faf0*/  STL.64 [R1+0x6bb0], R216 ;  /* 0x006bb0d801007387 */ /* 0x0009e20000100a00 */
[----:B------:R-:W-:-:S04]  /*5fb00*/  IMAD.WIDE R220, R244, 0x4, R226 ;  /* 0x00000004f4dc7825 */ /* 0x000fc800078e02e2 */
[C---:B----4-:R-:W-:Y:S01]  /*5fb10*/  IMAD.WIDE R218, R244.reuse, 0x4, R236 ;  /* 0x00000004f4da7825 */ /* 0x050fe200078e02ec */
[----:B------:R-:W-:Y:S04]  /*5fb20*/  STL.64 [R1+0x6ba8], R220 ;  /* 0x006ba8dc01007387 */ /* 0x000fe80000100a00 */
[----:B------:R-:W4:Y:S04]  /*5fb30*/  LDL.LU.64 R236, [R1+0x4020] ;  /* 0x0040200001ec7983 */ /* 0x000f280000300a00 */
[----:B------:R3:W-:Y:S01]  /*5fb40*/  STL.64 [R1+0x6ba0], R218 ;  /* 0x006ba0da01007387 */ /* 0x0007e20000100a00 */
[----:B------:R-:W-:-:S05]  /*5fb50*/  IMAD.WIDE R216, R244, 0x4, R238 ;  /* 0x00000004f4d87825 */ /* 0x000fca00078e02ee */
[----:B------:R3:W-:Y:S02]  /*5fb60*/  STL.64 [R1+0x6b98], R216 ;  /* 0x006b98d801007387 */ /* 0x0007e40000100a00 */
[C---:B---3--:R-:W-:Y:S02]  /*5fb70*/  IMAD.WIDE R218, R244.reuse, 0x4, R204 ;  /* 0x00000004f4da7825 */ /* 0x048fe400078e02cc */
[----:B------:R-:W3:Y:S04]  /*5fb80*/  LDL.LU.64 R204, [R1+0x850] ;  /* 0x0008500001cc7983 */ /* 0x000ee80000300a00 */
[----:B------:R-:W-:Y:S04]  /*5fb90*/  STL.64 [R1+0x6b90], R218 ;  /* 0x006b90da01007387 */ /* 0x000fe80000100a00 */
[----:B------:R-:W3:Y:S01]  /*5fba0*/  LDL.LU.64 R238, [R1+0x4c30] ;  /* 0x004c300001ee7983 */ /* 0x000ee20000300a00 */
[----:B------:R-:W-:-:S05]  /*5fbb0*/  IMAD.WIDE R216, R244, 0x4, R188 ;  /* 0x00000004f4d87825 */ /* 0x000fca00078e02bc */
        /* <DEDUP_REMOVED lines=8> */
[----:B------:R-:W-:-:S05]  /*5fc40*/  IMAD.WIDE R218, R244, 0x4, R250 ;  /* 0x00000004f4da7825 */ /* 0x000fca00078e02fa */
[----:B------:R1:W-:Y:S04]  /*5fc50*/  STL.64 [R1+0x6b78], R218 ;  /* 0x006b78da01007387 */ /* 0x0003e80000100a00 */
[----:B------:R-:W3:Y:S01]  /*5fc60*/  LDL.LU.64 R250, [R1+0x4010] ;  /* 0x0040100001fa7983 */ /* 0x000ee20000300a00 */
[----:B------:R-:W-:-:S04]  /*5fc70*/  IMAD.WIDE R220, R244, 0x4, R242 ;  /* 0x00000004f4dc7825 */ /* 0x000fc800078e02f2 */
[----:B------:R-:W-:-:S05]  /*5fc80*/  IMAD.WIDE R226, R244, 0x4, R228 ;  /* 0x00000004f4e27825 */ /* 0x000fca00078e02e4 */
[----:B------:R-:W-:Y:S01]  /*5fc90*/  STL.64 [R1+0x6b70], R226 ;  /* 0x006b70e201007387 */ /* 0x000fe20000100a00 */
[----:B-1----:R-:W-:-:S04]  /*5fca0*/  IMAD.WIDE R218, R244, 0x4, R202 ;  /* 0x00000004f4da7825 */ /* 0x002fc800078e02ca */
[C---:B------:R-:W-:Y:S01]  /*5fcb0*/  IMAD.WIDE R202, R244.reuse, 0x4, R210 ;  /* 0x00000004f4ca7825 */ /* 0x040fe200078e02d2 */
[----:B------:R1:W-:Y:S04]  /*5fcc0*/  STL.64 [R1+0x6b68], R218 ;  /* 0x006b68da01007387 */ /* 0x0003e80000100a00 */
[----:B-1----:R-:W3:Y:S04]  /*5fcd0*/  LDL.LU.64 R218, [R1+0x838] ;  /* 0x0008380001da7983 */ /* 0x002ee80000300a00 */
[----:B------:R-:W-:Y:S04]  /*5fce0*/  STL.64 [R1+0x6b60], R220 ;  /* 0x006b60dc01007387 */ /* 0x000fe80000100a00 */
[----:B------:R-:W3:Y:S04]  /*5fcf0*/  LDL.LU.64 R242, [R1+0x4c20] ;  /* 0x004c200001f27983 */ /* 0x000ee80000300a00 */
[----:B------:R1:W-:Y:S01]  /*5fd00*/  STL.64 [R1+0x6b58], R202 ;  /* 0x006b58ca01007387 */ /* 0x0003e20000100a00 */
[----:B------:R-:W-:-:S03]  /*5fd10*/  IMAD.WIDE R226, R244, 0x4, R230 ;  /* 0x00000004f4e27825 */ /* 0x000fc600078e02e6 */
[----:B------:R1:W-:Y:S04]  /*5fd20*/  LDGSTS.E [R0+0x2ae00], desc[UR74][R230.64], P5 ;  /* 0x2ae00000e6007fae */ /* 0x0003e8000a9a104a */
[----:B-1----:R-:W3:Y:S04]  /*5fd30*/  LDL.LU.64 R202, [R1+0x4610] ;  /* 0x0046100001ca7983 */ /* 0x002ee80000300a00 */
[----:B------:R-:W3:Y:S04]  /*5fd40*/  LDL.LU.64 R210, [R1+0x42f8] ;  /* 0x0042f80001d27983 */ /* 0x000ee80000300a00 */
[----:B------:R-:W3:Y:S04]  /*5fd50*/  LDL.LU.64 R220, [R1+0x3a88] ;  /* 0x003a880001dc7983 */ /* 0x000ee80000300a00 */
[----:B------:R1:W-:Y:S04]  /*5fd60*/  STL.64 [R1+0x6b50], R226 ;  /* 0x006b50e201007387 */ /* 0x0003e80000100a00 */
[----:B-1----:R-:W3:Y:S01]  /*5fd70*/  LDL.LU.64 R226, [R1+0x4c10] ;  /* 0x004c100001e27983 */ /* 0x002ee20000300a00 */
[----:B------:R-:W-:-:S05]  /*5fd80*/  IMAD.WIDE R2, R244, 0x4, R2 ;  /* 0x00000004f4027825 */ /* 0x000fca00078e0202 */
[----:B------:R1:W-:Y:S04]  /*5fd90*/  STL.64 [R1+0x6b48], R2 ;  /* 0x006b480201007387 */ /* 0x0003e80000100a00 */
[----:B-1----:R-:W3:Y:S04]  /*5fda0*/  LDL.LU.64 R2, [R1+0x4608] ;  /* 0x0046080001027983 */ /* 0x002ee80000300a00 */
[----:B------:R-:W3:Y:S04]  /*5fdb0*/  LDL.LU.64 R228, [R1+0x4000] ;  /* 0x0040000001e47983 */ /* 0x000ee80000300a00 */
[----:B------:R-:W3:Y:S01]  /*5fdc0*/  LDL.LU.64 R230, [R1+0x830] ;  /* 0x0008300001e67983 */ /* 0x000ee20000300a00 */
[----:B--2---:R-:W-:-:S05]  /*5fdd0*/  IMAD.WIDE R234, R244, 0x4, R234 ;  /* 0x00000004f4ea7825 */ /* 0x004fca00078e02ea */
        /* <DEDUP_REMOVED lines=8> */
[----:B------:R-:W-:-:S05]  /*5fe60*/  IMAD.WIDE R238, R244, 0x4, R238 ;  /* 0x00000004f4ee7825 */ /* 0x000fca00078e02ee */
[----:B------:R1:W-:Y:S04]  /*5fe70*/  STL.64 [R1+0x6b28], R238 ;  /* 0x006b28ee01007387 */ /* 0x0003e80000100a00 */
[----:B-1----:R-:W3:Y:S01]  /*5fe80*/  LDL.LU.64 R238, [R1+0x3a90] ;  /* 0x003a900001ee7983 */ /* 0x002ee20000300a00 */
[----:B------:R-:W-:-:S04]  /*5fe90*/  IMAD.WIDE R216, R244, 0x4, R216 ;  /* 0x00000004f4d87825 */ /* 0x000fc800078e02d8 */
[C---:B------:R-:W-:Y:S01]  /*5fea0*/  IMAD.WIDE R222, R244.reuse, 0x4, R222 ;  /* 0x00000004f4de7825 */ /* 0x040fe200078e02de */
[----:B------:R1:W-:Y:S03]  /*5feb0*/  STL.64 [R1+0x6b20], R216 ;  /* 0x006b20d801007387 */ /* 0x0003e60000100a00 */
[C---:B-1----:R-:W-:Y:S02]  /*5fec0*/  IMAD.WIDE R216, R244.reuse, 0x4, R188 ;  /* 0x00000004f4d87825 */ /* 0x042fe400078e02bc */
[----:B------:R-:W3:Y:S04]  /*5fed0*/  LDL.LU.64 R188, [R1+0x4c00] ;  /* 0x004c000001bc7983 */ /* 0x000ee80000300a00 */
[----:B------:R1:W-:Y:S04]  /*5fee0*/  STL.64 [R1+0x6b18], R222 ;  /* 0x006b18de01007387 */ /* 0x0003e80000100a00 */
[----:B------:R1:W-:Y:S02]  /*5fef0*/  STL.64 [R1+0x6b10], R216 ;  /* 0x006b10d801007387 */ /* 0x0003e40000100a00 */
[----:B-1----:R-:W-:-:S04]  /*5ff00*/  IMAD.WIDE R222, R244, 0x4, R224 ;  /* 0x00000004f4de7825 */ /* 0x002fc800078e02e0 */
[C---:B------:R-:W-:Y:S01]  /*5ff10*/  IMAD.WIDE R216, R244.reuse, 0x4, R200 ;  /* 0x00000004f4d87825 */ /* 0x040fe200078e02c8 */
[----:B------:R1:W-:Y:S03]  /*5ff20*/  STL.64 [R1+0x6b08], R222 ;  /* 0x006b08de01007387 */ /* 0x0003e60000100a00 */
[C---:B------:R-:W-:Y:S01]  /*5ff30*/  IMAD.WIDE R200, R244.reuse, 0x4, R250 ;  /* 0x00000004f4c87825 */ /* 0x040fe200078e02fa */
[----:B-1----:R-:W3:Y:S04]  /*5ff40*/  LDL.LU.64 R222, [R1+0x45f0] ;  /* 0x0045f00001de7983 */ /* 0x002ee80000300a00 */
[----:B------:R-:W-:Y:S04]  /*5ff50*/  STL.64 [R1+0x6b00], R216 ;  /* 0x006b00d801007387 */ /* 0x000fe80000100a00 */
[----:B------:R-:W3:Y:S04]  /*5ff60*/  LDL.LU.64 R224, [R1+0x3ff0] ;  /* 0x003ff00001e07983 */ /* 0x000ee80000300a00 */
[----:B------:R1:W-:Y:S04]  /*5ff70*/  STL.64 [R1+0x6af8], R200 ;  /* 0x006af8c801007387 */ /* 0x0003e80000100a00 */
[----:B-1----:R-:W3:Y:S04]  /*5ff80*/  LDL.LU.64 R200, [R1+0x7f8] ;  /* 0x0007f80001c87983 */ /* 0x002ee80000300a00 */
[----:B------:R-:W3:Y:S01]  /*5ff90*/  LDL.LU.64 R250, [R1+0x4bf8] ;  /* 0x004bf80001fa7983 */ /* 0x000ee20000300a00 */
[----:B------:R-:W-:-:S04]  /*5ffa0*/  IMAD.WIDE R218, R244, 0x4, R218 ;  /* 0x00000004f4da7825 */ /* 0x000fc800078e02da */
        /* <DEDUP_REMOVED lines=8> */
[C---:B------:R-:W-:Y:S02]  /*60030*/  IMAD.WIDE R220, R244.reuse, 0x4, R220 ;  /* 0x00000004f4dc7825 */ /* 0x040fe400078e02dc */
[----:B------:R-:W3:Y:S04]  /*60040*/  LDL.LU.64 R210, [R1+0x3a98] ;  /* 0x003a980001d27983 */ /* 0x000ee80000300a00 */
[----:B------:R1:W-:Y:S04]  /*60050*/  STL.64 [R1+0x6ae0], R216 ;  /* 0x006ae0d801007387 */ /* 0x0003e80000100a00 */
[----:B------:R1:W-:Y:S02]  /*60060*/  STL.64 [R1+0x6ad8], R220 ;  /* 0x006ad8dc01007387 */ /* 0x0003e40000100a00 */
[----:B-1----:R-:W-:-:S04]  /*60070*/  IMAD.WIDE R218, R244, 0x4, R226 ;  /* 0x00000004f4da7825 */ /* 0x002fc800078e02e2 */
[C---:B------:R-:W-:Y:S02]  /*60080*/  IMAD.WIDE R216, R244.reuse, 0x4, R2 ;  /* 0x00000004f4d87825 */ /* 0x040fe400078e0202 */
[----:B------:R-:W3:Y:S02]  /*60090*/  LDL.LU.64 R2, [R1+0x4bf0] ;  /* 0x004bf00001027983 */ /* 0x000ee40000300a00 */
        /* <DEDUP_REMOVED lines=8> */
[----:B------:R3:W-:Y:S01]  /*60120*/  STL.64 [R1+0x3f68], R216 ;  /* 0x003f68d801007387 */ /* 0x0007e20000100a00 */
[----:B----4-:R-:W-:-:S03]  /*60130*/  IMAD.WIDE R218, R244, 0x4, R236 ;  /* 0x00000004f4da7825 */ /* 0x010fc600078e02ec */
[----:B------:R-:W4:Y:S04]  /*60140*/  LDL.LU.64 R236, [R1+0x3fd8] ;  /* 0x003fd80001ec7983 */ /* 0x000f280000300a00 */
[----:B------:R1:W-:Y:S01]  /*60150*/  STL.64 [R1+0x3f60], R218 ;  /* 0x003f60da01007387 */ /* 0x0003e20000100a00 */
[----:B---3--:R-:W-:-:S03]  /*60160*/  IMAD.WIDE R216, R244, 0x4, R204 ;  /* 0x00000004f4d87825 */ /* 0x008fc600078e02cc */
[----:B------:R-:W3:Y:S04]  /*60170*/  LDL.LU.64 R204, [R1+0x7f0] ;  /* 0x0007f00001cc7983 */ /* 0x000ee80000300a00 */
[----:B------:R1:W-:Y:S02]  /*60180*/  STL.64 [R1+0x3f58], R216 ;  /* 0x003f58d801007387 */ /* 0x0003e40000100a00 */
[C---:B-1----:R-:W-:Y:S02]  /*60190*/  IMAD.WIDE R218, R244.reuse, 0x4, R238 ;  /* 0x00000004f4da7825 */ /* 0x042fe400078e02ee */
[----:B------:R-:W3:Y:S04]  /*601a0*/  LDL.LU.64 R216, [R1+0x4be8] ;  /* 0x004be80001d87983 */ /* 0x000ee80000300a00 */
[----:B------:R-:W3:Y:S04]  /*601b0*/  LDL.LU.64 R226, [R1+0x45d8] ;  /* 0x0045d80001e27983 */ /* 0x000ee80000300a00 */
[----:B------:R-:W-:Y:S04]  /*601c0*/  STL.64 [R1+0x3f50], R218 ;  /* 0x003f50da01007387 */ /* 0x000fe80000100a00 */
[----:B------:R-:W3:Y:S04]  /*601d0*/  LDL.LU.64 R238, [R1+0x4300] ;  /* 0x0043000001ee7983 */ /* 0x000ee80000300a00 */
[----:B------:R-:W3:Y:S04]  /*601e0*/  LDL.LU.64 R228, [R1+0x3ab8] ;  /* 0x003ab80001e47983 */ /* 0x000ee80000300a00 */
[----:B------:R-:W3:Y:S01]  /*601f0*/  LDL.LU.64 R230, [R1+0x4bd8] ;  /* 0x004bd80001e67983 */ /* 0x000ee20000300a00 */
[----:B------:R-:W-:-:S05]  /*60200*/  IMAD.WIDE R188, R244, 0x4, R188 ;  /* 0x00000004f4bc7825 */ /* 0x000fca00078e02bc */
[----:B------:R1:W-:Y:S04]  /*60210*/  STL.64 [R1+0x3f48], R188 ;  /* 0x003f48bc01007387 */ /* 0x0003e80000100a00 */
[----:B-1----:R-:W3:Y:S01]  /*60220*/  LDL.LU.64 R188, [R1+0x45d0] ;  /* 0x0045d00001bc7983 */ /* 0x002ee20000300a00 */
[----:B------:R-:W-:-:S04]  /*60230*/  IMAD.WIDE R220, R244, 0x4, R222 ;  /* 0x00000004f4dc7825 */ /* 0x000fc800078e02de */
[C---:B------:R-:W-:Y:S01]  /*60240*/  IMAD.WIDE R218, R244.reuse, 0x4, R224 ;  /* 0x00000004f4da7825 */ /* 0x040fe200078e02e0 */
[----:B------:R-:W-:Y:S04]  /*60250*/  STL.64 [R1+0x3f40], R220 ;  /* 0x003f40dc01007387 */ /* 0x000fe80000100a00 */
[----:B------:R1:W-:Y:S01]  /*60260*/  STL.64 [R1+0x3f38], R218 ;  /* 0x003f38da01007387 */ /* 0x0003e20000100a00 */
[----:B------:R-:W-:-:S03]  /*60270*/  IMAD.WIDE R200, R244, 0x4, R200 ;  /* 0x00000004f4c87825 */ /* 0x000fc600078e02c8 */
[----:B-1----:R-:W3:Y:S01]  /*60280*/  LDL.LU.64 R218, [R1+0x3fd0] ;  /* 0x003fd00001da7983 */ /* 0x002ee20000300a00 */
[----:B------:R-:W-:-:S03]  /*60290*/  IMAD.WIDE R220, R244, 0x4, R250 ;  /* 0x00000004f4dc7825 */ /* 0x000fc600078e02fa */
[----:B------:R1:W-:Y:S04]  /*602a0*/  STL.64 [R1+0x3f30], R200 ;  /* 0x003f30c801007387 */ /* 0x0003e80000100a00 */
[----:B-1----:R-:W3:Y:S04]  /*602b0*/  LDL.LU.64 R200, [R1+0x7e8] ;  /* 0x0007e80001c87983 */ /* 0x002ee80000300a00 */
[----:B------:R1:W-:Y:S04]  /*602c0*/  STL.64 [R1+0x3f28], R220 ;  /* 0x003f28dc01007387 */ /* 0x0003e80000100a00 */
[----:B------:R-:W3:Y:S01]  /*602d0*/  LDL.LU.64 R250, [R1+0x4bd0] ;  /* 0x004bd00001fa7983 */ /* 0x000ee20000300a00 */
[----:B-1----:R-:W-:-:S03]  /*602e0*/  IMAD.WIDE R220, R244, 0x4, R242 ;  /* 0x00000004f4dc7825 */ /* 0x002fc600078e02f2 */
[----:B------:R-:W3:Y:S04]  /*602f0*/  LDL.LU.64 R242, [R1+0x45c8] ;  /* 0x0045c80001f27983 */ /* 0x000ee80000300a00 */
[----:B------:R1:W-:Y:S01]  /*60300*/  STL.64 [R1+0x3f20], R220 ;  /* 0x003f20dc01007387 */ /* 0x0003e20000100a00 */
[----:B------:R-:W-:-:S03]  /*60310*/  IMAD.WIDE R222, R244, 0x4, R202 ;  /* 0x00000004f4de7825 */ /* 0x000fc600078e02ca */
[----:B-1----:R-:W3:Y:S01]  /*60320*/  LDL.LU.64 R220, [R1+0x3fc8] ;  /* 0x003fc80001dc7983 */ /* 0x002ee20000300a00 */
[----:B------:R-:W-:-:S03]  /*60330*/  IMAD.WIDE R202, R244, 0x4, R210 ;  /* 0x00000004f4ca7825 */ /* 0x000fc600078e02d2 */
[----:B------:R1:W-:Y:S04]  /*60340*/  STL.64 [R1+0x3f18], R222 ;  /* 0x003f18de01007387 */ /* 0x0003e80000100a00 */
[----:B-1----:R-:W3:Y:S04]  /*60350*/  LDL.LU.64 R222, [R1+0x3ac0] ;  /* 0x003ac00001de7983 */ /* 0x002ee80000300a00 */
[----:B------:R1:W-:Y:S04]  /*60360*/  STL.64 [R1+0x3f10], R202 ;  /* 0x003f10ca01007387 */ /* 0x0003e80000100a00 */
[----:B------:R-:W3:Y:S04]  /*60370*/  LDL.LU.64 R210, [R1+0x4bc8] ;  /* 0x004bc80001d27983 */ /* 0x000ee80000300a00 */
[----:B------:R-:W3:Y:S04]  /*60380*/  LDL.LU.64 R224, [R1+0x45b8] ;  /* 0x0045b80001e07983 */ /* 0x000ee80000300a00 */
[----:B-1----:R-:W3:Y:S01]  /*60390*/  LDL.LU.64 R202, [R1+0x3fc0] ;  /* 0x003fc00001ca7983 */ /* 0x002ee20000300a00 */
[----:B------:R-:W-:-:S05]  /*603a0*/  IMAD.WIDE R2, R244, 0x4, R2 ;  /* 0x00000004f4027825 */ /* 0x000fca00078e0202 */
[----:B------:R1:W-:Y:S04]  /*603b0*/  STL.64 [R1+0x6ab8], R2 ;  /* 0x006ab80201007387 */ /* 0x0003e80000100a00 */
[----:B-1----:R-:W3:Y:S01]  /*603c0*/  LDL.LU.64 R2, [R1+0x7e0] ;  /* 0x0007e00001027983 */ /* 0x002ee20000300a00 */
        /* <DEDUP_REMOVED lines=10> */
[----:B------:R1:W-:Y:S01]  /*60470*/  STL.64 [R1+0x4270], R216 ;  /* 0x004270d801007387 */ /* 0x0003e20000100a00 */
[----:B------:R-:W-:-:S04]  /*60480*/  IMAD.WIDE R226, R244, 0x4, R226 ;  /* 0x00000004f4e27825 */ /* 0x000fc800078e02e2 */
[C---:B-1----:R-:W-:Y:S02]  /*60490*/  IMAD.WIDE R216, R244.reuse, 0x4, R238 ;  /* 0x00000004f4d87825 */ /* 0x042fe400078e02ee */
[----:B------:R-:W3:Y:S04]  /*604a0*/  LDL.LU.64 R238, [R1+0x3ac8] ;  /* 0x003ac80001ee7983 */ /* 0x000ee80000300a00 */
[----:B------:R1:W-:Y:S04]  /*604b0*/  STL.64 [R1+0x4268], R226 ;  /* 0x004268e201007387 */ /* 0x0003e80000100a00 */
[----:B------:R1:W-:Y:S02]  /*604c0*/  STL.64 [R1+0x4260], R216 ;  /* 0x004260d801007387 */ /* 0x0003e40000100a00 */
[----:B-1----:R-:W-:-:S04]  /*604d0*/  IMAD.WIDE R226, R244, 0x4, R228 ;  /* 0x00000004f4e27825 */ /* 0x002fc800078e02e4 */
[C---:B------:R-:W-:Y:S01]  /*604e0*/  IMAD.WIDE R216, R244.reuse, 0x4, R230 ;  /* 0x00000004f4d87825 */ /* 0x040fe200078e02e6 */
[----:B------:R1:W-:Y:S04]  /*604f0*/  STL.64 [R1+0x4258], R226 ;  /* 0x004258e201007387 */ /* 0x0003e80000100a00 */
[----:B-1----:R-:W3:Y:S04]  /*60500*/  LDL.LU.64 R226, [R1+0x4bb8] ;  /* 0x004bb80001e27983 */ /* 0x002ee80000300a00 */
[----:B------:R-:W-:Y:S04]  /*60510*/  STL.64 [R1+0x4250], R216 ;  /* 0x004250d801007387 */ /* 0x000fe80000100a00 */
[----:B------:R-:W3:Y:S01]  /*60520*/  LDL.LU.64 R228, [R1+0x45a8] ;  /* 0x0045a80001e47983 */ /* 0x000ee20000300a00 */
[----:B------:R-:W-:-:S05]  /*60530*/  IMAD.WIDE R188, R244, 0x4, R188 ;  /* 0x00000004f4bc7825 */ /* 0x000fca00078e02bc */
[----:B------:R1:W-:Y:S04]  /*60540*/  STL.64 [R1+0x4248], R188 ;  /* 0x004248bc01007387 */ /* 0x0003e80000100a00 */
[----:B------:R-:W3:Y:S04]  /*60550*/  LDL.LU.64 R230, [R1+0x3fa8] ;  /* 0x003fa80001e67983 */ /* 0x000ee80000300a00 */
[----:B-1----:R-:W3:Y:S01]  /*60560*/  LDL.LU.64 R188, [R1+0x7d8] ;  /* 0x0007d80001bc7983 */ /* 0x002ee20000300a00 */
        /* <DEDUP_REMOVED lines=8> */
[----:B------:R1:W-:Y:S04]  /*605f0*/  STL.64 [R1+0x4230], R218 ;  /* 0x004230da01007387 */ /* 0x0003e80000100a00 */
[----:B------:R-:W3:Y:S01]  /*60600*/  LDL.LU.64 R242, [R1+0x3fa0] ;  /* 0x003fa00001f27983 */ /* 0x000ee20000300a00 */
[----:B------:R-:W-:-:S03]  /*60610*/  IMAD.WIDE R220, R244, 0x4, R220 ;  /* 0x00000004f4dc7825 */ /* 0x000fc600078e02dc */
[----:B------:R1:W-:Y:S04]  /*60620*/  STL.64 [R1+0x4228], R216 ;  /* 0x004228d801007387 */ /* 0x0003e80000100a00 */
[----:B------:R-:W-:Y:S01]  /*60630*/  STL.64 [R1+0x4220], R220 ;  /* 0x004220dc01007387 */ /* 0x000fe20000100a00 */
[----:B-1----:R-:W-:-:S04]  /*60640*/  IMAD.WIDE R218, R244, 0x4, R222 ;  /* 0x00000004f4da7825 */ /* 0x002fc800078e02de */
[C---:B------:R-:W-:Y:S02]  /*60650*/  IMAD.WIDE R216, R244.reuse, 0x4, R210 ;  /* 0x00000004f4d87825 */ /* 0x040fe400078e02d2 */
[----:B------:R-:W3:Y:S04]  /*60660*/  LDL.LU.64 R210, [R1+0x3ad0] ;  /* 0x003ad00001d27983 */ /* 0x000ee80000300a00 */
[----:B------:R1:W-:Y:S04]  /*60670*/  STL.64 [R1+0x4218], R218 ;  /* 0x004218da01007387 */ /* 0x0003e80000100a00 */
[----:B------:R1:W-:Y:S02]  /*60680*/  STL.64 [R1+0x4210], R216 ;  /* 0x004210d801007387 */ /* 0x0003e40000100a00 */
[----:B-1----:R-:W-:-:S04]  /*60690*/  IMAD.WIDE R218, R244, 0x4, R224 ;  /* 0x00000004f4da7825 */ /* 0x002fc800078e02e0 */
[C---:B------:R-:W-:Y:S01]  /*606a0*/  IMAD.WIDE R216, R244.reuse, 0x4, R202 ;  /* 0x00000004f4d87825 */ /* 0x040fe200078e02ca */
[----:B------:R-:W-:Y:S03]  /*606b0*/  STL.64 [R1+0x4208], R218 ;  /* 0x004208da01007387 */ /* 0x000fe60000100a00 */
[C---:B------:R-:W-:Y:S02]  /*606c0*/  IMAD.WIDE R202, R244.reuse, 0x4, R2 ;  /* 0x00000004f4ca7825 */ /* 0x040fe400078e0202 */
[----:B------:R-:W3:Y:S04]  /*606d0*/  LDL.LU.64 R2, [R1+0x4ba8] ;  /* 0x004ba80001027983 */ /* 0x000ee80000300a00 */
[----:B------:R-:W-:Y:S04]  /*606e0*/  STL.64 [R1+0x4200], R216 ;  /* 0x004200d801007387 */ /* 0x000fe80000100a00 */
[----:B------:R1:W-:Y:S04]  /*606f0*/  STL.64 [R1+0x41f8], R202 ;  /* 0x0041f8ca01007387 */ /* 0x0003e80000100a00 */
[----:B-1----:R-:W3:Y:S01]  /*60700*/  LDL.LU.64 R202, [R1+0x4598] ;  /* 0x0045980001ca7983 */ /* 0x002ee20000300a00 */
[----:B--2---:R-:W-:-:S05]  /*60710*/  IMAD.WIDE R216, R244, 0x4, R234 ;  /* 0x00000004f4d87825 */ /* 0x004fca00078e02ea */
[----:B------:R3:W-:Y:S04]  /*60720*/  STL.64 [R1+0x41f0], R216 ;  /* 0x0041f0d801007387 */ /* 0x0007e80000100a00 */
[----:B------:R-:W2:Y:S01]  /*60730*/  LDL.LU.64 R234, [R1+0x3f98] ;  /* 0x003f980001ea7983 */ /* 0x000ea20000300a00 */
[----:B----4-:R-:W-:-:S05]  /*60740*/  IMAD.WIDE R218, R244, 0x4, R236 ;  /* 0x00000004f4da7825 */ /* 0x010fca00078e02ec */
[----:B------:R1:W-:Y:S01]  /*60750*/  STL.64 [R1+0x41e8], R218 ;  /* 0x0041e8da01007387 */ /* 0x0003e20000100a00 */
[----:B---3--:R-:W-:-:S03]  /*60760*/  IMAD.WIDE R216, R244, 0x4, R204 ;  /* 0x00000004f4d87825 */ /* 0x008fc600078e02cc */
[----:B------:R-:W3:Y:S04]  /*60770*/  LDL.LU.64 R204, [R1+0x7d0] ;  /* 0x0007d00001cc7983 */ /* 0x000ee80000300a00 */
[----:B-1----:R-:W4:Y:S04]  /*60780*/  LDL.LU.64 R218, [R1+0x4ba0] ;  /* 0x004ba00001da7983 */ /* 0x002f280000300a00 */
[----:B------:R1:W-:Y:S04]  /*60790*/  STL.64 [R1+0x41e0], R216 ;  /* 0x0041e0d801007387 */ /* 0x0003e80000100a00 */
[----:B------:R-:W4:Y:S04]  /*607a0*/  LDL.LU.64 R236, [R1+0x4590] ;  /* 0x0045900001ec7983 */ /* 0x000f280000300a00 */
[----:B------:R-:W4:Y:S01]  /*607b0*/  LDL.LU.64 R220, [R1+0x3f90] ;  /* 0x003f900001dc7983 */ /* 0x000f220000300a00 */
[----:B-1----:R-:W-:-:S03]  /*607c0*/  IMAD.WIDE R216, R244, 0x4, R238 ;  /* 0x00000004f4d87825 */ /* 0x002fc600078e02ee */
[----:B------:R-:W4:Y:S04]  /*607d0*/  LDL.LU.64 R222, [R1+0x3af0] ;  /* 0x003af00001de7983 */ /* 0x000f280000300a00 */
[----:B------:R1:W-:Y:S04]  /*607e0*/  STL.64 [R1+0x41d8], R216 ;  /* 0x0041d8d801007387 */ /* 0x0003e80000100a00 */
[----:B------:R-:W4:Y:S01]  /*607f0*/  LDL.LU.64 R238, [R1+0x4b90] ;  /* 0x004b900001ee7983 */ /* 0x000f220000300a00 */
[----:B-1----:R-:W-:-:S04]  /*60800*/  IMAD.WIDE R216, R244, 0x4, R226 ;  /* 0x00000004f4d87825 */ /* 0x002fc800078e02e2 */
[C---:B------:R-:W-:Y:S01]  /*60810*/  IMAD.WIDE R226, R244.reuse, 0x4, R228 ;  /* 0x00000004f4e27825 */ /* 0x040fe200078e02e4 */
[----:B------:R1:W-:Y:S04]  /*60820*/  STL.64 [R1+0x41d0], R216 ;  /* 0x0041d0d801007387 */ /* 0x0003e80000100a00 */
[----:B------:R-:W-:Y:S01]  /*60830*/  STL.64 [R1+0x41c8], R226 ;  /* 0x0041c8e201007387 */ /* 0x000fe20000100a00 */
[----:B------:R-:W-:-:S04]  /*60840*/  IMAD.WIDE R224, R244, 0x4, R230 ;  /* 0x00000004f4e07825 */ /* 0x000fc800078e02e6 */
[C---:B-1----:R-:W-:Y:S02]  /*60850*/  IMAD.WIDE R216, R244.reuse, 0x4, R188 ;  /* 0x00000004f4d87825 */ /* 0x042fe400078e02bc */
[----:B------:R-:W4:Y:S04]  /*60860*/  LDL.LU.64 R188, [R1+0x4588] ;  /* 0x0045880001bc7983 */ /* 0x000f280000300a00 */
[----:B------:R1:W-:Y:S04]  /*60870*/  STL.64 [R1+0x41c0], R224 ;  /* 0x0041c0e001007387 */ /* 0x0003e80000100a00 */
[----:B-1----:R-:W4:Y:S04]  /*60880*/  LDL.LU.64 R224, [R1+0x3f88] ;  /* 0x003f880001e07983 */ /* 0x002f280000300a00 */
[----:B------:R-:W-:Y:S04]  /*60890*/  STL.64 [R1+0x41b8], R216 ;  /* 0x0041b8d801007387 */ /* 0x000fe80000100a00 */
[----:B------:R-:W4:Y:S04]  /*608a0*/  LDL.LU.64 R226, [R1+0x7c8] ;  /* 0x0007c80001e27983 */ /* 0x000f280000300a00 */
[----:B------:R-:W4:Y:S01]  /*608b0*/  LDL.LU.64 R228, [R1+0x4b88] ;  /* 0x004b880001e47983 */ /* 0x000f220000300a00 */
[----:B------:R-:W-:-:S05]  /*608c0*/  IMAD.WIDE R200, R244, 0x4, R200 ;  /* 0x00000004f4c87825 */ /* 0x000fca00078e02c8 */
[----:B------:R1:W-:Y:S04]  /*608d0*/  STL.64 [R1+0x41b0], R200 ;  /* 0x0041b0c801007387 */ /* 0x0003e80000100a00 */
[----:B-1----:R-:W4:Y:S01]  /*608e0*/  LDL.LU.64 R200, [R1+0x4580] ;  /* 0x0045800001c87983 */ /* 0x002f220000300a00 */
[----:B------:R-:W-:-:S05]  /*608f0*/  IMAD.WIDE R230, R244, 0x4, R250 ;  /* 0x00000004f4e67825 */ /* 0x000fca00078e02fa */
[----:B------:R-:W-:Y:S04]  /*60900*/  STL.64 [R1+0x41a8], R230 ;  /* 0x0041a8e601007387 */ /* 0x000fe80000100a00 */
[----:B------:R-:W4:Y:S01]  /*60910*/  LDL.LU.64 R250, [R1+0x3f80] ;  /* 0x003f800001fa7983 */ /* 0x000f220000300a00 */
[----:B------:R-:W-:-:S05]  /*60920*/  IMAD.WIDE R216, R244, 0x4, R242 ;  /* 0x00000004f4d87825 */ /* 0x000fca00078e02f2 */
[----:B------:R1:W-:Y:S04]  /*60930*/  STL.64 [R1+0x41a0], R216 ;  /* 0x0041a0d801007387 */ /* 0x0003e80000100a00 */
[----:B------:R-:W4:Y:S04]  /*60940*/  LDL.LU.64 R242, [R1+0x3af8] ;  /* 0x003af80001f27983 */ /* 0x000f280000300a00 */
[----:B-1----:R-:W4:Y:S04]  /*60950*/  LDL.LU.64 R216, [R1+0x4b80] ;  /* 0x004b800001d87983 */ /* 0x002f280000300a00 */
[----:B------:R-:W4:Y:S01]  /*60960*/  LDL.LU.64 R230, [R1+0x4570] ;  /* 0x0045700001e67983 */ /* 0x000f220000300a00 */
[----:B------:R-:W-:-:S05]  /*60970*/  IMAD.WIDE R210, R244, 0x4, R210 ;  /* 0x00000004f4d27825 */ /* 0x000fca00078e02d2 */
[----:B------:R1:W-:Y:S04]  /*60980*/  STL.64 [R1+0x4198], R210 ;  /* 0x004198d201007387 */ /* 0x0003e80000100a00 */
[----:B-1----:R-:W4:Y:S01]  /*60990*/  LDL.LU.64 R210, [R1+0x3f78] ;  /* 0x003f780001d27983 */ /* 0x002f220000300a00 */
[----:B------:R-:W-:-:S05]  /*609a0*/  IMAD.WIDE R2, R244, 0x4, R2 ;  /* 0x00000004f4027825 */ /* 0x000fca00078e0202 */
[----:B------:R1:W-:Y:S04]  /*609b0*/  STL.64 [R1+0x4190], R2 ;  /* 0x0041900201007387 */ /* 0x0003e80000100a00 */
[----:B-1----:R-:W4:Y:S01]  /*609c0*/  LDL.LU.64 R2, [R1+0x7c0] ;  /* 0x0007c00001027983 */ /* 0x002f220000300a00 */
[----:B------:R-:W-:-:S05]  /*609d0*/  IMAD.WIDE R202, R244, 0x4, R202 ;  /* 0x00000004f4ca7825 */ /* 0x000fca00078e02ca */
[----:B------:R1:W-:Y:S01]  /*609e0*/  STL.64 [R1+0x4188], R202 ;  /* 0x004188ca01007387 */ /* 0x0003e20000100a00 */
[----:B--2---:R-:W-:-:S03]  /*609f0*/  IMAD.WIDE R234, R244, 0x4, R234 ;  /* 0x00000004f4ea7825 */ /* 0x004fc600078e02ea */
[----:B-1----:R-:W2:Y:S04]  /*60a00*/  LDL.LU.64 R202, [R1+0x4500] ;  /* 0x0045000001ca7983 */ /* 0x002ea80000300a00 */
[----:B------:R1:W-:Y:S04]  /*60a10*/  STL.64 [R1+0x4180], R234 ;  /* 0x004180ea01007387 */ /* 0x0003e80000100a00 */
[----:B-1----:R-:W2:Y:S01]  /*60a20*/  LDL.LU.64 R234, [R1+0x3f08] ;  /* 0x003f080001ea7983 */ /* 0x002ea20000300a00 */
[----:B---3--:R-:W-:-:S04]  /*60a30*/  IMAD.WIDE R204, R244, 0x4, R204 ;  /* 0x00000004f4cc7825 */ /* 0x008fc800078e02cc */
[C---:B----4-:R-:W-:Y:S01]  /*60a40*/  IMAD.WIDE R218, R244.reuse, 0x4, R218 ;  /* 0x00000004f4da7825 */ /* 0x050fe200078e02da */
[----:B------:R1:W-:Y:S04]  /*60a50*/  STL.64 [R1+0x4178], R204 ;  /* 0x004178cc01007387 */ /* 0x0003e80000100a00 */
[----:B-1----:R-:W3:Y:S04]  /*60a60*/  LDL.LU.64 R204, [R1+0x83f0] ;  /* 0x0083f00001cc7983 */ /* 0x002ee80000300a00 */
[----:B------:R1:W-:Y:S02]  /*60a70*/  STL.64 [R1+0x4170], R218 ;  /* 0x004170da01007387 */ /* 0x0003e40000100a00 */
[----:B-1----:R-:W-:-:S02]  /*60a80*/  IMAD.WIDE R218, R244, 0x4, R236 ;  /* 0x00000004f4da7825 */ /* 0x002fc400078e02ec */
[----:B------:R-:W4:Y:S04]  /*60a90*/  LDL.LU.64 R236, [R1+0x668] ;  /* 0x0006680001ec7983 */ /* 0x000f280000300a00 */
[----:B------:R1:W-:Y:S02]  /*60aa0*/  STL.64 [R1+0x4168], R218 ;  /* 0x004168da01007387 */ /* 0x0003e40000100a00 */
[----:B-1----:R-:W-:-:S04]  /*60ab0*/  IMAD.WIDE R218, R244, 0x4, R220 ;  /* 0x00000004f4da7825 */ /* 0x002fc800078e02dc */
[C---:B------:R-:W-:Y:S01]  /*60ac0*/  IMAD.WIDE R220, R244.reuse, 0x4, R222 ;  /* 0x00000004f4dc7825 */ /* 0x040fe200078e02de */
[----:B------:R1:W-:Y:S03]  /*60ad0*/  STL.64 [R1+0x4160], R218 ;  /* 0x004160da01007387 */ /* 0x0003e60000100a00 */
[C---:B------:R-:W-:Y:S01]  /*60ae0*/  IMAD.WIDE R222, R244.reuse, 0x4, R238 ;  /* 0x00000004f4de7825 */ /* 0x040fe200078e02ee */
[----:B-1----:R-:W3:Y:S04]  /*60af0*/  LDL.LU.64 R218, [R1+0x4b08] ;  /* 0x004b080001da7983 */ /* 0x002ee80000300a00 */
[----:B------:R1:W-:Y:S04]  /*60b00*/  STL.64 [R1+0x4158], R220 ;  /* 0x004158dc01007387 */ /* 0x0003e80000100a00 */
[----:B-1----:R-:W3:Y:S04]  /*60b10*/  LDL.LU.64 R220, [R1+0x44f8] ;  /* 0x0044f80001dc7983 */ /* 0x002ee80000300a00 */
[----:B------:R1:W-:Y:S01]  /*60b20*/  STL.64 [R1+0x4150], R222 ;  /* 0x004150de01007387 */ /* 0x0003e20000100a00 */
[----:B------:R-:W-:-:S03]  /*60b30*/  IMAD.WIDE R188, R244, 0x4, R188 ;  /* 0x00000004f4bc7825 */ /* 0x000fc600078e02bc */
[----:B-1----:R-:W3:Y:S04]  /*60b40*/  LDL.LU.64 R222, [R1+0x3d10] ;  /* 0x003d100001de7983 */ /* 0x002ee80000300a00 */
[----:B------:R-:W3:Y:S01]  /*60b50*/  LDL.LU.64 R238, [R1+0x790] ;  /* 0x0007900001ee7983 */ /* 0x000ee20000300a00 */
[----:B------:R-:W-:-:S03]  /*60b60*/  IMAD.WIDE R224, R244, 0x4, R224 ;  /* 0x00000004f4e07825 */ /* 0x000fc600078e02e0 */
[----:B------:R1:W-:Y:S01]  /*60b70*/  STL.64 [R1+0x4148], R188 ;  /* 0x004148bc01007387 */ /* 0x0003e20000100a00 */
[----:B------:R-:W-:-:S04]  /*60b80*/  IMAD.WIDE R226, R244, 0x4, R226 ;  /* 0x00000004f4e27825 */ /* 0x000fc800078e02e2 */
[C---:B------:R-:W-:Y:S01]  /*60b90*/  IMAD.WIDE R228, R244.reuse, 0x4, R228 ;  /* 0x00000004f4e47825 */ /* 0x040fe200078e02e4 */
[----:B-1----:R-:W3:Y:S04]  /*60ba0*/  LDL.LU.64 R188, [R1+0x83e8] ;  /* 0x0083e80001bc7983 */ /* 0x002ee80000300a00 */
[----:B------:R1:W-:Y:S04]  /*60bb0*/  STL.64 [R1+0x4140], R224 ;  /* 0x004140e001007387 */ /* 0x0003e80000100a00 */
[----:B-1----:R-:W3:Y:S01]  /*60bc0*/  LDL.LU.64 R224, [R1+0x4b00] ;  /* 0x004b000001e07983 */ /* 0x002ee20000300a00 */
[----:B------:R-:W-:-:S03]  /*60bd0*/  IMAD.WIDE R200, R244, 0x4, R200 ;  /* 0x00000004f4c87825 */ /* 0x000fc600078e02c8 */
[----:B------:R1:W-:Y:S01]  /*60be0*/  STL.64 [R1+0x4138], R226 ;  /* 0x004138e201007387 */ /* 0x0003e20000100a00 */
[----:B------:R-:W-:-:S03]  /*60bf0*/  IMAD.WIDE R250, R244, 0x4, R250 ;  /* 0x00000004f4fa7825 */ /* 0x000fc600078e02fa */
[----:B-1----:R-:W3:Y:S04]  /*60c00*/  LDL.LU.64 R226, [R1+0x44f0] ;  /* 0x0044f00001e27983 */ /* 0x002ee80000300a00 */
[----:B------:R1:W-:Y:S04]  /*60c10*/  STL.64 [R1+0x4130], R228 ;  /* 0x004130e401007387 */ /* 0x0003e80000100a00 */
[----:B-1----:R-:W3:Y:S04]  /*60c20*/  LDL.LU.64 R228, [R1+0x3f00] ;  /* 0x003f000001e47983 */ /* 0x002ee80000300a00 */
[----:B------:R1:W-:Y:S04]  /*60c30*/  STL.64 [R1+0x4128], R200 ;  /* 0x004128c801007387 */ /* 0x0003e80000100a00 */
[----:B-1----:R-:W3:Y:S04]  /*60c40*/  LDL.LU.64 R200, [R1+0x83e0] ;  /* 0x0083e00001c87983 */ /* 0x002ee80000300a00 */
[----:B------:R1:W-:Y:S04]  /*60c50*/  STL.64 [R1+0x4120], R250 ;  /* 0x004120fa01007387 */ /* 0x0003e80000100a00 */
[----:B-1----:R-:W3:Y:S01]  /*60c60*/  LDL.LU.64 R250, [R1+0x83d8] ;  /* 0x0083d80001fa7983 */ /* 0x002ee20000300a00 */
[----:B------:R-:W-:-:S04]  /*60c70*/  IMAD.WIDE R242, R244, 0x4, R242 ;  /* 0x00000004f4f27825 */ /* 0x000fc800078e02f2 */
[C---:B------:R-:W-:Y:S01]  /*60c80*/  IMAD.WIDE R216, R244.reuse, 0x4, R216 ;  /* 0x00000004f4d87825 */ /* 0x040fe200078e02d8 */
[----:B------:R1:W-:Y:S04]  /*60c90*/  STL.64 [R1+0x4118], R242 ;  /* 0x004118f201007387 */ /* 0x0003e80000100a00 */
[----:B-1----:R-:W3:Y:S04]  /*60ca0*/  LDL.LU.64 R242, [R1+0x4af8] ;  /* 0x004af80001f27983 */ /* 0x002ee80000300a00 */
[----:B------:R1:W-:Y:S02]  /*60cb0*/  STL.64 [R1+0x4110], R216 ;  /* 0x004110d801007387 */ /* 0x0003e40000100a00 */
[----:B-1----:R-:W-:-:S04]  /*60cc0*/  IMAD.WIDE R216, R244, 0x4, R230 ;  /* 0x00000004f4d87825 */ /* 0x002fc800078e02e6 */
[C---:B------:R-:W-:Y:S02]  /*60cd0*/  IMAD.WIDE R230, R244.reuse, 0x4, R210 ;  /* 0x00000004f4e67825 */ /* 0x040fe400078e02d2 */
[----:B------:R-:W3:Y:S04]  /*60ce0*/  LDL.LU.64 R210, [R1+0x44e8] ;  /* 0x0044e80001d27983 */ /* 0x000ee80000300a00 */
[----:B------:R1:W-:Y:S04]  /*60cf0*/  STL.64 [R1+0x4108], R216 ;  /* 0x004108d801007387 */ /* 0x0003e80000100a00 */
[----:B------:R-:W-:Y:S04]  /*60d00*/  STL.64 [R1+0x4100], R230 ;  /* 0x004100e601007387 */ /* 0x000fe80000100a00 */
[----:B--2---:R2:W-:Y:S01]  /*60d10*/  LDGSTS.E [R0+0x2ae80], desc[UR74][R202.64], P0 ;  /* 0x2ae80000ca007fae */ /* 0x0045e200081a104a */
[----:B-1----:R-:W-:-:S03]  /*60d20*/  IMAD.WIDE R216, R244, 0x4, R2 ;  /* 0x00000004f4d87825 */ /* 0x002fc600078e0202 */
[----:B------:R-:W3:Y:S04]  /*60d30*/  LDL.LU.64 R2, [R1+0x3ef8] ;  /* 0x003ef80001027983 */ /* 0x000ee80000300a00 */
[----:B------:R1:W-:Y:S01]  /*60d40*/  STL.64 [R1+0x40f8], R216 ;  /* 0x0040f8d801007387 */ /* 0x0003e20000100a00 */
[----:B--2---:R-:W-:-:S03]  /*60d50*/  IMAD.WIDE R202, R244, 0x4, R202 ;  /* 0x00000004f4ca7825 */ /* 0x004fc600078e02ca */
[----:B------:R-:W-:Y:S01]  /*60d60*/  LDGSTS.E [R0+0x2af00], desc[UR74][R234.64], P1 ;  /* 0x2af00000ea007fae */ /* 0x000fe200089a104a */
[----:B-1----:R-:W-:-:S03]  /*60d70*/  IMAD.WIDE R216, R244, 0x4, R234 ;  /* 0x00000004f4d87825 */ /* 0x002fc600078e02ea */
[----:B------:R1:W-:Y:S04]  /*60d80*/  STL.64 [R1+0x40f0], R202 ;  /* 0x0040f0ca01007387 */ /* 0x0003e80000100a00 */
[----:B------:R-:W2:Y:S04]  /*60d90*/  LDL.LU.64 R230, [R1+0x658] ;  /* 0x0006580001e67983 */ /* 0x000ea80000300a00 */
[----:B-1----:R-:W2:Y:S04]  /*60da0*/  LDL.LU.64 R202, [R1+0x4af0] ;  /* 0x004af00001ca7983 */ /* 0x002ea80000300a00 */
[----:B------:R4:W-:Y:S04]  /*60db0*/  STL.64 [R1+0x40e8], R216 ;  /* 0x0040e8d801007387 */ /* 0x0009e80000100a00 */
[----:B------:R-:W2:Y:S01]  /*60dc0*/  LDL.LU.64 R234, [R1+0x44e0] ;  /* 0x0044e00001ea7983 */ /* 0x000ea20000300a00 */
[----:B----4-:R-:W-:-:S03]  /*60dd0*/  IMAD.WIDE R216, R244, 0x4, R236 ;  /* 0x00000004f4d87825 */ /* 0x010fc600078e02ec */
[----:B------:R-:W-:Y:S04]  /*60de0*/  LDGSTS.E [R0+0x2af80], desc[UR74][R236.64], P3 ;  /* 0x2af80000ec007fae */ /* 0x000fe800099a104a */
[----:B------:R-:W4:Y:S04]  /*60df0*/  LDL.LU.64 R236, [R1+0x3ef0] ;  /* 0x003ef00001ec7983 */ /* 0x000f280000300a00 */
[----:B------:R1:W-:Y:S01]  /*60e00*/  STL.64 [R1+0x40e0], R216 ;  /* 0x0040e0d801007387 */ /* 0x0003e20000100a00 */
[----:B---3--:R-:W-:-:S05]  /*60e10*/  IMAD.WIDE R218, R244, 0x4, R218 ;  /* 0x00000004f4da7825 */ /* 0x008fca00078e02da */
[----:B------:R-:W-:Y:S01]  /*60e20*/  STL.64 [R1+0x40d8], R218 ;  /* 0x0040d8da01007387 */ /* 0x000fe20000100a00 */
[----:B-1----:R-:W-:-:S05]  /*60e30*/  IMAD.WIDE R216, R244, 0x4, R220 ;  /* 0x00000004f4d87825 */ /* 0x002fca00078e02dc */
[----:B------:R1:W-:Y:S01]  /*60e40*/  STL.64 [R1+0x40d0], R216 ;  /* 0x0040d0d801007387 */ /* 0x0003e20000100a00 */
[----:B------:R-:W-:-:S03]  /*60e50*/  IMAD.WIDE R220, R244, 0x4, R222 ;  /* 0x00000004f4dc7825 */ /* 0x000fc600078e02de */
[----:B-1----:R-:W3:Y:S01]  /*60e60*/  LDL.LU.64 R216, [R1+0x788] ;  /* 0x0007880001d87983 */ /* 0x002ee20000300a00 */
[----:B------:R-:W-:-:S03]  /*60e70*/  IMAD.WIDE R218, R244, 0x4, R238 ;  /* 0x00000004f4da7825 */ /* 0x000fc600078e02ee */
[----:B------:R-:W-:Y:S04]  /*60e80*/  STL.64 [R1+0x40c8], R220 ;  /* 0x0040c8dc01007387 */ /* 0x000fe80000100a00 */
[----:B------:R-:W3:Y:S04]  /*60e90*/  LDL.LU.64 R238, [R1+0x4ae8] ;  /* 0x004ae80001ee7983 */ /* 0x000ee80000300a00 */
[----:B------:R1:W-:Y:S04]  /*60ea0*/  STL.64 [R1+0x40c0], R218 ;  /* 0x0040c0da01007387 */ /* 0x0003e80000100a00 */
[----:B-1----:R-:W3:Y:S04]  /*60eb0*/  LDL.LU.64 R218, [R1+0x44d8] ;  /* 0x0044d80001da7983 */ /* 0x002ee80000300a00 */
[----:B------:R-:W3:Y:S01]  /*60ec0*/  LDL.LU.64 R220, [R1+0x3ee8] ;  /* 0x003ee80001dc7983 */ /* 0x000ee20000300a00 */
[----:B------:R-:W-:-:S05]  /*60ed0*/  IMAD.WIDE R222, R244, 0x4, R224 ;  /* 0x00000004f4de7825 */ /* 0x000fca00078e02e0 */
[----:B------:R1:W-:Y:S01]  /*60ee0*/  STL.64 [R1+0x40b8], R222 ;  /* 0x0040b8de01007387 */ /* 0x0003e20000100a00 */
[----:B------:R-:W-:-:S03]  /*60ef0*/  IMAD.WIDE R224, R244, 0x4, R226 ;  /* 0x00000004f4e07825 */ /* 0x000fc600078e02e2 */
[----:B-1----:R-:W3:Y:S04]  /*60f00*/  LDL.LU.64 R222, [R1+0x4ae0] ;  /* 0x004ae00001de7983 */ /* 0x002ee80000300a00 */
[----:B------:R1:W-:Y:S01]  /*60f10*/  STL.64 [R1+0x40b0], R224 ;  /* 0x0040b0e001007387 */ /* 0x0003e20000100a00 */
[----:B------:R-:W-:-:S05]  /*60f20*/  IMAD.WIDE R226, R244, 0x4, R228 ;  /* 0x00000004f4e27825 */ /* 0x000fca00078e02e4 */
[----:B------:R-:W-:Y:S01]  /*60f30*/  STL.64 [R1+0x40a8], R226 ;  /* 0x0040a8e201007387 */ /* 0x000fe20000100a00 */
[----:B-1----:R-:W-:-:S03]  /*60f40*/  IMAD.WIDE R224, R244, 0x4, R250 ;  /* 0x00000004f4e07825 */ /* 0x002fc600078e02fa */
[----:B------:R-:W3:Y:S04]  /*60f50*/  LDL.LU.64 R250, [R1+0x44d0] ;  /* 0x0044d00001fa7983 */ /* 0x000ee80000300a00 */
[----:B------:R1:W-:Y:S04]  /*60f60*/  STL.64 [R1+0x40a0], R224 ;  /* 0x0040a0e001007387 */ /* 0x0003e80000100a00 */
[----:B-1----:R-:W3:Y:S01]  /*60f70*/  LDL.LU.64 R224, [R1+0x3ee0] ;  /* 0x003ee00001e07983 */ /* 0x002ee20000300a00 */
[----:B------:R-:W-:-:S03]  /*60f80*/  IMAD.WIDE R228, R244, 0x4, R242 ;  /* 0x00000004f4e47825 */ /* 0x000fc600078e02f2 */
[----:B------:R-:W3:Y:S04]  /*60f90*/  LDL.LU.64 R226, [R1+0x648] ;  /* 0x0006480001e27983 */ /* 0x000ee80000300a00 */
[----:B------:R-:W-:Y:S04]  /*60fa0*/  LDGSTS.E [R0+0x2be00], desc[UR74][R242.64], P5 ;  /* 0x2be00000f2007fae */ /* 0x000fe8000a9a104a */
[----:B------:R1:W-:Y:S04]  /*60fb0*/  STL.64 [R1+0x4098], R228 ;  /* 0x004098e401007387 */ /* 0x0003e80000100a00 */
[----:B------:R-:W3:Y:S04]  /*60fc0*/  LDL.LU.64 R242, [R1+0x4ad8] ;  /* 0x004ad80001f27983 */ /* 0x000ee80000300a00 */
[----:B------:R1:W-:Y:S02]  /*60fd0*/  LDGSTS.E [R0+0x2be80], desc[UR74][R210.64], P0 ;  /* 0x2be80000d2007fae */ /* 0x0003e400081a104a */
[----:B-1----:R-:W-:-:S05]  /*60fe0*/  IMAD.WIDE R210, R244, 0x4, R210 ;  /* 0x00000004f4d27825 */ /* 0x002fca00078e02d2 */
[----:B------:R1:W-:Y:S01]  /*60ff0*/  STL.64 [R1+0x4090], R210 ;  /* 0x004090d201007387 */ /* 0x0003e20000100a00 */
[----:B------:R-:W-:-:S03]  /*61000*/  IMAD.WIDE R228, R244, 0x4, R2 ;  /* 0x00000004f4e47825 */ /* 0x000fc600078e0202 */
[----:B------:R-:W-:Y:S04]  /*61010*/  LDGSTS.E [R0+0x2bf00], desc[UR74][R2.64], P1 ;  /* 0x2bf0000002007fae */ /* 0x000fe800089a104a */
[----:B-1----:R-:W3:Y:S04]  /*61020*/  LDL.LU.64 R210, [R1+0x4308] ;  /* 0x0043080001d27983 */ /* 0x002ee80000300a00 */
[----:B------:R-:W3:Y:S04]  /*61030*/  LDL.LU.64 R2, [R1+0x3ed8] ;  /* 0x003ed80001027983 */ /* 0x000ee80000300a00 */
[----:B------:R1:W-:Y:S04]  /*61040*/  STL.64 [R1+0x4088], R228 ;  /* 0x004088e401007387 */ /* 0x0003e80000100a00 */
[----:B--2---:R2:W-:Y:S01]  /*61050*/  LDGSTS.E [R0+0x2bf80], desc[UR74][R230.64], P3 ;  /* 0x2bf80000e6007fae */ /* 0x0045e200099a104a */
[----:B-1----:R-:W-:-:S04]  /*61060*/  IMAD.WIDE R228, R244, 0x4, R230 ;  /* 0x00000004f4e47825 */ /* 0x002fc800078e02e6 */
[C---:B--2---:R-:W-:Y:S01]  /*61070*/  IMAD.WIDE R230, R244.reuse, 0x4, R202 ;  /* 0x00000004f4e67825 */ /* 0x044fe200078e02ca */
[----:B------:R1:W-:Y:S03]  /*61080*/  STL.64 [R1+0x4080], R228 ;  /* 0x004080e401007387 */ /* 0x0003e60000100a00 */
[C---:B------:R-:W-:Y:S01]  /*61090*/  IMAD.WIDE R202, R244.reuse, 0x4, R234 ;  /* 0x00000004f4ca7825 */ /* 0x040fe200078e02ea */
[----:B-1----:R-:W2:Y:S04]  /*610a0*/  LDL.LU.64 R228, [R1+0x780] ;  /* 0x0007800001e47983 */ /* 0x002ea80000300a00 */
[----:B------:R1:W-:Y:S04]  /*610b0*/  STL.64 [R1+0x4078], R230 ;  /* 0x004078e601007387 */ /* 0x0003e80000100a00 */
[----:B-1----:R-:W2:Y:S04]  /*610c0*/  LDL.LU.64 R230, [R1+0x4ad0] ;  /* 0x004ad00001e67983 */ /* 0x002ea80000300a00 */
[----:B------:R1:W-:Y:S04]  /*610d0*/  STL.64 [R1+0x4070], R202 ;  /* 0x004070ca01007387 */ /* 0x0003e80000100a00 */
[----:B-1----:R-:W2:Y:S01]  /*610e0*/  LDL.LU.64 R202, [R1+0x44c8] ;  /* 0x0044c80001ca7983 */ /* 0x002ea20000300a00 */
[----:B----4-:R-:W-:-:S05]  /*610f0*/  IMAD.WIDE R234, R244, 0x4, R236 ;  /* 0x00000004f4ea7825 */ /* 0x010fca00078e02ec */
[----:B------:R1:W-:Y:S04]  /*61100*/  STL.64 [R1+0x4068], R234 ;  /* 0x004068ea01007387 */ /* 0x0003e80000100a00 */
[----:B-1----:R-:W4:Y:S04]  /*61110*/  LDL.LU.64 R234, [R1+0x3ed0] ;  /* 0x003ed00001ea7983 */ /* 0x002f280000300a00 */
[----:B------:R-:W4:Y:S01]  /*61120*/  LDL.LU.64 R236, [R1+0x640] ;  /* 0x0006400001ec7983 */ /* 0x000f220000300a00 */
[----:B---3--:R-:W-:-:S05]  /*61130*/  IMAD.WIDE R216, R244, 0x4, R216 ;  /* 0x00000004f4d87825 */ /* 0x008fca00078e02d8 */
[----:B------:R1:W-:Y:S02]  /*61140*/  STL.64 [R1+0x4060], R216 ;  /* 0x004060d801007387 */ /* 0x0003e40000100a00 */
[C---:B-1----:R-:W-:Y:S02]  /*61150*/  IMAD.WIDE R216, R244.reuse, 0x4, R238 ;  /* 0x00000004f4d87825 */ /* 0x042fe400078e02ee */
[----:B------:R-:W3:Y:S04]  /*61160*/  LDL.LU.64 R238, [R1+0x4ac8] ;  /* 0x004ac80001ee7983 */ /* 0x000ee80000300a00 */
[----:B------:R1:W-:Y:S02]  /*61170*/  STL.64 [R1+0x4058], R216 ;  /* 0x004058d801007387 */ /* 0x0003e40000100a00 */
[----:B-1----:R-:W-:-:S04]  /*61180*/  IMAD.WIDE R216, R244, 0x4, R218 ;  /* 0x00000004f4d87825 */ /* 0x002fc800078e02da */
[C---:B------:R-:W-:Y:S01]  /*61190*/  IMAD.WIDE R218, R244.reuse, 0x4, R220 ;  /* 0x00000004f4da7825 */ /* 0x040fe200078e02dc */
[----:B------:R1:W-:Y:S03]  /*611a0*/  STL.64 [R1+0x4050], R216 ;  /* 0x004050d801007387 */ /* 0x0003e60000100a00 */
[C---:B-1----:R-:W-:Y:S01]  /*611b0*/  IMAD.WIDE R216, R244.reuse, 0x4, R200 ;  /* 0x00000004f4d87825 */ /* 0x042fe200078e02c8 */
[----:B------:R-:W-:Y:S04]  /*611c0*/  LDGSTS.E [R0+0x2ce00], desc[UR74][R222.64], P5 ;  /* 0x2ce00000de007fae */ /* 0x000fe8000a9a104a */
[----:B------:R-:W3:Y:S04]  /*611d0*/  LDL.LU.64 R200, [R1+0x44c0] ;  /* 0x0044c00001c87983 */ /* 0x000ee80000300a00 */
[----:B------:R1:W-:Y:S04]  /*611e0*/  STL.64 [R1+0x4048], R218 ;  /* 0x004048da01007387 */ /* 0x0003e80000100a00 */
[----:B------:R1:W-:Y:S02]  /*611f0*/  STL.64 [R1+0x4040], R216 ;  /* 0x004040d801007387 */ /* 0x0003e40000100a00 */
[----:B-1----:R-:W-:-:S05]  /*61200*/  IMAD.WIDE R218, R244, 0x4, R222 ;  /* 0x00000004f4da7825 */ /* 0x002fca00078e02de */
[----:B------:R1:W-:Y:S04]  /*61210*/  STL.64 [R1+0x4038], R218 ;  /* 0x004038da01007387 */ /* 0x0003e80000100a00 */
[----:B------:R-:W-:Y:S01]  /*61220*/  LDGSTS.E [R0+0x2ce80], desc[UR74][R250.64], P0 ;  /* 0x2ce80000fa007fae */ /* 0x000fe200081a104a */
[----:B------:R-:W-:-:S03]  /*61230*/  IMAD.WIDE R216, R244, 0x4, R250 ;  /* 0x00000004f4d87825 */ /* 0x000fc600078e02fa */
[----:B------:R-:W3:Y:S04]  /*61240*/  LDL.LU.64 R250, [R1+0x3ec8] ;  /* 0x003ec80001fa7983 */ /* 0x000ee80000300a00 */
[----:B------:R1:W-:Y:S02]  /*61250*/  STL.64 [R1+0x4030], R216 ;  /* 0x004030d801007387 */ /* 0x0003e40000100a00 */
[C---:B-1----:R-:W-:Y:S02]  /*61260*/  IMAD.WIDE R218, R244.reuse, 0x4, R226 ;  /* 0x00000004f4da7825 */ /* 0x042fe400078e02e2 */
[----:B------:R2:W-:Y:S04]  /*61270*/  LDGSTS.E [R0+0x2cf00], desc[UR74][R224.64], P1 ;  /* 0x2cf00000e0007fae */ /* 0x0005e800089a104a */
[----:B------:R4:W-:Y:S01]  /*61280*/  LDGSTS.E [R0+0x2cf80], desc[UR74][R226.64], P3 ;  /* 0x2cf80000e2007fae */ /* 0x0009e200099a104a */
[----:B------:R-:W-:-:S05]  /*61290*/  IMAD.WIDE R216, R244, 0x4, R224 ;  /* 0x00000004f4d87825 */ /* 0x000fca00078e02e0 */
[----:B------:R1:W-:Y:S01]  /*612a0*/  STL.64 [R1+0x4028], R216 ;  /* 0x004028d801007387 */ /* 0x0003e20000100a00 */
[----:B------:R-:W-:-:S03]  /*612b0*/  IMAD.WIDE R220, R244, 0x4, R242 ;  /* 0x00000004f4dc7825 */ /* 0x000fc600078e02f2 */
[----:B-1----:R-:W3:Y:S04]  /*612c0*/  LDL.LU.64 R216, [R1+0x638] ;  /* 0x0006380001d87983 */ /* 0x002ee80000300a00 */
[----:B------:R1:W-:Y:S04]  /*612d0*/  STL.64 [R1+0x4020], R218 ;  /* 0x004020da01007387 */ /* 0x0003e80000100a00 */
[----:B------:R-:W3:Y:S04]  /*612e0*/  LDL.LU.64 R242, [R1+0x4ac0] ;  /* 0x004ac00001f27983 */ /* 0x000ee80000300a00 */
[----:B------:R1:W-:Y:S02]  /*612f0*/  STL.64 [R1+0x3658], R220 ;  /* 0x003658dc01007387 */ /* 0x0003e40000100a00 */
[----:B-1----:R-:W-:-:S02]  /*61300*/  IMAD.WIDE R218, R244, 0x4, R210 ;  /* 0x00000004f4da7825 */ /* 0x002fc400078e02d2 */
[----:B------:R-:W3:Y:S02]  /*61310*/  LDL.LU.64 R210, [R1+0x4310] ;  /* 0x0043100001d27983 */ /* 0x000ee40000300a00 */
[C---:B------:R-:W-:Y:S02]  /*61320*/  IMAD.WIDE R220, R244.reuse, 0x4, R2 ;  /* 0x00000004f4dc7825 */ /* 0x040fe400078e0202 */
[----:B------:R1:W-:Y:S04]  /*61330*/  STL.64 [R1+0x3650], R218 ;  /* 0x003650da01007387 */ /* 0x0003e80000100a00 */
[----:B-1----:R-:W3:Y:S04]  /*61340*/  LDL.LU.64 R218, [R1+0x3ec0] ;  /* 0x003ec00001da7983 */ /* 0x002ee80000300a00 */
[----:B------:R-:W3:Y:S04]  /*61350*/  LDL.LU.64 R2, [R1+0x778] ;  /* 0x0007780001027983 */ /* 0x000ee80000300a00 */
[----:B------:R1:W-:Y:S01]  /*61360*/  STL.64 [R1+0x4018], R220 ;  /* 0x004018dc01007387 */ /* 0x0003e20000100a00 */
[----:B--2---:R-:W-:-:S03]  /*61370*/  IMAD.WIDE R224, R244, 0x4, R228 ;  /* 0x00000004f4e07825 */ /* 0x004fc600078e02e4 */
[----:B-1----:R-:W2:Y:S04]  /*61380*/  LDL.LU.64 R220, [R1+0x4ab8] ;  /* 0x004ab80001dc7983 */ /* 0x002ea80000300a00 */
[----:B------:R-:W2:Y:S04]  /*61390*/  LDL.LU.64 R222, [R1+0x44b8] ;  /* 0x0044b80001de7983 */ /* 0x000ea80000300a00 */
[----:B------:R1:W-:Y:S01]  /*613a0*/  STL.64 [R1+0x4010], R224 ;  /* 0x004010e001007387 */ /* 0x0003e20000100a00 */
[----:B------:R-:W-:-:S05]  /*613b0*/  IMAD.WIDE R228, R244, 0x4, R230 ;  /* 0x00000004f4e47825 */ /* 0x000fca00078e02e6 */
[----:B------:R-:W-:Y:S01]  /*613c0*/  STL.64 [R1+0x4008], R228 ;  /* 0x004008e401007387 */ /* 0x000fe20000100a00 */
[----:B-1----:R-:W-:-:S05]  /*613d0*/  IMAD.WIDE R224, R244, 0x4, R202 ;  /* 0x00000004f4e07825 */ /* 0x002fca00078e02ca */
[----:B------:R1:W-:Y:S04]  /*613e0*/  STL.64 [R1+0x4000], R224 ;  /* 0x004000e001007387 */ /* 0x0003e80000100a00 */
[----:B-1----:R-:W2:Y:S01]  /*613f0*/  LDL.LU.64 R224, [R1+0x4ab0] ;  /* 0x004ab00001e07983 */ /* 0x002ea20000300a00 */
[----:B----4-:R-:W-:-:S04]  /*61400*/  IMAD.WIDE R226, R244, 0x4, R234 ;  /* 0x00000004f4e27825 */ /* 0x010fc800078e02ea */
[C---:B------:R-:W-:Y:S01]  /*61410*/  IMAD.WIDE R202, R244.reuse, 0x4, R236 ;  /* 0x00000004f4ca7825 */ /* 0x040fe200078e02ec */
[----:B------:R1:W-:Y:S04]  /*61420*/  STL.64 [R1+0x3ff8], R226 ;  /* 0x003ff8e201007387 */ /* 0x0003e80000100a00 */
[----:B-1----:R-:W4:Y:S04]  /*61430*/  LDL.LU.64 R226, [R1+0x44b0] ;  /* 0x0044b00001e27983 */ /* 0x002f280000300a00 */
[----:B------:R3:W-:Y:S04]  /*61440*/  STL.64 [R1+0x3ff0], R202 ;  /* 0x003ff0ca01007387 */ /* 0x0007e80000100a00 */
[----:B------:R-:W4:Y:S04]  /*61450*/  LDL.LU.64 R228, [R1+0x3eb0] ;  /* 0x003eb00001e47983 */ /* 0x000f280000300a00 */
[----:B------:R-:W4:Y:S01]  /*61460*/  LDL.LU.64 R230, [R1+0x628] ;  /* 0x0006280001e67983 */ /* 0x000f220000300a00 */
[----:B---3--:R-:W-:-:S03]  /*61470*/  IMAD.WIDE R202, R244, 0x4, R238 ;  /* 0x00000004f4ca7825 */ /* 0x008fc600078e02ee */
[----:B------:R-:W-:Y:S04]  /*61480*/  LDGSTS.E [R0+0x2de00], desc[UR74][R238.64], P5 ;  /* 0x2de00000ee007fae */ /* 0x000fe8000a9a104a */
[----:B------:R1:W-:Y:S04]  /*61490*/  STL.64 [R1+0x3fe8], R202 ;  /* 0x003fe8ca01007387 */ /* 0x0003e80000100a00 */
[----:B-1----:R-:W3:Y:S04]  /*614a0*/  LDL.LU.64 R202, [R1+0x4aa8] ;  /* 0x004aa80001ca7983 */ /* 0x002ee80000300a00 */
[----:B------:R-:W3:Y:S04]  /*614b0*/  LDL.LU.64 R234, [R1+0x44a8] ;  /* 0x0044a80001ea7983 */ /* 0x000ee80000300a00 */
[----:B------:R1:W-:Y:S02]  /*614c0*/  LDGSTS.E [R0+0x2de80], desc[UR74][R200.64], P0 ;  /* 0x2de80000c8007fae */ /* 0x0003e400081a104a */
[----:B-1----:R-:W-:-:S05]  /*614d0*/  IMAD.WIDE R200, R244, 0x4, R200 ;  /* 0x00000004f4c87825 */ /* 0x002fca00078e02c8 */
[----:B------:R1:W-:Y:S04]  /*614e0*/  STL.64 [R1+0x3fe0], R200 ;  /* 0x003fe0c801007387 */ /* 0x0003e80000100a00 */
[----:B-1----:R-:W3:Y:S04]  /*614f0*/  LDL.LU.64 R200, [R1+0x3ea8] ;  /* 0x003ea80001c87983 */ /* 0x002ee80000300a00 */
[----:B------:R-:W-:Y:S01]  /*61500*/  LDGSTS.E [R0+0x2df00], desc[UR74][R250.64], P1 ;  /* 0x2df00000fa007fae */ /* 0x000fe200089a104a */
[----:B------:R-:W-:-:S03]  /*61510*/  IMAD.WIDE R238, R244, 0x4, R250 ;  /* 0x00000004f4ee7825 */ /* 0x000fc600078e02fa */
[----:B------:R-:W3:Y:S04]  /*61520*/  LDL.LU.64 R250, [R1+0x770] ;  /* 0x0007700001fa7983 */ /* 0x000ee80000300a00 */
[----:B------:R-:W3:Y:S04]  /*61530*/  LDL.LU.64 R236, [R1+0x4aa0] ;  /* 0x004aa00001ec7983 */ /* 0x000ee80000300a00 */
[----:B------:R1:W-:Y:S04]  /*61540*/  STL.64 [R1+0x3fd8], R238 ;  /* 0x003fd8ee01007387 */ /* 0x0003e80000100a00 */
[----:B-1----:R-:W3:Y:S04]  /*61550*/  LDL.LU.64 R238, [R1+0x44a0] ;  /* 0x0044a00001ee7983 */ /* 0x002ee80000300a00 */
[----:B------:R1:W-:Y:S02]  /*61560*/  LDGSTS.E [R0+0x2df80], desc[UR74][R216.64], P3 ;  /* 0x2df80000d8007fae */ /* 0x0003e400099a104a */
[----:B-1----:R-:W-:-:S05]  /*61570*/  IMAD.WIDE R216, R244, 0x4, R216 ;  /* 0x00000004f4d87825 */ /* 0x002fca00078e02d8 */
[----:B------:R1:W-:Y:S02]  /*61580*/  STL.64 [R1+0x3fd0], R216 ;  /* 0x003fd0d801007387 */ /* 0x0003e40000100a00 */
[C---:B-1----:R-:W-:Y:S02]  /*61590*/  IMAD.WIDE R216, R244.reuse, 0x4, R242 ;  /* 0x00000004f4d87825 */ /* 0x042fe400078e02f2 */
[----:B------:R-:W3:Y:S04]  /*615a0*/  LDL.LU.64 R242, [R1+0x4a98] ;  /* 0x004a980001f27983 */ /* 0x000ee80000300a00 */
[----:B------:R1:W-:Y:S01]  /*615b0*/  STL.64 [R1+0x3fc8], R216 ;  /* 0x003fc8d801007387 */ /* 0x0003e20000100a00 */
[----:B------:R-:W-:-:S04]  /*615c0*/  IMAD.WIDE R218, R244, 0x4, R218 ;  /* 0x00000004f4da7825 */ /* 0x000fc800078e02da */
[C---:B-1----:R-:W-:Y:S02]  /*615d0*/  IMAD.WIDE R216, R244.reuse, 0x4, R210 ;  /* 0x00000004f4d87825 */ /* 0x042fe400078e02d2 */
[----:B------:R-:W3:Y:S04]  /*615e0*/  LDL.LU.64 R210, [R1+0x4498] ;  /* 0x0044980001d27983 */ /* 0x000ee80000300a00 */
[----:B------:R1:W-:Y:S01]  /*615f0*/  STL.64 [R1+0x3d10], R216 ;  /* 0x003d10d801007387 */ /* 0x0003e20000100a00 */
[----:B--2---:R-:W-:-:S04]  /*61600*/  IMAD.WIDE R220, R244, 0x4, R220 ;  /* 0x00000004f4dc7825 */ /* 0x004fc800078e02dc */
[C---:B-1----:R-:W-:Y:S02]  /*61610*/  IMAD.WIDE R216, R244.reuse, 0x4, R2 ;  /* 0x00000004f4d87825 */ /* 0x042fe400078e0202 */
[----:B------:R-:W2:Y:S04]  /*61620*/  LDL.LU.64 R2, [R1+0x3e98] ;  /* 0x003e980001027983 */ /* 0x000ea80000300a00 */
[----:B------:R1:W-:Y:S04]  /*61630*/  STL.64 [R1+0x3d08], R218 ;  /* 0x003d08da01007387 */ /* 0x0003e80000100a00 */
[----:B------:R1:W-:Y:S04]  /*61640*/  STL.64 [R1+0x3d00], R216 ;  /* 0x003d00d801007387 */ /* 0x0003e80000100a00 */
[----:B------:R-:W-:Y:S01]  /*61650*/  STL.64 [R1+0x3cf8], R220 ;  /* 0x003cf8dc01007387 */ /* 0x000fe20000100a00 */
[----:B-1----:R-:W-:-:S03]  /*61660*/  IMAD.WIDE R218, R244, 0x4, R188 ;  /* 0x00000004f4da7825 */ /* 0x002fc600078e02bc */
[----:B------:R-:W2:Y:S01]  /*61670*/  LDL.LU.64 R188, [R1+0x618] ;  /* 0x0006180001bc7983 */ /* 0x000ea20000300a00 */
[----:B------:R-:W-:-:S05]  /*61680*/  IMAD.WIDE R216, R244, 0x4, R222 ;  /* 0x00000004f4d87825 */ /* 0x000fca00078e02de */
[----:B------:R1:W-:Y:S04]  /*61690*/  STL.64 [R1+0x3cf0], R216 ;  /* 0x003cf0d801007387 */ /* 0x0003e80000100a00 */
[----:B------:R-:W-:Y:S01]  /*616a0*/  STL.64 [R1+0x3ce8], R218 ;  /* 0x003ce8da01007387 */ /* 0x000fe20000100a00 */
[----:B-1----:R-:W-:-:S03]  /*616b0*/  IMAD.WIDE R216, R244, 0x4, R204 ;  /* 0x00000004f4d87825 */ /* 0x002fc600078e02cc */
[----:B------:R-:W2:Y:S04]  /*616c0*/  LDL.LU.64 R204, [R1+0x4920] ;  /* 0x0049200001cc7983 */ /* 0x000ea80000300a00 */
[----:B------:R1:W-:Y:S04]  /*616d0*/  STL.64 [R1+0x3ce0], R216 ;  /* 0x003ce0d801007387 */ /* 0x0003e80000100a00 */
[----:B------:R-:W-:Y:S01]  /*616e0*/  LDGSTS.E [R0+0x2ee00], desc[UR74][R224.64], P5 ;  /* 0x2ee00000e0007fae */ /* 0x000fe2000a9a104a */
[----:B-1----:R-:W-:-:S05]  /*616f0*/  IMAD.WIDE R216, R244, 0x4, R224 ;  /* 0x00000004f4d87825 */ /* 0x002fca00078e02e0 */
[----:B------:R1:W-:Y:S01]  /*61700*/  STL.64 [R1+0x3cd8], R216 ;  /* 0x003cd8d801007387 */ /* 0x0003e20000100a00 */
[----:B----4-:R-:W-:-:S03]  /*61710*/  IMAD.WIDE R218, R244, 0x4, R226 ;  /* 0x00000004f4da7825 */ /* 0x010fc600078e02e2 */
[----:B------:R-:W-:Y:S04]  /*61720*/  LDGSTS.E [R0+0x2ee80], desc[UR74][R226.64], P0 ;  /* 0x2ee80000e2007fae */ /* 0x000fe800081a104a */
[----:B------:R3:W-:Y:S01]  /*61730*/  STL.64 [R1+0x3cd0], R218 ;  /* 0x003cd0da01007387 */ /* 0x0007e20000100a00 */
[----:B-1----:R-:W-:-:S03]  /*61740*/  IMAD.WIDE R216, R244, 0x4, R228 ;  /* 0x00000004f4d87825 */ /* 0x002fc600078e02e4 */
[----:B------:R-:W-:Y:S01]  /*61750*/  LDGSTS.E [R0+0x2ef00], desc[UR74][R228.64], P1 ;  /* 0x2ef00000e4007fae */ /* 0x000fe200089a104a */
[----:B------:R-:W-:-:S03]  /*61760*/  IMAD.WIDE R220, R244, 0x4, R230 ;  /* 0x00000004f4dc7825 */ /* 0x000fc600078e02e6 */
[----:B------:R1:W-:Y:S04]  /*61770*/  STL.64 [R1+0x3cc8], R216 ;  /* 0x003cc8d801007387 */ /* 0x0003e80000100a00 */
[----:B------:R-:W-:Y:S04]  /*61780*/  STL.64 [R1+0x3cc0], R220 ;  /* 0x003cc0dc01007387 */ /* 0x000fe80000100a00 */
[----:B------:R-:W-:Y:S01]  /*61790*/  LDGSTS.E [R0+0x2ef80], desc[UR74][R230.64], P3 ;  /* 0x2ef80000e6007fae */ /* 0x000fe200099a104a */
[----:B---3--:R-:W-:-:S04]  /*617a0*/  IMAD.WIDE R218, R244, 0x4, R202 ;  /* 0x00000004f4da7825 */ /* 0x008fc800078e02ca */
[C---:B-1----:R-:W-:Y:S01]  /*617b0*/  IMAD.WIDE R216, R244.reuse, 0x4, R234 ;  /* 0x00000004f4d87825 */ /* 0x042fe200078e02ea */
[----:B------:R-:W-:Y:S04]  /*617c0*/  STL.64 [R1+0x3cb8], R218 ;  /* 0x003cb8da01007387 */ /* 0x000fe80000100a00 */
[----:B------:R-:W3:Y:S04]  /*617d0*/  LDL.LU.64 R224, [R1+0x4490] ;  /* 0x0044900001e07983 */ /* 0x000ee80000300a00 */
[----:B------:R1:W-:Y:S01]  /*617e0*/  STL.64 [R1+0x3cb0], R216 ;  /* 0x003cb0d801007387 */ /* 0x0003e20000100a00 */
[----:B------:R-:W-:-:S03]  /*617f0*/  IMAD.WIDE R202, R244, 0x4, R200 ;  /* 0x00000004f4ca7825 */ /* 0x000fc600078e02c8 */
[----:B------:R-:W4:Y:S04]  /*61800*/  LDL.LU.64 R200, [R1+0x3e90] ;  /* 0x003e900001c87983 */ /* 0x000f280000300a00 */
[----:B------:R1:W-:Y:S02]  /*61810*/  STL.64 [R1+0x3ca8], R202 ;  /* 0x003ca8ca01007387 */ /* 0x0003e40000100a00 */
[C---:B-1----:R-:W-:Y:S02]  /*61820*/  IMAD.WIDE R216, R244.reuse, 0x4, R250 ;  /* 0x00000004f4d87825 */ /* 0x042fe400078e02fa */
[----:B------:R-:W4:Y:S02]  /*61830*/  LDL.LU.64 R250, [R1+0x768] ;  /* 0x0007680001fa7983 */ /* 0x000f240000300a00 */
[----:B------:R-:W-:-:S02]  /*61840*/  IMAD.WIDE R202, R244, 0x4, R236 ;  /* 0x00000004f4ca7825 */ /* 0x000fc400078e02ec */
[----:B------:R1:W-:Y:S04]  /*61850*/  STL.64 [R1+0x3ca0], R216 ;  /* 0x003ca0d801007387 */ /* 0x0003e80000100a00 */
[----:B------:R1:W-:Y:S02]  /*61860*/  STL.64 [R1+0x3c98], R202 ;  /* 0x003c98ca01007387 */ /* 0x0003e40000100a00 */
[----:B-1----:R-:W-:-:S04]  /*61870*/  IMAD.WIDE R216, R244, 0x4, R240 ;  /* 0x00000004f4d87825 */ /* 0x002fc800078e02f0 */
[----:B------:R-:W-:-:S04]  /*61880*/  IMAD.WIDE R218, R244, 0x4, R238 ;  /* 0x00000004f4da7825 */ /* 0x000fc800078e02ee */
[C---:B------:R-:W-:Y:S01]  /*61890*/  IMAD.WIDE R202, R244.reuse, 0x4, R208 ;  /* 0x00000004f4ca7825 */ /* 0x040fe200078e02d0 */
[----:B------:R-:W-:Y:S04]  /*618a0*/  STL.64 [R1+0x3c90], R218 ;  /* 0x003c90da01007387 */ /* 0x000fe80000100a00 */
[----:B------:R-:W-:Y:S04]  /*618b0*/  STL.64 [R1+0x3c88], R216 ;  /* 0x003c88d801007387 */ /* 0x000fe80000100a00 */
[----:B------:R1:W-:Y:S01]  /*618c0*/  STL.64 [R1+0x3c80], R202 ;  /* 0x003c80ca01007387 */ /* 0x0003e20000100a00 */
[----:B------:R-:W-:-:S03]  /*618d0*/  IMAD.WIDE R208, R244, 0x4, R242 ;  /* 0x00000004f4d07825 */ /* 0x000fc600078e02f2 */
[----:B------:R-:W-:Y:S04]  /*618e0*/  LDGSTS.E [R0+0x2fe00], desc[UR74][R242.64], P5 ;  /* 0x2fe00000f2007fae */ /* 0x000fe8000a9a104a */
[----:B------:R-:W-:Y:S04]  /*618f0*/  STL.64 [R1+0x3c78], R208 ;  /* 0x003c78d001007387 */ /* 0x000fe80000100a00 */
[----:B------:R-:W4:Y:S01]  /*61900*/  LDL.LU.64 R226, [R1+0x4a88] ;  /* 0x004a880001e27983 */ /* 0x000f220000300a00 */
[----:B-1----:R-:W-:-:S03]  /*61910*/  IMAD.WIDE R202, R244, 0x4, R210 ;  /* 0x00000004f4ca7825 */ /* 0x002fc600078e02d2 */
[----:B------:R-:W-:Y:S04]  /*61920*/  LDGSTS.E [R0+0x2fe80], desc[UR74][R210.64], P0 ;  /* 0x2fe80000d2007fae */ /* 0x000fe800081a104a */
[----:B------:R1:W-:Y:S04]  /*61930*/  STL.64 [R1+0x3c70], R202 ;  /* 0x003c70ca01007387 */ /* 0x0003e80000100a00 */
[----:B------:R-:W4:Y:S04]  /*61940*/  LDL.LU.64 R228, [R1+0x4480] ;  /* 0x0044800001e47983 */ /* 0x000f280000300a00 */
[----:B------:R-:W4:Y:S04]  /*61950*/  LDL.LU.64 R230, [R1+0x3e80] ;  /* 0x003e800001e67983 */ /* 0x000f280000300a00 */
[----:B--2---:R2:W-:Y:S02]  /*61960*/  LDGSTS.E [R0+0x2ff00], desc[UR74][R2.64], P1 ;  /* 0x2ff0000002007fae */ /* 0x0045e400089a104a */
[----:B--2---:R-:W-:-:S02]  /*61970*/  IMAD.WIDE R2, R244, 0x4, R2 ;  /* 0x00000004f4027825 */ /* 0x004fc400078e0202 */
[----:B------:R2:W-:Y:S04]  /*61980*/  LDGSTS.E [R0+0x2ff80], desc[UR74][R188.64], P3 ;  /* 0x2ff80000bc007fae */ /* 0x0005e800099a104a */
[----:B------:R2:W-:Y:S04]  /*61990*/  STL.64 [R1+0x3c68], R2 ;  /* 0x003c680201007387 */ /* 0x0005e80000100a00 */
[----:B-1----:R-:W4:Y:S01]  /*619a0*/  LDL.LU.64 R202, [R1+0x550] ;  /* 0x0005500001ca7983 */ /* 0x002f220000300a00 */
[----:B--2---:R-:W-:-:S05]  /*619b0*/  IMAD.WIDE R188, R244, 0x4, R188 ;  /* 0x00000004f4bc7825 */ /* 0x004fca00078e02bc */
[----:B------:R-:W-:Y:S01]  /*619c0*/  STL.64 [R1+0x3c60], R188 ;  /* 0x003c60bc01007387 */ /* 0x000fe20000100a00 */
[----:B------:R-:W-:-:S03]  /*619d0*/  IMAD.WIDE R2, R244, 0x4, R204 ;  /* 0x00000004f4027825 */ /* 0x000fc600078e02cc */
[----:B------:R-:W2:Y:S04]  /*619e0*/  LDL.LU.64 R234, [R1+0x4928] ;  /* 0x0049280001ea7983 */ /* 0x000ea80000300a00 */
[----:B------:R-:W2:Y:S04]  /*619f0*/  LDL.LU.64 R236, [R1+0x4478] ;  /* 0x0044780001ec7983 */ /* 0x000ea80000300a00 */
[----:B------:R1:W-:Y:S04]  /*61a00*/  STL.64 [R1+0x3c58], R2 ;  /* 0x003c580201007387 */ /* 0x0003e80000100a00 */
[----:B------:R-:W2:Y:S04]  /*61a10*/  LDL.LU.64 R238, [R1+0x3e78] ;  /* 0x003e780001ee7983 */ /* 0x000ea80000300a00 */
[----:B------:R-:W2:Y:S04]  /*61a20*/  LDL.LU.64 R240, [R1+0x760] ;  /* 0x0007600001f07983 */ /* 0x000ea80000300a00 */
[----:B------:R-:W2:Y:S04]  /*61a30*/  LDL.LU.64 R208, [R1+0x4a70] ;  /* 0x004a700001d07983 */ /* 0x000ea80000300a00 */
[----:B------:R-:W2:Y:S04]  /*61a40*/  LDL.LU.64 R242, [R1+0x4460] ;  /* 0x0044600001f27983 */ /* 0x000ea80000300a00 */
[----:B------:R-:W2:Y:S04]  /*61a50*/  LDL.LU.64 R210, [R1+0x3e60] ;  /* 0x003e600001d27983 */ /* 0x000ea80000300a00 */
[----:B-1----:R-:W2:Y:S04]  /*61a60*/  LDL.LU.64 R2, [R1+0x3b88] ;  /* 0x003b880001027983 */ /* 0x002ea80000300a00 */
[----:B------:R-:W2:Y:S04]  /*61a70*/  LDL.LU.64 R188, [R1+0x4a58] ;  /* 0x004a580001bc7983 */ /* 0x000ea80000300a00 */
[----:B------:R-:W2:Y:S01]  /*61a80*/  LDL.LU.64 R204, [R1+0x4448] ;  /* 0x0044480001cc7983 */ /* 0x000ea20000300a00 */
[----:B------:R-:W-:-:S04]  /*61a90*/  IMAD.WIDE R206, R244, 0x4, R206 ;  /* 0x00000004f4ce7825 */ /* 0x000fc800078e02ce */
[----:B---3--:R-:W-:-:S04]  /*61aa0*/  IMAD.WIDE R216, R244, 0x4, R224 ;  /* 0x00000004f4d87825 */ /* 0x008fc800078e02e0 */
[C---:B----4-:R-:W-:Y:S02]  /*61ab0*/  IMAD.WIDE R218, R244.reuse, 0x4, R200 ;  /* 0x00000004f4da7825 */ /* 0x050fe400078e02c8 */
[----:B------:R-:W3:Y:S04]  /*61ac0*/  LDL.LU.64 R200, [R1+0x3e48] ;  /* 0x003e480001c87983 */ /* 0x000ee80000300a00 */
[----:B------:R-:W-:Y:S04]  /*61ad0*/  STL.64 [R1+0x3c50], R216 ;  /* 0x003c50d801007387 */ /* 0x000fe80000100a00 */
[----:B------:R1:W-:Y:S02]  /*61ae0*/  STL.64 [R1+0x3c48], R218 ;  /* 0x003c48da01007387 */ /* 0x0003e40000100a00 */
[----:B-1----:R-:W-:-:S02]  /*61af0*/  IMAD.WIDE R218, R244, 0x4, R232 ;  /* 0x00000004f4da7825 */ /* 0x002fc400078e02e8 */
[----:B------:R-:W4:Y:S02]  /*61b00*/  LDL.LU.64 R232, [R1+0x3b90] ;  /* 0x003b900001e87983 */ /* 0x000f240000300a00 */
[----:B------:R-:W-:-:S05]  /*61b10*/  IMAD.WIDE R216, R244, 0x4, R250 ;  /* 0x00000004f4d87825 */ /* 0x000fca00078e02fa */
[----:B------:R1:W-:Y:S04]  /*61b20*/  STL.64 [R1+0x3c40], R216 ;  /* 0x003c40d801007387 */ /* 0x0003e80000100a00 */
[----:B------:R-:W-:Y:S01]  /*61b30*/  STL.64 [R1+0x3c38], R218 ;  /* 0x003c38da01007387 */ /* 0x000fe20000100a00 */
[----:B-1----:R-:W-:-:S04]  /*61b40*/  IMAD.WIDE R216, R244, 0x4, R184 ;  /* 0x00000004f4d87825 */ /* 0x002fc800078e02b8 */
[C---:B------:R-:W-:Y:S02]  /*61b50*/  IMAD.WIDE R184, R244.reuse, 0x4, R248 ;  /* 0x00000004f4b87825 */ /* 0x040fe400078e02f8 */
[----:B------:R-:W4:Y:S04]  /*61b60*/  LDL.LU.64 R248, [R1+0x4a40] ;  /* 0x004a400001f87983 */ /* 0x000f280000300a00 */
[----:B------:R-:W-:Y:S04]  /*61b70*/  STL.64 [R1+0x3c30], R216 ;  /* 0x003c30d801007387 */ /* 0x000fe80000100a00 */
[----:B------:R1:W-:Y:S04]  /*61b80*/  STL.64 [R1+0x3c28], R184 ;  /* 0x003c28b801007387 */ /* 0x0003e80000100a00 */
[----:B------:R-:W4:Y:S04]  /*61b90*/  LDL.LU.64 R250, [R1+0x4430] ;  /* 0x0044300001fa7983 */ /* 0x000f280000300a00 */
[----:B-1----:R-:W4:Y:S04]  /*61ba0*/  LDL.LU.64 R184, [R1+0x3e30] ;  /* 0x003e300001b87983 */ /* 0x002f280000300a00 */
[----:B------:R1:W-:Y:S04]  /*61bb0*/  STL.64 [R1+0x3c20], R206 ;  /* 0x003c20ce01007387 */ /* 0x0003e80000100a00 */
[----:B-1----:R-:W4:Y:S01]  /*61bc0*/  LDL.LU.64 R206, [R1+0x758] ;  /* 0x0007580001ce7983 */ /* 0x002f220000300a00 */
[----:B------:R-:W-:-:S03]  /*61bd0*/  IMAD.WIDE R218, R244, 0x4, R226 ;  /* 0x00000004f4da7825 */ /* 0x000fc600078e02e2 */
[----:B------:R-:W-:Y:S04]  /*61be0*/  LDGSTS.E [R0+0x30e00], desc[UR74][R226.64], P5 ;  /* 0x30e00000e2007fae */ /* 0x000fe8000a9a104a */
[----:B------:R1:W-:Y:S01]  /*61bf0*/  STL.64 [R1+0x3c18], R218 ;  /* 0x003c18da01007387 */ /* 0x0003e20000100a00 */
[----:B------:R-:W-:-:S03]  /*61c00*/  IMAD.WIDE R216, R244, 0x4, R228 ;  /* 0x00000004f4d87825 */ /* 0x000fc600078e02e4 */
[----:B------:R-:W-:Y:S01]  /*61c10*/  LDGSTS.E [R0+0x30e80], desc[UR74][R228.64], P0 ;  /* 0x30e80000e4007fae */ /* 0x000fe200081a104a */
[----:B-1----:R-:W-:-:S03]  /*61c20*/  IMAD.WIDE R218, R244, 0x4, R230 ;  /* 0x00000004f4da7825 */ /* 0x002fc600078e02e6 */
[----:B------:R1:W-:Y:S04]  /*61c30*/  STL.64 [R1+0x3c10], R216 ;  /* 0x003c10d801007387 */ /* 0x0003e80000100a00 */
[----:B------:R-:W-:Y:S04]  /*61c40*/  LDGSTS.E [R0+0x30f00], desc[UR74][R230.64], P1 ;  /* 0x30f00000e6007fae */ /* 0x000fe800089a104a */
[----:B------:R2:W-:Y:S01]  /*61c50*/  STL.64 [R1+0x3c08], R218 ;  /* 0x003c08da01007387 */ /* 0x0005e20000100a00 */
[----:B-1----:R-:W-:-:S03]  /*61c60*/  IMAD.WIDE R216, R244, 0x4, R202 ;  /* 0x00000004f4d87825 */ /* 0x002fc600078e02ca */
[----:B------:R1:W-:Y:S04]  /*61c70*/  LDGSTS.E [R0+0x30f80], desc[UR74][R202.64], P3 ;  /* 0x30f80000ca007fae */ /* 0x0003e800099a104a */
[----:B------:R1:W-:Y:S01]  /*61c80*/  STL.64 [R1+0x3c00], R216 ;  /* 0x003c00d801007387 */ /* 0x0003e20000100a00 */
[----:B--2---:R-:W-:-:S04]  /*61c90*/  IMAD.WIDE R218, R244, 0x4, R234 ;  /* 0x00000004f4da7825 */ /* 0x004fc800078e02ea */
[C---:B-1----:R-:W-:Y:S01]  /*61ca0*/  IMAD.WIDE R202, R244.reuse, 0x4, R236 ;  /* 0x00000004f4ca7825 */ /* 0x042fe200078e02ec */
[----:B------:R1:W-:Y:S04]  /*61cb0*/  STL.64 [R1+0x3bf8], R218 ;  /* 0x003bf8da01007387 */ /* 0x0003e80000100a00 */
[----:B------:R2:W-:Y:S01]  /*61cc0*/  STL.64 [R1+0x3bf0], R202 ;  /* 0x003bf0ca01007387 */ /* 0x0005e20000100a00 */
[----:B------:R-:W-:-:S04]  /*61cd0*/  IMAD.WIDE R216, R244, 0x4, R238 ;  /* 0x00000004f4d87825 */ /* 0x000fc800078e02ee */
[C---:B-1----:R-:W-:Y:S01]  /*61ce0*/  IMAD.WIDE R218, R244.reuse, 0x4, R240 ;  /* 0x00000004f4da7825 */ /* 0x042fe200078e02f0 */
[----:B------:R1:W-:Y:S03]  /*61cf0*/  STL.64 [R1+0x3be8], R216 ;  /* 0x003be8d801007387 */ /* 0x0003e60000100a00 */
[C---:B--2---:R-:W-:Y:S01]  /*61d00*/  IMAD.WIDE R202, R244.reuse, 0x4, R208 ;  /* 0x00000004f4ca7825 */ /* 0x044fe200078e02d0 */
[----:B------:R-:W-:Y:S04]  /*61d10*/  STL.64 [R1+0x3be0], R218 ;  /* 0x003be0da01007387 */ /* 0x000fe80000100a00 */
[----:B------:R2:W-:Y:S01]  /*61d20*/  STL.64 [R1+0x3bd8], R202 ;  /* 0x003bd8ca01007387 */ /* 0x0005e20000100a00 */
[----:B------:R-:W-:-:S04]  /*61d30*/  IMAD.WIDE R208, R244, 0x4, R210 ;  /* 0x00000004f4d07825 */ /* 0x000fc800078e02d2 */
[----:B-1----:R-:W-:-:S04]  /*61d40*/  IMAD.WIDE R216, R244, 0x4, R242 ;  /* 0x00000004f4d87825 */ /* 0x002fc800078e02f2 */
[C---:B------:R-:W-:Y:S01]  /*61d50*/  IMAD.WIDE R188, R244.reuse, 0x4, R188 ;  /* 0x00000004f4bc7825 */ /* 0x040fe200078e02bc */
[----:B------:R1:W-:Y:S03]  /*61d60*/  STL.64 [R1+0x3bd0], R216 ;  /* 0x003bd0d801007387 */ /* 0x0003e60000100a00 */
[C---:B--2---:R-:W-:Y:S01]  /*61d70*/  IMAD.WIDE R202, R244.reuse, 0x4, R2 ;  /* 0x00000004f4ca7825 */ /* 0x044fe200078e0202 */
[----:B------:R-:W-:Y:S03]  /*61d80*/  STL.64 [R1+0x3bc8], R208 ;  /* 0x003bc8d001007387 */ /* 0x000fe60000100a00 */
[C---:B------:R-:W-:Y:S01]  /*61d90*/  IMAD.WIDE R2, R244.reuse, 0x4, R204 ;  /* 0x00000004f4027825 */ /* 0x040fe200078e02cc */
[----:B------:R-:W-:Y:S04]  /*61da0*/  STL.64 [R1+0x3fc0], R202 ;  /* 0x003fc0ca01007387 */ /* 0x000fe80000100a00 */
[----:B-1----:R-:W2:Y:S04]  /*61db0*/  LDL.LU.64 R216, [R1+0x4a28] ;  /* 0x004a280001d87983 */ /* 0x002ea80000300a00 */
[----:B------:R-:W-:Y:S04]  /*61dc0*/  STL.64 [R1+0x3bb8], R188 ;  /* 0x003bb8bc01007387 */ /* 0x000fe80000100a00 */
[----:B------:R-:W2:Y:S04]  /*61dd0*/  LDL.LU.64 R204, [R1+0x4418] ;  /* 0x0044180001cc7983 */ /* 0x000ea80000300a00 */
[----:B------:R3:W-:Y:S04]  /*61de0*/  STL.64 [R1+0x3bb0], R2 ;  /* 0x003bb00201007387 */ /* 0x0007e80000100a00 */
[----:B------:R-:W2:Y:S01]  /*61df0*/  LDL.LU.64 R218, [R1+0x3d18] ;  /* 0x003d180001da7983 */ /* 0x000ea20000300a00 */
[----:B---3--:R-:W-:-:S03]  /*61e00*/  IMAD.WIDE R2, R244, 0x4, R200 ;  /* 0x00000004f4027825 */ /* 0x008fc600078e02c8 */
[----:B------:R-:W3:Y:S04]  /*61e10*/  LDL.LU.64 R200, [R1+0x750] ;  /* 0x0007500001c87983 */ /* 0x000ee80000300a00 */
[----:B------:R1:W-:Y:S04]  /*61e20*/  STL.64 [R1+0x3ba8], R2 ;  /* 0x003ba80201007387 */ /* 0x0003e80000100a00 */
[----:B-1----:R-:W3:Y:S01]  /*61e30*/  LDL.LU.64 R2, [R1+0x4a10] ;  /* 0x004a100001027983 */ /* 0x002ee20000300a00 */
[----:B----4-:R-:W-:-:S03]  /*61e40*/  IMAD.WIDE R188, R244, 0x4, R232 ;  /* 0x00000004f4bc7825 */ /* 0x010fc600078e02e8 */
[----:B------:R-:W4:Y:S04]  /*61e50*/  LDL.LU.64 R232, [R1+0x4400] ;  /* 0x0044000001e87983 */ /* 0x000f280000300a00 */
[----:B------:R1:W-:Y:S04]  /*61e60*/  STL.64 [R1+0x3fb8], R188 ;  /* 0x003fb8bc01007387 */ /* 0x0003e80000100a00 */
[----:B-1----:R-:W4:Y:S01]  /*61e70*/  LDL.LU.64 R188, [R1+0x3d20] ;  /* 0x003d200001bc7983 */ /* 0x002f220000300a00 */
[----:B------:R-:W-:-:S03]  /*61e80*/  IMAD.WIDE R202, R244, 0x4, R248 ;  /* 0x00000004f4ca7825 */ /* 0x000fc600078e02f8 */
[----:B------:R-:W4:Y:S04]  /*61e90*/  LDL.LU.64 R248, [R1+0x748] ;  /* 0x0007480001f87983 */ /* 0x000f280000300a00 */
[----:B------:R1:W-:Y:S01]  /*61ea0*/  STL.64 [R1+0x3b90], R202 ;  /* 0x003b90ca01007387 */ /* 0x0003e20000100a00 */
[----:B------:R-:W-:-:S05]  /*61eb0*/  IMAD.WIDE R208, R244, 0x4, R250 ;  /* 0x00000004f4d07825 */ /* 0x000fca00078e02fa */
[----:B------:R-:W-:Y:S01]  /*61ec0*/  STL.64 [R1+0x3b88], R208 ;  /* 0x003b88d001007387 */ /* 0x000fe20000100a00 */
[----:B-1----:R-:W-:-:S03]  /*61ed0*/  IMAD.WIDE R202, R244, 0x4, R184 ;  /* 0x00000004f4ca7825 */ /* 0x002fc600078e02b8 */
[----:B------:R-:W4:Y:S04]  /*61ee0*/  LDL.LU.64 R220, [R1+0x49f8] ;  /* 0x0049f80001dc7983 */ /* 0x000f280000300a00 */
[----:B------:R1:W-:Y:S04]  /*61ef0*/  STL.64 [R1+0x3b80], R202 ;  /* 0x003b80ca01007387 */ /* 0x0003e80000100a00 */
[----:B------:R-:W4:Y:S01]  /*61f00*/  LDL.LU.64 R222, [R1+0x43e8] ;  /* 0x0043e80001de7983 */ /* 0x000f220000300a00 */
[----:B------:R-:W-:-:S05]  /*61f10*/  IMAD.WIDE R184, R244, 0x4, R206 ;  /* 0x00000004f4b87825 */ /* 0x000fca00078e02ce */
[----:B------:R1:W-:Y:S04]  /*61f20*/  STL.64 [R1+0x3b78], R184 ;  /* 0x003b78b801007387 */ /* 0x0003e80000100a00 */
        /* <DEDUP_REMOVED lines=14> */
[----:B------:R-:W4:Y:S01]  /*62010*/  LDL.LU.64 R206, [R1+0x4998] ;  /* 0x0049980001ce7983 */ /* 0x000f220000300a00 */
[----:B--2---:R-:W-:-:S05]  /*62020*/  IMAD.WIDE R216, R244, 0x4, R216 ;  /* 0x00000004f4d87825 */ /* 0x004fca00078e02d8 */
[----:B------:R1:W-:Y:S01]  /*62030*/  STL.64 [R1+0x3b70], R216 ;  /* 0x003b70d801007387 */ /* 0x0003e20000100a00 */
[----:B------:R-:W-:-:S04]  /*62040*/  IMAD.WIDE R204, R244, 0x4, R204 ;  /* 0x00000004f4cc7825 */ /* 0x000fc800078e02cc */
[C---:B------:R-:W-:Y:S01]  /*62050*/  IMAD.WIDE R218, R244.reuse, 0x4, R218 ;  /* 0x00000004f4da7825 */ /* 0x040fe200078e02da */
[----:B-1----:R-:W2:Y:S04]  /*62060*/  LDL.LU.64 R216, [R1+0x83d0] ;  /* 0x0083d00001d87983 */ /* 0x002ea80000300a00 */
[----:B------:R1:W-:Y:S04]  /*62070*/  STL.64 [R1+0x3b68], R204 ;  /* 0x003b68cc01007387 */ /* 0x0003e80000100a00 */
[----:B-1----:R-:W2:Y:S04]  /*62080*/  LDL.LU.64 R204, [R1+0x3db0] ;  /* 0x003db00001cc7983 */ /* 0x002ea80000300a00 */
[----:B------:R1:W-:Y:S04]  /*62090*/  STL.64 [R1+0x3b60], R218 ;  /* 0x003b60da01007387 */ /* 0x0003e80000100a00 */
[----:B-1----:R-:W2:Y:S01]  /*620a0*/  LDL.LU.64 R218, [R1+0x83c8] ;  /* 0x0083c80001da7983 */ /* 0x002ea20000300a00 */
[----:B---3--:R-:W-:-:S05]  /*620b0*/  IMAD.WIDE R200, R244, 0x4, R200 ;  /* 0x00000004f4c87825 */ /* 0x008fca00078e02c8 */
[----:B------:R1:W-:Y:S01]  /*620c0*/  STL.64 [R1+0x3b58], R200 ;  /* 0x003b58c801007387 */ /* 0x0003e20000100a00 */
[----:B------:R-:W-:-:S03]  /*620d0*/  IMAD.WIDE R2, R244, 0x4, R2 ;  /* 0x00000004f4027825 */ /* 0x000fc600078e0202 */
[----:B-1----:R-:W3:Y:S04]  /*620e0*/  LDL.LU.64 R200, [R1+0x4988] ;  /* 0x0049880001c87983 */ /* 0x002ee80000300a00 */
[----:B------:R4:W-:Y:S02]  /*620f0*/  STL.64 [R1+0x3b50], R2 ;  /* 0x003b500201007387 */ /* 0x0009e40000100a00 */
[C---:B----4-:R-:W-:Y:S02]  /*62100*/  IMAD.WIDE R2, R244.reuse, 0x4, R232 ;  /* 0x00000004f4027825 */ /* 0x050fe400078e02e8 */
[----:B------:R-:W4:Y:S02]  /*62110*/  LDL.LU.64 R232, [R1+0x3da8] ;  /* 0x003da80001e87983 */ /* 0x000f240000300a00 */
[----:B------:R-:W-:-:S02]  /*62120*/  IMAD.WIDE R188, R244, 0x4, R188 ;  /* 0x00000004f4bc7825 */ /* 0x000fc400078e02bc */
[----:B------:R1:W-:Y:S04]  /*62130*/  STL.64 [R1+0x3b48], R2 ;  /* 0x003b480201007387 */ /* 0x0003e80000100a00 */
[----:B-1----:R-:W2:Y:S04]  /*62140*/  LDL.LU.64 R2, [R1+0x4980] ;  /* 0x0049800001027983 */ /* 0x002ea80000300a00 */
[----:B------:R1:W-:Y:S01]  /*62150*/  STL.64 [R1+0x3b40], R188 ;  /* 0x003b40bc01007387 */ /* 0x0003e20000100a00 */
[----:B------:R-:W-:-:S03]  /*62160*/  IMAD.WIDE R248, R244, 0x4, R248 ;  /* 0x00000004f4f87825 */ /* 0x000fc600078e02f8 */
[----:B-1----:R-:W3:Y:S04]  /*62170*/  LDL.LU.64 R188, [R1+0x4378] ;  /* 0x0043780001bc7983 */ /* 0x002ee80000300a00 */
[----:B------:R1:W-:Y:S01]  /*62180*/  STL.64 [R1+0x3b38], R248 ;  /* 0x003b38f801007387 */ /* 0x0003e20000100a00 */
[----:B------:R-:W-:-:S03]  /*62190*/  IMAD.WIDE R220, R244, 0x4, R220 ;  /* 0x00000004f4dc7825 */ /* 0x000fc600078e02dc */
[----:B-1----:R-:W3:Y:S01]  /*621a0*/  LDL.LU.64 R248, [R1+0x3d98] ;  /* 0x003d980001f87983 */ /* 0x002ee20000300a00 */
[----:B------:R-:W-:-:S03]  /*621b0*/  IMAD.WIDE R222, R244, 0x4, R222 ;  /* 0x00000004f4de7825 */ /* 0x000fc600078e02de */
[----:B------:R1:W-:Y:S04]  /*621c0*/  STL.64 [R1+0x3b30], R220 ;  /* 0x003b30dc01007387 */ /* 0x0003e80000100a00 */
[----:B-1----:R-:W3:Y:S01]  /*621d0*/  LDL.LU.64 R220, [R1+0x83c0] ;  /* 0x0083c00001dc7983 */ /* 0x002ee20000300a00 */
[----:B------:R-:W-:-:S03]  /*621e0*/  IMAD.WIDE R224, R244, 0x4, R224 ;  /* 0x00000004f4e07825 */ /* 0x000fc600078e02e0 */
[----:B------:R1:W-:Y:S01]  /*621f0*/  STL.64 [R1+0x3b28], R222 ;  /* 0x003b28de01007387 */ /* 0x0003e20000100a00 */
[----:B------:R-:W-:-:S04]  /*62200*/  IMAD.WIDE R226, R244, 0x4, R226 ;  /* 0x00000004f4e27825 */ /* 0x000fc800078e02e2 */
[C---:B------:R-:W-:Y:S01]  /*62210*/  IMAD.WIDE R228, R244.reuse, 0x4, R228 ;  /* 0x00000004f4e47825 */ /* 0x040fe200078e02e4 */
[----:B-1----:R-:W3:Y:S03]  /*62220*/  LDL.LU.64 R222, [R1+0x83b8] ;  /* 0x0083b80001de7983 */ /* 0x002ee60000300a00 */
[C---:B------:R-:W-:Y:S01]  /*62230*/  IMAD.WIDE R230, R244.reuse, 0x4, R230 ;  /* 0x00000004f4e67825 */ /* 0x040fe200078e02e6 */
[----:B------:R1:W-:Y:S03]  /*62240*/  STL.64 [R1+0x3b20], R224 ;  /* 0x003b20e001007387 */ /* 0x0003e60000100a00 */
[----:B------:R-:W-:-:S04]  /*62250*/  IMAD.WIDE R202, R244, 0x4, R202 ;  /* 0x00000004f4ca7825 */ /* 0x000fc800078e02ca */
[C---:B------:R-:W-:Y:S01]  /*62260*/  IMAD.WIDE R234, R244.reuse, 0x4, R234 ;  /* 0x00000004f4ea7825 */ /* 0x040fe200078e02ea */
[----:B-1----:R-:W3:Y:S04]  /*62270*/  LDL.LU.64 R224, [R1+0x83b0] ;  /* 0x0083b00001e07983 */ /* 0x002ee80000300a00 */
[----:B------:R1:W-:Y:S01]  /*62280*/  STL.64 [R1+0x3b18], R226 ;  /* 0x003b18e201007387 */ /* 0x0003e20000100a00 */
[----:B------:R-:W-:-:S04]  /*62290*/  IMAD.WIDE R236, R244, 0x4, R236 ;  /* 0x00000004f4ec7825 */ /* 0x000fc800078e02ec */
[C---:B------:R-:W-:Y:S01]  /*622a0*/  IMAD.WIDE R238, R244.reuse, 0x4, R238 ;  /* 0x00000004f4ee7825 */ /* 0x040fe200078e02ee */
[----:B-1----:R-:W3:Y:S04]  /*622b0*/  LDL.LU.64 R226, [R1+0x83a8] ;  /* 0x0083a80001e27983 */ /* 0x002ee80000300a00 */
[----:B------:R1:W-:Y:S01]  /*622c0*/  STL.64 [R1+0x3b10], R228 ;  /* 0x003b10e401007387 */ /* 0x0003e20000100a00 */
[----:B------:R-:W-:-:S03]  /*622d0*/  IMAD.WIDE R240, R244, 0x4, R240 ;  /* 0x00000004f4f07825 */ /* 0x000fc600078e02f0 */
        /* <DEDUP_REMOVED lines=30> */
[----:B-1----:R-:W3:Y:S01]  /*624c0*/  LDL.LU.64 R206, [R1+0x8340] ;  /* 0x0083400001ce7983 */ /* 0x002ee20000300a00 */
[----:B--2---:R-:W-:-:S04]  /*624d0*/  IMAD.WIDE R204, R244, 0x4, R204 ;  /* 0x00000004f4cc7825 */ /* 0x004fc800078e02cc */
[----:B---3--:R-:W-:-:S05]  /*624e0*/  IMAD.WIDE R206, R244, 0x4, R206 ;  /* 0x00000004f4ce7825 */ /* 0x008fca00078e02ce */
[----:B------:R1:W-:Y:S04]  /*624f0*/  STL.64 [R1+0x3aa8], R206 ;  /* 0x003aa8ce01007387 */ /* 0x0003e80000100a00 */
[----:B-1----:R-:W2:Y:S04]  /*62500*/  LDL.LU.64 R206, [R1+0x4a78] ;  /* 0x004a780001ce7983 */ /* 0x002ea80000300a00 */
[----:B------:R1:W-:Y:S04]  /*62510*/  STL.64 [R1+0x3aa0], R204 ;  /* 0x003aa0cc01007387 */ /* 0x0003e80000100a00 */
[----:B-1----:R-:W3:Y:S01]  /*62520*/  LDL.LU.64 R204, [R1+0x8338] ;  /* 0x0083380001cc7983 */ /* 0x002ee20000300a00 */
        /* <DEDUP_REMOVED lines=19> */
[----:B--2---:R1:W-:Y:S03]  /*62660*/  LDGSTS.E [R0+0x31e00], desc[UR74][R206.64], P5 ;  /* 0x31e00000ce007fae */ /* 0x0043e6000a9a104a */
[----:B---3--:R-:W-:-:S05]  /*62670*/  IMAD.WIDE R204, R244, 0x4, R204 ;  /* 0x00000004f4cc7825 */ /* 0x008fca00078e02cc */
[----:B------:R2:W-:Y:S04]  /*62680*/  STL.64 [R1+0x3a98], R204 ;  /* 0x003a98cc01007387 */ /* 0x0005e80000100a00 */
[----:B--2---:R-:W2:Y:S04]  /*62690*/  LDL.LU.64 R204, [R1+0x4468] ;  /* 0x0044680001cc7983 */ /* 0x004ea80000300a00 */
[----:B------:R3:W-:Y:S04]  /*626a0*/  STL.64 [R1+0x3a90], R200 ;  /* 0x003a90c801007387 */ /* 0x0007e80000100a00 */
[----:B---3--:R-:W3:Y:S01]  /*626b0*/  LDL.LU.64 R200, [R1+0x8330] ;  /* 0x0083300001c87983 */ /* 0x008ee20000300a00 */
[----:B-1----:R-:W-:-:S03]  /*626c0*/  IMAD.WIDE R206, R244, 0x4, R206 ;  /* 0x00000004f4ce7825 */ /* 0x002fc600078e02ce */
[----:B--2---:R1:W-:Y:S01]  /*626d0*/  LDGSTS.E [R0+0x31e80], desc[UR74][R204.64], P0 ;  /* 0x31e80000cc007fae */ /* 0x0043e200081a104a */
        /* <DEDUP_REMOVED lines=11> */
[----:B---3--:R-:W3:Y:S04]  /*62790*/  LDL.LU.64 R2, [R1+0x8320] ;  /* 0x0083200001027983 */ /* 0x008ee80000300a00 */
[----:B------:R4:W-:Y:S04]  /*627a0*/  STL.64 [R1+0x3a68], R188 ;  /* 0x003a68bc01007387 */ /* 0x0009e80000100a00 */
[----:B----4-:R-:W4:Y:S04]  /*627b0*/  LDL.LU.64 R188, [R1+0x8318] ;  /* 0x0083180001bc7983 */ /* 0x010f280000300a00 */
[----:B------:R1:W-:Y:S04]  /*627c0*/  STL.64 [R1+0x3a60], R248 ;  /* 0x003a60f801007387 */ /* 0x0003e80000100a00 */
[----:B-1----:R-:W4:Y:S01]  /*627d0*/  LDL.LU.64 R248, [R1+0x8310] ;  /* 0x0083100001f87983 */ /* 0x002f220000300a00 */
[----:B------:R-:W-:-:S03]  /*627e0*/  IMAD.WIDE R200, R244, 0x4, R200 ;  /* 0x00000004f4c87825 */ /* 0x000fc600078e02c8 */
[----:B--2---:R1:W-:Y:S01]  /*627f0*/  LDGSTS.E [R0+0x31f80], desc[UR74][R232.64], P3 ;  /* 0x31f80000e8007fae */ /* 0x0043e200099a104a */
[----:B---3--:R-:W-:-:S04]  /*62800*/  IMAD.WIDE R2, R244, 0x4, R2 ;  /* 0x00000004f4027825 */ /* 0x008fc800078e0202 */
[----:B----4-:R-:W-:-:S04]  /*62810*/  IMAD.WIDE R188, R244, 0x4, R188 ;  /* 0x00000004f4bc7825 */ /* 0x010fc800078e02bc */
[----:B------:R-:W-:-:S05]  /*62820*/  IMAD.WIDE R248, R244, 0x4, R248 ;  /* 0x00000004f4f87825 */ /* 0x000fca00078e02f8 */
[----:B------:R2:W-:Y:S04]  /*62830*/  STL.64 [R1+0x3a58], R248 ;  /* 0x003a58f801007387 */ /* 0x0005e80000100a00 */
[----:B--2---:R-:W2:Y:S04]  /*62840*/  LDL.LU.64 R248, [R1+0x8308] ;  /* 0x0083080001f87983 */ /* 0x004ea80000300a00 */
[----:B------:R3:W-:Y:S04]  /*62850*/  STL.64 [R1+0x3a50], R188 ;  /* 0x003a50bc01007387 */ /* 0x0007e80000100a00 */
[----:B---3--:R-:W3:Y:S04]  /*62860*/  LDL.LU.64 R188, [R1+0x4a60] ;  /* 0x004a600001bc7983 */ /* 0x008ee80000300a00 */
[----:B------:R4:W-:Y:S04]  /*62870*/  STL.64 [R1+0x3a48], R2 ;  /* 0x003a480201007387 */ /* 0x0009e80000100a00 */
[----:B----4-:R-:W4:Y:S04]  /*62880*/  LDL.LU.64 R2, [R1+0x8300] ;  /* 0x0083000001027983 */ /* 0x010f280000300a00 */
        /* <DEDUP_REMOVED lines=36> */
[----:B---3--:R3:W-:Y:S04]  /*62ad0*/  LDGSTS.E [R0+0x32e00], desc[UR74][R188.64], P5 ;  /* 0x32e00000bc007fae */ /* 0x0087e8000a9a104a */
[----:B-1----:R-:W4:Y:S01]  /*62ae0*/  LDL.LU.64 R224, [R1+0x82a8] ;  /* 0x0082a80001e07983 */ /* 0x002f220000300a00 */
[----:B---3--:R-:W-:-:S05]  /*62af0*/  IMAD.WIDE R188, R244, 0x4, R188 ;  /* 0x00000004f4bc7825 */ /* 0x008fca00078e02bc */
[----:B------:R1:W-:Y:S04]  /*62b00*/  STL.64 [R1+0x39b0], R188 ;  /* 0x0039b0bc01007387 */ /* 0x0003e80000100a00 */
[----:B-1----:R-:W3:Y:S04]  /*62b10*/  LDL.LU.64 R188, [R1+0x4a30] ;  /* 0x004a300001bc7983 */ /* 0x002ee80000300a00 */
[----:B--2---:R1:W-:Y:S02]  /*62b20*/  LDGSTS.E [R0+0x32e80], desc[UR74][R184.64], P0 ;  /* 0x32e80000b8007fae */ /* 0x0043e400081a104a */
[----:B-1----:R-:W-:-:S05]  /*62b30*/  IMAD.WIDE R184, R244, 0x4, R184 ;  /* 0x00000004f4b87825 */ /* 0x002fca00078e02b8 */
[----:B------:R1:W-:Y:S04]  /*62b40*/  STL.64 [R1+0x39a8], R184 ;  /* 0x0039a8b801007387 */ /* 0x0003e80000100a00 */
[----:B-1----:R-:W2:Y:S04]  /*62b50*/  LDL.LU.64 R184, [R1+0x4420] ;  /* 0x0044200001b87983 */ /* 0x002ea80000300a00 */
[----:B----4-:R1:W-:Y:S02]  /*62b60*/  LDGSTS.E [R0+0x32f00], desc[UR74][R210.64], P1 ;  /* 0x32f00000d2007fae */ /* 0x0103e400089a104a */
[----:B-1----:R-:W-:-:S05]  /*62b70*/  IMAD.WIDE R210, R244, 0x4, R210 ;  /* 0x00000004f4d27825 */ /* 0x002fca00078e02d2 */
[----:B------:R1:W-:Y:S04]  /*62b80*/  STL.64 [R1+0x39a0], R210 ;  /* 0x0039a0d201007387 */ /* 0x0003e80000100a00 */
[----:B-1----:R-:W4:Y:S04]  /*62b90*/  LDL.LU.64 R210, [R1+0x3e20] ;  /* 0x003e200001d27983 */ /* 0x002f280000300a00 */
[----:B------:R1:W-:Y:S02]  /*62ba0*/  LDGSTS.E [R0+0x32f80], desc[UR74][R208.64], P3 ;  /* 0x32f80000d0007fae */ /* 0x0003e400099a104a */
[----:B-1----:R-:W-:-:S05]  /*62bb0*/  IMAD.WIDE R208, R244, 0x4, R208 ;  /* 0x00000004f4d07825 */ /* 0x002fca00078e02d0 */
        /* <DEDUP_REMOVED lines=8> */
[----:B------:R1:W-:Y:S04]  /*62c40*/  STL.64 [R1+0x3988], R220 ;  /* 0x003988dc01007387 */ /* 0x0003e80000100a00 */
[----:B-1----:R-:W4:Y:S04]  /*62c50*/  LDL.LU.64 R220, [R1+0x8298] ;  /* 0x0082980001dc7983 */ /* 0x002f280000300a00 */
[----:B------:R1:W-:Y:S04]  /*62c60*/  STL.64 [R1+0x3980], R218 ;  /* 0x003980da01007387 */ /* 0x0003e80000100a00 */
[----:B------:R1:W-:Y:S04]  /*62c70*/  LDGSTS.E [R0+0x33e00], desc[UR74][R202.64], P5 ;  /* 0x33e00000ca007fae */ /* 0x0003e8000a9a104a */
[----:B-1----:R-:W4:Y:S04]  /*62c80*/  LDL.LU.64 R218, [R1+0x8290] ;  /* 0x0082900001da7983 */ /* 0x002f280000300a00 */
[----:B------:R1:W-:Y:S01]  /*62c90*/  STL.64 [R1+0x3978], R216 ;  /* 0x003978d801007387 */ /* 0x0003e20000100a00 */
[----:B------:R-:W-:-:S03]  /*62ca0*/  IMAD.WIDE R202, R244, 0x4, R202 ;  /* 0x00000004f4ca7825 */ /* 0x000fc600078e02ca */
[----:B------:R-:W-:Y:S04]  /*62cb0*/  LDGSTS.E [R0+0x33e80], desc[UR74][R206.64], P0 ;  /* 0x33e80000ce007fae */ /* 0x000fe800081a104a */
[----:B-1----:R-:W4:Y:S04]  /*62cc0*/  LDL.LU.64 R216, [R1+0x8288] ;  /* 0x0082880001d87983 */ /* 0x002f280000300a00 */
[----:B------:R1:W-:Y:S01]  /*62cd0*/  STL.64 [R1+0x3970], R202 ;  /* 0x003970ca01007387 */ /* 0x0003e20000100a00 */
[----:B------:R-:W-:-:S03]  /*62ce0*/  IMAD.WIDE R214, R244, 0x4, R214 ;  /* 0x00000004f4d67825 */ /* 0x000fc600078e02d6 */
[----:B------:R-:W-:Y:S01]  /*62cf0*/  LDGSTS.E [R0+0x33f00], desc[UR74][R204.64], P1 ;  /* 0x33f00000cc007fae */ /* 0x000fe200089a104a */
[----:B-1----:R-:W-:-:S03]  /*62d00*/  IMAD.WIDE R202, R244, 0x4, R206 ;  /* 0x00000004f4ca7825 */ /* 0x002fc600078e02ce */
[----:B------:R-:W4:Y:S04]  /*62d10*/  LDL.LU.64 R206, [R1+0x4a18] ;  /* 0x004a180001ce7983 */ /* 0x000f280000300a00 */
[----:B------:R1:W-:Y:S01]  /*62d20*/  STL.64 [R1+0x3968], R202 ;  /* 0x003968ca01007387 */ /* 0x0003e20000100a00 */
[----:B------:R-:W-:-:S03]  /*62d30*/  IMAD.WIDE R212, R244, 0x4, R212 ;  /* 0x00000004f4d47825 */ /* 0x000fc600078e02d4 */
[----:B------:R1:W-:Y:S02]  /*62d40*/  LDGSTS.E [R0+0x33f80], desc[UR74][R200.64], P3 ;  /* 0x33f80000c8007fae */ /* 0x0003e400099a104a */
[C---:B-1----:R-:W-:Y:S02]  /*62d50*/  IMAD.WIDE R202, R244.reuse, 0x4, R204 ;  /* 0x00000004f4ca7825 */ /* 0x042fe400078e02cc */
[----:B------:R-:W4:Y:S02]  /*62d60*/  LDL.LU.64 R204, [R1+0x4408] ;  /* 0x0044080001cc7983 */ /* 0x000f240000300a00 */
[C---:B------:R-:W-:Y:S02]  /*62d70*/  IMAD.WIDE R200, R244.reuse, 0x4, R200 ;  /* 0x00000004f4c87825 */ /* 0x040fe400078e02c8 */
[----:B------:R1:W-:Y:S02]  /*62d80*/  STL.64 [R1+0x3960], R202 ;  /* 0x003960ca01007387 */ /* 0x0003e40000100a00 */
[----:B------:R-:W-:-:S02]  /*62d90*/  IMAD.WIDE R186, R244, 0x4, R186 ;  /* 0x00000004f4ba7825 */ /* 0x000fc400078e02ba */
[----:B-1----:R-:W4:Y:S04]  /*62da0*/  LDL.LU.64 R202, [R1+0x3e10] ;  /* 0x003e100001ca7983 */ /* 0x002f280000300a00 */
[----:B------:R1:W-:Y:S04]  /*62db0*/  STL.64 [R1+0x3958], R200 ;  /* 0x003958c801007387 */ /* 0x0003e80000100a00 */
[----:B-1----:R-:W4:Y:S04]  /*62dc0*/  LDL.LU.64 R200, [R1+0x4e8] ;  /* 0x0004e80001c87983 */ /* 0x002f280000300a00 */
[----:B------:R1:W-:Y:S04]  /*62dd0*/  STL.64 [R1+0x3950], R214 ;  /* 0x003950d601007387 */ /* 0x0003e80000100a00 */
[----:B-1----:R-:W4:Y:S04]  /*62de0*/  LDL.LU.64 R214, [R1+0x8280] ;  /* 0x0082800001d67983 */ /* 0x002f280000300a00 */
[----:B------:R1:W-:Y:S04]  /*62df0*/  STL.64 [R1+0x3948], R212 ;  /* 0x003948d401007387 */ /* 0x0003e80000100a00 */
[----:B-1----:R-:W4:Y:S04]  /*62e00*/  LDL.LU.64 R212, [R1+0x8278] ;  /* 0x0082780001d47983 */ /* 0x002f280000300a00 */
[----:B------:R1:W-:Y:S02]  /*62e10*/  STL.64 [R1+0x3940], R186 ;  /* 0x003940ba01007387 */ /* 0x0003e40000100a00 */
[----:B-1----:R-:W-:-:S02]  /*62e20*/  IMAD.WIDE R186, R244, 0x4, R190 ;  /* 0x00000004f4ba7825 */ /* 0x002fc400078e02be */
[----:B------:R-:W4:Y:S04]  /*62e30*/  LDL.LU.64 R190, [R1+0x4a00] ;  /* 0x004a000001be7983 */ /* 0x000f280000300a00 */
[----:B------:R1:W-:Y:S04]  /*62e40*/  STL.64 [R1+0x3938], R186 ;  /* 0x003938ba01007387 */ /* 0x0003e80000100a00 */
[----:B---3--:R-:W-:Y:S01]  /*62e50*/  LDGSTS.E [R0+0x34e00], desc[UR74][R188.64], P5 ;  /* 0x34e00000bc007fae */ /* 0x008fe2000a9a104a */
[----:B-1----:R-:W-:-:S03]  /*62e60*/  IMAD.WIDE R186, R244, 0x4, R188 ;  /* 0x00000004f4ba7825 */ /* 0x002fc600078e02bc */
[----:B------:R-:W3:Y:S04]  /*62e70*/  LDL.LU.64 R188, [R1+0x43f0] ;  /* 0x0043f00001bc7983 */ /* 0x000ee80000300a00 */
[----:B------:R1:W-:Y:S01]  /*62e80*/  STL.64 [R1+0x3930], R186 ;  /* 0x003930ba01007387 */ /* 0x0003e20000100a00 */
[----:B------:R-:W-:-:S03]  /*62e90*/  IMAD.WIDE R174, R244, 0x4, R174 ;  /* 0x00000004f4ae7825 */ /* 0x000fc600078e02ae */
[----:B-1----:R-:W3:Y:S04]  /*62ea0*/  LDL.LU.64 R186, [R1+0x3e00] ;  /* 0x003e000001ba7983 */ /* 0x002ee80000300a00 */
[----:B--2---:R1:W-:Y:S02]  /*62eb0*/  LDGSTS.E [R0+0x34e80], desc[UR74][R184.64], P0 ;  /* 0x34e80000b8007fae */ /* 0x0043e400081a104a */
[----:B-1----:R-:W-:-:S05]  /*62ec0*/  IMAD.WIDE R184, R244, 0x4, R184 ;  /* 0x00000004f4b87825 */ /* 0x002fca00078e02b8 */
[----:B------:R1:W-:Y:S01]  /*62ed0*/  STL.64 [R1+0x3928], R184 ;  /* 0x003928b801007387 */ /* 0x0003e20000100a00 */
[----:B------:R-:W-:-:S03]  /*62ee0*/  IMAD.WIDE R172, R244, 0x4, R172 ;  /* 0x00000004f4ac7825 */ /* 0x000fc600078e02ac */
[----:B-1----:R-:W2:Y:S04]  /*62ef0*/  LDL.LU.64 R184, [R1+0x4d8] ;  /* 0x0004d80001b87983 */ /* 0x002ea80000300a00 */
[----:B----4-:R1:W-:Y:S01]  /*62f00*/  LDGSTS.E [R0+0x34f00], desc[UR74][R210.64], P1 ;  /* 0x34f00000d2007fae */ /* 0x0103e200089a104a */
[----:B------:R-:W-:-:S04]  /*62f10*/  IMAD.WIDE R170, R244, 0x4, R170 ;  /* 0x00000004f4aa7825 */ /* 0x000fc800078e02aa */
[----:B-1----:R-:W-:-:S05]  /*62f20*/  IMAD.WIDE R210, R244, 0x4, R210 ;  /* 0x00000004f4d27825 */ /* 0x002fca00078e02d2 */
[----:B------:R1:W-:Y:S01]  /*62f30*/  STL.64 [R1+0x3920], R210 ;  /* 0x003920d201007387 */ /* 0x0003e20000100a00 */
[----:B------:R-:W-:-:S03]  /*62f40*/  IMAD.WIDE R168, R244, 0x4, R168 ;  /* 0x00000004f4a87825 */ /* 0x000fc600078e02a8 */
[----:B-1----:R-:W4:Y:S04]  /*62f50*/  LDL.LU.64 R210, [R1+0x8270] ;  /* 0x0082700001d27983 */ /* 0x002f280000300a00 */
[----:B------:R1:W-:Y:S02]  /*62f60*/  LDGSTS.E [R0+0x34f80], desc[UR74][R208.64], P3 ;  /* 0x34f80000d0007fae */ /* 0x0003e400099a104a */
[----:B-1----:R-:W-:-:S05]  /*62f70*/  IMAD.WIDE R208, R244, 0x4, R208 ;  /* 0x00000004f4d07825 */ /* 0x002fca00078e02d0 */
        /* <DEDUP_REMOVED lines=9> */
[----:B------:R1:W-:Y:S04]  /*63010*/  LDGSTS.E [R0+0x35e00], desc[UR74][R206.64], P5 ;  /* 0x35e00000ce007fae */ /* 0x0003e8000a9a104a */
[----:B-1----:R-:W4:Y:S01]  /*63020*/  LDL.LU.64 R168, [R1+0x4c8] ;  /* 0x0004c80001a87983 */ /* 0x002f220000300a00 */
[----:B------:R-:W-:-:S03]  /*63030*/  IMAD.WIDE R206, R244, 0x4, R206 ;  /* 0x00000004f4ce7825 */ /* 0x000fc600078e02ce */
[----:B------:R1:W-:Y:S01]  /*63040*/  LDGSTS.E [R0+0x35e80], desc[UR74][R204.64], P0 ;  /* 0x35e80000cc007fae */ /* 0x0003e200081a104a */
[----:B------:R-:W-:-:S03]  /*63050*/  IMAD.WIDE R198, R244, 0x4, R198 ;  /* 0x00000004f4c67825 */ /* 0x000fc600078e02c6 */
[----:B------:R1:W-:Y:S02]  /*63060*/  STL.64 [R1+0x38f0], R206 ;  /* 0x0038f0ce01007387 */ /* 0x0003e40000100a00 */
[C---:B-1----:R-:W-:Y:S02]  /*63070*/  IMAD.WIDE R204, R244.reuse, 0x4, R204 ;  /* 0x00000004f4cc7825 */ /* 0x042fe400078e02cc */
[----:B------:R-:W4:Y:S04]  /*63080*/  LDL.LU.64 R206, [R1+0x8260] ;  /* 0x0082600001ce7983 */ /* 0x000f280000300a00 */
[----:B------:R1:W-:Y:S01]  /*63090*/  LDGSTS.E [R0+0x35f00], desc[UR74][R202.64], P1 ;  /* 0x35f00000ca007fae */ /* 0x0003e200089a104a */
[----:B------:R-:W-:-:S03]  /*630a0*/  IMAD.WIDE R196, R244, 0x4, R196 ;  /* 0x00000004f4c47825 */ /* 0x000fc600078e02c4 */
[----:B------:R1:W-:Y:S02]  /*630b0*/  STL.64 [R1+0x38e8], R204 ;  /* 0x0038e8cc01007387 */ /* 0x0003e40000100a00 */
[C---:B-1----:R-:W-:Y:S02]  /*630c0*/  IMAD.WIDE R202, R244.reuse, 0x4, R202 ;  /* 0x00000004f4ca7825 */ /* 0x042fe400078e02ca */
[----:B------:R1:W-:Y:S04]  /*630d0*/  LDGSTS.E [R0+0x35f80], desc[UR74][R200.64], P3 ;  /* 0x35f80000c8007fae */ /* 0x0003e800099a104a */
[----:B------:R-:W4:Y:S01]  /*630e0*/  LDL.LU.64 R204, [R1+0x8258] ;  /* 0x0082580001cc7983 */ /* 0x000f220000300a00 */
[----:B------:R-:W-:-:S03]  /*630f0*/  IMAD.WIDE R194, R244, 0x4, R194 ;  /* 0x00000004f4c27825 */ /* 0x000fc600078e02c2 */
[----:B------:R1:W-:Y:S02]  /*63100*/  STL.64 [R1+0x38e0], R202 ;  /* 0x0038e0ca01007387 */ /* 0x0003e40000100a00 */
[----:B-1----:R-:W-:-:S04]  /*63110*/  IMAD.WIDE R200, R244, 0x4, R200 ;  /* 0x00000004f4c87825 */ /* 0x002fc800078e02c8 */
[C---:B------:R-:W-:Y:S01]  /*63120*/  IMAD.WIDE R192, R244.reuse, 0x4, R192 ;  /* 0x00000004f4c07825 */ /* 0x040fe200078e02c0 */
[----:B------:R-:W4:Y:S04]  /*63130*/  LDL.LU.64 R202, [R1+0x8250] ;  /* 0x0082500001ca7983 */ /* 0x000f280000300a00 */
[----:B------:R1:W-:Y:S04]  /*63140*/  STL.64 [R1+0x38d8], R200 ;  /* 0x0038d8c801007387 */ /* 0x0003e80000100a00 */
[----:B-1----:R-:W4:Y:S04]  /*63150*/  LDL.LU.64 R200, [R1+0x8248] ;  /* 0x0082480001c87983 */ /* 0x002f280000300a00 */
[----:B------:R1:W-:Y:S01]  /*63160*/  STL.64 [R1+0x38d0], R198 ;  /* 0x0038d0c601007387 */ /* 0x0003e20000100a00 */
[----:B------:R-:W-:-:S03]  /*63170*/  IMAD.WIDE R182, R244, 0x4, R182 ;  /* 0x00000004f4b67825 */ /* 0x000fc600078e02b6 */
[----:B------:R1:W-:Y:S04]  /*63180*/  LDGSTS.E [R0+0x36e00], desc[UR74][R190.64], P5 ;  /* 0x36e00000be007fae */ /* 0x0003e8000a9a104a */
[----:B-1----:R-:W4:Y:S04]  /*63190*/  LDL.LU.64 R198, [R1+0x8240] ;  /* 0x0082400001c67983 */ /* 0x002f280000300a00 */
[----:B------:R1:W-:Y:S01]  /*631a0*/  STL.64 [R1+0x38c8], R196 ;  /* 0x0038c8c401007387 */ /* 0x0003e20000100a00 */
[----:B------:R-:W-:-:S03]  /*631b0*/  IMAD.WIDE R190, R244, 0x4, R190 ;  /* 0x00000004f4be7825 */ /* 0x000fc600078e02be */
[----:B-1----:R-:W4:Y:S04]  /*631c0*/  LDL.LU.64 R196, [R1+0x8238] ;  /* 0x0082380001c47983 */ /* 0x002f280000300a00 */
[----:B------:R1:W-:Y:S04]  /*631d0*/  STL.64 [R1+0x38c0], R194 ;  /* 0x0038c0c201007387 */ /* 0x0003e80000100a00 */
[----:B---3--:R3:W-:Y:S04]  /*631e0*/  LDGSTS.E [R0+0x36e80], desc[UR74][R188.64], P0 ;  /* 0x36e80000bc007fae */ /* 0x0087e800081a104a */
[----:B-1----:R-:W4:Y:S01]  /*631f0*/  LDL.LU.64 R194, [R1+0x8230] ;  /* 0x0082300001c27983 */ /* 0x002f220000300a00 */
[----:B---3--:R-:W-:-:S03]  /*63200*/  IMAD.WIDE R188, R244, 0x4, R188 ;  /* 0x00000004f4bc7825 */ /* 0x008fc600078e02bc */
[----:B------:R1:W-:Y:S04]  /*63210*/  STL.64 [R1+0x38b8], R192 ;  /* 0x0038b8c001007387 */ /* 0x0003e80000100a00 */
[----:B------:R3:W-:Y:S01]  /*63220*/  LDGSTS.E [R0+0x36f00], desc[UR74][R186.64], P1 ;  /* 0x36f00000ba007fae */ /* 0x0007e200089a104a */
[----:B------:R-:W-:-:S03]  /*63230*/  IMAD.WIDE R180, R244, 0x4, R180 ;  /* 0x00000004f4b47825 */ /* 0x000fc600078e02b4 */
[----:B-1----:R-:W4:Y:S01]  /*63240*/  LDL.LU.64 R192, [R1+0x8228] ;  /* 0x0082280001c07983 */ /* 0x002f220000300a00 */
[----:B---3--:R-:W-:-:S03]  /*63250*/  IMAD.WIDE R186, R244, 0x4, R186 ;  /* 0x00000004f4ba7825 */ /* 0x008fc600078e02ba */
[----:B------:R1:W-:Y:S01]  /*63260*/  STL.64 [R1+0x38b0], R190 ;  /* 0x0038b0be01007387 */ /* 0x0003e20000100a00 */
[----:B------:R-:W-:-:S03]  /*63270*/  IMAD.WIDE R178, R244, 0x4, R178 ;  /* 0x00000004f4b27825 */ /* 0x000fc600078e02b2 */
[----:B-1----:R-:W3:Y:S04]  /*63280*/  LDL.LU.64 R190, [R1+0x8220] ;  /* 0x0082200001be7983 */ /* 0x002ee80000300a00 */
[----:B------:R1:W-:Y:S04]  /*63290*/  STL.64 [R1+0x38a8], R188 ;  /* 0x0038a8bc01007387 */ /* 0x0003e80000100a00 */
[----:B--2---:R2:W-:Y:S01]  /*632a0*/  LDGSTS.E [R0+0x36f80], desc[UR74][R184.64], P3 ;  /* 0x36f80000b8007fae */ /* 0x0045e200099a104a */
[----:B------:R-:W-:-:S03]  /*632b0*/  IMAD.WIDE R176, R244, 0x4, R176 ;  /* 0x00000004f4b07825 */ /* 0x000fc600078e02b0 */
[----:B-1----:R-:W3:Y:S01]  /*632c0*/  LDL.LU.64 R188, [R1+0x8218] ;  /* 0x0082180001bc7983 */ /* 0x002ee20000300a00 */
[----:B--2---:R-:W-:-:S03]  /*632d0*/  IMAD.WIDE R184, R244, 0x4, R184 ;  /* 0x00000004f4b87825 */ /* 0x004fc600078e02b8 */
[----:B------:R1:W-:Y:S04]  /*632e0*/  STL.64 [R1+0x38a0], R186 ;  /* 0x0038a0ba01007387 */ /* 0x0003e80000100a00 */
        /* <DEDUP_REMOVED lines=10> */
[----:B----4-:R4:W-:Y:S04]  /*63390*/  LDGSTS.E [R0+0x37e00], desc[UR74][R174.64], P5 ;  /* 0x37e00000ae007fae */ /* 0x0109e8000a9a104a */
[----:B-1----:R-:W2:Y:S01]  /*633a0*/  LDL.LU.64 R178, [R1+0x81f0] ;  /* 0x0081f00001b27983 */ /* 0x002ea20000300a00 */
[----:B----4-:R-:W-:-:S03]  /*633b0*/  IMAD.WIDE R174, R244, 0x4, R174 ;  /* 0x00000004f4ae7825 */ /* 0x010fc600078e02ae */
[----:B------:R1:W-:Y:S04]  /*633c0*/  STL.64 [R1+0x3878], R176 ;  /* 0x003878b001007387 */ /* 0x0003e80000100a00 */
[----:B------:R4:W-:Y:S04]  /*633d0*/  LDGSTS.E [R0+0x37e80], desc[UR74][R172.64], P0 ;  /* 0x37e80000ac007fae */ /* 0x0009e800081a104a */
[----:B-1----:R-:W2:Y:S01]  /*633e0*/  LDL.LU.64 R176, [R1+0x81e8] ;  /* 0x0081e80001b07983 */ /* 0x002ea20000300a00 */
[----:B----4-:R-:W-:-:S03]  /*633f0*/  IMAD.WIDE R172, R244, 0x4, R172 ;  /* 0x00000004f4ac7825 */ /* 0x010fc600078e02ac */
[----:B------:R1:W-:Y:S04]  /*63400*/  LDGSTS.E [R0+0x37f00], desc[UR74][R170.64], P1 ;  /* 0x37f00000aa007fae */ /* 0x0003e800089a104a */
[----:B------:R4:W-:Y:S01]  /*63410*/  STL.64 [R1+0x3870], R174 ;  /* 0x003870ae01007387 */ /* 0x0009e20000100a00 */
[----:B-1----:R-:W-:-:S03]  /*63420*/  IMAD.WIDE R170, R244, 0x4, R170 ;  /* 0x00000004f4aa7825 */ /* 0x002fc600078e02aa */
[----:B------:R1:W-:Y:S04]  /*63430*/  LDGSTS.E [R0+0x37f80], desc[UR74][R168.64], P3 ;  /* 0x37f80000a8007fae */ /* 0x0003e800099a104a */
[----:B----4-:R-:W4:Y:S04]  /*63440*/  LDL.LU.64 R174, [R1+0x81e0] ;  /* 0x0081e00001ae7983 */ /* 0x010f280000300a00 */
[----:B------:R1:W-:Y:S02]  /*63450*/  STL.64 [R1+0x3868], R172 ;  /* 0x003868ac01007387 */ /* 0x0003e40000100a00 */
[----:B-1----:R-:W-:-:S04]  /*63460*/  IMAD.WIDE R168, R244, 0x4, R168 ;  /* 0x00000004f4a87825 */ /* 0x002fc800078e02a8 */
[C---:B------:R-:W-:Y:S01]  /*63470*/  IMAD.WIDE R162, R244.reuse, 0x4, R162 ;  /* 0x00000004f4a27825 */ /* 0x040fe200078e02a2 */
[----:B------:R-:W2:Y:S04]  /*63480*/  LDL.LU.64 R172, [R1+0x81d8] ;  /* 0x0081d80001ac7983 */ /* 0x000ea80000300a00 */
[----:B------:R1:W-:Y:S01]  /*63490*/  STL.64 [R1+0x3860], R170 ;  /* 0x003860aa01007387 */ /* 0x0003e20000100a00 */
[----:B------:R-:W-:-:S04]  /*634a0*/  IMAD.WIDE R160, R244, 0x4, R160 ;  /* 0x00000004f4a07825 */ /* 0x000fc800078e02a0 */
[C---:B------:R-:W-:Y:S01]  /*634b0*/  IMAD.WIDE R158, R244.reuse, 0x4, R158 ;  /* 0x00000004f49e7825 */ /* 0x040fe200078e029e */
        /* <DEDUP_REMOVED lines=42> */
[----:B-1----:R-:W3:Y:S04]  /*63760*/  LDL.LU.64 R144, [R1+0x8168] ;  /* 0x0081680001907983 */ /* 0x002ee80000300a00 */
[----:B------:R1:W-:Y:S04]  /*63770*/  STL.64 [R1+0x37e8], R114 ;  /* 0x0037e87201007387 */ /* 0x0003e80000100a00 */
[----:B-1----:R-:W3:Y:S04]  /*63780*/  LDL.LU.64 R114, [R1+0x43c0] ;  /* 0x0043c00001727983 */ /* 0x002ee80000300a00 */
        /* <DEDUP_REMOVED lines=29> */
[----:B------:R1:W-:Y:S02]  /*63960*/  STL.64 [R1+0x3788], R4 ;  /* 0x0037880401007387 */ /* 0x0003e40000100a00 */
[----:B-1----:R-:W-:-:S04]  /*63970*/  IMAD.WIDE R4, R244, 0x4, R6 ;  /* 0x00000004f4047825 */ /* 0x002fc800078e0206 */
[C---:B------:R-:W-:Y:S01]  /*63980*/  IMAD.WIDE R6, R244.reuse, 0x4, R8 ;  /* 0x00000004f4067825 */ /* 0x040fe200078e0208 */
[----:B------:R1:W-:Y:S03]  /*63990*/  STL.64 [R1+0x3780], R4 ;  /* 0x0037800401007387 */ /* 0x0003e60000100a00 */
[----:B------:R-:W-:-:S04]  /*639a0*/  IMAD.WIDE R8, R244, 0x4, R110 ;  /* 0x00000004f4087825 */ /* 0x000fc800078e026e */
[C---:B-1----:R-:W-:Y:S02]  /*639b0*/  IMAD.WIDE R4, R244.reuse, 0x4, R128 ;  /* 0x00000004f4047825 */ /* 0x042fe400078e0280 */
[----:B------:R-:W4:Y:S04]  /*639c0*/  LDL.LU.64 R128, [R1+0x4390] ;  /* 0x0043900001807983 */ /* 0x000f280000300a00 */
[----:B------:R1:W-:Y:S04]  /*639d0*/  STL.64 [R1+0x3778], R6 ;  /* 0x0037780601007387 */ /* 0x0003e80000100a00 */
[----:B------:R1:W-:Y:S04]  /*639e0*/  STL.64 [R1+0x3770], R4 ;  /* 0x0037700401007387 */ /* 0x0003e80000100a00 */
[----:B------:R-:W-:Y:S01]  /*639f0*/  STL.64 [R1+0x3768], R8 ;  /* 0x0037680801007387 */ /* 0x000fe20000100a00 */
[----:B-1----:R-:W-:-:S04]  /*63a00*/  IMAD.WIDE R6, R244, 0x4, R112 ;  /* 0x00000004f4067825 */ /* 0x002fc800078e0270 */
[C---:B------:R-:W-:Y:S02]  /*63a10*/  IMAD.WIDE R4, R244.reuse, 0x4, R124 ;  /* 0x00000004f4047825 */ /* 0x040fe400078e027c */
[----:B------:R-:W4:Y:S04]  /*63a20*/  LDL.LU.64 R124, [R1+0x3db8] ;  /* 0x003db800017c7983 */ /* 0x000f280000300a00 */
[----:B------:R-:W-:Y:S04]  /*63a30*/  STL.64 [R1+0x3760], R6 ;  /* 0x0037600601007387 */ /* 0x000fe80000100a00 */
[----:B------:R1:W-:Y:S04]  /*63a40*/  STL.64 [R1+0x3758], R4 ;  /* 0x0037580401007387 */ /* 0x0003e80000100a00 */
[----:B--2---:R-:W-:Y:S01]  /*63a50*/  LDGSTS.E [R0+0x38e00], desc[UR74][R120.64], P5 ;  /* 0x38e0000078007fae */ /* 0x004fe2000a9a104a */
[----:B-1----:R-:W-:-:S03]  /*63a60*/  IMAD.WIDE R4, R244, 0x4, R120 ;  /* 0x00000004f4047825 */ /* 0x002fc600078e0278 */
[----:B------:R-:W2:Y:S04]  /*63a70*/  LDL.LU.64 R120, [R1+0x498] ;  /* 0x0004980001787983 */ /* 0x000ea80000300a00 */
[----:B------:R1:W-:Y:S01]  /*63a80*/  STL.64 [R1+0x3750], R4 ;  /* 0x0037500401007387 */ /* 0x0003e20000100a00 */
[----:B---3--:R-:W-:-:S03]  /*63a90*/  IMAD.WIDE R6, R244, 0x4, R114 ;  /* 0x00000004f4067825 */ /* 0x008fc600078e0272 */
[----:B------:R-:W-:Y:S04]  /*63aa0*/  LDGSTS.E [R0+0x38e80], desc[UR74][R114.64], P0 ;  /* 0x38e8000072007fae */ /* 0x000fe800081a104a */
[----:B------:R-:W-:Y:S04]  /*63ab0*/  STL.64 [R1+0x3748], R6 ;  /* 0x0037480601007387 */ /* 0x000fe80000100a00 */
[----:B----4-:R-:W-:Y:S01]  /*63ac0*/  LDGSTS.E [R0+0x38f00], desc[UR74][R116.64], P1 ;  /* 0x38f0000074007fae */ /* 0x010fe200089a104a */
[----:B-1----:R-:W-:-:S03]  /*63ad0*/  IMAD.WIDE R4, R244, 0x4, R116 ;  /* 0x00000004f4047825 */ /* 0x002fc600078e0274 */
[----:B------:R-:W3:Y:S04]  /*63ae0*/  LDL.LU.64 R116, [R1+0x4970] ;  /* 0x0049700001747983 */ /* 0x000ee80000300a00 */
[----:B------:R1:W-:Y:S04]  /*63af0*/  STL.64 [R1+0x3740], R4 ;  /* 0x0037400401007387 */ /* 0x0003e80000100a00 */
[----:B------:R-:W4:Y:S01]  /*63b00*/  LDL.LU.64 R112, [R1+0x4360] ;  /* 0x0043600001707983 */ /* 0x000f220000300a00 */
[----:B-1----:R-:W-:-:S03]  /*63b10*/  IMAD.WIDE R4, R244, 0x4, R118 ;  /* 0x00000004f4047825 */ /* 0x002fc600078e0276 */
[----:B------:R-:W-:Y:S04]  /*63b20*/  LDGSTS.E [R0+0x38f80], desc[UR74][R118.64], P3 ;  /* 0x38f8000076007fae */ /* 0x000fe800099a104a */
        /* <DEDUP_REMOVED lines=8> */
[----:B-1----:R-:W4:Y:S01]  /*63bb0*/  LDL.LU.64 R4, [R1+0x488] ;  /* 0x0004880001047983 */ /* 0x002f220000300a00 */
[----:B------:R-:W-:-:S03]  /*63bc0*/  IMAD.WIDE R6, R244, 0x4, R130 ;  /* 0x00000004f4067825 */ /* 0x000fc600078e0282 */
[----:B------:R-:W-:Y:S04]  /*63bd0*/  LDGSTS.E [R0+0x39f00], desc[UR74][R130.64], P1 ;  /* 0x39f0000082007fae */ /* 0x000fe800089a104a */
[----:B------:R1:W-:Y:S02]  /*63be0*/  STL.64 [R1+0x3720], R6 ;  /* 0x0037200601007387 */ /* 0x0003e40000100a00 */
[C---:B-1----:R-:W-:Y:S02]  /*63bf0*/  IMAD.WIDE R6, R244.reuse, 0x4, R134 ;  /* 0x00000004f4067825 */ /* 0x042fe400078e0286 */
[----:B------:R-:W-:Y:S04]  /*63c00*/  LDGSTS.E [R0+0x39f80], desc[UR74][R134.64], P3 ;  /* 0x39f8000086007fae */ /* 0x000fe800099a104a */
[----:B------:R-:W4:Y:S04]  /*63c10*/  LDL.LU.64 R134, [R1+0x4958] ;  /* 0x0049580001867983 */ /* 0x000f280000300a00 */
[----:B------:R1:W-:Y:S04]  /*63c20*/  STL.64 [R1+0x3718], R6 ;  /* 0x0037180601007387 */ /* 0x0003e80000100a00 */
[----:B------:R-:W-:Y:S01]  /*63c30*/  LDGSTS.E [R0+0x3ae00], desc[UR74][R132.64], P5 ;  /* 0x3ae0000084007fae */ /* 0x000fe2000a9a104a */
[----:B-1----:R-:W-:-:S03]  /*63c40*/  IMAD.WIDE R6, R244, 0x4, R132 ;  /* 0x00000004f4067825 */ /* 0x002fc600078e0284 */
[----:B------:R-:W4:Y:S04]  /*63c50*/  LDL.LU.64 R132, [R1+0x4350] ;  /* 0x0043500001847983 */ /* 0x000f280000300a00 */
[----:B------:R-:W4:Y:S04]  /*63c60*/  LDL.LU.64 R130, [R1+0x3d78] ;  /* 0x003d780001827983 */ /* 0x000f280000300a00 */
[----:B------:R1:W-:Y:S02]  /*63c70*/  STL.64 [R1+0x3710], R6 ;  /* 0x0037100601007387 */ /* 0x0003e40000100a00 */
[----:B-1----:R-:W-:-:S02]  /*63c80*/  IMAD.WIDE R6, R244, 0x4, R128 ;  /* 0x00000004f4067825 */ /* 0x002fc400078e0280 */
[----:B------:R-:W-:Y:S04]  /*63c90*/  LDGSTS.E [R0+0x3ae80], desc[UR74][R128.64], P0 ;  /* 0x3ae8000080007fae */ /* 0x000fe800081a104a */
[----:B------:R-:W4:Y:S04]  /*63ca0*/  LDL.LU.64 R128, [R1+0x478] ;  /* 0x0004780001807983 */ /* 0x000f280000300a00 */
[----:B------:R-:W4:Y:S04]  /*63cb0*/  LDL.LU.64 R126, [R1+0x4948] ;  /* 0x00494800017e7983 */ /* 0x000f280000300a00 */
[----:B------:R1:W-:Y:S04]  /*63cc0*/  STL.64 [R1+0x3708], R6 ;  /* 0x0037080601007387 */ /* 0x0003e80000100a00 */
[----:B------:R-:W-:Y:S01]  /*63cd0*/  LDGSTS.E [R0+0x3af00], desc[UR74][R124.64], P1 ;  /* 0x3af000007c007fae */ /* 0x000fe200089a104a */
[----:B-1----:R-:W-:-:S03]  /*63ce0*/  IMAD.WIDE R6, R244, 0x4, R124 ;  /* 0x00000004f4067825 */ /* 0x002fc600078e027c */
[----:B------:R-:W4:Y:S04]  /*63cf0*/  LDL.LU.64 R124, [R1+0x4340] ;  /* 0x00434000017c7983 */ /* 0x000f280000300a00 */
[----:B------:R-:W4:Y:S04]  /*63d00*/  LDL.LU.64 R122, [R1+0x3d68] ;  /* 0x003d6800017a7983 */ /* 0x000f280000300a00 */
[----:B------:R2:W-:Y:S02]  /*63d10*/  STL.64 [R1+0x3700], R6 ;  /* 0x0037000601007387 */ /* 0x0005e40000100a00 */
[----:B--2---:R-:W-:-:S02]  /*63d20*/  IMAD.WIDE R6, R244, 0x4, R120 ;  /* 0x00000004f4067825 */ /* 0x004fc400078e0278 */
[----:B------:R-:W-:Y:S04]  /*63d30*/  LDGSTS.E [R0+0x3af80], desc[UR74][R120.64], P3 ;  /* 0x3af8000078007fae */ /* 0x000fe800099a104a */
[----:B------:R-:W2:Y:S04]  /*63d40*/  LDL.LU.64 R120, [R1+0x468] ;  /* 0x0004680001787983 */ /* 0x000ea80000300a00 */
[----:B------:R-:W2:Y:S04]  /*63d50*/  LDL.LU.64 R118, [R1+0x4938] ;  /* 0x0049380001767983 */ /* 0x000ea80000300a00 */
[----:B------:R3:W-:Y:S02]  /*63d60*/  STL.64 [R1+0x36f8], R6 ;  /* 0x0036f80601007387 */ /* 0x0007e40000100a00 */
[----:B---3--:R-:W-:-:S02]  /*63d70*/  IMAD.WIDE R6, R244, 0x4, R116 ;  /* 0x00000004f4067825 */ /* 0x008fc400078e0274 */
[----:B------:R-:W-:Y:S04]  /*63d80*/  LDGSTS.E [R0+0x3be00], desc[UR74][R116.64], P5 ;  /* 0x3be0000074007fae */ /* 0x000fe8000a9a104a */
[----:B----4-:R-:W-:Y:S04]  /*63d90*/  LDGSTS.E [R0+0x3be80], desc[UR74][R112.64], P0 ;  /* 0x3be8000070007fae */ /* 0x010fe800081a104a */
[----:B------:R-:W3:Y:S04]  /*63da0*/  LDL.LU.64 R116, [R1+0x4330] ;  /* 0x0043300001747983 */ /* 0x000ee80000300a00 */
[----:B------:R-:W4:Y:S04]  /*63db0*/  LDL.LU.64 R114, [R1+0x3d58] ;  /* 0x003d580001727983 */ /* 0x000f280000300a00 */
[----:B------:R1:W-:Y:S02]  /*63dc0*/  STL.64 [R1+0x36f0], R6 ;  /* 0x0036f00601007387 */ /* 0x0003e40000100a00 */
[----:B-1----:R-:W-:-:S02]  /*63dd0*/  IMAD.WIDE R6, R244, 0x4, R112 ;  /* 0x00000004f4067825 */ /* 0x002fc400078e0270 */
[----:B------:R-:W4:Y:S04]  /*63de0*/  LDL.LU.64 R112, [R1+0x450] ;  /* 0x0004500001707983 */ /* 0x000f280000300a00 */
[----:B------:R-:W4:Y:S04]  /*63df0*/  LDL.LU.64 R110, [R1+0x4930] ;  /* 0x00493000016e7983 */ /* 0x000f280000300a00 */
[----:B------:R1:W-:Y:S02]  /*63e00*/  STL.64 [R1+0x36e8], R6 ;  /* 0x0036e80601007387 */ /* 0x0003e40000100a00 */
[----:B-1----:R-:W-:-:S02]  /*63e10*/  IMAD.WIDE R6, R244, 0x4, R8 ;  /* 0x00000004f4067825 */ /* 0x002fc400078e0208 */
[----:B------:R-:W-:Y:S04]  /*63e20*/  LDGSTS.E [R0+0x3bf00], desc[UR74][R8.64], P1 ;  /* 0x3bf0000008007fae */ /* 0x000fe800089a104a */
[----:B------:R-:W4:Y:S04]  /*63e30*/  LDL.LU.64 R8, [R1+0x4320] ;  /* 0x0043200001087983 */ /* 0x000f280000300a00 */
[----:B------:R1:W-:Y:S04]  /*63e40*/  STL.64 [R1+0x36e0], R6 ;  /* 0x0036e00601007387 */ /* 0x0003e80000100a00 */
[----:B------:R1:W-:Y:S04]  /*63e50*/  LDGSTS.E [R0+0x3bf80], desc[UR74][R4.64], P3 ;  /* 0x3bf8000004007fae */ /* 0x0003e800099a104a */
[----:B-1----:R-:W4:Y:S01]  /*63e60*/  LDL.LU.64 R6, [R1+0x3d48] ;  /* 0x003d480001067983 */ /* 0x002f220000300a00 */
[----:B------:R-:W-:-:S05]  /*63e70*/  IMAD.WIDE R4, R244, 0x4, R4 ;  /* 0x00000004f4047825 */ /* 0x000fca00078e0204 */
[----:B------:R1:W-:Y:S04]  /*63e80*/  STL.64 [R1+0x36d8], R4 ;  /* 0x0036d80401007387 */ /* 0x0003e80000100a00 */
[----:B-1----:R-:W4:Y:S04]  /*63e90*/  LDL.LU.64 R4, [R1+0x438] ;  /* 0x0004380001047983 */ /* 0x002f280000300a00 */
[----:B------:R1:W-:Y:S02]  /*63ea0*/  LDGSTS.E [R0+0x3ce00], desc[UR74][R134.64], P5 ;  /* 0x3ce0000086007fae */ /* 0x0003e4000a9a104a */
[----:B-1----:R-:W-:-:S02]  /*63eb0*/  IMAD.WIDE R134, R244, 0x4, R134 ;  /* 0x00000004f4867825 */ /* 0x002fc400078e0286 */
[----:B------:R1:W-:Y:S04]  /*63ec0*/  LDGSTS.E [R0+0x3ce80], desc[UR74][R132.64], P0 ;  /* 0x3ce8000084007fae */ /* 0x0003e800081a104a */
[----:B------:R1:W-:Y:S04]  /*63ed0*/  LDGSTS.E [R0+0x3cf00], desc[UR74][R130.64], P1 ;  /* 0x3cf0000082007fae */ /* 0x0003e800089a104a */
[----:B------:R1:W-:Y:S02]  /*63ee0*/  STL.64 [R1+0x36d0], R134 ;  /* 0x0036d08601007387 */ /* 0x0003e40000100a00 */
[----:B-1----:R-:W-:-:S04]  /*63ef0*/  IMAD.WIDE R132, R244, 0x4, R132 ;  /* 0x00000004f4847825 */ /* 0x002fc800078e0284 */
[C---:B------:R-:W-:Y:S01]  /*63f00*/  IMAD.WIDE R130, R244.reuse, 0x4, R130 ;  /* 0x00000004f4827825 */ /* 0x040fe200078e0282 */
[----:B------:R-:W4:Y:S04]  /*63f10*/  LDL.LU.64 R134, [R1+0x8140] ;  /* 0x0081400001867983 */ /* 0x000f280000300a00 */
[----:B------:R1:W-:Y:S04]  /*63f20*/  STL.64 [R1+0x36c8], R132 ;  /* 0x0036c88401007387 */ /* 0x0003e80000100a00 */
[----:B------:R1:W-:Y:S04]  /*63f30*/  LDGSTS.E [R0+0x3cf80], desc[UR74][R128.64], P3 ;  /* 0x3cf8000080007fae */ /* 0x0003e800099a104a */
[----:B------:R1:W-:Y:S04]  /*63f40*/  LDGSTS.E [R0+0x3de00], desc[UR74][R126.64], P5 ;  /* 0x3de000007e007fae */ /* 0x0003e8000a9a104a */
[----:B-1----:R-:W4:Y:S01]  /*63f50*/  LDL.LU.64 R132, [R1+0x8138] ;  /* 0x0081380001847983 */ /* 0x002f220000300a00 */
[----:B------:R-:W-:-:S03]  /*63f60*/  IMAD.WIDE R128, R244, 0x4, R128 ;  /* 0x00000004f4807825 */ /* 0x000fc600078e0280 */
[----:B------:R1:W-:Y:S01]  /*63f70*/  STL.64 [R1+0x36c0], R130 ;  /* 0x0036c08201007387 */ /* 0x0003e20000100a00 */
[----:B------:R-:W-:-:S03]  /*63f80*/  IMAD.WIDE R126, R244, 0x4, R126 ;  /* 0x00000004f47e7825 */ /* 0x000fc600078e027e */
[----:B------:R1:W-:Y:S04]  /*63f90*/  LDGSTS.E [R0+0x3de80], desc[UR74][R124.64], P0 ;  /* 0x3de800007c007fae */ /* 0x0003e800081a104a */
        /* <DEDUP_REMOVED lines=8> */
[----:B--2---:R1:W-:Y:S04]  /*64020*/  LDGSTS.E [R0+0x3df80], desc[UR74][R120.64], P3 ;  /* 0x3df8000078007fae */ /* 0x0043e800099a104a */
[----:B------:R2:W-:Y:S04]  /*64030*/  STL.64 [R1+0x36a8], R124 ;  /* 0x0036a87c01007387 */ /* 0x0005e80000100a00 */
[----:B------:R2:W-:Y:S01]  /*64040*/  LDGSTS.E [R0+0x3ee00], desc[UR74][R118.64], P5 ;  /* 0x3ee0000076007fae */ /* 0x0005e2000a9a104a */
[----:B-1----:R-:W-:-:S03]  /*64050*/  IMAD.WIDE R120, R244, 0x4, R120 ;  /* 0x00000004f4787825 */ /* 0x002fc600078e0278 */
[----:B--2---:R-:W2:Y:S01]  /*64060*/  LDL.LU.64 R124, [R1+0x8118] ;  /* 0x00811800017c7983 */ /* 0x004ea20000300a00 */
[----:B------:R-:W-:-:S03]  /*64070*/  IMAD.WIDE R118, R244, 0x4, R118 ;  /* 0x00000004f4767825 */ /* 0x000fc600078e0276 */
[----:B------:R1:W-:Y:S04]  /*64080*/  STL.64 [R1+0x36a0], R122 ;  /* 0x0036a07a01007387 */ /* 0x0003e80000100a00 */
[----:B-1----:R-:W2:Y:S04]  /*64090*/  LDL.LU.64 R122, [R1+0x8110] ;  /* 0x00811000017a7983 */ /* 0x002ea80000300a00 */
[----:B------:R1:W-:Y:S04]  /*640a0*/  STL.64 [R1+0x3698], R120 ;  /* 0x0036987801007387 */ /* 0x0003e80000100a00 */
[----:B---3--:R3:W-:Y:S04]  /*640b0*/  LDGSTS.E [R0+0x3ee80], desc[UR74][R116.64], P0 ;  /* 0x3ee8000074007fae */ /* 0x0087e800081a104a */
[----:B----4-:R4:W-:Y:S04]  /*640c0*/  LDGSTS.E [R0+0x3ef00], desc[UR74][R114.64], P1 ;  /* 0x3ef0000072007fae */ /* 0x0109e800089a104a */
[----:B-1----:R-:W2:Y:S01]  /*640d0*/  LDL.LU.64 R120, [R1+0x8108] ;  /* 0x0081080001787983 */ /* 0x002ea20000300a00 */
[----:B---3--:R-:W-:-:S03]  /*640e0*/  IMAD.WIDE R116, R244, 0x4, R116 ;  /* 0x00000004f4747825 */ /* 0x008fc600078e0274 */
[----:B------:R1:W-:Y:S01]  /*640f0*/  STL.64 [R1+0x3690], R118 ;  /* 0x0036907601007387 */ /* 0x0003e20000100a00 */
[----:B----4-:R-:W-:-:S03]  /*64100*/  IMAD.WIDE R114, R244, 0x4, R114 ;  /* 0x00000004f4727825 */ /* 0x010fc600078e0272 */
[----:B------:R3:W-:Y:S04]  /*64110*/  LDGSTS.E [R0+0x3ef80], desc[UR74][R112.64], P3 ;  /* 0x3ef8000070007fae */ /* 0x0007e800099a104a */
[----:B-1----:R-:W4:Y:S04]  /*64120*/  LDL.LU.64 R118, [R1+0x8100] ;  /* 0x0081000001767983 */ /* 0x002f280000300a00 */
[----:B------:R1:W-:Y:S01]  /*64130*/  STL.64 [R1+0x3688], R116 ;  /* 0x0036887401007387 */ /* 0x0003e20000100a00 */
[----:B---3--:R-:W-:-:S03]  /*64140*/  IMAD.WIDE R112, R244, 0x4, R112 ;  /* 0x00000004f4707825 */ /* 0x008fc600078e0270 */
[----:B------:R3:W-:Y:S04]  /*64150*/  LDGSTS.E [R0+0x3fe00], desc[UR74][R110.64], P5 ;  /* 0x3fe000006e007fae */ /* 0x0007e8000a9a104a */
[----:B-1----:R-:W2:Y:S04]  /*64160*/  LDL.LU.64 R116, [R1+0x80f8] ;  /* 0x0080f80001747983 */ /* 0x002ea80000300a00 */
[----:B------:R1:W-:Y:S01]  /*64170*/  STL.64 [R1+0x3680], R114 ;  /* 0x0036807201007387 */ /* 0x0003e20000100a00 */
[----:B---3--:R-:W-:-:S03]  /*64180*/  IMAD.WIDE R110, R244, 0x4, R110 ;  /* 0x00000004f46e7825 */ /* 0x008fc600078e026e */
[----:B-1----:R-:W3:Y:S04]  /*64190*/  LDL.LU.64 R114, [R1+0x80f0] ;  /* 0x0080f00001727983 */ /* 0x002ee80000300a00 */
[----:B------:R1:W-:Y:S04]  /*641a0*/  LDGSTS.E [R0+0x3fe80], desc[UR74][R8.64], P0 ;  /* 0x3fe8000008007fae */ /* 0x0003e800081a104a */
[----:B------:R1:W-:Y:S02]  /*641b0*/  STL.64 [R1+0x3678], R112 ;  /* 0x0036787001007387 */ /* 0x0003e40000100a00 */
[----:B-1----:R-:W-:-:S02]  /*641c0*/  IMAD.WIDE R8, R244, 0x4, R8 ;  /* 0x00000004f4087825 */ /* 0x002fc400078e0208 */
[----:B------:R1:W-:Y:S04]  /*641d0*/  LDGSTS.E [R0+0x3ff00], desc[UR74][R6.64], P1 ;  /* 0x3ff0000006007fae */ /* 0x0003e800089a104a */
[----:B------:R-:W2:Y:S04]  /*641e0*/  LDL.LU.64 R112, [R1+0x80e8] ;  /* 0x0080e80001707983 */ /* 0x000ea80000300a00 */
[----:B------:R1:W-:Y:S02]  /*641f0*/  STL.64 [R1+0x3670], R110 ;  /* 0x0036706e01007387 */ /* 0x0003e40000100a00 */
[----:B-1----:R-:W-:-:S02]  /*64200*/  IMAD.WIDE R6, R244, 0x4, R6 ;  /* 0x00000004f4067825 */ /* 0x002fc400078e0206 */
[----:B------:R-:W2:Y:S04]  /*64210*/  LDL.LU.64 R110, [R1+0x80e0] ;  /* 0x0080e000016e7983 */ /* 0x000ea80000300a00 */
[----:B------:R1:W-:Y:S04]  /*64220*/  STL.64 [R1+0x3668], R8 ;  /* 0x0036680801007387 */ /* 0x0003e80000100a00 */
[----:B------:R-:W-:Y:S04]  /*64230*/  LDGSTS.E [R0+0x3ff80], desc[UR74][R4.64], P3 ;  /* 0x3ff8000004007fae */ /* 0x000fe800099a104a */
[----:B-1----:R-:W2:Y:S04]  /*64240*/  LDL.LU.64 R8, [R1+0x80d8] ;  /* 0x0080d80001087983 */ /* 0x002ea80000300a00 */
[----:B------:R1:W-:Y:S02]  /*64250*/  STL.64 [R1+0x3660], R6 ;  /* 0x0036600601007387 */ /* 0x0003e40000100a00 */
[----:B-1----:R-:W-:-:S05]  /*64260*/  IMAD.WIDE R6, R244, 0x4, R4 ;  /* 0x00000004f4067825 */ /* 0x002fca00078e0204 */
[----:B------:R1:W-:Y:S04]  /*64270*/  STL.64 [R1+0x1f78], R6 ;  /* 0x001f780601007387 */ /* 0x0003e80000100a00 */
[----:B-1----:R-:W2:Y:S04]  /*64280*/  LDL.LU.64 R6, [R1+0x80d0] ;  /* 0x0080d00001067983 */ /* 0x002ea80000300a00 */
[----:B------:R-:W2:Y:S01]  /*64290*/  LDL.LU.64 R4, [R1+0x80c8] ;  /* 0x0080c80001047983 */ /* 0x000ea20000300a00 */
[----:B------:R-:W-:Y:S01]  /*642a0*/  IMAD.WIDE R36, R244, 0x4, R36 ;  /* 0x00000004f4247825 */ /* 0x000fe200078e0224 */
[----:B------:R-:W-:-:S02]  /*642b0*/  ISETP.GE.U32.AND P0, PT, R250, 0x7ffffef8, PT ;  /* 0x7ffffef8fa00780c */ /* 0x000fc40003f06070 */
[----:B------:R-:W-:Y:S01]  /*642c0*/  ISETP.GE.U32.AND P1, PT, R251, 0x7ffffefc, PT ;  /* 0x7ffffefcfb00780c */ /* 0x000fe20003f26070 */
        /* <DEDUP_REMOVED lines=12> */
[----:B------:R-:W-:Y:S01]  /*64390*/  IMAD.WIDE R10, R244, 0x4, R10 ;  /* 0x00000004f40a7825 */ /* 0x000fe200078e020a */
[----:B------:R-:W-:-:S03]  /*643a0*/  IADD3 R244, PT, PT, R2, 0x100000, RZ ;  /* 0x0010000002f47810 */ /* 0x000fc60007ffe0ff */
[C---:B------:R-:W-:Y:S01]  /*643b0*/  VIADD R250, R2.reuse, 0x100000 ;  /* 0x0010000002fa7836 */ /* 0x040fe20000000000 */
[----:B------:R1:W-:Y:S04]  /*643c0*/  STL.64 [R1+0x8208], R32 ;  /* 0x0082082001007387 */ /* 0x0003e80000100a00 */
[----:B------:R-:W0:Y:S01]  /*643d0*/  LDGDEPBAR ;  /* 0x00000000000079af */ /* 0x000e220000000000 */
[----:B------:R-:W-:Y:S02]  /*643e0*/  VIADD R251, R2, 0x100000 ;  /* 0x0010000002fb7836 */ /* 0x000fe40000000000 */
[----:B------:R-:W-:Y:S01]  /*643f0*/  VIADD R252, R252, 0xffffff73 ;  /* 0xffffff73fcfc7836 */ /* 0x000fe20000000000 */
[----:B------:R-:W-:Y:S01]  /*64400*/  UISETP.GT.AND UP0, UPT, UR5, 0xff, UPT ;  /* 0x000000ff0500788c */ /* 0x000fe2000bf04270 */
[----:B------:R-:W2:Y:S01]  /*64410*/  LDCU UR7, c[0x0][0x3a0] ;  /* 0x00007400ff0777ac */ /* 0x000ea20008000800 */
[----:B-1----:R-:W2:Y:S04]  /*64420*/  LDL.64 R32, [R1+0x19b8] ;  /* 0x0019b80001207983 */ /* 0x002ea80000100a00 */
[----:B------:R1:W-:Y:S04]  /*64430*/  STL.64 [R1+0x8200], R30 ;  /* 0x0082001e01007387 */ /* 0x0003e80000100a00 */
        /* <DEDUP_REMOVED lines=8> */
[----:B-1----:R-:W2:Y:S01]  /*644c0*/  LDL.64 R78, [R1+0x1a28] ;  /* 0x001a2800014e7983 */ /* 0x002ea20000100a00 */
[----:B------:R-:W-:Y:S06]  /*644d0*/  BAR.SYNC.DEFER_BLOCKING 0x0 ;  /* 0x0000000000007b1d */ /* 0x000fec0000010000 */
[----:B------:R1:W-:Y:S04]  /*644e0*/  STL.64 [R1+0x81d8], R76 ;  /* 0x0081d84c01007387 */ /* 0x0003e80000100a00 */
[----:B-1----:R-:W3:Y:S04]  /*644f0*/  LDL.64 R76, [R1+0x1978] ;  /* 0x00197800014c7983 */ /* 0x002ee80000100a00 */
[----:B------:R1:W-:Y:S04]  /*64500*/  STL.64 [R1+0x81d0], R74 ;  /* 0x0081d04a01007387 */ /* 0x0003e80000100a00 */
[----:B-1----:R-:W3:Y:S04]  /*64510*/  LDL.64 R74, [R1+0x19b0] ;  /* 0x0019b000014a7983 */ /* 0x002ee80000100a00 */
[----:B------:R1:W-:Y:S04]  /*64520*/  STL.64 [R1+0x81c8], R24 ;  /* 0x0081c81801007387 */ /* 0x0003e80000100a00 */
[----:B------:R1:W-:Y:S04]  /*64530*/  STL.64 [R1+0x81c0], R22 ;  /* 0x0081c01601007387 */ /* 0x0003e80000100a00 */
[----:B------:R-:W-:Y:S04]  /*64540*/  STL.64 [R1+0x81b8], R20 ;  /* 0x0081b81401007387 */ /* 0x000fe80000100a00 */
[----:B------:R4:W-:Y:S04]  /*64550*/  STL.64 [R1+0x81b0], R18 ;  /* 0x0081b01201007387 */ /* 0x0009e80000100a00 */
[----:B-1----:R-:W3:Y:S01]  /*64560*/  LDL.64 R24, [R1+0x1938] ;  /* 0x0019380001187983 */ /* 0x002ee20000100a00 */
[----:B------:R-:W-:Y:S01]  /*64570*/  ISETP.GE.U32.AND P3, PT, R252, 0x7ffffef4, PT ;  /* 0x7ffffef4fc00780c */ /* 0x000fe20003f66070 */
[----:B------:R-:W1:Y:S08]  /*64580*/  LDC R23, c[0x0][0x3a0] ;  /* 0x0000e800ff177b82 */ /* 0x000e700000000800 */
[----:B----4-:R-:W4:Y:S08]  /*64590*/  LDC R19, c[0x0][0x3a0] ;  /* 0x0000e800ff137b82 */ /* 0x010f300000000800 */
[----:B------:R-:W1:Y:S08]  /*645a0*/  LDC R20, c[0x0][0x3a0] ;  /* 0x0000e800ff147b82 */ /* 0x000e700000000800 */
[----:B------:R-:W1:Y:S08]  /*645b0*/  LDC R18, c[0x0][0x3a0] ;  /* 0x0000e800ff127b82 */ /* 0x000e700000000800 */
[----:B------:R-:W1:Y:S08]  /*645c0*/  LDC R21, c[0x0][0x3a0] ;  /* 0x0000e800ff157b82 */ /* 0x000e700000000800 */
[----:B------:R-:W1:Y:S01]  /*645d0*/  LDC R22, c[0x0][0x3a0] ;  /* 0x0000e800ff167b82 */ /* 0x000e620000000800 */
[----:B------:R-:W-:Y:S01]  /*645e0*/  @!PT LDS RZ, [RZ] ;  /* 0x00000000fffff984 */ /* 0x000fe20000000800 */
[----:B------:R-:W-:Y:S01]  /*645f0*/  @!PT LDS RZ, [RZ] ;  /* 0x00000000fffff984 */ /* 0x000fe20000000800 */
[----:B------:R-:W-:Y:S01]  /*64600*/  @!PT LDS RZ, [RZ] ;  /* 0x00000000fffff984 */ /* 0x000fe20000000800 */
[----:B--2---:R2:W-:Y:S04]  /*64610*/  LDGSTS.E [R250+-0x78000], desc[UR74][R78.64], !P6 ;  /* 0x880000004efa7fae */ /* 0x0045e8000f1a104a */
[----:B------:R1:W-:Y:S04]  /*64620*/  LDGSTS.E [R244+-0x77f80], desc[UR74][R80.64], !P6 ;  /* 0x8808000050f47fae */ /* 0x0003e8000f1a104a */
[----:B------:R4:W-:Y:S04]  /*64630*/  LDGSTS.E [R251+-0x77c00], desc[UR74][R26.64], !P1 ;  /* 0x884000001afb7fae */ /* 0x0009e8000c9a104a */
[----:B------:R-:W3:Y:S01]  /*64640*/  LDL.64 R78, [R1+0x1930] ;  /* 0x00193000014e7983 */ /* 0x000ee20000100a00 */
[----:B--2---:R-:W-:-:S03]  /*64650*/  VIADD R250, R2, 0x100000 ;  /* 0x0010000002fa7836 */ /* 0x004fc60000000000 */
[----:B------:R-:W2:Y:S01]  /*64660*/  LDL.64 R80, [R1+0x18f8] ;  /* 0x0018f80001507983 */ /* 0x000ea20000100a00 */
[----:B-1----:R-:W-:Y:S01]  /*64670*/  IADD3 R244, PT, PT, R2, 0x100000, RZ ;  /* 0x0010000002f47810 */ /* 0x002fe20007ffe0ff */
[----:B----4-:R-:W1:Y:S02]  /*64680*/  LDC R27, c[0x0][0x3a0] ;  /* 0x0000e800ff1b7b82 */ /* 0x010e640000000800 */
[----:B------:R-:W-:Y:S04]  /*64690*/  LDGSTS.E [R250+-0x77b80], desc[UR74][R30.64], !P1 ;  /* 0x884800001efa7fae */ /* 0x000fe8000c9a104a */
[----:B------:R4:W-:Y:S04]  /*646a0*/  LDGSTS.E [R244+-0x77800], desc[UR74][R32.64], !P0 ;  /* 0x8880000020f47fae */ /* 0x0009e8000c1a104a */
[----:B------:R-:W2:Y:S01]  /*646b0*/  LDL.64 R30, [R1+0x18b8] ;  /* 0x0018b800011e7983 */ /* 0x000ea20000100a00 */
[----:B----4-:R-:W4:Y:S01]  /*646c0*/  LDC R33, c[0x0][0x3a0] ;  /* 0x0000e800ff217b82 */ /* 0x010f220000000800 */
[----:B-1----:R-:W-:-:S02]  /*646d0*/  VIADD R251, R27, 0xffffff6f ;  /* 0xffffff6f1bfb7836 */ /* 0x002fc40000000000 */
[----:B------:R-:W2:Y:S03]  /*646e0*/  LDL.64 R26, [R1+0x18f0] ;  /* 0x0018f000011a7983 */ /* 0x000ea60000100a00 */
[----:B------:R-:W-:Y:S01]  /*646f0*/  ISETP.GE.U32.AND P5, PT, R251, 0x7ffffef0, PT ;  /* 0x7ffffef0fb00780c */ /* 0x000fe20003fa6070 */
[----:B------:R-:W-:-:S05]  /*64700*/  VIADD R251, R2, 0x100000 ;  /* 0x0010000002fb7836 */ /* 0x000fca0000000000 */
[----:B---3--:R-:W-:Y:S04]  /*64710*/  LDGSTS.E [R251+-0x77780], desc[UR74][R74.64], !P0 ;  /* 0x888800004afb7fae */ /* 0x008fe8000c1a104a */
[----:B------:R-:W-:Y:S01]  /*64720*/  LDGSTS.E [R250+-0x77400], desc[UR74][R76.64], !P3 ;  /* 0x88c000004cfa7fae */ /* 0x000fe2000d9a104a */
[----:B----4-:R-:W-:-:S03]  /*64730*/  VIADD R252, R33, 0xffffff6b ;  /* 0xffffff6b21fc7836 */ /* 0x010fc60000000000 */
[----:B------:R-:W3:Y:S02]  /*64740*/  LDL.64 R32, [R1+0x18b0] ;  /* 0x0018b00001207983 */ /* 0x000ee40000100a00 */
[----:B------:R-:W-:Y:S02]  /*64750*/  ISETP.GE.U32.AND P1, PT, R252, 0x7ffffeec, PT ;  /* 0x7ffffeecfc00780c */ /* 0x000fe40003f26070 */
[----:B------:R-:W-:Y:S04]  /*64760*/  LDGSTS.E [R244+-0x77380], desc[UR74][R28.64], !P3 ;  /* 0x88c800001cf47fae */ /* 0x000fe8000d9a104a */
[----:B------:R1:W-:Y:S04]  /*64770*/  LDGSTS.E [R251+-0x77000], desc[UR74][R24.64], !P5 ;  /* 0x8900000018fb7fae */ /* 0x0003e8000e9a104a */
[----:B------:R-:W4:Y:S04]  /*64780*/  LDL.64 R74, [R1+0x1870] ;  /* 0x00187000014a7983 */ /* 0x000f280000100a00 */
[----:B------:R-:W4:Y:S04]  /*64790*/  LDL.64 R28, [R1+0x1878] ;  /* 0x00187800011c7983 */ /* 0x000f280000100a00 */
[----:B------:R-:W4:Y:S01]  /*647a0*/  LDL.64 R76, [R1+0x1838] ;  /* 0x00183800014c7983 */ /* 0x000f220000100a00 */
[----:B------:R-:W-:Y:S01]  /*647b0*/  IADD3 R252, PT, PT, R23, -0x99, RZ ;  /* 0xffffff6717fc7810 */ /* 0x000fe20007ffe0ff */
[----:B-1----:R-:W1:Y:S02]  /*647c0*/  LDC R24, c[0x0][0x3a0] ;  /* 0x0000e800ff187b82 */ /* 0x002e640000000800 */
[----:B------:R-:W-:Y:S04]  /*647d0*/  LDGSTS.E [R250+-0x76f80], desc[UR74][R78.64], !P5 ;  /* 0x890800004efa7fae */ /* 0x000fe8000e9a104a */
[----:B--2---:R-:W-:Y:S01]  /*647e0*/  LDGSTS.E [R244+-0x76c00], desc[UR74][R80.64], !P1 ;  /* 0x8940000050f47fae */ /* 0x004fe2000c9a104a */
[----:B------:R-:W-:-:S03]  /*647f0*/  ISETP.GE.U32.AND P0, PT, R252, 0x7ffffee8, PT ;  /* 0x7ffffee8fc00780c */ /* 0x000fc60003f06070 */
[----:B------:R-:W2:Y:S04]  /*64800*/  LDL.64 R78, [R1+0x17f8] ;  /* 0x0017f800014e7983 */ /* 0x000ea80000100a00 */
[----:B------:R-:W2:Y:S01]  /*64810*/  LDL.64 R80, [R1+0x1830] ;  /* 0x0018300001507983 */ /* 0x000ea20000100a00 */
[----:B------:R-:W-:Y:S02]  /*64820*/  VIADD R252, R19, 0xffffff63 ;  /* 0xffffff6313fc7836 */ /* 0x000fe40000000000 */
[----:B------:R-:W1:Y:S03]  /*64830*/  LDC R19, c[0x0][0x3a0] ;  /* 0x0000e800ff137b82 */ /* 0x000e660000000800 */
[----:B------:R-:W-:Y:S01]  /*64840*/  ISETP.GE.U32.AND P3, PT, R252, 0x7ffffee4, PT ;  /* 0x7ffffee4fc00780c */ /* 0x000fe20003f66070 */
[----:B------:R-:W-:-:S04]  /*64850*/  VIADD R252, R20, 0xffffff5f ;  /* 0xffffff5f14fc7836 */ /* 0x000fc80000000000 */
[----:B------:R-:W1:Y:S01]  /*64860*/  LDC R20, c[0x0][0x3a0] ;  /* 0x0000e800ff147b82 */ /* 0x000e620000000800 */
[----:B------:R1:W-:Y:S01]  /*64870*/  LDGSTS.E [R251+-0x76b80], desc[UR74][R26.64], !P1 ;  /* 0x894800001afb7fae */ /* 0x0003e2000c9a104a */
[----:B------:R-:W-:-:S03]  /*64880*/  ISETP.GE.U32.AND P1, PT, R252, 0x7ffffee0, PT ;  /* 0x7ffffee0fc00780c */ /* 0x000fc60003f26070 */
[----:B------:R-:W-:Y:S04]  /*64890*/  LDGSTS.E [R250+-0x76800], desc[UR74][R30.64], !P0 ;  /* 0x898000001efa7fae */ /* 0x000fe8000c1a104a */
[----:B------:R-:W2:Y:S01]  /*648a0*/  LDL.64 R26, [R1+0x17f0] ;  /* 0x0017f000011a7983 */ /* 0x000ea20000100a00 */
[----:B-1----:R-:W-:Y:S02]  /*648b0*/  VIADD R251, R18, 0xffffff5b ;  /* 0xffffff5b12fb7836 */ /* 0x002fe40000000000 */
[----:B------:R-:W1:Y:S01]  /*648c0*/  LDC R18, c[0x0][0x3a0] ;  /* 0x0000e800ff127b82 */ /* 0x000e620000000800 */
[----:B------:R-:W2:Y:S04]  /*648d0*/  LDL.64 R30, [R1+0x17b8] ;  /* 0x0017b800011e7983 */ /* 0x000ea80000100a00 */
[----:B---3--:R-:W-:Y:S01]  /*648e0*/  LDGSTS.E [R244+-0x76780], desc[UR74][R32.64], !P0 ;  /* 0x8988000020f47fae */ /* 0x008fe2000c1a104a */
[----:B------:R-:W-:-:S02]  /*648f0*/  ISETP.GE.U32.AND P5, PT, R251, 0x7ffffedc, PT ;  /* 0x7ffffedcfb00780c */ /* 0x000fc40003fa6070 */
[----:B------:R-:W-:Y:S01]  /*64900*/  IADD3 R251, PT, PT, R2, 0x100000, RZ ;  /* 0x0010000002fb7810 */ /* 0x000fe20007ffe0ff */
[----:B------:R-:W3:Y:S04]  /*64910*/  LDL.64 R32, [R1+0x17b0] ;  /* 0x0017b00001207983 */ /* 0x000ee80000100a00 */
[----:B----4-:R4:W-:Y:S04]  /*64920*/  LDGSTS.E [R251+-0x76400], desc[UR74][R28.64], !P3 ;  /* 0x89c000001cfb7fae */ /* 0x0109e8000d9a104a */
[----:B------:R-:W-:Y:S04]  /*64930*/  LDGSTS.E [R250+-0x76380], desc[UR74][R74.64], !P3 ;  /* 0x89c800004afa7fae */ /* 0x000fe8000d9a104a */
[----:B------:R-:W-:Y:S04]  /*64940*/  LDGSTS.E [R244+-0x76000], desc[UR74][R76.64], !P1 ;  /* 0x8a0000004cf47fae */ /* 0x000fe8000c9a104a */
[----:B------:R-:W3:Y:S04]  /*64950*/  LDL.64 R28, [R1+0x1778] ;  /* 0x00177800011c7983 */ /* 0x000ee80000100a00 */
[----:B------:R-:W3:Y:S04]  /*64960*/  LDL.64 R74, [R1+0x1770] ;  /* 0x00177000014a7983 */ /* 0x000ee80000100a00 */
[----:B------:R-:W3:Y:S04]  /*64970*/  LDL.64 R76, [R1+0xf48] ;  /* 0x000f4800014c7983 */ /* 0x000ee80000100a00 */
[----:B--2---:R-:W-:Y:S01]  /*64980*/  LDGSTS.E [R250+-0x75f80], desc[UR74][R80.64], !P1 ;  /* 0x8a08000050fa7fae */ /* 0x004fe2000c9a104a */
[----:B----4-:R-:W-:-:S02]  /*64990*/  VIADD R251, R21, 0xffffff57 ;  /* 0xffffff5715fb7836 */ /* 0x010fc40000000000 */
[----:B------:R-:W-:Y:S01]  /*649a0*/  VIADD R252, R19, 0xffffff53 ;  /* 0xffffff5313fc7836 */ /* 0x000fe20000000000 */
[----:B------:R2:W-:Y:S01]  /*649b0*/  LDGSTS.E [R244+-0x75c00], desc[UR74][R78.64], !P5 ;  /* 0x8a4000004ef47fae */ /* 0x0005e2000e9a104a */
[----:B------:R-:W4:Y:S03]  /*649c0*/  LDC R19, c[0x0][0x3a0] ;  /* 0x0000e800ff137b82 */ /* 0x000f260000000800 */
[----:B------:R-:W4:Y:S01]  /*649d0*/  LDL.64 R80, [R1+0xf40] ;  /* 0x000f400001507983 */ /* 0x000f220000100a00 */
[----:B------:R-:W-:Y:S01]  /*649e0*/  ISETP.GE.U32.AND P3, PT, R251, 0x7ffffed8, PT ;  /* 0x7ffffed8fb00780c */ /* 0x000fe20003f66070 */
[----:B------:R-:W-:Y:S01]  /*649f0*/  VIADD R251, R2, 0x100000 ;  /* 0x0010000002fb7836 */ /* 0x000fe20000000000 */
[----:B------:R-:W-:Y:S02]  /*64a00*/  ISETP.GE.U32.AND P0, PT, R252, 0x7ffffed4, PT ;  /* 0x7ffffed4fc00780c */ /* 0x000fe40003f06070 */
[----:B--2---:R-:W2:Y:S02]  /*64a10*/  LDC R78, c[0x0][0x3a0] ;  /* 0x0000e800ff4e7b82 */ /* 0x004ea40000000800 */
[----:B------:R1:W-:Y:S07]  /*64a20*/  LDGSTS.E [R251+-0x75b80], desc[UR74][R26.64], !P5 ;  /* 0x8a4800001afb7fae */ /* 0x0003ee000e9a104a */
[----:B------:R2:W-:Y:S01]  /*64a30*/  LDGSTS.E [R250+-0x75800], desc[UR74][R30.64], !P3 ;  /* 0x8a8000001efa7fae */ /* 0x0005e2000d9a104a */
[----:B-1----:R-:W-:-:S03]  /*64a40*/  IADD3 R251, PT, PT, R20, -0xb1, RZ ;  /* 0xffffff4f14fb7810 */ /* 0x002fc60007ffe0ff */
[----:B------:R-:W4:Y:S01]  /*64a50*/  LDL.64 R26, [R1+0xe70] ;  /* 0x000e7000011a7983 */ /* 0x000f220000100a00 */
[----:B--2---:R-:W-:-:S03]  /*64a60*/  VIADD R250, R18, 0xffffff47 ;  /* 0xffffff4712fa7836 */ /* 0x004fc60000000000 */
[----:B------:R-:W2:Y:S01]  /*64a70*/  LDL.64 R30, [R1+0xf00] ;  /* 0x000f0000011e7983 */ /* 0x000ea20000100a00 */
[----:B------:R-:W1:Y:S03]  /*64a80*/  LDC R18, c[0x0][0x3a0] ;  /* 0x0000e800ff127b82 */ /* 0x000e660000000800 */
[----:B---3--:R-:W-:Y:S01]  /*64a90*/  LDGSTS.E [R244+-0x75780], desc[UR74][R32.64], !P3 ;  /* 0x8a88000020f47fae */ /* 0x008fe2000d9a104a */
[----:B------:R-:W-:Y:S01]  /*64aa0*/  ISETP.GE.U32.AND P3, PT, R251, 0x7ffffed0, PT ;  /* 0x7ffffed0fb00780c */ /* 0x000fe20003f66070 */
[----:B------:R-:W-:Y:S01]  /*64ab0*/  VIADD R251, R22, 0xffffff4b ;  /* 0xffffff4b16fb7836 */ /* 0x000fe20000000000 */
[----:B------:R-:W-:Y:S01]  /*64ac0*/  ISETP.GE.U32.AND P1, PT, R250, 0x7ffffec8, PT ;  /* 0x7ffffec8fa00780c */ /* 0x000fe20003f26070 */
[----:B------:R-:W3:Y:S01]  /*64ad0*/  LDL.64 R20, [R1+0xeb8] ;  /* 0x000eb80001147983 */ /* 0x000ee20000100a00 */
[C---:B------:R-:W-:Y:S02]  /*64ae0*/  IADD3 R250, PT, PT, R2.reuse, 0x100000, RZ ;  /* 0x0010000002fa7810 */ /* 0x040fe40007ffe0ff */
[----:B------:R-:W-:Y:S01]  /*64af0*/  ISETP.GE.U32.AND P5, PT, R251, 0x7ffffecc, PT ;  /* 0x7ffffeccfb00780c */ /* 0x000fe20003fa6070 */
[----:B------:R-:W-:Y:S01]  /*64b00*/  VIADD R251, R2, 0x100000 ;  /* 0x0010000002fb7836 */ /* 0x000fe20000000000 */
[----:B------:R-:W2:Y:S04]  /*64b10*/  LDL.64 R22, [R1+0xeb0] ;  /* 0x000eb00001167983 */ /* 0x000ea80000100a00 */
[----:B------:R-:W2:Y:S04]  /*64b20*/  LDL.64 R32, [R1+0xf08] ;  /* 0x000f080001207983 */ /* 0x000ea80000100a00 */
[----:B------:R-:W-:Y:S04]  /*64b30*/  LDGSTS.E [R244+-0x75400], desc[UR74][R28.64], !P0 ;  /* 0x8ac000001cf47fae */ /* 0x000fe8000c1a104a */
[----:B------:R-:W-:Y:S04]  /*64b40*/  LDGSTS.E [R251+-0x75380], desc[UR74][R74.64], !P0 ;  /* 0x8ac800004afb7fae */ /* 0x000fe8000c1a104a */
[----:B------:R-:W-:Y:S04]  /*64b50*/  LDGSTS.E [R250+-0x75000], desc[UR74][R76.64], !P3 ;  /* 0x8b0000004cfa7fae */ /* 0x000fe8000d9a104a */
[----:B------:R-:W3:Y:S01]  /*64b60*/  LDL.64 R28, [R1+0xe78] ;  /* 0x000e7800011c7983 */ /* 0x000ee20000100a00 */
[----:B------:R-:W-:-:S03]  /*64b70*/  VIADD R252, R24, 0xffffff43 ;  /* 0xffffff4318fc7836 */ /* 0x000fc60000000000 */
[----:B------:R-:W3:Y:S04]  /*64b80*/  LDL.64 R24, [R1+0xe30] ;  /* 0x000e300001187983 */ /* 0x000ee80000100a00 */
[----:B------:R-:W3:Y:S04]  /*64b90*/  LDL.64 R74, [R1+0xdf8] ;  /* 0x000df800014a7983 */ /* 0x000ee80000100a00 */
[----:B------:R-:W3:Y:S04]  /*64ba0*/  LDL.64 R76, [R1+0xdf0] ;  /* 0x000df000014c7983 */ /* 0x000ee80000100a00 */
[----:B----4-:R-:W-:Y:S04]  /*64bb0*/  LDGSTS.E [R244+-0x74f80], desc[UR74][R80.64], !P3 ;  /* 0x8b08000050f47fae */ /* 0x010fe8000d9a104a */
[----:B------:R-:W4:Y:S01]  /*64bc0*/  LDL.64 R80, [R1+0xe38] ;  /* 0x000e380001507983 */ /* 0x000f220000100a00 */
[----:B------:R-:W-:Y:S01]  /*64bd0*/  ISETP.GE.U32.AND P0, PT, R252, 0x7ffffec4, PT ;  /* 0x7ffffec4fc00780c */ /* 0x000fe20003f06070 */
[----:B------:R-:W-:-:S02]  /*64be0*/  VIADD R252, R19, 0xffffff3f ;  /* 0xffffff3f13fc7836 */ /* 0x000fc40000000000 */
[----:B------:R-:W2:Y:S03]  /*64bf0*/  LDC R19, c[0x0][0x3a0] ;  /* 0x0000e800ff137b82 */ /* 0x000ea60000000800 */
[----:B------:R-:W-:Y:S01]  /*64c00*/  ISETP.GE.U32.AND P3, PT, R252, 0x7ffffec0, PT ;  /* 0x7ffffec0fc00780c */ /* 0x000fe20003f66070 */
[----:B-1----:R-:W-:-:S04]  /*64c10*/  VIADD R252, R18, 0xffffff3b ;  /* 0xffffff3b12fc7836 */ /* 0x002fc80000000000 */
[----:B------:R-:W1:Y:S01]  /*64c20*/  LDC R18, c[0x0][0x3a0] ;  /* 0x0000e800ff127b82 */ /* 0x000e620000000800 */
[----:B--2---:R-:W-:Y:S04]  /*64c30*/  LDGSTS.E [R251+-0x74c00], desc[UR74][R32.64], !P5 ;  /* 0x8b40000020fb7fae */ /* 0x004fe8000e9a104a */
[----:B------:R-:W-:Y:S04]  /*64c40*/  LDGSTS.E [R250+-0x74b80], desc[UR74][R30.64], !P5 ;  /* 0x8b4800001efa7fae */ /* 0x000fe8000e9a104a */
[----:B---3--:R-:W-:Y:S04]  /*64c50*/  LDGSTS.E [R244+-0x74800], desc[UR74][R20.64], !P1 ;  /* 0x8b80000014f47fae */ /* 0x008fe8000c9a104a */
[----:B------:R-:W-:Y:S01]  /*64c60*/  LDGSTS.E [R251+-0x74780], desc[UR74][R22.64], !P1 ;  /* 0x8b88000016fb7fae */ /* 0x000fe2000c9a104a */
[----:B------:R-:W-:Y:S01]  /*64c70*/  ISETP.GE.U32.AND P1, PT, R252, 0x7ffffebc, PT ;  /* 0x7ffffebcfc00780c */ /* 0x000fe20003f26070 */
[----:B------:R-:W-:-:S02]  /*64c80*/  VIADD R252, R2, 0x100000 ;  /* 0x0010000002fc7836 */ /* 0x000fc40000000000 */
[----:B------:R-:W2:Y:S04]  /*64c90*/  LDL.LU.64 R32, [R1+0x8208] ;  /* 0x0082080001207983 */ /* 0x000ea80000300a00 */
[----:B------:R-:W3:Y:S04]  /*64ca0*/  LDL.LU.64 R30, [R1+0x8200] ;  /* 0x00820000011e7983 */ /* 0x000ee80000300a00 */
[----:B------:R-:W2:Y:S04]  /*64cb0*/  LDL.64 R20, [R1+0xdb8] ;  /* 0x000db80001147983 */ /* 0x000ea80000100a00 */
[----:B------:R-:W3:Y:S04]  /*64cc0*/  LDL.64 R22, [R1+0xdb0] ;  /* 0x000db00001167983 */ /* 0x000ee80000100a00 */
[----:B------:R1:W-:Y:S04]  /*64cd0*/  LDGSTS.E [R250+-0x74400], desc[UR74][R28.64], !P0 ;  /* 0x8bc000001cfa7fae */ /* 0x0003e8000c1a104a */
[----:B------:R-:W-:Y:S04]  /*64ce0*/  LDGSTS.E [R244+-0x74380], desc[UR74][R26.64], !P0 ;  /* 0x8bc800001af47fae */ /* 0x000fe8000c1a104a */
[----:B------:R-:W3:Y:S01]  /*64cf0*/  LDL.LU.64 R28, [R1+0x81f8] ;  /* 0x0081f800011c7983 */ /* 0x000ee20000300a00 */
[----:B-1----:R-:W-:-:S03]  /*64d00*/  IADD3 R250, PT, PT, R78, -0xc9, RZ ;  /* 0xffffff374efa7810 */ /* 0x002fc60007ffe0ff */
[----:B------:R-:W3:Y:S04]  /*64d10*/  LDL.64 R26, [R1+0xd78] ;  /* 0x000d7800011a7983 */ /* 0x000ee80000100a00 */
[----:B------:R-:W3:Y:S04]  /*64d20*/  LDL.64 R78, [R1+0xd38] ;  /* 0x000d3800014e7983 */ /* 0x000ee80000100a00 */
[----:B----4-:R1:W-:Y:S01]  /*64d30*/  LDGSTS.E [R252+-0x74000], desc[UR74][R80.64], !P3 ;  /* 0x8c00000050fc7fae */ /* 0x0103e2000d9a104a */
[----:B------:R-:W-:-:S03]  /*64d40*/  ISETP.GE.U32.AND P0, PT, R250, 0x7ffffeb8, PT ;  /* 0x7ffffeb8fa00780c */ /* 0x000fc60003f06070 */
[----:B------:R-:W4:Y:S01]  /*64d50*/  LDL.64 R80, [R1+0xd70] ;  /* 0x000d700001507983 */ /* 0x000f220000100a00 */
[----:B-1----:R-:W1:Y:S01]  /*64d60*/  LDC R252, c[0x0][0x3a0] ;  /* 0x0000e800fffc7b82 */ /* 0x002e620000000800 */
[----:B------:R-:W-:Y:S02]  /*64d70*/  VIADD R250, R2, 0x100000 ;  /* 0x0010000002fa7836 */ /* 0x000fe40000000000 */
[----:B------:R1:W-:Y:S04]  /*64d80*/  LDGSTS.E [R251+-0x73f80], desc[UR74][R24.64], !P3 ;  /* 0x8c08000018fb7fae */ /* 0x0003e8000d9a104a */
[----:B------:R-:W-:Y:S04]  /*64d90*/  LDGSTS.E [R250+-0x73c00], desc[UR74][R74.64], !P1 ;  /* 0x8c4000004afa7fae */ /* 0x000fe8000c9a104a */
[----:B------:R-:W-:Y:S01]  /*64da0*/  LDGSTS.E [R244+-0x73b80], desc[UR74][R76.64], !P1 ;  /* 0x8c4800004cf47fae */ /* 0x000fe2000c9a104a */
[----:B-1----:R-:W-:-:S03]  /*64db0*/  VIADD R252, R252, 0xffffff33 ;  /* 0xffffff33fcfc7836 */ /* 0x002fc60000000000 */
[----:B------:R-:W4:Y:S02]  /*64dc0*/  LDL.64 R76, [R1+0xcf8] ;  /* 0x000cf800014c7983 */ /* 0x000f240000100a00 */
[----:B------:R-:W-:Y:S01]  /*64dd0*/  ISETP.GE.U32.AND P1, PT, R252, 0x7ffffeb4, PT ;  /* 0x7ffffeb4fc00780c */ /* 0x000fe20003f26070 */
[----:B------:R-:W-:Y:S01]  /*64de0*/  VIADD R251, R18, 0xffffff2b ;  /* 0xffffff2b12fb7836 */ /* 0x000fe20000000000 */
[----:B------:R-:W-:Y:S01]  /*64df0*/  IADD3 R252, PT, PT, R19, -0xd1, RZ ;  /* 0xffffff2f13fc7810 */ /* 0x000fe20007ffe0ff */
[----:B------:R-:W4:Y:S01]  /*64e00*/  LDL.64 R74, [R1+0xcf0] ;  /* 0x000cf000014a7983 */ /* 0x000f220000100a00 */
[----:B------:R-:W1:Y:S02]  /*64e10*/  LDC R19, c[0x0][0x3a0] ;  /* 0x0000e800ff137b82 */ /* 0x000e640000000800 */
[----:B------:R-:W-:Y:S01]  /*64e20*/  ISETP.GE.U32.AND P3, PT, R252, 0x7ffffeb0, PT ;  /* 0x7ffffeb0fc00780c */ /* 0x000fe20003f66070 */
[C---:B------:R-:W-:Y:S01]  /*64e30*/  VIADD R252, R2.reuse, 0x100000 ;  /* 0x0010000002fc7836 */ /* 0x040fe20000000000 */
[----:B------:R-:W-:Y:S01]  /*64e40*/  ISETP.GE.U32.AND P5, PT, R251, 0x7ffffeac, PT ;  /* 0x7ffffeacfb00780c */ /* 0x000fe20003fa6070 */
[----:B------:R-:W-:Y:S01]  /*64e50*/  VIADD R251, R2, 0x100000 ;  /* 0x0010000002fb7836 */ /* 0x000fe20000000000 */
[----:B------:R-:W4:Y:S02]  /*64e60*/  LDL.64 R24, [R1+0xb30] ;  /* 0x000b300001187983 */ /* 0x000f240000100a00 */
[----:B------:R-:W1:Y:S02]  /*64e70*/  LDC R18, c[0x0][0x3a0] ;  /* 0x0000e800ff127b82 */ /* 0x000e640000000800 */
[----:B--2---:R-:W-:Y:S04]  /*64e80*/  LDGSTS.E [R250+-0x73800], desc[UR74][R20.64], !P0 ;  /* 0x8c80000014fa7fae */ /* 0x004fe8000c1a104a */
[----:B---3--:R-:W-:Y:S04]  /*64e90*/  LDGSTS.E [R244+-0x73780], desc[UR74][R22.64], !P0 ;  /* 0x8c88000016f47fae */ /* 0x008fe8000c1a104a */
[----:B------:R-:W2:Y:S04]  /*64ea0*/  LDL.64 R20, [R1+0x820] ;  /* 0x0008200001147983 */ /* 0x000ea80000100a00 */
[----:B------:R-:W3:Y:S04]  /*64eb0*/  LDL.64 R22, [R1+0xad8] ;  /* 0x000ad80001167983 */ /* 0x000ee80000100a00 */
[----:B------:R1:W-:Y:S04]  /*64ec0*/  LDGSTS.E [R252+-0x73400], desc[UR74][R26.64], !P1 ;  /* 0x8cc000001afc7fae */ /* 0x0003e8000c9a104a */
[----:B------:R-:W2:Y:S01]  /*64ed0*/  LDL.LU.64 R26, [R1+0x81f0] ;  /* 0x0081f000011a7983 */ /* 0x000ea20000300a00 */
[----:B-1----:R-:W1:Y:S03]  /*64ee0*/  LDC R252, c[0x0][0x3a0] ;  /* 0x0000e800fffc7b82 */ /* 0x002e660000000800 */
[----:B----4-:R-:W-:Y:S04]  /*64ef0*/  LDGSTS.E [R251+-0x73380], desc[UR74][R80.64], !P1 ;  /* 0x8cc8000050fb7fae */ /* 0x010fe8000c9a104a */
[----:B------:R-:W-:Y:S04]  /*64f00*/  LDGSTS.E [R250+-0x73000], desc[UR74][R78.64], !P3 ;  /* 0x8d0000004efa7fae */ /* 0x000fe8000d9a104a */
[----:B------:R-:W4:Y:S04]  /*64f10*/  LDL.LU.64 R80, [R1+0x81e8] ;  /* 0x0081e80001507983 */ /* 0x000f280000300a00 */
[----:B------:R-:W2:Y:S04]  /*64f20*/  LDL.LU.64 R78, [R1+0x81e0] ;  /* 0x0081e000014e7983 */ /* 0x000ea80000300a00 */
[----:B------:R-:W2:Y:S01]  /*64f30*/  LDL.64 R250, [R1+0xd30] ;  /* 0x000d300001fa7983 */ /* 0x000ea20000100a00 */
[----:B-1----:R-:W-:-:S04]  /*64f40*/  IADD3 R252, PT, PT, R252, -0xd9, RZ ;  /* 0xffffff27fcfc7810 */ /* 0x002fc80007ffe0ff */
[----:B------:R-:W-:Y:S02]  /*64f50*/  ISETP.GE.U32.AND P0, PT, R252, 0x7ffffea8, PT ;  /* 0x7ffffea8fc00780c */ /* 0x000fe40003f06070 */
[----:B------:R-:W1:Y:S02]  /*64f60*/  LDC R252, c[0x0][0x3a0] ;  /* 0x0000e800fffc7b82 */ /* 0x000e640000000800 */
[----:B-1----:R-:W-:Y:S01]  /*64f70*/  VIADD R252, R252, 0xffffff23 ;  /* 0xffffff23fcfc7836 */ /* 0x002fe20000000000 */
[----:B--2---:R1:W-:Y:S04]  /*64f80*/  LDGSTS.E [R244+-0x72f80], desc[UR74][R250.64], !P3 ;  /* 0x8d080000faf47fae */ /* 0x0043e8000d9a104a */
[----:B------:R-:W-:Y:S02]  /*64f90*/  ISETP.GE.U32.AND P3, PT, R252, 0x7ffffea4, PT ;  /* 0x7ffffea4fc00780c */ /* 0x000fe40003f66070 */
[----:B------:R-:W2:Y:S01]  /*64fa0*/  LDC R252, c[0x0][0x3a0] ;  /* 0x0000e800fffc7b82 */ /* 0x000ea20000000800 */
[----:B-1----:R-:W-:-:S02]  /*64fb0*/  VIADD R251, R2, 0x100000 ;  /* 0x0010000002fb7836 */ /* 0x002fc40000000000 */
[----:B------:R-:W-:-:S03]  /*64fc0*/  VIADD R250, R2, 0x100000 ;  /* 0x0010000002fa7836 */ /* 0x000fc60000000000 */
[----:B------:R1:W-:Y:S04]  /*64fd0*/  LDGSTS.E [R251+-0x72c00], desc[UR74][R76.64], !P5 ;  /* 0x8d4000004cfb7fae */ /* 0x0003e8000e9a104a */
[----:B------:R-:W-:Y:S04]  /*64fe0*/  LDGSTS.E [R250+-0x72b80], desc[UR74][R74.64], !P5 ;  /* 0x8d4800004afa7fae */ /* 0x000fe8000e9a104a */
[----:B------:R-:W-:Y:S01]  /*64ff0*/  LDGSTS.E [R244+-0x72800], desc[UR74][R24.64], !P0 ;  /* 0x8d80000018f47fae */ /* 0x000fe2000c1a104a */
[----:B-1----:R-:W-:-:S03]  /*65000*/  IADD3 R251, PT, PT, R19, -0xe1, RZ ;  /* 0xffffff1f13fb7810 */ /* 0x002fc60007ffe0ff */
[----:B------:R-:W4:Y:S01]  /*65010*/  LDL.LU.64 R76, [R1+0x81d8] ;  /* 0x0081d800014c7983 */ /* 0x000f220000300a00 */
[----:B--2---:R-:W-:Y:S01]  /*65020*/  VIADD R252, R252, 0xffffff1b ;  /* 0xffffff1bfcfc7836 */ /* 0x004fe20000000000 */
[----:B------:R-:W1:Y:S01]  /*65030*/  LDC R19, c[0x0][0x3a0] ;  /* 0x0000e800ff137b82 */ /* 0x000e620000000800 */
[----:B------:R-:W-:Y:S01]  /*65040*/  ISETP.GE.U32.AND P5, PT, R251, 0x7ffffea0, PT ;  /* 0x7ffffea0fb00780c */ /* 0x000fe20003fa6070 */
[----:B------:R-:W-:Y:S01]  /*65050*/  VIADD R251, R2, 0x100000 ;  /* 0x0010000002fb7836 */ /* 0x000fe20000000000 */
[----:B------:R-:W2:Y:S04]  /*65060*/  LDL.LU.64 R74, [R1+0x81d0] ;  /* 0x0081d000014a7983 */ /* 0x000ea80000300a00 */
[----:B------:R-:W2:Y:S04]  /*65070*/  LDL.LU.64 R24, [R1+0x81c8] ;  /* 0x0081c80001187983 */ /* 0x000ea80000300a00 */
[----:B---3--:R-:W-:Y:S04]  /*65080*/  LDGSTS.E [R251+-0x72780], desc[UR74][R22.64], !P0 ;  /* 0x8d88000016fb7fae */ /* 0x008fe8000c1a104a */
[----:B------:R-:W-:Y:S04]  /*65090*/  LDGSTS.E [R250+-0x72400], desc[UR74][R20.64], !P3 ;  /* 0x8dc0000014fa7fae */ /* 0x000fe8000d9a104a */
[----:B------:R-:W3:Y:S04]  /*650a0*/  LDL.LU.64 R22, [R1+0x81c0] ;  /* 0x0081c00001167983 */ /* 0x000ee80000300a00 */
[----:B------:R-:W2:Y:S04]  /*650b0*/  LDL.LU.64 R20, [R1+0x81b8] ;  /* 0x0081b80001147983 */ /* 0x000ea80000300a00 */
[----:B------:R-:W2:Y:S01]  /*650c0*/  LDL.64 R250, [R1+0x5d8] ;  /* 0x0005d80001fa7983 */ /* 0x000ea20000100a00 */
[----:B------:R-:W-:Y:S01]  /*650d0*/  ISETP.GE.U32.AND P1, PT, R252, 0x7ffffe9c, PT ;  /* 0x7ffffe9cfc00780c */ /* 0x000fe20003f26070 */
[----:B------:R-:W-:-:S02]  /*650e0*/  VIADD R252, R18, 0xffffff17 ;  /* 0xffffff1712fc7836 */ /* 0x000fc40000000000 */
[----:B------:R1:W-:Y:S01]  /*650f0*/  STL.64 [R1+0x80c8], R116 ;  /* 0x0080c87401007387 */ /* 0x0003e20000100a00 */
[----:B------:R-:W1:Y:S02]  /*65100*/  LDC R18, c[0x0][0x3a0] ;  /* 0x0000e800ff127b82 */ /* 0x000e640000000800 */
[----:B------:R-:W-:-:S06]  /*65110*/  ISETP.GE.U32.AND P0, PT, R252, 0x7ffffe98, PT ;  /* 0x7ffffe98fc00780c */ /* 0x000fcc0003f06070 */
[----:B------:R-:W1:Y:S01]  /*65120*/  LDC R252, c[0x0][0x3a0] ;  /* 0x0000e800fffc7b82 */ /* 0x000e620000000800 */
[----:B------:R1:W-:Y:S04]  /*65130*/  STL.64 [R1+0x80d0], R118 ;  /* 0x0080d07601007387 */ /* 0x0003e80000100a00 */
[----:B------:R1:W-:Y:S02]  /*65140*/  STL.64 [R1+0x80d8], R132 ;  /* 0x0080d88401007387 */ /* 0x0003e40000100a00 */
[----:B-1----:R-:W-:Y:S02]  /*65150*/  VIADD R252, R252, 0xffffff13 ;  /* 0xffffff13fcfc7836 */ /* 0x002fe40000000000 */
[----:B------:R-:W-:Y:S04]  /*65160*/  STL.64 [R1+0x80e0], R134 ;  /* 0x0080e08601007387 */ /* 0x000fe80000100a00 */
[----:B------:R-:W-:Y:S04]  /*65170*/  STL.64 [R1+0x80e8], R148 ;  /* 0x0080e89401007387 */ /* 0x000fe80000100a00 */
[----:B------:R-:W-:Y:S04]  /*65180*/  STL.64 [R1+0x80f0], R150 ;  /* 0x0080f09601007387 */ /* 0x000fe80000100a00 */
[----:B------:R-:W-:Y:S04]  /*65190*/  STL.64 [R1+0x80f8], R164 ;  /* 0x0080f8a401007387 */ /* 0x000fe80000100a00 */
[----:B------:R-:W-:Y:S04]  /*651a0*/  STL.64 [R1+0x8100], R166 ;  /* 0x008100a601007387 */ /* 0x000fe80000100a00 */
[----:B------:R1:W-:Y:S04]  /*651b0*/  STL.64 [R1+0x8108], R180 ;  /* 0x008108b401007387 */ /* 0x0003e80000100a00 */
[----:B------:R1:W-:Y:S04]  /*651c0*/  STL.64 [R1+0x8110], R182 ;  /* 0x008110b601007387 */ /* 0x0003e80000100a00 */
[----:B------:R-:W-:Y:S04]  /*651d0*/  STL.64 [R1+0x8118], R196 ;  /* 0x008118c401007387 */ /* 0x000fe80000100a00 */
[----:B------:R-:W-:Y:S04]  /*651e0*/  STL.64 [R1+0x8120], R198 ;  /* 0x008120c601007387 */ /* 0x000fe80000100a00 */
[----:B------:R-:W-:Y:S04]  /*651f0*/  STL.64 [R1+0x8128], R212 ;  /* 0x008128d401007387 */ /* 0x000fe80000100a00 */
[----:B------:R-:W-:Y:S04]  /*65200*/  STL.64 [R1+0x8130], R214 ;  /* 0x008130d601007387 */ /* 0x000fe80000100a00 */
[----:B--2---:R2:W-:Y:S02]  /*65210*/  LDGSTS.E [R244+-0x72380], desc[UR74][R250.64], !P3 ;  /* 0x8dc80000faf47fae */ /* 0x0045e4000d9a104a */
[----:B--2---:R-:W-:-:S05]  /*65220*/  IADD3 R251, PT, PT, R2, 0x100000, RZ ;  /* 0x0010000002fb7810 */ /* 0x004fca0007ffe0ff */
[----:B------:R2:W-:Y:S02]  /*65230*/  LDGSTS.E [R251+-0x72000], desc[UR74][R116.64], !P5 ;  /* 0x8e00000074fb7fae */ /* 0x0005e4000e9a104a */
[----:B--2---:R-:W2:Y:S01]  /*65240*/  LDC R117, c[0x0][0x3a0] ;  /* 0x0000e800ff757b82 */ /* 0x004ea20000000800 */
[----:B------:R-:W-:Y:S01]  /*65250*/  VIADD R250, R2, 0x100000 ;  /* 0x0010000002fa7836 */ /* 0x000fe20000000000 */
[----:B------:R-:W-:-:S04]  /*65260*/  ISETP.GE.U32.AND P3, PT, R252, 0x7ffffe94, PT ;  /* 0x7ffffe94fc00780c */ /* 0x000fc80003f66070 */
[----:B------:R1:W-:Y:S02]  /*65270*/  LDGSTS.E [R250+-0x71f80], desc[UR74][R118.64], !P5 ;  /* 0x8e08000076fa7fae */ /* 0x0003e4000e9a104a */
[----:B------:R-:W3:Y:S02]  /*65280*/  LDC R116, c[0x0][0x3a0] ;  /* 0x0000e800ff747b82 */ /* 0x000ee40000000800 */
[----:B------:R-:W-:Y:S04]  /*65290*/  LDGSTS.E [R244+-0x71c00], desc[UR74][R132.64], !P1 ;  /* 0x8e40000084f47fae */ /* 0x000fe8000c9a104a */
[----:B------:R2:W-:Y:S02]  /*652a0*/  LDGSTS.E [R251+-0x71b80], desc[UR74][R134.64], !P1 ;  /* 0x8e48000086fb7fae */ /* 0x0005e4000c9a104a */
[----:B-1----:R-:W1:Y:S02]  /*652b0*/  LDC R119, c[0x0][0x3a0] ;  /* 0x0000e800ff777b82 */ /* 0x002e640000000800 */
[----:B------:R-:W-:Y:S04]  /*652c0*/  LDGSTS.E [R250+-0x71800], desc[UR74][R148.64], !P0 ;  /* 0x8e80000094fa7fae */ /* 0x000fe8000c1a104a */
[----:B------:R-:W-:Y:S01]  /*652d0*/  LDGSTS.E [R244+-0x71780], desc[UR74][R150.64], !P0 ;  /* 0x8e88000096f47fae */ /* 0x000fe2000c1a104a */
[----:B--2---:R-:W-:Y:S01]  /*652e0*/  VIADD R252, R117, 0xffffff0f ;  /* 0xffffff0f75fc7836 */ /* 0x004fe20000000000 */
[----:B------:R-:W-:Y:S01]  /*652f0*/  IADD3 R251, PT, PT, R19, -0xf5, RZ ;  /* 0xffffff0b13fb7810 */ /* 0x000fe20007ffe0ff */
[----:B------:R-:W2:Y:S01]  /*65300*/  LDC R117, c[0x0][0x3a0] ;  /* 0x0000e800ff757b82 */ /* 0x000ea20000000800 */
[----:B------:R-:W4:Y:S02]  /*65310*/  LDL.64 R132, [R1+0x19e8] ;  /* 0x0019e80001847983 */ /* 0x000f240000100a00 */
[----:B------:R-:W-:Y:S01]  /*65320*/  ISETP.GE.U32.AND P5, PT, R251, 0x7ffffe8c, PT ;  /* 0x7ffffe8cfb00780c */ /* 0x000fe20003fa6070 */
[----:B------:R-:W-:Y:S01]  /*65330*/  VIADD R251, R2, 0x100000 ;  /* 0x0010000002fb7836 */ /* 0x000fe20000000000 */
[----:B------:R-:W-:-:S03]  /*65340*/  ISETP.GE.U32.AND P1, PT, R252, 0x7ffffe90, PT ;  /* 0x7ffffe90fc00780c */ /* 0x000fc60003f26070 */
[----:B------:R-:W3:Y:S01]  /*65350*/  LDC R19, c[0x0][0x3a0] ;  /* 0x0000e800ff137b82 */ /* 0x000ee20000000800 */
[----:B------:R1:W-:Y:S04]  /*65360*/  LDGSTS.E [R251+-0x71400], desc[UR74][R164.64], !P3 ;  /* 0x8ec00000a4fb7fae */ /* 0x0003e8000d9a104a */
[----:B------:R-:W-:Y:S03]  /*65370*/  LDGSTS.E [R250+-0x71380], desc[UR74][R166.64], !P3 ;  /* 0x8ec80000a6fa7fae */ /* 0x000fe6000d9a104a */
[----:B------:R-:W3:Y:S02]  /*65380*/  LDC R118, c[0x0][0x3a0] ;  /* 0x0000e800ff767b82 */ /* 0x000ee40000000800 */
[----:B------:R-:W-:Y:S01]  /*65390*/  LDGSTS.E [R244+-0x71000], desc[UR74][R180.64], !P1 ;  /* 0x8f000000b4f47fae */ /* 0x000fe2000c9a104a */
[----:B-1----:R-:W-:-:S03]  /*653a0*/  VIADD R251, R18, 0xffffff07 ;  /* 0xffffff0712fb7836 */ /* 0x002fc60000000000 */
[----:B------:R-:W-:Y:S02]  /*653b0*/  LDGSTS.E [R250+-0x70f80], desc[UR74][R182.64], !P1 ;  /* 0x8f080000b6fa7fae */ /* 0x000fe4000c9a104a */
[----:B------:R-:W1:Y:S01]  /*653c0*/  LDC R18, c[0x0][0x3a0] ;  /* 0x0000e800ff127b82 */ /* 0x000e620000000800 */
[----:B------:R-:W-:Y:S01]  /*653d0*/  ISETP.GE.U32.AND P3, PT, R251, 0x7ffffe88, PT ;  /* 0x7ffffe88fb00780c */ /* 0x000fe20003f66070 */
[----:B------:R-:W-:Y:S01]  /*653e0*/  LDGSTS.E [R244+-0x70c00], desc[UR74][R196.64], !P5 ;  /* 0x8f400000c4f47fae */ /* 0x000fe2000e9a104a */
[----:B------:R-:W-:Y:S01]  /*653f0*/  IADD3 R251, PT, PT, R2, 0x100000, RZ ;  /* 0x0010000002fb7810 */ /* 0x000fe20007ffe0ff */
[----:B------:R-:W-:Y:S02]  /*65400*/  VIADD R252, R119, 0xffffff03 ;  /* 0xffffff0377fc7836 */ /* 0x000fe40000000000 */
[----:B------:R-:W4:Y:S02]  /*65410*/  LDL.64 R180, [R1+0x19a8] ;  /* 0x0019a80001b47983 */ /* 0x000f240000100a00 */
[----:B------:R-:W1:Y:S02]  /*65420*/  LDC R119, c[0x0][0x3a0] ;  /* 0x0000e800ff777b82 */ /* 0x000e640000000800 */
[----:B------:R2:W-:Y:S04]  /*65430*/  LDGSTS.E [R251+-0x70b80], desc[UR74][R198.64], !P5 ;  /* 0x8f480000c6fb7fae */ /* 0x0005e8000e9a104a */
[----:B------:R3:W-:Y:S02]  /*65440*/  LDGSTS.E [R250+-0x70800], desc[UR74][R212.64], !P3 ;  /* 0x8f800000d4fa7fae */ /* 0x0007e4000d9a104a */
[----:B------:R-:W4:Y:S02]  /*65450*/  LDC R151, c[0x0][0x3a0] ;  /* 0x0000e800ff977b82 */ /* 0x000f240000000800 */
[----:B------:R-:W-:Y:S01]  /*65460*/  LDGSTS.E [R244+-0x70780], desc[UR74][R214.64], !P3 ;  /* 0x8f880000d6f47fae */ /* 0x000fe2000d9a104a */
[----:B--2---:R-:W-:-:S03]  /*65470*/  VIADD R251, R117, 0xffffff7e ;  /* 0xffffff7e75fb7836 */ /* 0x004fc60000000000 */
[----:B------:R-:W2:Y:S01]  /*65480*/  LDL.64 R182, [R1+0x19e0] ;  /* 0x0019e00001b67983 */ /* 0x000ea20000100a00 */
[----:B------:R-:W-:Y:S01]  /*65490*/  ISETP.GE.U32.AND P0, PT, R252, 0x7ffffe84, PT ;  /* 0x7ffffe84fc00780c */ /* 0x000fe20003f06070 */
[----:B------:R-:W2:Y:S01]  /*654a0*/  LDC R150, c[0x0][0x3a0] ;  /* 0x0000e800ff967b82 */ /* 0x000ea20000000800 */
[----:B------:R-:W-:Y:S01]  /*654b0*/  ISETP.GE.U32.AND P3, PT, R251, 0x7ffffeff, PT ;  /* 0x7ffffefffb00780c */ /* 0x000fe20003f66070 */
[----:B---3--:R-:W-:Y:S02]  /*654c0*/  VIADD R251, R116, 0xffffff7a ;  /* 0xffffff7a74fb7836 */ /* 0x008fe40000000000 */
[----:B------:R-:W3:Y:S01]  /*654d0*/  LDL.64 R116, [R1+0x19a0] ;  /* 0x0019a00001747983 */ /* 0x000ee20000100a00 */
[----:B------:R-:W-:Y:S02]  /*654e0*/  VIADD R250, R19, 0xffffff76 ;  /* 0xffffff7613fa7836 */ /* 0x000fe40000000000 */
[----:B-1----:R-:W-:Y:S01]  /*654f0*/  VIADD R252, R18, 0xffffff72 ;  /* 0xffffff7212fc7836 */ /* 0x002fe20000000000 */
[----:B------:R-:W-:Y:S04]  /*65500*/  STL.64 [R1+0x8138], R228 ;  /* 0x008138e401007387 */ /* 0x000fe80000100a00 */
[----:B------:R-:W3:Y:S04]  /*65510*/  LDL.64 R166, [R1+0x1968] ;  /* 0x0019680001a67983 */ /* 0x000ee80000100a00 */
[----:B------:R-:W3:Y:S01]  /*65520*/  LDL.64 R18, [R1+0x1960] ;  /* 0x0019600001127983 */ /* 0x000ee20000100a00 */
[----:B------:R-:W-:-:S02]  /*65530*/  ISETP.GE.U32.AND P5, PT, R251, 0x7ffffefb, PT ;  /* 0x7ffffefbfb00780c */ /* 0x000fc40003fa6070 */
[----:B------:R-:W-:Y:S01]  /*65540*/  IADD3 R251, PT, PT, R2, 0x100000, RZ ;  /* 0x0010000002fb7810 */ /* 0x000fe20007ffe0ff */
[----:B------:R1:W-:Y:S01]  /*65550*/  LDGSTS.E [R244+-0x70400], desc[UR74][R228.64], !P0 ;  /* 0x8fc00000e4f47fae */ /* 0x0003e2000c1a104a */
[----:B------:R-:W-:Y:S01]  /*65560*/  ISETP.GE.U32.AND P1, PT, R250, 0x7ffffef7, PT ;  /* 0x7ffffef7fa00780c */ /* 0x000fe20003f26070 */
[C---:B------:R-:W-:Y:S02]  /*65570*/  VIADD R250, R3.reuse, 0x100000 ;  /* 0x0010000003fa7836 */ /* 0x040fe40000000000 */
[----:B------:R1:W-:Y:S04]  /*65580*/  LDGSTS.E [R251+-0x70380], desc[UR74][R230.64], !P0 ;  /* 0x8fc80000e6fb7fae */ /* 0x0003e8000c1a104a */
[----:B------:R-:W3:Y:S01]  /*65590*/  LDL.64 R164, [R1+0x1928] ;  /* 0x0019280001a47983 */ /* 0x000ee20000100a00 */
[----:B-1----:R-:W-:-:S03]  /*655a0*/  VIADD R244, R3, 0x100000 ;  /* 0x0010000003f47836 */ /* 0x002fc60000000000 */
[----:B------:R-:W3:Y:S01]  /*655b0*/  LDL.64 R148, [R1+0x1920] ;  /* 0x0019200001947983 */ /* 0x000ee20000100a00 */
[----:B------:R-:W-:-:S03]  /*655c0*/  IADD3 R251, PT, PT, R3, 0x100000, RZ ;  /* 0x0010000003fb7810 */ /* 0x000fc60007ffe0ff */
[----:B------:R-:W-:Y:S01]  /*655d0*/  STL.64 [R1+0x8140], R230 ;  /* 0x008140e601007387 */ /* 0x000fe20000100a00 */
[----:B------:R-:W-:-:S03]  /*655e0*/  ISETP.GE.U32.AND P0, PT, R252, 0x7ffffef3, PT ;  /* 0x7ffffef3fc00780c */ /* 0x000fc60003f06070 */
[----:B------:R1:W-:Y:S04]  /*655f0*/  LDGSTS.E [R250+-0x77f00], desc[UR74][R8.64], !P3 ;  /* 0x8810000008fa7fae */ /* 0x0003e8000d9a104a */
[----:B------:R1:W-:Y:S01]  /*65600*/  STL.64 [R1+0x8148], R8 ;  /* 0x0081480801007387 */ /* 0x0003e20000100a00 */
[----:B------:R-:W-:-:S03]  /*65610*/  VIADD R252, R119, 0xffffff6e ;  /* 0xffffff6e77fc7836 */ /* 0x000fc60000000000 */
[----:B------:R1:W-:Y:S04]  /*65620*/  LDGSTS.E [R244+-0x77e80], desc[UR74][R6.64], !P3 ;  /* 0x8818000006f47fae */ /* 0x0003e8000d9a104a */
[----:B------:R1:W-:Y:S04]  /*65630*/  STL.64 [R1+0x8150], R6 ;  /* 0x0081500601007387 */ /* 0x0003e80000100a00 */
[----:B------:R-:W3:Y:S01]  /*65640*/  LDL.64 R134, [R1+0x18e8] ;  /* 0x0018e80001867983 */ /* 0x000ee20000100a00 */
[----:B------:R-:W-:Y:S01]  /*65650*/  ISETP.GE.U32.AND P3, PT, R252, 0x7ffffeef, PT ;  /* 0x7ffffeeffc00780c */ /* 0x000fe20003f66070 */
[----:B------:R-:W-:Y:S01]  /*65660*/  VIADD R252, R118, 0xffffff6a ;  /* 0xffffff6a76fc7836 */ /* 0x000fe20000000000 */
[----:B-1----:R-:W1:Y:S01]  /*65670*/  LDC R8, c[0x0][0x3a0] ;  /* 0x0000e800ff087b82 */ /* 0x002e620000000800 */
[----:B------:R-:W3:Y:S07]  /*65680*/  LDL.64 R118, [R1+0x18a8] ;  /* 0x0018a80001767983 */ /* 0x000eee0000100a00 */
[----:B------:R-:W1:Y:S08]  /*65690*/  LDC R7, c[0x0][0x3a0] ;  /* 0x0000e800ff077b82 */ /* 0x000e700000000800 */
[----:B------:R-:W1:Y:S08]  /*656a0*/  LDC R6, c[0x0][0x3a0] ;  /* 0x0000e800ff067b82 */ /* 0x000e700000000800 */
[----:B------:R-:W1:Y:S01]  /*656b0*/  LDC R9, c[0x0][0x3a0] ;  /* 0x0000e800ff097b82 */ /* 0x000e620000000800 */
[----:B----4-:R-:W-:Y:S04]  /*656c0*/  LDGSTS.E [R251+-0x77b00], desc[UR74][R132.64], !P5 ;  /* 0x8850000084fb7fae */ /* 0x010fe8000e9a104a */
[----:B------:R-:W4:Y:S04]  /*656d0*/  LDL.64 R132, [R1+0x18e0] ;  /* 0x0018e00001847983 */ /* 0x000f280000100a00 */
[----:B--2---:R-:W-:Y:S04]  /*656e0*/  LDGSTS.E [R250+-0x77a80], desc[UR74][R182.64], !P5 ;  /* 0x88580000b6fa7fae */ /* 0x004fe8000e9a104a */
[----:B------:R-:W-:Y:S04]  /*656f0*/  LDGSTS.E [R244+-0x77700], desc[UR74][R180.64], !P1 ;  /* 0x88900000b4f47fae */ /* 0x000fe8000c9a104a */
[----:B---3--:R-:W-:Y:S04]  /*65700*/  LDGSTS.E [R251+-0x77680], desc[UR74][R116.64], !P1 ;  /* 0x8898000074fb7fae */ /* 0x008fe8000c9a104a */
[----:B------:R2:W-:Y:S04]  /*65710*/  LDGSTS.E [R250+-0x77300], desc[UR74][R166.64], !P0 ;  /* 0x88d00000a6fa7fae */ /* 0x0005e8000c1a104a */
[----:B------:R-:W-:Y:S04]  /*65720*/  LDGSTS.E [R244+-0x77280], desc[UR74][R18.64], !P0 ;  /* 0x88d8000012f47fae */ /* 0x000fe8000c1a104a */
[----:B------:R-:W3:Y:S01]  /*65730*/  LDL.64 R116, [R1+0x18a0] ;  /* 0x0018a00001747983 */ /* 0x000ee20000100a00 */
[----:B------:R-:W-:Y:S01]  /*65740*/  ISETP.GE.U32.AND P1, PT, R252, 0x7ffffeeb, PT ;  /* 0x7ffffeebfc00780c */ /* 0x000fe20003f26070 */
[----:B--2---:R-:W-:-:S02]  /*65750*/  VIADD R250, R151, 0xffffff66 ;  /* 0xffffff6697fa7836 */ /* 0x004fc40000000000 */
[----:B------:R-:W2:Y:S04]  /*65760*/  LDL.64 R180, [R1+0x1860] ;  /* 0x0018600001b47983 */ /* 0x000ea80000100a00 */
[----:B------:R-:W2:Y:S01]  /*65770*/  LDL.64 R18, [R1+0x1868] ;  /* 0x0018680001127983 */ /* 0x000ea20000100a00 */
[C---:B------:R-:W-:Y:S02]  /*65780*/  IADD3 R252, PT, PT, R3.reuse, 0x100000, RZ ;  /* 0x0010000003fc7810 */ /* 0x040fe40007ffe0ff */
[----:B------:R-:W-:Y:S01]  /*65790*/  ISETP.GE.U32.AND P0, PT, R250, 0x7ffffee7, PT ;  /* 0x7ffffee7fa00780c */ /* 0x000fe20003f06070 */
[----:B------:R-:W-:Y:S01]  /*657a0*/  VIADD R250, R3, 0x100000 ;  /* 0x0010000003fa7836 */ /* 0x000fe20000000000 */
[----:B------:R-:W2:Y:S04]  /*657b0*/  LDL.64 R166, [R1+0x1828] ;  /* 0x0018280001a67983 */ /* 0x000ea80000100a00 */
[----:B------:R1:W-:Y:S04]  /*657c0*/  LDGSTS.E [R252+-0x76f00], desc[UR74][R164.64], !P3 ;  /* 0x89100000a4fc7fae */ /* 0x0003e8000d9a104a */
[----:B------:R2:W-:Y:S01]  /*657d0*/  LDGSTS.E [R251+-0x76e80], desc[UR74][R148.64], !P3 ;  /* 0x8918000094fb7fae */ /* 0x0005e2000d9a104a */
[----:B-1----:R-:W-:-:S03]  /*657e0*/  VIADD R252, R150, 0xffffff62 ;  /* 0xffffff6296fc7836 */ /* 0x002fc60000000000 */
[----:B------:R-:W2:Y:S04]  /*657f0*/  LDL.64 R164, [R1+0x17a0] ;  /* 0x0017a00001a47983 */ /* 0x000ea80000100a00 */
[----:B------:R-:W2:Y:S04]  /*65800*/  LDL.64 R148, [R1+0x1820] ;  /* 0x0018200001947983 */ /* 0x000ea80000100a00 */
[----:B------:R-:W-:Y:S04]  /*65810*/  LDGSTS.E [R250+-0x76b00], desc[UR74][R134.64], !P1 ;  /* 0x8950000086fa7fae */ /* 0x000fe8000c9a104a */
[----:B------:R-:W2:Y:S04]  /*65820*/  LDL.64 R150, [R1+0xf78] ;  /* 0x000f780001967983 */ /* 0x000ea80000100a00 */
[----:B------:R-:W2:Y:S04]  /*65830*/  LDL.64 R134, [R1+0x17e8] ;  /* 0x0017e80001867983 */ /* 0x000ea80000100a00 */
[----:B----4-:R-:W-:Y:S01]  /*65840*/  LDGSTS.E [R244+-0x76a80], desc[UR74][R132.64], !P1 ;  /* 0x8958000084f47fae */ /* 0x010fe2000c9a104a */
[----:B------:R-:W-:Y:S01]  /*65850*/  ISETP.GE.U32.AND P1, PT, R252, 0x7ffffee3, PT ;  /* 0x7ffffee3fc00780c */ /* 0x000fe20003f26070 */
[----:B------:R-:W-:-:S02]  /*65860*/  VIADD R252, R8, 0xffffff5e ;  /* 0xffffff5e08fc7836 */ /* 0x000fc40000000000 */
[----:B------:R-:W-:Y:S01]  /*65870*/  LDGSTS.E [R250+-0x76700], desc[UR74][R118.64], !P0 ;  /* 0x8990000076fa7fae */ /* 0x000fe2000c1a104a */
[----:B------:R-:W1:Y:S03]  /*65880*/  LDC R8, c[0x0][0x3a0] ;  /* 0x0000e800ff087b82 */ /* 0x000e660000000800 */
[----:B------:R-:W4:Y:S01]  /*65890*/  LDL.64 R132, [R1+0x17e0] ;  /* 0x0017e00001847983 */ /* 0x000f220000100a00 */
[----:B------:R-:W-:Y:S01]  /*658a0*/  ISETP.GE.U32.AND P3, PT, R252, 0x7ffffedf, PT ;  /* 0x7ffffedffc00780c */ /* 0x000fe20003f66070 */
[----:B------:R-:W-:Y:S02]  /*658b0*/  VIADD R252, R3, 0x100000 ;  /* 0x0010000003fc7836 */ /* 0x000fe40000000000 */
[----:B------:R-:W4:Y:S04]  /*658c0*/  LDL.64 R118, [R1+0x17a8] ;  /* 0x0017a80001767983 */ /* 0x000f280000100a00 */
[----:B---3--:R3:W-:Y:S04]  /*658d0*/  LDGSTS.E [R244+-0x76680], desc[UR74][R116.64], !P0 ;  /* 0x8998000074f47fae */ /* 0x0087e8000c1a104a */
[----:B--2---:R2:W-:Y:S01]  /*658e0*/  LDGSTS.E [R252+-0x76300], desc[UR74][R18.64], !P1 ;  /* 0x89d0000012fc7fae */ /* 0x0045e2000c9a104a */
[----:B------:R-:W-:Y:S01]  /*658f0*/  IADD3 R251, PT, PT, R7, -0xa6, RZ ;  /* 0xffffff5a07fb7810 */ /* 0x000fe20007ffe0ff */
[----:B---3--:R-:W3:Y:S02]  /*65900*/  LDC R116, c[0x0][0x3a0] ;  /* 0x0000e800ff747b82 */ /* 0x008ee40000000800 */
[----:B------:R-:W4:Y:S01]  /*65910*/  LDL.64 R18, [R1+0xf70] ;  /* 0x000f700001127983 */ /* 0x000f220000100a00 */
[----:B------:R-:W-:Y:S01]  /*65920*/  ISETP.GE.U32.AND P5, PT, R251, 0x7ffffedb, PT ;  /* 0x7ffffedbfb00780c */ /* 0x000fe20003fa6070 */
[----:B------:R-:W-:Y:S01]  /*65930*/  VIADD R6, R6, 0xffffff56 ;  /* 0xffffff5606067836 */ /* 0x000fe20000000000 */
[----:B--2---:R-:W-:Y:S01]  /*65940*/  IADD3 R252, PT, PT, R9, -0xae, RZ ;  /* 0xffffff5209fc7810 */ /* 0x004fe20007ffe0ff */
[----:B------:R-:W-:-:S02]  /*65950*/  VIADD R251, R3, 0x100000 ;  /* 0x0010000003fb7836 */ /* 0x000fc40000000000 */
[----:B------:R-:W2:Y:S01]  /*65960*/  LDC R7, c[0x0][0x3a0] ;  /* 0x0000e800ff077b82 */ /* 0x000ea20000000800 */
[----:B------:R-:W-:Y:S02]  /*65970*/  ISETP.GE.U32.AND P0, PT, R6, 0x7ffffed7, PT ;  /* 0x7ffffed70600780c */ /* 0x000fe40003f06070 */
[----:B------:R1:W-:Y:S04]  /*65980*/  LDGSTS.E [R251+-0x76280], desc[UR74][R180.64], !P1 ;  /* 0x89d80000b4fb7fae */ /* 0x0003e8000c9a104a */
[----:B------:R-:W-:Y:S01]  /*65990*/  LDGSTS.E [R250+-0x75f00], desc[UR74][R166.64], !P3 ;  /* 0x8a100000a6fa7fae */ /* 0x000fe2000d9a104a */
[----:B------:R-:W2:Y:S03]  /*659a0*/  LDC R6, c[0x0][0x3a0] ;  /* 0x0000e800ff067b82 */ /* 0x000ea60000000800 */
[----:B------:R-:W-:Y:S01]  /*659b0*/  LDGSTS.E [R244+-0x75e80], desc[UR74][R148.64], !P3 ;  /* 0x8a18000094f47fae */ /* 0x000fe2000d9a104a */
[----:B------:R-:W-:-:S04]  /*659c0*/  ISETP.GE.U32.AND P3, PT, R252, 0x7ffffed3, PT ;  /* 0x7ffffed3fc00780c */ /* 0x000fc80003f66070 */
[----:B------:R-:W2:Y:S01]  /*659d0*/  LDC R9, c[0x0][0x3a0] ;  /* 0x0000e800ff097b82 */ /* 0x000ea20000000800 */
[----:B------:R-:W2:Y:S04]  /*659e0*/  LDL.64 R166, [R1+0xf38] ;  /* 0x000f380001a67983 */ /* 0x000ea80000100a00 */
[----:B------:R-:W2:Y:S03]  /*659f0*/  LDL.64 R148, [R1+0xf30] ;  /* 0x000f300001947983 */ /* 0x000ea60000100a00 */
[----:B-1----:R-:W1:Y:S01]  /*65a00*/  LDC R180, c[0x0][0x3a0] ;  /* 0x0000e800ffb47b82 */ /* 0x002e620000000800 */
[----:B------:R3:W-:Y:S02]  /*65a10*/  LDGSTS.E [R251+-0x75b00], desc[UR74][R134.64], !P5 ;  /* 0x8a50000086fb7fae */ /* 0x0007e4000e9a104a */
[----:B---3--:R-:W-:-:S02]  /*65a20*/  VIADD R252, R116, 0xffffff4a ;  /* 0xffffff4a74fc7836 */ /* 0x008fc40000000000 */
[----:B------:R-:W3:Y:S04]  /*65a30*/  LDL.64 R116, [R1+0xea0] ;  /* 0x000ea00001747983 */ /* 0x000ee80000100a00 */
[----:B------:R-:W3:Y:S01]  /*65a40*/  LDL.64 R134, [R1+0xef8] ;  /* 0x000ef80001867983 */ /* 0x000ee20000100a00 */
[----:B------:R-:W-:Y:S02]  /*65a50*/  VIADD R251, R8, 0xffffff4e ;  /* 0xffffff4e08fb7836 */ /* 0x000fe40000000000 */
[----:B------:R-:W1:Y:S01]  /*65a60*/  LDC R8, c[0x0][0x3a0] ;  /* 0x0000e800ff087b82 */ /* 0x000e620000000800 */
[----:B----4-:R-:W-:Y:S02]  /*65a70*/  LDGSTS.E [R250+-0x75a80], desc[UR74][R132.64], !P5 ;  /* 0x8a58000084fa7fae */ /* 0x010fe4000e9a104a */
[----:B------:R-:W-:Y:S01]  /*65a80*/  ISETP.GE.U32.AND P5, PT, R251, 0x7ffffecf, PT ;  /* 0x7ffffecffb00780c */ /* 0x000fe20003fa6070 */
[----:B------:R-:W-:Y:S01]  /*65a90*/  VIADD R251, R3, 0x100000 ;  /* 0x0010000003fb7836 */ /* 0x000fe20000000000 */
[----:B------:R-:W-:Y:S04]  /*65aa0*/  LDGSTS.E [R244+-0x75700], desc[UR74][R118.64], !P0 ;  /* 0x8a90000076f47fae */ /* 0x000fe8000c1a104a */
[----:B------:R-:W-:Y:S04]  /*65ab0*/  LDGSTS.E [R251+-0x75680], desc[UR74][R164.64], !P0 ;  /* 0x8a980000a4fb7fae */ /* 0x000fe8000c1a104a */
[----:B------:R-:W4:Y:S04]  /*65ac0*/  LDL.64 R132, [R1+0xef0] ;  /* 0x000ef00001847983 */ /* 0x000f280000100a00 */
[----:B------:R-:W4:Y:S04]  /*65ad0*/  LDL.64 R118, [R1+0xea8] ;  /* 0x000ea80001767983 */ /* 0x000f280000100a00 */
[----:B------:R-:W-:Y:S04]  /*65ae0*/  LDGSTS.E [R250+-0x75300], desc[UR74][R150.64], !P3 ;  /* 0x8ad0000096fa7fae */ /* 0x000fe8000d9a104a */
[----:B------:R-:W4:Y:S01]  /*65af0*/  LDL.64 R164, [R1+0xe68] ;  /* 0x000e680001a47983 */ /* 0x000f220000100a00 */
[----:B------:R-:W-:-:S03]  /*65b00*/  ISETP.GE.U32.AND P1, PT, R252, 0x7ffffecb, PT ;  /* 0x7ffffecbfc00780c */ /* 0x000fc60003f26070 */
[----:B------:R-:W4:Y:S04]  /*65b10*/  LDL.64 R150, [R1+0xe28] ;  /* 0x000e280001967983 */ /* 0x000f280000100a00 */
[----:B------:R-:W-:Y:S04]  /*65b20*/  LDGSTS.E [R244+-0x75280], desc[UR74][R18.64], !P3 ;  /* 0x8ad8000012f47fae */ /* 0x000fe8000d9a104a */
[----:B------:R-:W4:Y:S01]  /*65b30*/  LDL.64 R18, [R1+0xe60] ;  /* 0x000e600001127983 */ /* 0x000f220000100a00 */
[----:B--2---:R-:W-:Y:S02]  /*65b40*/  IADD3 R252, PT, PT, R7, -0xba, RZ ;  /* 0xffffff4607fc7810 */ /* 0x004fe40007ffe0ff */
[----:B------:R-:W2:Y:S02]  /*65b50*/  LDC R7, c[0x0][0x3a0] ;  /* 0x0000e800ff077b82 */ /* 0x000ea40000000800 */
[----:B------:R-:W-:Y:S01]  /*65b60*/  ISETP.GE.U32.AND P0, PT, R252, 0x7ffffec7, PT ;  /* 0x7ffffec7fc00780c */ /* 0x000fe20003f06070 */
[----:B------:R-:W-:-:S05]  /*65b70*/  VIADD R252, R6, 0xffffff42 ;  /* 0xffffff4206fc7836 */ /* 0x000fca0000000000 */
[----:B------:R-:W-:Y:S01]  /*65b80*/  ISETP.GE.U32.AND P3, PT, R252, 0x7ffffec3, PT ;  /* 0x7ffffec3fc00780c */ /* 0x000fe20003f66070 */
[----:B------:R-:W1:Y:S01]  /*65b90*/  LDC R6, c[0x0][0x3a0] ;  /* 0x0000e800ff067b82 */ /* 0x000e620000000800 */
[----:B------:R-:W-:Y:S04]  /*65ba0*/  LDGSTS.E [R251+-0x74f00], desc[UR74][R166.64], !P5 ;  /* 0x8b100000a6fb7fae */ /* 0x000fe8000e9a104a */
[----:B------:R-:W-:Y:S01]  /*65bb0*/  LDGSTS.E [R250+-0x74e80], desc[UR74][R148.64], !P5 ;  /* 0x8b18000094fa7fae */ /* 0x000fe2000e9a104a */
[----:B------:R-:W-:Y:S02]  /*65bc0*/  VIADD R252, R9, 0xffffff3e ;  /* 0xffffff3e09fc7836 */ /* 0x000fe40000000000 */
[----:B------:R-:W1:Y:S01]  /*65bd0*/  LDC R9, c[0x0][0x3a0] ;  /* 0x0000e800ff097b82 */ /* 0x000e620000000800 */
[----:B------:R-:W4:Y:S04]  /*65be0*/  LDL.64 R166, [R1+0xd60] ;  /* 0x000d600001a67983 */ /* 0x000f280000100a00 */
[----:B------:R-:W4:Y:S04]  /*65bf0*/  LDL.64 R148, [R1+0xe20] ;  /* 0x000e200001947983 */ /* 0x000f280000100a00 */
[----:B---3--:R-:W-:Y:S04]  /*65c00*/  LDGSTS.E [R244+-0x74b00], desc[UR74][R134.64], !P1 ;  /* 0x8b50000086f47fae */ /* 0x008fe8000c9a104a */
[----:B------:R-:W3:Y:S04]  /*65c10*/  LDL.64 R134, [R1+0xde8] ;  /* 0x000de80001867983 */ /* 0x000ee80000100a00 */
[----:B----4-:R1:W-:Y:S04]  /*65c20*/  LDGSTS.E [R251+-0x74a80], desc[UR74][R132.64], !P1 ;  /* 0x8b58000084fb7fae */ /* 0x0103e8000c9a104a */
[----:B------:R-:W-:Y:S04]  /*65c30*/  LDGSTS.E [R250+-0x74700], desc[UR74][R118.64], !P0 ;  /* 0x8b90000076fa7fae */ /* 0x000fe8000c1a104a */
[----:B------:R-:W-:Y:S01]  /*65c40*/  LDGSTS.E [R244+-0x74680], desc[UR74][R116.64], !P0 ;  /* 0x8b98000074f47fae */ /* 0x000fe2000c1a104a */
[----:B-1----:R-:W-:-:S03]  /*65c50*/  VIADD R251, R8, 0xffffff3a ;  /* 0xffffff3a08fb7836 */ /* 0x002fc60000000000 */
[----:B------:R-:W4:Y:S01]  /*65c60*/  LDL.64 R132, [R1+0xde0] ;  /* 0x000de00001847983 */ /* 0x000f220000100a00 */
[----:B------:R-:W-:Y:S01]  /*65c70*/  ISETP.GE.U32.AND P1, PT, R252, 0x7ffffebf, PT ;  /* 0x7ffffebffc00780c */ /* 0x000fe20003f26070 */
[----:B------:R-:W1:Y:S01]  /*65c80*/  LDC R8, c[0x0][0x3a0] ;  /* 0x0000e800ff087b82 */ /* 0x000e620000000800 */
[----:B------:R-:W-:Y:S01]  /*65c90*/  ISETP.GE.U32.AND P5, PT, R251, 0x7ffffebb, PT ;  /* 0x7ffffebbfb00780c */ /* 0x000fe20003fa6070 */
[----:B------:R-:W4:Y:S01]  /*65ca0*/  LDL.64 R118, [R1+0xda8] ;  /* 0x000da80001767983 */ /* 0x000f220000100a00 */
[----:B------:R-:W-:-:S03]  /*65cb0*/  IADD3 R251, PT, PT, R3, 0x100000, RZ ;  /* 0x0010000003fb7810 */ /* 0x000fc60007ffe0ff */
[----:B------:R-:W4:Y:S04]  /*65cc0*/  LDL.64 R116, [R1+0xda0] ;  /* 0x000da00001747983 */ /* 0x000f280000100a00 */
[----:B------:R2:W-:Y:S01]  /*65cd0*/  LDGSTS.E [R251+-0x74300], desc[UR74][R164.64], !P3 ;  /* 0x8bd00000a4fb7fae */ /* 0x0005e2000d9a104a */
[----:B------:R-:W-:Y:S02]  /*65ce0*/  VIADD R252, R6, 0xffffff32 ;  /* 0xffffff3206fc7836 */ /* 0x000fe40000000000 */
[----:B------:R-:W1:Y:S01]  /*65cf0*/  LDC R6, c[0x0][0x3a0] ;  /* 0x0000e800ff067b82 */ /* 0x000e620000000800 */
[----:B--2---:R-:W-:Y:S01]  /*65d00*/  VIADD R251, R7, 0xffffff36 ;  /* 0xffffff3607fb7836 */ /* 0x004fe20000000000 */
[----:B------:R-:W2:Y:S04]  /*65d10*/  LDL.64 R164, [R1+0xd28] ;  /* 0x000d280001a47983 */ /* 0x000ea80000100a00 */
[----:B------:R-:W-:Y:S01]  /*65d20*/  LDGSTS.E [R250+-0x74280], desc[UR74][R18.64], !P3 ;  /* 0x8bd8000012fa7fae */ /* 0x000fe2000d9a104a */
[----:B------:R-:W-:Y:S01]  /*65d30*/  ISETP.GE.U32.AND P0, PT, R252, 0x7ffffeb3, PT ;  /* 0x7ffffeb3fc00780c */ /* 0x000fe20003f06070 */
[----:B------:R-:W1:Y:S02]  /*65d40*/  LDC R7, c[0x0][0x3a0] ;  /* 0x0000e800ff077b82 */ /* 0x000e640000000800 */
[----:B------:R-:W2:Y:S01]  /*65d50*/  LDL.64 R18, [R1+0xd68] ;  /* 0x000d680001127983 */ /* 0x000ea20000100a00 */
[----:B------:R-:W-:Y:S01]  /*65d60*/  ISETP.GE.U32.AND P3, PT, R251, 0x7ffffeb7, PT ;  /* 0x7ffffeb7fb00780c */ /* 0x000fe20003f66070 */
[----:B------:R-:W-:-:S02]  /*65d70*/  VIADD R251, R3, 0x100000 ;  /* 0x0010000003fb7836 */ /* 0x000fc40000000000 */
[----:B------:R-:W-:Y:S04]  /*65d80*/  LDGSTS.E [R244+-0x73f00], desc[UR74][R150.64], !P1 ;  /* 0x8c10000096f47fae */ /* 0x000fe8000c9a104a */
[----:B------:R-:W2:Y:S04]  /*65d90*/  LDL.64 R150, [R1+0xd20] ;  /* 0x000d200001967983 */ /* 0x000ea80000100a00 */
[----:B------:R-:W-:Y:S04]  /*65da0*/  LDGSTS.E [R250+-0x73e80], desc[UR74][R148.64], !P1 ;  /* 0x8c18000094fa7fae */ /* 0x000fe8000c9a104a */
[----:B------:R-:W2:Y:S04]  /*65db0*/  LDL.64 R148, [R1+0xce0] ;  /* 0x000ce00001947983 */ /* 0x000ea80000100a00 */
[----:B---3--:R-:W-:Y:S04]  /*65dc0*/  LDGSTS.E [R244+-0x73b00], desc[UR74][R134.64], !P5 ;  /* 0x8c50000086f47fae */ /* 0x008fe8000e9a104a */
[----:B------:R-:W3:Y:S04]  /*65dd0*/  LDL.64 R134, [R1+0xc88] ;  /* 0x000c880001867983 */ /* 0x000ee80000100a00 */
[----:B----4-:R4:W-:Y:S04]  /*65de0*/  LDGSTS.E [R251+-0x73a80], desc[UR74][R132.64], !P5 ;  /* 0x8c58000084fb7fae */ /* 0x0109e8000e9a104a */
[----:B------:R1:W-:Y:S04]  /*65df0*/  LDGSTS.E [R250+-0x73700], desc[UR74][R118.64], !P3 ;  /* 0x8c90000076fa7fae */ /* 0x0003e8000d9a104a */
[----:B------:R-:W-:Y:S04]  /*65e00*/  LDGSTS.E [R244+-0x73680], desc[UR74][R116.64], !P3 ;  /* 0x8c98000074f47fae */ /* 0x000fe8000d9a104a */
[----:B------:R-:W3:Y:S04]  /*65e10*/  LDL.64 R132, [R1+0xaa0] ;  /* 0x000aa00001847983 */ /* 0x000ee80000100a00 */
[----:B------:R-:W3:Y:S04]  /*65e20*/  LDL.64 R118, [R1+0x9c8] ;  /* 0x0009c80001767983 */ /* 0x000ee80000100a00 */
[----:B------:R-:W3:Y:S04]  /*65e30*/  LDL.64 R116, [R1+0x5a0] ;  /* 0x0005a00001747983 */ /* 0x000ee80000100a00 */
[----:B--2---:R-:W-:Y:S04]  /*65e40*/  LDGSTS.E [R244+-0x73300], desc[UR74][R18.64], !P0 ;  /* 0x8cd0000012f47fae */ /* 0x004fe8000c1a104a */
[----:B------:R-:W2:Y:S01]  /*65e50*/  LDL.64 R18, [R1+0x188] ;  /* 0x0001880001127983 */ /* 0x000ea20000100a00 */
[----:B----4-:R-:W-:-:S04]  /*65e60*/  IADD3 R251, PT, PT, R180, -0xd2, RZ ;  /* 0xffffff2eb4fb7810 */ /* 0x010fc80007ffe0ff */
[----:B------:R-:W-:Y:S01]  /*65e70*/  ISETP.GE.U32.AND P3, PT, R251, 0x7ffffeaf, PT ;  /* 0x7ffffeaffb00780c */ /* 0x000fe20003f66070 */
[----:B------:R-:W-:Y:S02]  /*65e80*/  VIADD R251, R9, 0xffffff2a ;  /* 0xffffff2a09fb7836 */ /* 0x000fe40000000000 */
[----:B------:R-:W4:Y:S01]  /*65e90*/  LDC R9, c[0x0][0x3a0] ;  /* 0x0000e800ff097b82 */ /* 0x000f220000000800 */
[----:B-1----:R-:W-:Y:S02]  /*65ea0*/  VIADD R250, R8, 0xffffff26 ;  /* 0xffffff2608fa7836 */ /* 0x002fe40000000000 */
[----:B------:R-:W-:Y:S01]  /*65eb0*/  ISETP.GE.U32.AND P5, PT, R251, 0x7ffffeab, PT ;  /* 0x7ffffeabfb00780c */ /* 0x000fe20003fa6070 */
[----:B------:R-:W-:Y:S02]  /*65ec0*/  VIADD R251, R3, 0x100000 ;  /* 0x0010000003fb7836 */ /* 0x000fe40000000000 */
[----:B------:R-:W-:Y:S02]  /*65ed0*/  VIADD R252, R7, 0xffffff22 ;  /* 0xffffff2207fc7836 */ /* 0x000fe40000000000 */
[----:B------:R-:W1:Y:S01]  /*65ee0*/  LDC R8, c[0x0][0x3a0] ;  /* 0x0000e800ff087b82 */ /* 0x000e620000000800 */
[----:B------:R-:W-:Y:S01]  /*65ef0*/  ISETP.GE.U32.AND P1, PT, R250, 0x7ffffea7, PT ;  /* 0x7ffffea7fa00780c */ /* 0x000fe20003f26070 */
[----:B------:R-:W-:Y:S01]  /*65f00*/  LDGSTS.E [R251+-0x73280], desc[UR74][R166.64], !P0 ;  /* 0x8cd80000a6fb7fae */ /* 0x000fe2000c1a104a */
[----:B------:R-:W-:-:S05]  /*65f10*/  IADD3 R250, PT, PT, R3, 0x100000, RZ ;  /* 0x0010000003fa7810 */ /* 0x000fca0007ffe0ff */
[----:B------:R-:W1:Y:S01]  /*65f20*/  LDC R7, c[0x0][0x3a0] ;  /* 0x0000e800ff077b82 */ /* 0x000e620000000800 */
[----:B------:R-:W-:Y:S01]  /*65f30*/  ISETP.GE.U32.AND P0, PT, R252, 0x7ffffea3, PT ;  /* 0x7ffffea3fc00780c */ /* 0x000fe20003f06070 */
[----:B------:R-:W-:Y:S01]  /*65f40*/  VIADD R252, R6, 0xffffff1e ;  /* 0xffffff1e06fc7836 */ /* 0x000fe20000000000 */
[----:B------:R-:W-:Y:S04]  /*65f50*/  LDGSTS.E [R250+-0x72f00], desc[UR74][R164.64], !P3 ;  /* 0x8d100000a4fa7fae */ /* 0x000fe8000d9a104a */
[----:B------:R-:W-:Y:S01]  /*65f60*/  LDGSTS.E [R244+-0x72e80], desc[UR74][R150.64], !P3 ;  /* 0x8d18000096f47fae */ /* 0x000fe2000d9a104a */
[----:B------:R-:W-:Y:S01]  /*65f70*/  ISETP.GE.U32.AND P3, PT, R252, 0x7ffffe9f, PT ;  /* 0x7ffffe9ffc00780c */ /* 0x000fe20003f66070 */
[----:B------:R-:W1:Y:S01]  /*65f80*/  LDC R6, c[0x0][0x3a0] ;  /* 0x0000e800ff067b82 */ /* 0x000e620000000800 */
[----:B----4-:R-:W-:Y:S01]  /*65f90*/  VIADD R252, R9, 0xffffff1a ;  /* 0xffffff1a09fc7836 */ /* 0x010fe20000000000 */
[----:B------:R-:W-:Y:S04]  /*65fa0*/  LDGSTS.E [R251+-0x72b00], desc[UR74][R148.64], !P5 ;  /* 0x8d50000094fb7fae */ /* 0x000fe8000e9a104a */
[----:B---3--:R-:W-:Y:S02]  /*65fb0*/  LDGSTS.E [R250+-0x72a80], desc[UR74][R134.64], !P5 ;  /* 0x8d58000086fa7fae */ /* 0x008fe4000e9a104a */
[----:B------:R-:W3:Y:S02]  /*65fc0*/  LDC R9, c[0x0][0x3a0] ;  /* 0x0000e800ff097b82 */ /* 0x000ee40000000800 */
[----:B------:R4:W-:Y:S04]  /*65fd0*/  STL.64 [R1+0x8158], R120 ;  /* 0x0081587801007387 */ /* 0x0009e80000100a00 */
        /* <DEDUP_REMOVED lines=8> */
[----:B------:R1:W-:Y:S04]  /*66060*/  STL.64 [R1+0x81a0], R186 ;  /* 0x0081a0ba01007387 */ /* 0x0003e80000100a00 */
[----:B------:R-:W4:Y:S04]  /*66070*/  LDL.64 R166, [R1+0x1a18] ;  /* 0x001a180001a67983 */ /* 0x000f280000100a00 */
[----:B------:R-:W4:Y:S04]  /*66080*/  LDL.64 R150, [R1+0x1a10] ;  /* 0x001a100001967983 */ /* 0x000f280000100a00 */
[----:B------:R-:W-:Y:S04]  /*66090*/  LDGSTS.E [R244+-0x72700], desc[UR74][R132.64], !P1 ;  /* 0x8d90000084f47fae */ /* 0x000fe8000c9a104a */
[----:B------:R-:W-:Y:S01]  /*660a0*/  LDGSTS.E [R251+-0x72680], desc[UR74][R118.64], !P1 ;  /* 0x8d98000076fb7fae */ /* 0x000fe2000c9a104a */
[----:B------:R-:W-:Y:S01]  /*660b0*/  ISETP.GE.U32.AND P1, PT, R252, 0x7ffffe9b, PT ;  /* 0x7ffffe9bfc00780c */ /* 0x000fe20003f26070 */
[----:B------:R-:W-:-:S02]  /*660c0*/  VIADD R252, R3, 0x100000 ;  /* 0x0010000003fc7836 */ /* 0x000fc40000000000 */
[----:B------:R1:W-:Y:S04]  /*660d0*/  LDGSTS.E [R250+-0x72300], desc[UR74][R116.64], !P0 ;  /* 0x8dd0000074fa7fae */ /* 0x0003e8000c1a104a */
[----:B------:R-:W4:Y:S01]  /*660e0*/  LDL.64 R132, [R1+0x19d8] ;  /* 0x0019d80001847983 */ /* 0x000f220000100a00 */
[----:B-1----:R-:W-:-:S03]  /*660f0*/  IADD3 R250, PT, PT, R8, -0xea, RZ ;  /* 0xffffff1608fa7810 */ /* 0x002fc60007ffe0ff */
[----:B------:R1:W-:Y:S01]  /*66100*/  STL.64 [R1+0x81a8], R200 ;  /* 0x0081a8c801007387 */ /* 0x0003e20000100a00 */
[----:B------:R-:W1:Y:S03]  /*66110*/  LDC R8, c[0x0][0x3a0] ;  /* 0x0000e800ff087b82 */ /* 0x000e660000000800 */
[----:B------:R-:W4:Y:S04]  /*66120*/  LDL.64 R148, [R1+0x19d0] ;  /* 0x0019d00001947983 */ /* 0x000f280000100a00 */
[----:B------:R-:W4:Y:S04]  /*66130*/  LDL.64 R118, [R1+0x1998] ;  /* 0x0019980001767983 */ /* 0x000f280000100a00 */
[----:B------:R-:W4:Y:S04]  /*66140*/  LDL.64 R116, [R1+0x1958] ;  /* 0x0019580001747983 */ /* 0x000f280000100a00 */
[----:B------:R-:W4:Y:S04]  /*66150*/  LDL.64 R164, [R1+0x1950] ;  /* 0x0019500001a47983 */ /* 0x000f280000100a00 */
[----:B------:R-:W4:Y:S04]  /*66160*/  LDL.64 R134, [R1+0x1918] ;  /* 0x0019180001867983 */ /* 0x000f280000100a00 */
[----:B------:R-:W4:Y:S04]  /*66170*/  LDL.64 R180, [R1+0x1a00] ;  /* 0x001a000001b47983 */ /* 0x000f280000100a00 */
[----:B--2---:R2:W-:Y:S01]  /*66180*/  LDGSTS.E [R244+-0x72280], desc[UR74][R18.64], !P0 ;  /* 0x8dd8000012f47fae */ /* 0x0045e2000c1a104a */
[----:B------:R-:W-:-:S03]  /*66190*/  ISETP.GE.U32.AND P0, PT, R250, 0x7ffffe97, PT ;  /* 0x7ffffe97fa00780c */ /* 0x000fc60003f06070 */
[----:B------:R1:W-:Y:S01]  /*661a0*/  LDGSTS.E [R252+-0x71f00], desc[UR74][R120.64], !P3 ;  /* 0x8e10000078fc7fae */ /* 0x0003e2000d9a104a */
[----:B------:R-:W-:-:S03]  /*661b0*/  VIADD R250, R3, 0x100000 ;  /* 0x0010000003fa7836 */ /* 0x000fc60000000000 */
[----:B------:R3:W-:Y:S01]  /*661c0*/  LDGSTS.E [R251+-0x71e80], desc[UR74][R122.64], !P3 ;  /* 0x8e1800007afb7fae */ /* 0x0007e2000d9a104a */
[----:B--2---:R-:W2:Y:S03]  /*661d0*/  LDC R18, c[0x0][0x3a0] ;  /* 0x0000e800ff127b82 */ /* 0x004ea60000000800 */
[----:B------:R-:W-:Y:S01]  /*661e0*/  LDGSTS.E [R250+-0x71b00], desc[UR74][R136.64], !P1 ;  /* 0x8e50000088fa7fae */ /* 0x000fe2000c9a104a */
[----:B-1----:R-:W-:-:S03]  /*661f0*/  VIADD R252, R7, 0xffffff12 ;  /* 0xffffff1207fc7836 */ /* 0x002fc60000000000 */
[----:B------:R-:W-:Y:S01]  /*66200*/  LDGSTS.E [R244+-0x71a80], desc[UR74][R138.64], !P1 ;  /* 0x8e5800008af47fae */ /* 0x000fe2000c9a104a */
[----:B------:R-:W1:Y:S01]  /*66210*/  LDC R7, c[0x0][0x3a0] ;  /* 0x0000e800ff077b82 */ /* 0x000e620000000800 */
[----:B------:R-:W-:Y:S01]  /*66220*/  ISETP.GE.U32.AND P1, PT, R252, 0x7ffffe93, PT ;  /* 0x7ffffe93fc00780c */ /* 0x000fe20003f26070 */
[----:B---3--:R-:W-:Y:S01]  /*66230*/  VIADD R251, R9, 0xffffff0a ;  /* 0xffffff0a09fb7836 */ /* 0x008fe20000000000 */
[----:B------:R-:W-:Y:S01]  /*66240*/  IADD3 R252, PT, PT, R6, -0xf2, RZ ;  /* 0xffffff0e06fc7810 */ /* 0x000fe20007ffe0ff */
[----:B------:R-:W-:Y:S03]  /*66250*/  LDGSTS.E [R250+-0x71700], desc[UR74][R152.64], !P0 ;  /* 0x8e90000098fa7fae */ /* 0x000fe6000c1a104a */
[----:B------:R-:W-:Y:S01]  /*66260*/  ISETP.GE.U32.AND P3, PT, R252, 0x7ffffe8f, PT ;  /* 0x7ffffe8ffc00780c */ /* 0x000fe20003f66070 */
[----:B------:R-:W-:Y:S01]  /*66270*/  VIADD R252, R3, 0x100000 ;  /* 0x0010000003fc7836 */ /* 0x000fe20000000000 */
[----:B------:R-:W-:Y:S01]  /*66280*/  ISETP.GE.U32.AND P5, PT, R251, 0x7ffffe8b, PT ;  /* 0x7ffffe8bfb00780c */ /* 0x000fe20003fa6070 */
[----:B------:R-:W-:Y:S01]  /*66290*/  LDGSTS.E [R244+-0x71680], desc[UR74][R154.64], !P0 ;  /* 0x8e9800009af47fae */ /* 0x000fe2000c1a104a */
[----:B------:R-:W-:Y:S01]  /*662a0*/  IADD3 R251, PT, PT, R3, 0x100000, RZ ;  /* 0x0010000003fb7810 */ /* 0x000fe20007ffe0ff */
[----:B------:R-:W3:Y:S02]  /*662b0*/  LDC R6, c[0x0][0x3a0] ;  /* 0x0000e800ff067b82 */ /* 0x000ee40000000800 */
[----:B------:R1:W-:Y:S04]  /*662c0*/  LDGSTS.E [R252+-0x71300], desc[UR74][R168.64], !P1 ;  /* 0x8ed00000a8fc7fae */ /* 0x0003e8000c9a104a */
[----:B------:R-:W-:Y:S02]  /*662d0*/  LDGSTS.E [R251+-0x71280], desc[UR74][R170.64], !P1 ;  /* 0x8ed80000aafb7fae */ /* 0x000fe4000c9a104a */
[----:B------:R-:W3:Y:S02]  /*662e0*/  LDC R9, c[0x0][0x3a0] ;  /* 0x0000e800ff097b82 */ /* 0x000ee40000000800 */
[----:B------:R-:W-:Y:S01]  /*662f0*/  LDGSTS.E [R250+-0x70f00], desc[UR74][R184.64], !P3 ;  /* 0x8f100000b8fa7fae */ /* 0x000fe2000d9a104a */
[----:B-1----:R-:W-:-:S03]  /*66300*/  VIADD R252, R7, 0xffffff02 ;  /* 0xffffff0207fc7836 */ /* 0x002fc60000000000 */
[----:B------:R-:W-:Y:S01]  /*66310*/  LDGSTS.E [R244+-0x70e80], desc[UR74][R186.64], !P3 ;  /* 0x8f180000baf47fae */ /* 0x000fe2000d9a104a */
[----:B------:R-:W-:Y:S01]  /*66320*/  VIADD R8, R8, 0xffffff06 ;  /* 0xffffff0608087836 */ /* 0x000fe20000000000 */
[----:B------:R-:W1:Y:S01]  /*66330*/  LDC R7, c[0x0][0x3a0] ;  /* 0x0000e800ff077b82 */ /* 0x000e620000000800 */
[----:B------:R-:W-:Y:S01]  /*66340*/  ISETP.GE.U32.AND P3, PT, R252, 0x7ffffe83, PT ;  /* 0x7ffffe83fc00780c */ /* 0x000fe20003f66070 */
[----:B--2---:R-:W-:Y:S01]  /*66350*/  VIADD R252, R18, 0xffffff79 ;  /* 0xffffff7912fc7836 */ /* 0x004fe20000000000 */
[----:B------:R3:W-:Y:S04]  /*66360*/  LDGSTS.E [R251+-0x70b00], desc[UR74][R200.64], !P5 ;  /* 0x8f500000c8fb7fae */ /* 0x0007e8000e9a104a */
[----:B------:R-:W2:Y:S01]  /*66370*/  LDL.64 R18, [R1+0x1990] ;  /* 0x0019900001127983 */ /* 0x000ea20000100a00 */
[----:B------:R-:W-:Y:S01]  /*66380*/  ISETP.GE.U32.AND P0, PT, R8, 0x7ffffe87, PT ;  /* 0x7ffffe870800780c */ /* 0x000fe20003f06070 */
[----:B----4-:R-:W4:Y:S02]  /*66390*/  LDC R120, c[0x0][0x3a0] ;  /* 0x0000e800ff787b82 */ /* 0x010f240000000800 */
[----:B------:R-:W-:Y:S01]  /*663a0*/  LDGSTS.E [R250+-0x70a80], desc[UR74][R202.64], !P5 ;  /* 0x8f580000cafa7fae */ /* 0x000fe2000e9a104a */
[----:B---3--:R-:W-:Y:S01]  /*663b0*/  VIADD R251, R6, 0xffffff7d ;  /* 0xffffff7d06fb7836 */ /* 0x008fe20000000000 */
[----:B------:R-:W-:Y:S01]  /*663c0*/  ISETP.GE.U32.AND P1, PT, R252, 0x7ffffefa, PT ;  /* 0x7ffffefafc00780c */ /* 0x000fe20003f26070 */
[----:B------:R-:W-:-:S03]  /*663d0*/  VIADD R252, R9, 0xffffff75 ;  /* 0xffffff7509fc7836 */ /* 0x000fc60000000000 */
[----:B------:R-:W3:Y:S01]  /*663e0*/  LDC R8, c[0x0][0x3a0] ;  /* 0x0000e800ff087b82 */ /* 0x000ee20000000800 */
[----:B------:R-:W4:Y:S01]  /*663f0*/  LDL.64 R184, [R1+0xce8] ;  /* 0x000ce80001b87983 */ /* 0x000f220000100a00 */
[----:B------:R-:W-:Y:S02]  /*66400*/  ISETP.GE.U32.AND P5, PT, R251, 0x7ffffefe, PT ;  /* 0x7ffffefefb00780c */ /* 0x000fe40003fa6070 */
[----:B------:R-:W-:Y:S01]  /*66410*/  IADD3 R251, PT, PT, R3, 0x100000, RZ ;  /* 0x0010000003fb7810 */ /* 0x000fe20007ffe0ff */
[----:B------:R-:W-:Y:S03]  /*66420*/  LDGSTS.E [R244+-0x70700], desc[UR74][R216.64], !P0 ;  /* 0x8f900000d8f47fae */ /* 0x000fe6000c1a104a */
[----:B------:R-:W1:Y:S01]  /*66430*/  LDC R6, c[0x0][0x3a0] ;  /* 0x0000e800ff067b82 */ /* 0x000e620000000800 */
[----:B------:R3:W-:Y:S01]  /*66440*/  LDGSTS.E [R251+-0x70680], desc[UR74][R218.64], !P0 ;  /* 0x8f980000dafb7fae */ /* 0x0007e2000c1a104a */
[----:B------:R-:W-:-:S03]  /*66450*/  ISETP.GE.U32.AND P0, PT, R252, 0x7ffffef6, PT ;  /* 0x7ffffef6fc00780c */ /* 0x000fc60003f06070 */
[----:B------:R3:W-:Y:S03]  /*66460*/  LDGSTS.E [R250+-0x70300], desc[UR74][R232.64], !P3 ;  /* 0x8fd00000e8fa7fae */ /* 0x0007e6000d9a104a */
[----:B------:R-:W1:Y:S01]  /*66470*/  LDC R9, c[0x0][0x3a0] ;  /* 0x0000e800ff097b82 */ /* 0x000e620000000800 */
[----:B------:R3:W-:Y:S02]  /*66480*/  LDGSTS.E [R244+-0x70280], desc[UR74][R234.64], !P3 ;  /* 0x8fd80000eaf47fae */ /* 0x0007e4000d9a104a */
[C---:B---3--:R-:W-:Y:S02]  /*66490*/  VIADD R251, R246.reuse, 0x100000 ;  /* 0x00100000f6fb7836 */ /* 0x048fe40000000000 */
[----:B------:R-:W3:Y:S01]  /*664a0*/  LDL.64 R170, [R1+0xcd8] ;  /* 0x000cd80001aa7983 */ /* 0x000ee20000100a00 */
[----:B------:R-:W-:-:S03]  /*664b0*/  VIADD R250, R246, 0x100000 ;  /* 0x00100000f6fa7836 */ /* 0x000fc60000000000 */
[----:B------:R-:W-:Y:S01]  /*664c0*/  LDGSTS.E [R251+-0x77e00], desc[UR74][R166.64], !P5 ;  /* 0x88200000a6fb7fae */ /* 0x000fe2000e9a104a */
[----:B------:R-:W-:-:S03]  /*664d0*/  IADD3 R244, PT, PT, R246, 0x100000, RZ ;  /* 0x00100000f6f47810 */ /* 0x000fc60007ffe0ff */
[----:B------:R-:W-:Y:S01]  /*664e0*/  LDGSTS.E [R250+-0x77d80], desc[UR74][R150.64], !P5 ;  /* 0x8828000096fa7fae */ /* 0x000fe2000e9a104a */
[----:B------:R-:W-:Y:S02]  /*664f0*/  VIADD R252, R8, 0xffffff71 ;  /* 0xffffff7108fc7836 */ /* 0x000fe40000000000 */
[----:B------:R-:W1:Y:S01]  /*66500*/  LDC R8, c[0x0][0x3a0] ;  /* 0x0000e800ff087b82 */ /* 0x000e620000000800 */
[----:B------:R-:W3:Y:S04]  /*66510*/  LDL.64 R168, [R1+0xcd0] ;  /* 0x000cd00001a87983 */ /* 0x000ee80000100a00 */
[----:B------:R-:W3:Y:S04]  /*66520*/  LDL.64 R166, [R1+0x17d0] ;  /* 0x0017d00001a67983 */ /* 0x000ee80000100a00 */
[----:B------:R-:W3:Y:S04]  /*66530*/  LDL.64 R150, [R1+0x18d8] ;  /* 0x0018d80001967983 */ /* 0x000ee80000100a00 */
[----:B------:R-:W3:Y:S04]  /*66540*/  LDL.64 R154, [R1+0xcc8] ;  /* 0x000cc800019a7983 */ /* 0x000ee80000100a00 */
[----:B------:R-:W3:Y:S04]  /*66550*/  LDL.64 R152, [R1+0xbc8] ;  /* 0x000bc80001987983 */ /* 0x000ee80000100a00 */
[----:B------:R-:W3:Y:S04]  /*66560*/  LDL.64 R138, [R1+0xbb8] ;  /* 0x000bb800018a7983 */ /* 0x000ee80000100a00 */
[----:B------:R-:W3:Y:S04]  /*66570*/  LDL.64 R136, [R1+0xbb0] ;  /* 0x000bb00001887983 */ /* 0x000ee80000100a00 */
[----:B------:R-:W3:Y:S01]  /*66580*/  LDL.64 R122, [R1+0xba8] ;  /* 0x000ba800017a7983 */ /* 0x000ee20000100a00 */
[----:B------:R-:W-:-:S03]  /*66590*/  UIADD3 UR7, UPT, UPT, UR7, -0x100, URZ ;  /* 0xffffff0007077890 */ /* 0x000fc6000fffe0ff */
        /* <DEDUP_REMOVED lines=9> */
[----:B------:R-:W-:Y:S04]  /*66630*/  LDGSTS.E [R244+-0x77a00], desc[UR74][R132.64], !P1 ;  /* 0x8860000084f47fae */ /* 0x000fe8000c9a104a */
[----:B------:R-:W3:Y:S04]  /*66640*/  LDL.64 R132, [R1+0x1910] ;  /* 0x0019100001847983 */ /* 0x000ee80000100a00 */
[----:B------:R1:W-:Y:S04]  /*66650*/  LDGSTS.E [R251+-0x77980], desc[UR74][R148.64], !P1 ;  /* 0x8868000094fb7fae */ /* 0x0003e8000c9a104a */
[----:B------:R-:W-:Y:S04]  /*66660*/  LDGSTS.E [R250+-0x77600], desc[UR74][R118.64], !P0 ;  /* 0x88a0000076fa7fae */ /* 0x000fe8000c1a104a */
[----:B------:R-:W4:Y:S04]  /*66670*/  LDL.64 R148, [R1+0x18d0] ;  /* 0x0018d00001947983 */ /* 0x000f280000100a00 */
[----:B------:R-:W4:Y:S04]  /*66680*/  LDL.64 R118, [R1+0x1898] ;  /* 0x0018980001767983 */ /* 0x000f280000100a00 */
[----:B--2---:R-:W-:Y:S04]  /*66690*/  LDGSTS.E [R244+-0x77580], desc[UR74][R18.64], !P0 ;  /* 0x88a8000012f47fae */ /* 0x004fe8000c1a104a */
[----:B------:R-:W2:Y:S01]  /*666a0*/  LDL.64 R18, [R1+0x1890] ;  /* 0x0018900001127983 */ /* 0x000ea20000100a00 */
[----:B------:R-:W-:Y:S01]  /*666b0*/  ISETP.GE.U32.AND P3, PT, R252, 0x7ffffef2, PT ;  /* 0x7ffffef2fc00780c */ /* 0x000fe20003f66070 */
[----:B-1----:R-:W-:-:S02]  /*666c0*/  VIADD R251, R6, 0xffffff69 ;  /* 0xffffff6906fb7836 */ /* 0x002fc40000000000 */
[----:B------:R-:W-:Y:S01]  /*666d0*/  VIADD R252, R7, 0xffffff6d ;  /* 0xffffff6d07fc7836 */ /* 0x000fe20000000000 */
[----:B------:R-:W1:Y:S02]  /*666e0*/  LDC R6, c[0x0][0x3a0] ;  /* 0x0000e800ff067b82 */ /* 0x000e640000000800 */
[----:B------:R-:W-:Y:S02]  /*666f0*/  ISETP.GE.U32.AND P5, PT, R251, 0x7ffffeea, PT ;  /* 0x7ffffeeafb00780c */ /* 0x000fe40003fa6070 */
[----:B------:R-:W-:-:S04]  /*66700*/  IADD3 R251, PT, PT, R246, 0x100000, RZ ;  /* 0x00100000f6fb7810 */ /* 0x000fc80007ffe0ff */
[----:B------:R-:W1:Y:S01]  /*66710*/  LDC R7, c[0x0][0x3a0] ;  /* 0x0000e800ff077b82 */ /* 0x000e620000000800 */
[----:B------:R1:W-:Y:S01]  /*66720*/  LDGSTS.E [R251+-0x77200], desc[UR74][R116.64], !P3 ;  /* 0x88e0000074fb7fae */ /* 0x0003e2000d9a104a */
[----:B------:R-:W-:-:S03]  /*66730*/  ISETP.GE.U32.AND P1, PT, R252, 0x7ffffeee, PT ;  /* 0x7ffffeeefc00780c */ /* 0x000fc60003f26070 */
[----:B------:R-:W-:Y:S04]  /*66740*/  LDGSTS.E [R250+-0x77180], desc[UR74][R164.64], !P3 ;  /* 0x88e80000a4fa7fae */ /* 0x000fe8000d9a104a */
[----:B------:R-:W2:Y:S01]  /*66750*/  LDL.64 R116, [R1+0x1858] ;  /* 0x0018580001747983 */ /* 0x000ea20000100a00 */
[----:B-1----:R-:W-:Y:S02]  /*66760*/  VIADD R251, R9, 0xffffff65 ;  /* 0xffffff6509fb7836 */ /* 0x002fe40000000000 */
[----:B------:R-:W-:-:S03]  /*66770*/  VIADD R252, R8, 0xffffff61 ;  /* 0xffffff6108fc7836 */ /* 0x000fc60000000000 */
[----:B------:R-:W-:Y:S01]  /*66780*/  LDGSTS.E [R244+-0x76e00], desc[UR74][R134.64], !P1 ;  /* 0x8920000086f47fae */ /* 0x000fe2000c9a104a */
[----:B------:R-:W1:Y:S01]  /*66790*/  LDC R9, c[0x0][0x3a0] ;  /* 0x0000e800ff097b82 */ /* 0x000e620000000800 */
[----:B------:R-:W-:Y:S01]  /*667a0*/  ISETP.GE.U32.AND P3, PT, R251, 0x7ffffee6, PT ;  /* 0x7ffffee6fb00780c */ /* 0x000fe20003f66070 */
[----:B------:R-:W-:Y:S01]  /*667b0*/  VIADD R251, R246, 0x100000 ;  /* 0x00100000f6fb7836 */ /* 0x000fe20000000000 */
[----:B------:R-:W2:Y:S05]  /*667c0*/  LDL.64 R164, [R1+0x1850] ;  /* 0x0018500001a47983 */ /* 0x000eaa0000100a00 */
[----:B------:R-:W1:Y:S01]  /*667d0*/  LDC R8, c[0x0][0x3a0] ;  /* 0x0000e800ff087b82 */ /* 0x000e620000000800 */
[----:B------:R-:W2:Y:S04]  /*667e0*/  LDL.64 R134, [R1+0x1818] ;  /* 0x0018180001867983 */ /* 0x000ea80000100a00 */
[----:B---3--:R-:W-:Y:S04]  /*667f0*/  LDGSTS.E [R250+-0x76d80], desc[UR74][R132.64], !P1 ;  /* 0x8928000084fa7fae */ /* 0x008fe8000c9a104a */
[----:B------:R-:W-:Y:S04]  /*66800*/  LDGSTS.E [R244+-0x76a00], desc[UR74][R150.64], !P5 ;  /* 0x8960000096f47fae */ /* 0x000fe8000e9a104a */
[----:B------:R-:W3:Y:S04]  /*66810*/  LDL.64 R132, [R1+0x1810] ;  /* 0x0018100001847983 */ /* 0x000ee80000100a00 */
[----:B----4-:R4:W-:Y:S04]  /*66820*/  LDGSTS.E [R251+-0x76980], desc[UR74][R148.64], !P5 ;  /* 0x8968000094fb7fae */ /* 0x0109e8000e9a104a */
[----:B------:R1:W-:Y:S01]  /*66830*/  LDGSTS.E [R250+-0x76600], desc[UR74][R118.64], !P3 ;  /* 0x89a0000076fa7fae */ /* 0x0003e2000d9a104a */
[----:B------:R-:W-:-:S03]  /*66840*/  ISETP.GE.U32.AND P0, PT, R252, 0x7ffffee2, PT ;  /* 0x7ffffee2fc00780c */ /* 0x000fc60003f06070 */
[----:B------:R-:W3:Y:S01]  /*66850*/  LDL.64 R150, [R1+0xf68] ;  /* 0x000f680001967983 */ /* 0x000ee20000100a00 */
[----:B----4-:R-:W-:-:S03]  /*66860*/  IADD3 R251, PT, PT, R120, -0xa3, RZ ;  /* 0xffffff5d78fb7810 */ /* 0x010fc60007ffe0ff */
[----:B------:R-:W4:Y:S04]  /*66870*/  LDL.64 R148, [R1+0xf60] ;  /* 0x000f600001947983 */ /* 0x000f280000100a00 */
[----:B------:R-:W4:Y:S04]  /*66880*/  LDL.64 R118, [R1+0x17d8] ;  /* 0x0017d80001767983 */ /* 0x000f280000100a00 */
[----:B--2---:R-:W-:Y:S01]  /*66890*/  LDGSTS.E [R244+-0x76580], desc[UR74][R18.64], !P3 ;  /* 0x89a8000012f47fae */ /* 0x004fe2000d9a104a */
[----:B-1----:R-:W-:Y:S01]  /*668a0*/  VIADD R250, R6, 0xffffff55 ;  /* 0xffffff5506fa7836 */ /* 0x002fe20000000000 */
[----:B------:R-:W1:Y:S02]  /*668b0*/  LDC R120, c[0x0][0x3a0] ;  /* 0x0000e800ff787b82 */ /* 0x000e640000000800 */
[----:B------:R-:W2:Y:S01]  /*668c0*/  LDL.64 R18, [R1+0x1798] ;  /* 0x0017980001127983 */ /* 0x000ea20000100a00 */
[----:B------:R-:W-:Y:S01]  /*668d0*/  ISETP.GE.U32.AND P3, PT, R251, 0x7ffffede, PT ;  /* 0x7ffffedefb00780c */ /* 0x000fe20003f66070 */
[----:B------:R-:W-:Y:S01]  /*668e0*/  VIADD R251, R7, 0xffffff59 ;  /* 0xffffff5907fb7836 */ /* 0x000fe20000000000 */
[----:B------:R-:W-:-:S03]  /*668f0*/  ISETP.GE.U32.AND P1, PT, R250, 0x7ffffed6, PT ;  /* 0x7ffffed6fa00780c */ /* 0x000fc60003f26070 */
[----:B------:R-:W1:Y:S01]  /*66900*/  LDC R6, c[0x0][0x3a0] ;  /* 0x0000e800ff067b82 */ /* 0x000e620000000800 */
[----:B------:R-:W-:Y:S01]  /*66910*/  LDGSTS.E [R244+-0x76200], desc[UR74][R116.64], !P0 ;  /* 0x89e0000074f47fae */ /* 0x000fe2000c1a104a */
[----:B------:R-:W-:-:S06]  /*66920*/  ISETP.GE.U32.AND P5, PT, R251, 0x7ffffeda, PT ;  /* 0x7ffffedafb00780c */ /* 0x000fcc0003fa6070 */
[----:B------:R-:W1:Y:S01]  /*66930*/  LDC R7, c[0x0][0x3a0] ;  /* 0x0000e800ff077b82 */ /* 0x000e620000000800 */
[----:B------:R-:W2:Y:S01]  /*66940*/  LDL.64 R116, [R1+0x1790] ;  /* 0x0017900001747983 */ /* 0x000ea20000100a00 */
[C---:B------:R-:W-:Y:S01]  /*66950*/  VIADD R251, R246.reuse, 0x100000 ;  /* 0x00100000f6fb7836 */ /* 0x040fe20000000000 */
[----:B------:R-:W-:-:S04]  /*66960*/  IADD3 R250, PT, PT, R246, 0x100000, RZ ;  /* 0x00100000f6fa7810 */ /* 0x000fc80007ffe0ff */
[----:B------:R-:W-:Y:S04]  /*66970*/  LDGSTS.E [R251+-0x76180], desc[UR74][R164.64], !P0 ;  /* 0x89e80000a4fb7fae */ /* 0x000fe8000c1a104a */
[----:B------:R-:W-:Y:S04]  /*66980*/  LDGSTS.E [R250+-0x75e00], desc[UR74][R134.64], !P3 ;  /* 0x8a20000086fa7fae */ /* 0x000fe8000d9a104a */
[----:B------:R-:W2:Y:S04]  /*66990*/  LDL.64 R164, [R1+0xee8] ;  /* 0x000ee80001a47983 */ /* 0x000ea80000100a00 */
[----:B------:R-:W2:Y:S04]  /*669a0*/  LDL.64 R134, [R1+0xf28] ;  /* 0x000f280001867983 */ /* 0x000ea80000100a00 */
[----:B---3--:R-:W-:Y:S04]  /*669b0*/  LDGSTS.E [R244+-0x75d80], desc[UR74][R132.64], !P3 ;  /* 0x8a28000084f47fae */ /* 0x008fe8000d9a104a */
[----:B------:R-:W3:Y:S04]  /*669c0*/  LDL.64 R132, [R1+0xf20] ;  /* 0x000f200001847983 */ /* 0x000ee80000100a00 */
[----:B----4-:R-:W-:Y:S04]  /*669d0*/  LDGSTS.E [R251+-0x75a00], desc[UR74][R118.64], !P5 ;  /* 0x8a60000076fb7fae */ /* 0x010fe8000e9a104a */
[----:B------:R-:W-:Y:S04]  /*669e0*/  LDGSTS.E [R250+-0x75980], desc[UR74][R166.64], !P5 ;  /* 0x8a680000a6fa7fae */ /* 0x000fe8000e9a104a */
[----:B------:R-:W4:Y:S01]  /*669f0*/  LDL.64 R118, [R1+0xee0] ;  /* 0x000ee00001767983 */ /* 0x000f220000100a00 */
[----:B------:R-:W-:-:S02]  /*66a00*/  VIADD R252, R9, 0xffffff51 ;  /* 0xffffff5109fc7836 */ /* 0x000fc40000000000 */
[----:B------:R-:W1:Y:S01]  /*66a10*/  LDC R9, c[0x0][0x3a0] ;  /* 0x0000e800ff097b82 */ /* 0x000e620000000800 */
[----:B------:R-:W4:Y:S04]  /*66a20*/  LDL.64 R166, [R1+0xd90] ;  /* 0x000d900001a67983 */ /* 0x000f280000100a00 */
[----:B--2---:R-:W-:Y:S04]  /*66a30*/  LDGSTS.E [R244+-0x75600], desc[UR74][R18.64], !P1 ;  /* 0x8aa0000012f47fae */ /* 0x004fe8000c9a104a */
[----:B------:R-:W2:Y:S01]  /*66a40*/  LDL.64 R18, [R1+0xe98] ;  /* 0x000e980001127983 */ /* 0x000ea20000100a00 */
[----:B------:R-:W-:Y:S01]  /*66a50*/  ISETP.GE.U32.AND P0, PT, R252, 0x7ffffed2, PT ;  /* 0x7ffffed2fc00780c */ /* 0x000fe20003f06070 */
[----:B------:R-:W-:-:S02]  /*66a60*/  VIADD R252, R8, 0xffffff4d ;  /* 0xffffff4d08fc7836 */ /* 0x000fc40000000000 */
[----:B------:R-:W2:Y:S03]  /*66a70*/  LDC R8, c[0x0][0x3a0] ;  /* 0x0000e800ff087b82 */ /* 0x000ea60000000800 */
[----:B------:R-:W-:Y:S01]  /*66a80*/  ISETP.GE.U32.AND P3, PT, R252, 0x7ffffece, PT ;  /* 0x7ffffecefc00780c */ /* 0x000fe20003f66070 */
[----:B-1----:R-:W-:-:S04]  /*66a90*/  VIADD R252, R6, 0xffffff49 ;  /* 0xffffff4906fc7836 */ /* 0x002fc80000000000 */
[----:B------:R-:W1:Y:S01]  /*66aa0*/  LDC R6, c[0x0][0x3a0] ;  /* 0x0000e800ff067b82 */ /* 0x000e620000000800 */
[----:B------:R-:W-:Y:S01]  /*66ab0*/  LDGSTS.E [R251+-0x75580], desc[UR74][R116.64], !P1 ;  /* 0x8aa8000074fb7fae */ /* 0x000fe2000c9a104a */
[----:B------:R-:W-:-:S03]  /*66ac0*/  ISETP.GE.U32.AND P1, PT, R252, 0x7ffffeca, PT ;  /* 0x7ffffecafc00780c */ /* 0x000fc60003f26070 */
[----:B------:R1:W-:Y:S04]  /*66ad0*/  LDGSTS.E [R250+-0x75200], desc[UR74][R150.64], !P0 ;  /* 0x8ae0000096fa7fae */ /* 0x0003e8000c1a104a */
[----:B------:R-:W-:Y:S04]  /*66ae0*/  LDGSTS.E [R244+-0x75180], desc[UR74][R148.64], !P0 ;  /* 0x8ae8000094f47fae */ /* 0x000fe8000c1a104a */
[----:B------:R-:W2:Y:S01]  /*66af0*/  LDL.64 R116, [R1+0xe90] ;  /* 0x000e900001747983 */ /* 0x000ea20000100a00 */
[----:B-1----:R-:W-:Y:S01]  /*66b00*/  IADD3 R250, PT, PT, R7, -0xbb, RZ ;  /* 0xffffff4507fa7810 */ /* 0x002fe20007ffe0ff */
[----:B------:R-:W-:-:S02]  /*66b10*/  VIADD R252, R246, 0x100000 ;  /* 0x00100000f6fc7836 */ /* 0x000fc40000000000 */
[----:B------:R-:W2:Y:S01]  /*66b20*/  LDL.64 R150, [R1+0xe58] ;  /* 0x000e580001967983 */ /* 0x000ea20000100a00 */
[----:B------:R-:W1:Y:S01]  /*66b30*/  LDC R7, c[0x0][0x3a0] ;  /* 0x0000e800ff077b82 */ /* 0x000e620000000800 */
[----:B------:R-:W-:Y:S01]  /*66b40*/  ISETP.GE.U32.AND P0, PT, R250, 0x7ffffec6, PT ;  /* 0x7ffffec6fa00780c */ /* 0x000fe20003f06070 */
[----:B------:R-:W-:Y:S01]  /*66b50*/  VIADD R250, R246, 0x100000 ;  /* 0x00100000f6fa7836 */ /* 0x000fe20000000000 */
[----:B------:R1:W-:Y:S04]  /*66b60*/  LDGSTS.E [R252+-0x74e00], desc[UR74][R134.64], !P3 ;  /* 0x8b20000086fc7fae */ /* 0x0003e8000d9a104a */
[----:B------:R-:W2:Y:S04]  /*66b70*/  LDL.64 R148, [R1+0xe50] ;  /* 0x000e500001947983 */ /* 0x000ea80000100a00 */
[----:B------:R-:W2:Y:S04]  /*66b80*/  LDL.64 R134, [R1+0xe18] ;  /* 0x000e180001867983 */ /* 0x000ea80000100a00 */
[----:B---3--:R3:W-:Y:S04]  /*66b90*/  LDGSTS.E [R251+-0x74d80], desc[UR74][R132.64], !P3 ;  /* 0x8b28000084fb7fae */ /* 0x0087e8000d9a104a */
[----:B------:R-:W-:Y:S04]  /*66ba0*/  LDGSTS.E [R250+-0x74a00], desc[UR74][R164.64], !P1 ;  /* 0x8b600000a4fa7fae */ /* 0x000fe8000c9a104a */
[----:B------:R-:W2:Y:S01]  /*66bb0*/  LDL.64 R132, [R1+0xe10] ;  /* 0x000e100001847983 */ /* 0x000ea20000100a00 */
[----:B-1----:R-:W-:-:S02]  /*66bc0*/  VIADD R252, R9, 0xffffff41 ;  /* 0xffffff4109fc7836 */ /* 0x002fc40000000000 */
[----:B---3--:R-:W-:Y:S01]  /*66bd0*/  VIADD R251, R6, 0xffffff39 ;  /* 0xffffff3906fb7836 */ /* 0x008fe20000000000 */
[----:B------:R-:W3:Y:S01]  /*66be0*/  LDL.64 R164, [R1+0xd58] ;  /* 0x000d580001a47983 */ /* 0x000ee20000100a00 */
[----:B------:R-:W1:Y:S03]  /*66bf0*/  LDC R9, c[0x0][0x3a0] ;  /* 0x0000e800ff097b82 */ /* 0x000e660000000800 */
[----:B----4-:R-:W-:Y:S01]  /*66c00*/  LDGSTS.E [R244+-0x74980], desc[UR74][R118.64], !P1 ;  /* 0x8b68000076f47fae */ /* 0x010fe2000c9a104a */
[----:B------:R-:W-:-:S04]  /*66c10*/  VIADD R7, R7, 0xffffff35 ;  /* 0xffffff3507077836 */ /* 0x000fc80000000000 */
[----:B------:R-:W4:Y:S01]  /*66c20*/  LDC R6, c[0x0][0x3a0] ;  /* 0x0000e800ff067b82 */ /* 0x000f220000000800 */
[----:B------:R-:W3:Y:S04]  /*66c30*/  LDL.64 R118, [R1+0xdd8] ;  /* 0x000dd80001767983 */ /* 0x000ee80000100a00 */
[----:B--2---:R-:W-:Y:S04]  /*66c40*/  LDGSTS.E [R250+-0x74600], desc[UR74][R18.64], !P0 ;  /* 0x8ba0000012fa7fae */ /* 0x004fe8000c1a104a */
[----:B------:R-:W2:Y:S01]  /*66c50*/  LDL.64 R18, [R1+0xdd0] ;  /* 0x000dd00001127983 */ /* 0x000ea20000100a00 */
[----:B------:R-:W-:-:S02]  /*66c60*/  ISETP.GE.U32.AND P1, PT, R252, 0x7ffffec2, PT ;  /* 0x7ffffec2fc00780c */ /* 0x000fc40003f26070 */
[----:B------:R-:W-:Y:S02]  /*66c70*/  IADD3 R252, PT, PT, R8, -0xc3, RZ ;  /* 0xffffff3d08fc7810 */ /* 0x000fe40007ffe0ff */
[----:B------:R-:W-:Y:S01]  /*66c80*/  ISETP.GE.U32.AND P5, PT, R251, 0x7ffffeba, PT ;  /* 0x7ffffebafb00780c */ /* 0x000fe20003fa6070 */
[----:B------:R-:W1:Y:S01]  /*66c90*/  LDC R8, c[0x0][0x3a0] ;  /* 0x0000e800ff087b82 */ /* 0x000e620000000800 */
[----:B------:R-:W-:Y:S01]  /*66ca0*/  ISETP.GE.U32.AND P3, PT, R252, 0x7ffffebe, PT ;  /* 0x7ffffebefc00780c */ /* 0x000fe20003f66070 */
[----:B------:R-:W-:Y:S04]  /*66cb0*/  LDGSTS.E [R244+-0x74580], desc[UR74][R116.64], !P0 ;  /* 0x8ba8000074f47fae */ /* 0x000fe8000c1a104a */
[----:B------:R-:W4:Y:S01]  /*66cc0*/  LDL.64 R116, [R1+0xd98] ;  /* 0x000d980001747983 */ /* 0x000f220000100a00 */
[C---:B------:R-:W-:Y:S01]  /*66cd0*/  VIADD R252, R246.reuse, 0x100000 ;  /* 0x00100000f6fc7836 */ /* 0x040fe20000000000 */
[----:B------:R-:W-:-:S04]  /*66ce0*/  IADD3 R251, PT, PT, R246, 0x100000, RZ ;  /* 0x00100000f6fb7810 */ /* 0x000fc80007ffe0ff */
[----:B------:R1:W-:Y:S04]  /*66cf0*/  LDGSTS.E [R252+-0x74200], desc[UR74][R150.64], !P1 ;  /* 0x8be0000096fc7fae */ /* 0x0003e8000c9a104a */
[----:B------:R-:W-:Y:S04]  /*66d00*/  LDGSTS.E [R251+-0x74180], desc[UR74][R148.64], !P1 ;  /* 0x8be8000094fb7fae */ /* 0x000fe8000c9a104a */
[----:B------:R-:W-:Y:S04]  /*66d10*/  LDGSTS.E [R250+-0x73e00], desc[UR74][R134.64], !P3 ;  /* 0x8c20000086fa7fae */ /* 0x000fe8000d9a104a */
[----:B------:R-:W4:Y:S04]  /*66d20*/  LDL.64 R150, [R1+0xd50] ;  /* 0x000d500001967983 */ /* 0x000f280000100a00 */
[----:B------:R-:W4:Y:S04]  /*66d30*/  LDL.64 R148, [R1+0xd18] ;  /* 0x000d180001947983 */ /* 0x000f280000100a00 */
[----:B------:R-:W4:Y:S04]  /*66d40*/  LDL.64 R134, [R1+0xd10] ;  /* 0x000d100001867983 */ /* 0x000f280000100a00 */
[----:B------:R-:W-:Y:S04]  /*66d50*/  LDGSTS.E [R244+-0x73d80], desc[UR74][R132.64], !P3 ;  /* 0x8c28000084f47fae */ /* 0x000fe8000d9a104a */
[----:B------:R-:W4:Y:S04]  /*66d60*/  LDL.64 R132, [R1+0xc50] ;  /* 0x000c500001847983 */ /* 0x000f280000100a00 */
[----:B---3--:R3:W-:Y:S04]  /*66d70*/  LDGSTS.E [R251+-0x73a00], desc[UR74][R118.64], !P5 ;  /* 0x8c60000076fb7fae */ /* 0x0087e8000e9a104a */
[----:B------:R-:W4:Y:S04]  /*66d80*/  LDL.64 R118, [R1+0xbf8] ;  /* 0x000bf80001767983 */ /* 0x000f280000100a00 */
[----:B--2---:R-:W-:Y:S04]  /*66d90*/  LDGSTS.E [R250+-0x73980], desc[UR74][R18.64], !P5 ;  /* 0x8c68000012fa7fae */ /* 0x004fe8000e9a104a */
[----:B------:R-:W2:Y:S01]  /*66da0*/  LDL.64 R18, [R1+0x990] ;  /* 0x0009900001127983 */ /* 0x000ea20000100a00 */
[----:B------:R-:W-:Y:S01]  /*66db0*/  ISETP.GE.U32.AND P0, PT, R7, 0x7ffffeb6, PT ;  /* 0x7ffffeb60700780c */ /* 0x000fe20003f06070 */
[----:B-1----:R-:W-:Y:S01]  /*66dc0*/  VIADD R252, R120, 0xffffff31 ;  /* 0xffffff3178fc7836 */ /* 0x002fe20000000000 */
[----:B------:R-:W1:Y:S01]  /*66dd0*/  LDC R7, c[0x0][0x3a0] ;  /* 0x0000e800ff077b82 */ /* 0x000e620000000800 */
[----:B---3--:R-:W-:-:S03]  /*66de0*/  VIADD R251, R9, 0xffffff2d ;  /* 0xffffff2d09fb7836 */ /* 0x008fc60000000000 */
[----:B------:R-:W-:Y:S01]  /*66df0*/  ISETP.GE.U32.AND P3, PT, R252, 0x7ffffeb2, PT ;  /* 0x7ffffeb2fc00780c */ /* 0x000fe20003f66070 */
[----:B------:R-:W-:Y:S01]  /*66e00*/  VIADD R252, R8, 0xffffff29 ;  /* 0xffffff2908fc7836 */ /* 0x000fe20000000000 */
[----:B------:R-:W-:-:S05]  /*66e10*/  ISETP.GE.U32.AND P5, PT, R251, 0x7ffffeae, PT ;  /* 0x7ffffeaefb00780c */ /* 0x000fca0003fa6070 */
[----:B----4-:R-:W-:Y:S01]  /*66e20*/  LDGSTS.E [R244+-0x73600], desc[UR74][R116.64], !P0 ;  /* 0x8ca0000074f47fae */ /* 0x010fe2000c1a104a */
[----:B------:R-:W-:Y:S01]  /*66e30*/  IADD3 R251, PT, PT, R246, 0x100000, RZ ;  /* 0x00100000f6fb7810 */ /* 0x000fe20007ffe0ff */
[----:B------:R-:W3:Y:S01]  /*66e40*/  LDC R120, c[0x0][0x3a0] ;  /* 0x0000e800ff787b82 */ /* 0x000ee20000000800 */
[----:B------:R-:W-:Y:S01]  /*66e50*/  ISETP.GE.U32.AND P1, PT, R252, 0x7ffffeaa, PT ;  /* 0x7ffffeaafc00780c */ /* 0x000fe20003f26070 */
[----:B------:R-:W-:Y:S02]  /*66e60*/  VIADD R252, R6, 0xffffff25 ;  /* 0xffffff2506fc7836 */ /* 0x000fe40000000000 */
[----:B------:R-:W-:Y:S04]  /*66e70*/  LDGSTS.E [R251+-0x73580], desc[UR74][R166.64], !P0 ;  /* 0x8ca80000a6fb7fae */ /* 0x000fe8000c1a104a */
[----:B------:R-:W4:Y:S01]  /*66e80*/  LDC R9, c[0x0][0x3a0] ;  /* 0x0000e800ff097b82 */ /* 0x000f220000000800 */
[----:B------:R-:W3:Y:S01]  /*66e90*/  LDL.64 R116, [R1+0x938] ;  /* 0x0009380001747983 */ /* 0x000ee20000100a00 */
[----:B------:R-:W-:-:S03]  /*66ea0*/  ISETP.GE.U32.AND P0, PT, R252, 0x7ffffea6, PT ;  /* 0x7ffffea6fc00780c */ /* 0x000fc60003f06070 */
[----:B------:R-:W-:Y:S03]  /*66eb0*/  LDGSTS.E [R250+-0x73200], desc[UR74][R164.64], !P3 ;  /* 0x8ce00000a4fa7fae */ /* 0x000fe6000d9a104a */
[----:B------:R-:W2:Y:S01]  /*66ec0*/  LDC R6, c[0x0][0x3a0] ;  /* 0x0000e800ff067b82 */ /* 0x000ea20000000800 */
[----:B------:R-:W-:Y:S04]  /*66ed0*/  LDGSTS.E [R244+-0x73180], desc[UR74][R150.64], !P3 ;  /* 0x8ce8000096f47fae */ /* 0x000fe8000d9a104a */
[----:B------:R4:W-:Y:S03]  /*66ee0*/  LDGSTS.E [R251+-0x72e00], desc[UR74][R148.64], !P5 ;  /* 0x8d20000094fb7fae */ /* 0x0009e6000e9a104a */
[----:B------:R-:W2:Y:S01]  /*66ef0*/  LDC R8, c[0x0][0x3a0] ;  /* 0x0000e800ff087b82 */ /* 0x000ea20000000800 */
[----:B------:R-:W-:Y:S01]  /*66f00*/  LDGSTS.E [R250+-0x72d80], desc[UR74][R134.64], !P5 ;  /* 0x8d28000086fa7fae */ /* 0x000fe2000e9a104a */
[----:B-1----:R-:W-:-:S03]  /*66f10*/  VIADD R252, R7, 0xffffff21 ;  /* 0xffffff2107fc7836 */ /* 0x002fc60000000000 */
[----:B------:R-:W3:Y:S01]  /*66f20*/  LDL.64 R166, [R1+0x19c0] ;  /* 0x0019c00001a67983 */ /* 0x000ee20000100a00 */
[----:B----4-:R-:W-:Y:S02]  /*66f30*/  IADD3 R251, PT, PT, R9, -0xe7, RZ ;  /* 0xffffff1909fb7810 */ /* 0x010fe40007ffe0ff */
[----:B------:R-:W1:Y:S01]  /*66f40*/  LDC R7, c[0x0][0x3a0] ;  /* 0x0000e800ff077b82 */ /* 0x000e620000000800 */
[----:B------:R-:W4:Y:S04]  /*66f50*/  LDL.64 R164, [R1+0x1988] ;  /* 0x0019880001a47983 */ /* 0x000f280000100a00 */
[----:B------:R-:W4:Y:S04]  /*66f60*/  LDL.64 R150, [R1+0x1980] ;  /* 0x0019800001967983 */ /* 0x000f280000100a00 */
[----:B------:R-:W4:Y:S04]  /*66f70*/  LDL.64 R148, [R1+0x1948] ;  /* 0x0019480001947983 */ /* 0x000f280000100a00 */
[----:B------:R-:W4:Y:S04]  /*66f80*/  LDL.64 R134, [R1+0x1940] ;  /* 0x0019400001867983 */ /* 0x000f280000100a00 */
[----:B------:R-:W-:Y:S01]  /*66f90*/  LDGSTS.E [R244+-0x72a00], desc[UR74][R132.64], !P1 ;  /* 0x8d60000084f47fae */ /* 0x000fe2000c9a104a */
[----:B------:R-:W-:Y:S01]  /*66fa0*/  ISETP.GE.U32.AND P3, PT, R252, 0x7ffffea2, PT ;  /* 0x7ffffea2fc00780c */ /* 0x000fe20003f66070 */
[----:B------:R-:W1:Y:S02]  /*66fb0*/  LDC R9, c[0x0][0x3a0] ;  /* 0x0000e800ff097b82 */ /* 0x000e640000000800 */
[----:B------:R-:W4:Y:S04]  /*66fc0*/  LDL.64 R132, [R1+0x1908] ;  /* 0x0019080001847983 */ /* 0x000f280000100a00 */
[----:B------:R-:W-:Y:S04]  /*66fd0*/  LDGSTS.E [R250+-0x72980], desc[UR74][R118.64], !P1 ;  /* 0x8d68000076fa7fae */ /* 0x000fe8000c9a104a */
[----:B------:R-:W4:Y:S04]  /*66fe0*/  LDL.64 R118, [R1+0x19c8] ;  /* 0x0019c80001767983 */ /* 0x000f280000100a00 */
[----:B--2---:R2:W-:Y:S02]  /*66ff0*/  LDGSTS.E [R244+-0x72600], desc[UR74][R18.64], !P0 ;  /* 0x8da0000012f47fae */ /* 0x0045e4000c1a104a */
[----:B--2---:R-:W2:Y:S01]  /*67000*/  LDC R18, c[0x0][0x3a0] ;  /* 0x0000e800ff127b82 */ /* 0x004ea20000000800 */
[----:B---3--:R-:W-:Y:S01]  /*67010*/  VIADD R252, R120, 0xffffff1d ;  /* 0xffffff1d78fc7836 */ /* 0x008fe20000000000 */
[----:B------:R-:W-:Y:S01]  /*67020*/  ISETP.GE.U32.AND P1, PT, R251, 0x7ffffe9a, PT ;  /* 0x7ffffe9afb00780c */ /* 0x000fe20003f26070 */
[----:B------:R3:W-:Y:S01]  /*67030*/  LDGSTS.E [R250+-0x72580], desc[UR74][R116.64], !P0 ;  /* 0x8da8000074fa7fae */ /* 0x0007e2000c1a104a */
[----:B--2---:R-:W-:-:S02]  /*67040*/  VIADD R18, R18, 0xffffff09 ;  /* 0xffffff0912127836 */ /* 0x004fc40000000000 */
[----:B------:R-:W-:Y:S01]  /*67050*/  ISETP.GE.U32.AND P5, PT, R252, 0x7ffffe9e, PT ;  /* 0x7ffffe9efc00780c */ /* 0x000fe20003fa6070 */
[----:B------:R-:W-:Y:S01]  /*67060*/  LDGSTS.E [R244+-0x72200], desc[UR74][R242.64], !P3 ;  /* 0x8de00000f2f47fae */ /* 0x000fe2000d9a104a */
[----:B------:R-:W-:Y:S01]  /*67070*/  VIADD R251, R246, 0x100000 ;  /* 0x00100000f6fb7836 */ /* 0x000fe20000000000 */
[----:B---3--:R-:W2:Y:S01]  /*67080*/  LDC R116, c[0x0][0x3a0] ;  /* 0x0000e800ff747b82 */ /* 0x008ea20000000800 */
[----:B------:R-:W-:Y:S02]  /*67090*/  ISETP.GE.U32.AND P6, PT, R18, 0x7ffffe8a, PT ;  /* 0x7ffffe8a1200780c */ /* 0x000fe40003fc6070 */
[----:B------:R-:W3:Y:S01]  /*670a0*/  LDL.64 R18, [R1+0x1a08] ;  /* 0x001a080001127983 */ /* 0x000ee20000100a00 */
[----:B------:R-:W-:-:S04]  /*670b0*/  VIADD R252, R246, 0x100000 ;  /* 0x00100000f6fc7836 */ /* 0x000fc80000000000 */
[----:B------:R-:W2:Y:S01]  /*670c0*/  LDC R120, c[0x0][0x3a0] ;  /* 0x0000e800ff787b82 */ /* 0x000ea20000000800 */
[----:B------:R1:W-:Y:S04]  /*670d0*/  LDGSTS.E [R252+-0x72180], desc[UR74][R110.64], !P3 ;  /* 0x8de800006efc7fae */ /* 0x0003e8000d9a104a */
[----:B------:R1:W-:Y:S04]  /*670e0*/  LDGSTS.E [R251+-0x71e00], desc[UR74][R124.64], !P5 ;  /* 0x8e2000007cfb7fae */ /* 0x0003e8000e9a104a */
[----:B------:R-:W-:Y:S01]  /*670f0*/  LDGSTS.E [R250+-0x71d80], desc[UR74][R126.64], !P5 ;  /* 0x8e2800007efa7fae */ /* 0x000fe2000e9a104a */
[----:B-1----:R-:W-:-:S03]  /*67100*/  VIADD R252, R6, 0xffffff15 ;  /* 0xffffff1506fc7836 */ /* 0x002fc60000000000 */
[----:B------:R-:W-:Y:S01]  /*67110*/  LDGSTS.E [R244+-0x71a00], desc[UR74][R140.64], !P1 ;  /* 0x8e6000008cf47fae */ /* 0x000fe2000c9a104a */
[----:B------:R-:W1:Y:S01]  /*67120*/  LDC R6, c[0x0][0x3a0] ;  /* 0x0000e800ff067b82 */ /* 0x000e620000000800 */
[----:B------:R-:W-:Y:S01]  /*67130*/  ISETP.GE.U32.AND P3, PT, R252, 0x7ffffe96, PT ;  /* 0x7ffffe96fc00780c */ /* 0x000fe20003f66070 */
[----:B------:R-:W-:Y:S01]  /*67140*/  VIADD R251, R7, 0xffffff0d ;  /* 0xffffff0d07fb7836 */ /* 0x000fe20000000000 */
[----:B------:R-:W-:Y:S01]  /*67150*/  IADD3 R252, PT, PT, R8, -0xef, RZ ;  /* 0xffffff1108fc7810 */ /* 0x000fe20007ffe0ff */
[----:B------:R-:W-:Y:S04]  /*67160*/  LDGSTS.E [R250+-0x71980], desc[UR74][R142.64], !P1 ;  /* 0x8e6800008efa7fae */ /* 0x000fe8000c9a104a */
[----:B------:R-:W2:Y:S01]  /*67170*/  LDC R8, c[0x0][0x3a0] ;  /* 0x0000e800ff087b82 */ /* 0x000ea20000000800 */
[----:B------:R-:W-:-:S02]  /*67180*/  ISETP.GE.U32.AND P5, PT, R252, 0x7ffffe92, PT ;  /* 0x7ffffe92fc00780c */ /* 0x000fc40003fa6070 */
[----:B------:R-:W-:Y:S01]  /*67190*/  ISETP.GE.U32.AND P0, PT, R251, 0x7ffffe8e, PT ;  /* 0x7ffffe8efb00780c */ /* 0x000fe20003f06070 */
[C---:B------:R-:W-:Y:S01]  /*671a0*/  VIADD R252, R246.reuse, 0x100000 ;  /* 0x00100000f6fc7836 */ /* 0x040fe20000000000 */
[----:B------:R-:W-:Y:S01]  /*671b0*/  IADD3 R251, PT, PT, R246, 0x100000, RZ ;  /* 0x00100000f6fb7810 */ /* 0x000fe20007ffe0ff */
[----:B------:R-:W-:Y:S02]  /*671c0*/  LDGSTS.E [R244+-0x71600], desc[UR74][R156.64], !P3 ;  /* 0x8ea000009cf47fae */ /* 0x000fe4000d9a104a */
[----:B------:R-:W2:Y:S02]  /*671d0*/  LDC R7, c[0x0][0x3a0] ;  /* 0x0000e800ff077b82 */ /* 0x000ea40000000800 */
[----:B------:R1:W-:Y:S04]  /*671e0*/  LDGSTS.E [R252+-0x71580], desc[UR74][R158.64], !P3 ;  /* 0x8ea800009efc7fae */ /* 0x0003e8000d9a104a */
[----:B------:R-:W-:Y:S04]  /*671f0*/  LDGSTS.E [R251+-0x71200], desc[UR74][R172.64], !P5 ;  /* 0x8ee00000acfb7fae */ /* 0x000fe8000e9a104a */
[----:B------:R-:W-:Y:S01]  /*67200*/  LDGSTS.E [R250+-0x71180], desc[UR74][R174.64], !P5 ;  /* 0x8ee80000aefa7fae */ /* 0x000fe2000e9a104a */
[----:B-1----:R-:W-:-:S03]  /*67210*/  VIADD R252, R6, 0xffffff05 ;  /* 0xffffff0506fc7836 */ /* 0x002fc60000000000 */
[----:B------:R-:W-:Y:S01]  /*67220*/  LDGSTS.E [R244+-0x70e00], desc[UR74][R188.64], !P0 ;  /* 0x8f200000bcf47fae */ /* 0x000fe2000c1a104a */
[----:B------:R-:W1:Y:S03]  /*67230*/  LDC R6, c[0x0][0x3a0] ;  /* 0x0000e800ff067b82 */ /* 0x000e660000000800 */
[----:B------:R2:W-:Y:S01]  /*67240*/  LDGSTS.E [R251+-0x70d80], desc[UR74][R190.64], !P0 ;  /* 0x8f280000befb7fae */ /* 0x0005e2000c1a104a */
[----:B------:R-:W-:-:S03]  /*67250*/  ISETP.GE.U32.AND P1, PT, R252, 0x7ffffe86, PT ;  /* 0x7ffffe86fc00780c */ /* 0x000fc60003f26070 */
[----:B------:R2:W-:Y:S04]  /*67260*/  LDGSTS.E [R250+-0x70a00], desc[UR74][R204.64], !P6 ;  /* 0x8f600000ccfa7fae */ /* 0x0005e8000f1a104a */
[----:B------:R-:W-:Y:S01]  /*67270*/  LDGSTS.E [R244+-0x70980], desc[UR74][R206.64], !P6 ;  /* 0x8f680000cef47fae */ /* 0x000fe2000f1a104a */
[----:B--2---:R-:W-:-:S05]  /*67280*/  VIADD R251, R9, 0xffffff01 ;  /* 0xffffff0109fb7836 */ /* 0x004fca0000000000 */
[----:B------:R-:W-:Y:S01]  /*67290*/  LDGSTS.E [R244+-0x70600], desc[UR74][R220.64], !P1 ;  /* 0x8fa00000dcf47fae */ /* 0x000fe2000c9a104a */
[----:B------:R-:W-:Y:S01]  /*672a0*/  IADD3 R252, PT, PT, R7, -0x88, RZ ;  /* 0xffffff7807fc7810 */ /* 0x000fe20007ffe0ff */
[----:B------:R-:W-:Y:S01]  /*672b0*/  VIADD R250, R8, 0xffffff7c ;  /* 0xffffff7c08fa7836 */ /* 0x000fe20000000000 */
[----:B------:R-:W-:Y:S01]  /*672c0*/  ISETP.GE.U32.AND P3, PT, R251, 0x7ffffe82, PT ;  /* 0x7ffffe82fb00780c */ /* 0x000fe20003f66070 */
[----:B------:R-:W-:Y:S01]  /*672d0*/  VIADD R251, R246, 0x100000 ;  /* 0x00100000f6fb7836 */ /* 0x000fe20000000000 */
[----:B------:R-:W-:Y:S01]  /*672e0*/  ISETP.GE.U32.AND P0, PT, R252, 0x7ffffef9, PT ;  /* 0x7ffffef9fc00780c */ /* 0x000fe20003f06070 */
[----:B------:R-:W2:Y:S01]  /*672f0*/  LDC R9, c[0x0][0x3a0] ;  /* 0x0000e800ff097b82 */ /* 0x000ea20000000800 */
[----:B------:R-:W-:Y:S01]  /*67300*/  ISETP.GE.U32.AND P5, PT, R250, 0x7ffffefd, PT ;  /* 0x7ffffefdfa00780c */ /* 0x000fe20003fa6070 */
[----:B------:R-:W-:Y:S01]  /*67310*/  VIADD R250, R246, 0x100000 ;  /* 0x00100000f6fa7836 */ /* 0x000fe20000000000 */
[----:B------:R4:W-:Y:S05]  /*67320*/  LDGSTS.E [R251+-0x70580], desc[UR74][R222.64], !P1 ;  /* 0x8fa80000defb7fae */ /* 0x0009ea000c9a104a */
[----:B------:R-:W3:Y:S02]  /*67330*/  LDC R7, c[0x0][0x3a0] ;  /* 0x0000e800ff077b82 */ /* 0x000ee40000000800 */
[----:B------:R1:W-:Y:S04]  /*67340*/  LDGSTS.E [R250+-0x70200], desc[UR74][R236.64], !P3 ;  /* 0x8fe00000ecfa7fae */ /* 0x0003e8000d9a104a */
[----:B------:R1:W-:Y:S01]  /*67350*/  LDGSTS.E [R244+-0x70180], desc[UR74][R238.64], !P3 ;  /* 0x8fe80000eef47fae */ /* 0x0003e2000d9a104a */
[C---:B----4-:R-:W-:Y:S01]  /*67360*/  VIADD R251, R247.reuse, 0x100000 ;  /* 0x00100000f7fb7836 */ /* 0x050fe20000000000 */
[----:B-1----:R-:W-:Y:S01]  /*67370*/  IADD3 R252, PT, PT, R6, -0x8c, RZ ;  /* 0xffffff7406fc7810 */ /* 0x002fe20007ffe0ff */
[----:B------:R-:W1:Y:S01]  /*67380*/  LDC R8, c[0x0][0x3a0] ;  /* 0x0000e800ff087b82 */ /* 0x000e620000000800 */
[----:B------:R-:W-:-:S02]  /*67390*/  VIADD R250, R247, 0x100000 ;  /* 0x00100000f7fa7836 */ /* 0x000fc40000000000 */
[----:B------:R-:W-:Y:S01]  /*673a0*/  VIADD R244, R247, 0x100000 ;  /* 0x00100000f7f47836 */ /* 0x000fe20000000000 */
[----:B------:R-:W-:Y:S01]  /*673b0*/  ISETP.GE.U32.AND P1, PT, R252, 0x7ffffef5, PT ;  /* 0x7ffffef5fc00780c */ /* 0x000fe20003f26070 */
[----:B--2---:R-:W-:Y:S01]  /*673c0*/  VIADD R9, R9, 0xffffff70 ;  /* 0xffffff7009097836 */ /* 0x004fe20000000000 */
[----:B------:R-:W-:Y:S02]  /*673d0*/  IADD3 R252, PT, PT, R116, -0x94, RZ ;  /* 0xffffff6c74fc7810 */ /* 0x000fe40007ffe0ff */
[----:B------:R-:W2:Y:S01]  /*673e0*/  LDC R6, c[0x0][0x3a0] ;  /* 0x0000e800ff067b82 */ /* 0x000ea20000000800 */
[----:B------:R-:W4:Y:S04]  /*673f0*/  LDL.64 R116, [R1+0x18c0] ;  /* 0x0018c00001747983 */ /* 0x000f280000100a00 */
[----:B---3--:R-:W-:Y:S04]  /*67400*/  LDGSTS.E [R251+-0x77d00], desc[UR74][R18.64], !P5 ;  /* 0x8830000012fb7fae */ /* 0x008fe8000e9a104a */
[----:B------:R-:W-:Y:S04]  /*67410*/  LDGSTS.E [R250+-0x77c80], desc[UR74][R180.64], !P5 ;  /* 0x88380000b4fa7fae */ /* 0x000fe8000e9a104a */
[----:B------:R-:W-:Y:S04]  /*67420*/  LDGSTS.E [R244+-0x77900], desc[UR74][R118.64], !P0 ;  /* 0x8870000076f47fae */ /* 0x000fe8000c1a104a */
[----:B------:R-:W3:Y:S01]  /*67430*/  LDL.64 R18, [R1+0x1900] ;  /* 0x0019000001127983 */ /* 0x000ee20000100a00 */
[----:B------:R-:W-:-:S02]  /*67440*/  ISETP.GE.U32.AND P3, PT, R9, 0x7ffffef1, PT ;  /* 0x7ffffef10900780c */ /* 0x000fc40003f66070 */
[----:B------:R-:W1:Y:S01]  /*67450*/  LDC R9, c[0x0][0x3a0] ;  /* 0x0000e800ff097b82 */ /* 0x000e620000000800 */
[----:B------:R-:W-:Y:S04]  /*67460*/  LDGSTS.E [R251+-0x77880], desc[UR74][R166.64], !P0 ;  /* 0x88780000a6fb7fae */ /* 0x000fe8000c1a104a */
[----:B------:R-:W2:Y:S01]  /*67470*/  LDL.64 R118, [R1+0x18c8] ;  /* 0x0018c80001767983 */ /* 0x000ea20000100a00 */
[----:B------:R-:W-:-:S03]  /*67480*/  ISETP.GE.U32.AND P0, PT, R252, 0x7ffffeed, PT ;  /* 0x7ffffeedfc00780c */ /* 0x000fc60003f06070 */
[----:B------:R-:W-:Y:S04]  /*67490*/  LDGSTS.E [R250+-0x77500], desc[UR74][R164.64], !P1 ;  /* 0x88b00000a4fa7fae */ /* 0x000fe8000c9a104a */
[----:B------:R1:W-:Y:S01]  /*674a0*/  LDGSTS.E [R244+-0x77480], desc[UR74][R150.64], !P1 ;  /* 0x88b8000096f47fae */ /* 0x0003e2000c9a104a */
[----:B------:R-:W-:-:S03]  /*674b0*/  VIADD R252, R247, 0x100000 ;  /* 0x00100000f7fc7836 */ /* 0x000fc60000000000 */
[----:B------:R-:W4:Y:S04]  /*674c0*/  LDL.64 R166, [R1+0x17c8] ;  /* 0x0017c80001a67983 */ /* 0x000f280000100a00 */
[----:B------:R-:W4:Y:S01]  /*674d0*/  LDL.64 R164, [R1+0x1888] ;  /* 0x0018880001a47983 */ /* 0x000f220000100a00 */
[----:B-1----:R-:W-:-:S03]  /*674e0*/  VIADD R244, R7, 0xffffff68 ;  /* 0xffffff6807f47836 */ /* 0x002fc60000000000 */
[----:B------:R-:W4:Y:S01]  /*674f0*/  LDL.64 R150, [R1+0x1880] ;  /* 0x0018800001967983 */ /* 0x000f220000100a00 */
[----:B------:R-:W1:Y:S01]  /*67500*/  LDC R7, c[0x0][0x3a0] ;  /* 0x0000e800ff077b82 */ /* 0x000e620000000800 */
[----:B------:R-:W-:Y:S01]  /*67510*/  ISETP.GE.U32.AND P1, PT, R244, 0x7ffffee9, PT ;  /* 0x7ffffee9f400780c */ /* 0x000fe20003f26070 */
[----:B------:R-:W-:Y:S01]  /*67520*/  VIADD R244, R247, 0x100000 ;  /* 0x00100000f7f47836 */ /* 0x000fe20000000000 */
[----:B------:R1:W-:Y:S04]  /*67530*/  LDGSTS.E [R252+-0x77100], desc[UR74][R148.64], !P3 ;  /* 0x88f0000094fc7fae */ /* 0x0003e8000d9a104a */
[----:B------:R1:W-:Y:S04]  /*67540*/  LDGSTS.E [R251+-0x77080], desc[UR74][R134.64], !P3 ;  /* 0x88f8000086fb7fae */ /* 0x0003e8000d9a104a */
[----:B------:R-:W-:Y:S04]  /*67550*/  LDGSTS.E [R250+-0x76d00], desc[UR74][R132.64], !P0 ;  /* 0x8930000084fa7fae */ /* 0x000fe8000c1a104a */
[----:B------:R-:W4:Y:S04]  /*67560*/  LDL.64 R148, [R1+0x1848] ;  /* 0x0018480001947983 */ /* 0x000f280000100a00 */
[----:B------:R-:W4:Y:S04]  /*67570*/  LDL.64 R134, [R1+0x1840] ;  /* 0x0018400001867983 */ /* 0x000f280000100a00 */
[----:B------:R-:W4:Y:S04]  /*67580*/  LDL.64 R132, [R1+0x1808] ;  /* 0x0018080001847983 */ /* 0x000f280000100a00 */
[----:B------:R-:W4:Y:S04]  /*67590*/  LDL.64 R180, [R1+0x1a88] ;  /* 0x001a880001b47983 */ /* 0x000f280000100a00 */
[----:B---3--:R-:W-:Y:S04]  /*675a0*/  LDGSTS.E [R244+-0x76c80], desc[UR74][R18.64], !P0 ;  /* 0x8938000012f47fae */ /* 0x008fe8000c1a104a */
[----:B--2---:R-:W-:Y:S04]  /*675b0*/  LDGSTS.E [R250+-0x76900], desc[UR74][R118.64], !P1 ;  /* 0x8970000076fa7fae */ /* 0x004fe8000c9a104a */
[----:B------:R-:W2:Y:S04]  /*675c0*/  LDL.64 R18, [R1+0x1800] ;  /* 0x0018000001127983 */ /* 0x000ea80000100a00 */
[----:B----4-:R-:W-:Y:S04]  /*675d0*/  LDGSTS.E [R244+-0x76880], desc[UR74][R116.64], !P1 ;  /* 0x8978000074f47fae */ /* 0x010fe8000c9a104a */
[----:B------:R-:W3:Y:S04]  /*675e0*/  LDL.64 R118, [R1+0x17c0] ;  /* 0x0017c00001767983 */ /* 0x000ee80000100a00 */
[----:B------:R-:W4:Y:S01]  /*675f0*/  LDL.64 R116, [R1+0x1788] ;  /* 0x0017880001747983 */ /* 0x000f220000100a00 */
[----:B-1----:R-:W-:Y:S01]  /*67600*/  IADD3 R252, PT, PT, R6, -0x9c, RZ ;  /* 0xffffff6406fc7810 */ /* 0x002fe20007ffe0ff */
[----:B------:R-:W-:Y:S01]  /*67610*/  VIADD R251, R8, 0xffffff5c ;  /* 0xffffff5c08fb7836 */ /* 0x000fe20000000000 */
[----:B------:R-:W1:Y:S02]  /*67620*/  LDC R6, c[0x0][0x3a0] ;  /* 0x0000e800ff067b82 */ /* 0x000e640000000800 */
[----:B------:R-:W-:Y:S01]  /*67630*/  ISETP.GE.U32.AND P0, PT, R252, 0x7ffffee5, PT ;  /* 0x7ffffee5fc00780c */ /* 0x000fe20003f06070 */
[----:B------:R-:W-:Y:S01]  /*67640*/  VIADD R252, R120, 0xffffff60 ;  /* 0xffffff6078fc7836 */ /* 0x000fe20000000000 */
[----:B------:R-:W-:Y:S01]  /*67650*/  ISETP.GE.U32.AND P3, PT, R251, 0x7ffffedd, PT ;  /* 0x7ffffeddfb00780c */ /* 0x000fe20003f66070 */
[----:B------:R-:W4:Y:S03]  /*67660*/  LDL.64 R120, [R1+0xaa8] ;  /* 0x000aa80001787983 */ /* 0x000f260000100a00 */
[----:B------:R-:W-:Y:S01]  /*67670*/  ISETP.GE.U32.AND P1, PT, R252, 0x7ffffee1, PT ;  /* 0x7ffffee1fc00780c */ /* 0x000fe20003f26070 */
[----:B------:R-:W-:Y:S01]  /*67680*/  VIADD R252, R9, 0xffffff58 ;  /* 0xffffff5809fc7836 */ /* 0x000fe20000000000 */
[----:B------:R-:W-:Y:S01]  /*67690*/  IADD3 R251, PT, PT, R7, -0xac, RZ ;  /* 0xffffff5407fb7810 */ /* 0x000fe20007ffe0ff */
[----:B------:R-:W1:Y:S03]  /*676a0*/  LDC R8, c[0x0][0x3a0] ;  /* 0x0000e800ff087b82 */ /* 0x000e660000000800 */
[----:B------:R-:W-:Y:S01]  /*676b0*/  ISETP.GE.U32.AND P5, PT, R252, 0x7ffffed9, PT ;  /* 0x7ffffed9fc00780c */ /* 0x000fe20003fa6070 */
[----:B------:R-:W-:Y:S01]  /*676c0*/  LDGSTS.E [R250+-0x76500], desc[UR74][R164.64], !P0 ;  /* 0x89b00000a4fa7fae */ /* 0x000fe2000c1a104a */
[----:B------:R-:W-:-:S03]  /*676d0*/  VIADD R252, R247, 0x100000 ;  /* 0x00100000f7fc7836 */ /* 0x000fc60000000000 */
[----:B------:R-:W-:Y:S01]  /*676e0*/  LDGSTS.E [R244+-0x76480], desc[UR74][R150.64], !P0 ;  /* 0x89b8000096f47fae */ /* 0x000fe2000c1a104a */
[----:B------:R-:W-:Y:S01]  /*676f0*/  ISETP.GE.U32.AND P0, PT, R251, 0x7ffffed5, PT ;  /* 0x7ffffed5fb00780c */ /* 0x000fe20003f06070 */
[----:B------:R-:W-:Y:S01]  /*67700*/  VIADD R251, R247, 0x100000 ;  /* 0x00100000f7fb7836 */ /* 0x000fe20000000000 */
[----:B------:R-:W1:Y:S01]  /*67710*/  LDC R7, c[0x0][0x3a0] ;  /* 0x0000e800ff077b82 */ /* 0x000e620000000800 */
[----:B------:R-:W-:Y:S04]  /*67720*/  LDGSTS.E [R252+-0x76100], desc[UR74][R148.64], !P1 ;  /* 0x89f0000094fc7fae */ /* 0x000fe8000c9a104a */
[----:B------:R-:W4:Y:S03]  /*67730*/  LDL.64 R164, [R1+0x1780] ;  /* 0x0017800001a47983 */ /* 0x000f260000100a00 */
[----:B------:R-:W1:Y:S01]  /*67740*/  LDC R9, c[0x0][0x3a0] ;  /* 0x0000e800ff097b82 */ /* 0x000e620000000800 */
[----:B------:R-:W4:Y:S04]  /*67750*/  LDL.64 R150, [R1+0xf58] ;  /* 0x000f580001967983 */ /* 0x000f280000100a00 */
[----:B------:R-:W-:Y:S04]  /*67760*/  LDGSTS.E [R251+-0x76080], desc[UR74][R134.64], !P1 ;  /* 0x89f8000086fb7fae */ /* 0x000fe8000c9a104a */
[----:B------:R-:W4:Y:S04]  /*67770*/  LDL.64 R148, [R1+0xf50] ;  /* 0x000f500001947983 */ /* 0x000f280000100a00 */
[----:B------:R-:W-:Y:S04]  /*67780*/  LDGSTS.E [R250+-0x75d00], desc[UR74][R132.64], !P3 ;  /* 0x8a30000084fa7fae */ /* 0x000fe8000d9a104a */
[----:B------:R-:W4:Y:S04]  /*67790*/  LDL.64 R134, [R1+0xf18] ;  /* 0x000f180001867983 */ /* 0x000f280000100a00 */
[----:B------:R-:W4:Y:S04]  /*677a0*/  LDL.64 R132, [R1+0xf10] ;  /* 0x000f100001847983 */ /* 0x000f280000100a00 */
[----:B--2---:R-:W-:Y:S04]  /*677b0*/  LDGSTS.E [R244+-0x75c80], desc[UR74][R18.64], !P3 ;  /* 0x8a38000012f47fae */ /* 0x004fe8000d9a104a */
[----:B------:R1:W-:Y:S04]  /*677c0*/  LDGSTS.E [R251+-0x75900], desc[UR74][R166.64], !P5 ;  /* 0x8a700000a6fb7fae */ /* 0x0003e8000e9a104a */
[----:B---3--:R-:W-:Y:S04]  /*677d0*/  LDGSTS.E [R250+-0x75880], desc[UR74][R118.64], !P5 ;  /* 0x8a78000076fa7fae */ /* 0x008fe8000e9a104a */
[----:B------:R-:W2:Y:S04]  /*677e0*/  LDL.64 R18, [R1+0xed8] ;  /* 0x000ed80001127983 */ /* 0x000ea80000100a00 */
[----:B----4-:R-:W-:Y:S04]  /*677f0*/  LDGSTS.E [R244+-0x75500], desc[UR74][R116.64], !P0 ;  /* 0x8ab0000074f47fae */ /* 0x010fe8000c1a104a */
[----:B------:R-:W3:Y:S01]  /*67800*/  LDL.64 R118, [R1+0xed0] ;  /* 0x000ed00001767983 */ /* 0x000ee20000100a00 */
[----:B-1----:R-:W-:Y:S01]  /*67810*/  IADD3 R251, PT, PT, R8, -0xb4, RZ ;  /* 0xffffff4c08fb7810 */ /* 0x002fe20007ffe0ff */
[----:B------:R-:W-:Y:S01]  /*67820*/  VIADD R252, R6, 0xffffff50 ;  /* 0xffffff5006fc7836 */ /* 0x000fe20000000000 */
[----:B------:R-:W1:Y:S01]  /*67830*/  LDC R8, c[0x0][0x3a0] ;  /* 0x0000e800ff087b82 */ /* 0x000e620000000800 */
[----:B------:R-:W4:Y:S04]  /*67840*/  LDL.64 R166, [R1+0xd80] ;  /* 0x000d800001a67983 */ /* 0x000f280000100a00 */
[----:B------:R-:W4:Y:S01]  /*67850*/  LDL.64 R116, [R1+0xe88] ;  /* 0x000e880001747983 */ /* 0x000f220000100a00 */
[----:B------:R-:W-:Y:S01]  /*67860*/  ISETP.GE.U32.AND P3, PT, R251, 0x7ffffecd, PT ;  /* 0x7ffffecdfb00780c */ /* 0x000fe20003f66070 */
[----:B------:R-:W-:Y:S01]  /*67870*/  VIADD R251, R7, 0xffffff48 ;  /* 0xffffff4807fb7836 */ /* 0x000fe20000000000 */
[----:B------:R-:W-:Y:S01]  /*67880*/  ISETP.GE.U32.AND P1, PT, R252, 0x7ffffed1, PT ;  /* 0x7ffffed1fc00780c */ /* 0x000fe20003f26070 */
[----:B------:R-:W1:Y:S03]  /*67890*/  LDC R6, c[0x0][0x3a0] ;  /* 0x0000e800ff067b82 */ /* 0x000e660000000800 */
[----:B------:R-:W-:Y:S01]  /*678a0*/  ISETP.GE.U32.AND P5, PT, R251, 0x7ffffec9, PT ;  /* 0x7ffffec9fb00780c */ /* 0x000fe20003fa6070 */
[----:B------:R-:W-:Y:S01]  /*678b0*/  VIADD R251, R247, 0x100000 ;  /* 0x00100000f7fb7836 */ /* 0x000fe20000000000 */
[----:B------:R-:W-:Y:S03]  /*678c0*/  LDGSTS.E [R250+-0x75480], desc[UR74][R164.64], !P0 ;  /* 0x8ab80000a4fa7fae */ /* 0x000fe6000c1a104a */
[----:B------:R-:W1:Y:S04]  /*678d0*/  LDC R7, c[0x0][0x3a0] ;  /* 0x0000e800ff077b82 */ /* 0x000e680000000800 */
[----:B------:R-:W-:Y:S04]  /*678e0*/  LDGSTS.E [R244+-0x75100], desc[UR74][R150.64], !P1 ;  /* 0x8af0000096f47fae */ /* 0x000fe8000c9a104a */
[----:B------:R-:W4:Y:S04]  /*678f0*/  LDL.64 R164, [R1+0xe80] ;  /* 0x000e800001a47983 */ /* 0x000f280000100a00 */
[----:B------:R-:W4:Y:S04]  /*67900*/  LDL.64 R150, [R1+0xe48] ;  /* 0x000e480001967983 */ /* 0x000f280000100a00 */
[----:B------:R-:W-:Y:S04]  /*67910*/  LDGSTS.E [R244+-0x75080], desc[UR74][R148.64], !P1 ;  /* 0x8af8000094f47fae */ /* 0x000fe8000c9a104a */
[----:B------:R1:W-:Y:S04]  /*67920*/  LDGSTS.E [R251+-0x74d00], desc[UR74][R134.64], !P3 ;  /* 0x8b30000086fb7fae */ /* 0x0003e8000d9a104a */
[----:B------:R-:W-:Y:S04]  /*67930*/  LDGSTS.E [R250+-0x74c80], desc[UR74][R132.64], !P3 ;  /* 0x8b38000084fa7fae */ /* 0x000fe8000d9a104a */
[----:B------:R-:W4:Y:S04]  /*67940*/  LDL.64 R148, [R1+0xe40] ;  /* 0x000e400001947983 */ /* 0x000f280000100a00 */
[----:B------:R-:W4:Y:S04]  /*67950*/  LDL.64 R134, [R1+0xe08] ;  /* 0x000e080001867983 */ /* 0x000f280000100a00 */
[----:B------:R-:W4:Y:S01]  /*67960*/  LDL.64 R132, [R1+0xe00] ;  /* 0x000e000001847983 */ /* 0x000f220000100a00 */
[----:B------:R-:W-:-:S02]  /*67970*/  VIADD R252, R9, 0xffffff44 ;  /* 0xffffff4409fc7836 */ /* 0x000fc40000000000 */
[----:B------:R-:W1:Y:S03]  /*67980*/  LDC R9, c[0x0][0x3a0] ;  /* 0x0000e800ff097b82 */ /* 0x000e660000000800 */
[----:B------:R-:W-:Y:S01]  /*67990*/  ISETP.GE.U32.AND P0, PT, R252, 0x7ffffec5, PT ;  /* 0x7ffffec5fc00780c */ /* 0x000fe20003f06070 */
[----:B--2---:R-:W-:Y:S04]  /*679a0*/  LDGSTS.E [R244+-0x74900], desc[UR74][R18.64], !P5 ;  /* 0x8b70000012f47fae */ /* 0x004fe8000e9a104a */
[----:B---3--:R2:W-:Y:S04]  /*679b0*/  LDGSTS.E [R250+-0x74880], desc[UR74][R118.64], !P5 ;  /* 0x8b78000076fa7fae */ /* 0x0085e8000e9a104a */
[----:B------:R-:W3:Y:S04]  /*679c0*/  LDL.64 R18, [R1+0xdc8] ;  /* 0x000dc80001127983 */ /* 0x000ee80000100a00 */
[----:B----4-:R-:W-:Y:S04]  /*679d0*/  LDGSTS.E [R244+-0x74500], desc[UR74][R116.64], !P0 ;  /* 0x8bb0000074f47fae */ /* 0x010fe8000c1a104a */
[----:B------:R-:W4:Y:S04]  /*679e0*/  LDL.64 R118, [R1+0xdc0] ;  /* 0x000dc00001767983 */ /* 0x000f280000100a00 */
[----:B------:R-:W4:Y:S01]  /*679f0*/  LDL.64 R116, [R1+0xd88] ;  /* 0x000d880001747983 */ /* 0x000f220000100a00 */
[----:B-1----:R-:W-:Y:S01]  /*67a00*/  IADD3 R251, PT, PT, R6, -0xc0, RZ ;  /* 0xffffff4006fb7810 */ /* 0x002fe20007ffe0ff */
[----:B--2---:R-:W-:Y:S01]  /*67a10*/  VIADD R250, R8, 0xffffff3c ;  /* 0xffffff3c08fa7836 */ /* 0x004fe20000000000 */
[----:B------:R-:W1:Y:S02]  /*67a20*/  LDC R6, c[0x0][0x3a0] ;  /* 0x0000e800ff067b82 */ /* 0x000e640000000800 */
[----:B------:R-:W-:Y:S01]  /*67a30*/  ISETP.GE.U32.AND P1, PT, R251, 0x7ffffec1, PT ;  /* 0x7ffffec1fb00780c */ /* 0x000fe20003f26070 */
[----:B------:R-:W-:Y:S01]  /*67a40*/  VIADD R251, R7, 0xffffff38 ;  /* 0xffffff3807fb7836 */ /* 0x000fe20000000000 */
[----:B------:R-:W-:Y:S01]  /*67a50*/  ISETP.GE.U32.AND P5, PT, R250, 0x7ffffebd, PT ;  /* 0x7ffffebdfa00780c */ /* 0x000fe20003fa6070 */
[----:B------:R-:W-:-:S03]  /*67a60*/  VIADD R250, R247, 0x100000 ;  /* 0x00100000f7fa7836 */ /* 0x000fc60000000000 */
[----:B------:R-:W-:Y:S01]  /*67a70*/  ISETP.GE.U32.AND P3, PT, R251, 0x7ffffeb9, PT ;  /* 0x7ffffeb9fb00780c */ /* 0x000fe20003f66070 */
[----:B------:R-:W-:Y:S01]  /*67a80*/  VIADD R252, R247, 0x100000 ;  /* 0x00100000f7fc7836 */ /* 0x000fe20000000000 */
[----:B------:R-:W-:Y:S01]  /*67a90*/  IADD3 R251, PT, PT, R9, -0xcc, RZ ;  /* 0xffffff3409fb7810 */ /* 0x000fe20007ffe0ff */
[----:B------:R-:W2:Y:S01]  /*67aa0*/  LDC R8, c[0x0][0x3a0] ;  /* 0x0000e800ff087b82 */ /* 0x000ea20000000800 */
[----:B------:R-:W-:Y:S02]  /*67ab0*/  LDGSTS.E [R250+-0x74480], desc[UR74][R164.64], !P0 ;  /* 0x8bb80000a4fa7fae */ /* 0x000fe4000c1a104a */
[----:B------:R-:W-:Y:S01]  /*67ac0*/  ISETP.GE.U32.AND P0, PT, R251, 0x7ffffeb5, PT ;  /* 0x7ffffeb5fb00780c */ /* 0x000fe20003f06070 */
[----:B------:R-:W-:Y:S01]  /*67ad0*/  VIADD R251, R247, 0x100000 ;  /* 0x00100000f7fb7836 */ /* 0x000fe20000000000 */
[----:B------:R-:W-:Y:S03]  /*67ae0*/  LDGSTS.E [R244+-0x74100], desc[UR74][R150.64], !P1 ;  /* 0x8bf0000096f47fae */ /* 0x000fe6000c9a104a */
[----:B------:R-:W1:Y:S01]  /*67af0*/  LDC R7, c[0x0][0x3a0] ;  /* 0x0000e800ff077b82 */ /* 0x000e620000000800 */
[----:B------:R-:W2:Y:S07]  /*67b00*/  LDL.64 R164, [R1+0xd48] ;  /* 0x000d480001a47983 */ /* 0x000eae0000100a00 */
[----:B------:R-:W1:Y:S01]  /*67b10*/  LDC R9, c[0x0][0x3a0] ;  /* 0x0000e800ff097b82 */ /* 0x000e620000000800 */
[----:B------:R-:W2:Y:S04]  /*67b20*/  LDL.64 R150, [R1+0xd40] ;  /* 0x000d400001967983 */ /* 0x000ea80000100a00 */
[----:B------:R1:W-:Y:S04]  /*67b30*/  LDGSTS.E [R252+-0x74080], desc[UR74][R148.64], !P1 ;  /* 0x8bf8000094fc7fae */ /* 0x0003e8000c9a104a */
[----:B------:R2:W-:Y:S04]  /*67b40*/  LDGSTS.E [R251+-0x73d00], desc[UR74][R134.64], !P5 ;  /* 0x8c30000086fb7fae */ /* 0x0005e8000e9a104a */
[----:B------:R-:W-:Y:S04]  /*67b50*/  LDGSTS.E [R250+-0x73c80], desc[UR74][R132.64], !P5 ;  /* 0x8c38000084fa7fae */ /* 0x000fe8000e9a104a */
[----:B------:R-:W2:Y:S04]  /*67b60*/  LDL.64 R148, [R1+0xd08] ;  /* 0x000d080001947983 */ /* 0x000ea80000100a00 */
[----:B------:R-:W2:Y:S04]  /*67b70*/  LDL.64 R134, [R1+0xd00] ;  /* 0x000d000001867983 */ /* 0x000ea80000100a00 */
[----:B------:R-:W2:Y:S04]  /*67b80*/  LDL.64 R132, [R1+0xbc0] ;  /* 0x000bc00001847983 */ /* 0x000ea80000100a00 */
[----:B---3--:R-:W-:Y:S04]  /*67b90*/  LDGSTS.E [R244+-0x73900], desc[UR74][R18.64], !P3 ;  /* 0x8c70000012f47fae */ /* 0x008fe8000d9a104a */
[----:B----4-:R-:W-:Y:S04]  /*67ba0*/  LDGSTS.E [R250+-0x73880], desc[UR74][R118.64], !P3 ;  /* 0x8c78000076fa7fae */ /* 0x010fe8000d9a104a */
[----:B------:R-:W3:Y:S04]  /*67bb0*/  LDL.64 R18, [R1+0xb68] ;  /* 0x000b680001127983 */ /* 0x000ee80000100a00 */
[----:B------:R-:W-:Y:S04]  /*67bc0*/  LDGSTS.E [R244+-0x73500], desc[UR74][R116.64], !P0 ;  /* 0x8cb0000074f47fae */ /* 0x000fe8000c1a104a */
[----:B------:R-:W4:Y:S01]  /*67bd0*/  LDL.64 R118, [R1+0x900] ;  /* 0x0009000001767983 */ /* 0x000f220000100a00 */
[----:B-1----:R-:W-:Y:S01]  /*67be0*/  VIADD R252, R6, 0xffffff30 ;  /* 0xffffff3006fc7836 */ /* 0x002fe20000000000 */
[----:B--2---:R-:W-:Y:S01]  /*67bf0*/  IADD3 R251, PT, PT, R8, -0xd4, RZ ;  /* 0xffffff2c08fb7810 */ /* 0x004fe20007ffe0ff */
[----:B------:R-:W1:Y:S01]  /*67c00*/  LDC R6, c[0x0][0x3a0] ;  /* 0x0000e800ff067b82 */ /* 0x000e620000000800 */
[----:B------:R-:W-:Y:S04]  /*67c10*/  LDGSTS.E [R244+-0x73480], desc[UR74][R166.64], !P0 ;  /* 0x8cb80000a6f47fae */ /* 0x000fe8000c1a104a */
[----:B------:R-:W2:Y:S01]  /*67c20*/  LDL.64 R116, [R1+0x898] ;  /* 0x0008980001747983 */ /* 0x000ea20000100a00 */
[----:B------:R-:W-:Y:S01]  /*67c30*/  ISETP.GE.U32.AND P1, PT, R252, 0x7ffffeb1, PT ;  /* 0x7ffffeb1fc00780c */ /* 0x000fe20003f26070 */
[----:B------:R-:W-:Y:S01]  /*67c40*/  VIADD R252, R7, 0xffffff28 ;  /* 0xffffff2807fc7836 */ /* 0x000fe20000000000 */
[----:B------:R-:W-:Y:S01]  /*67c50*/  ISETP.GE.U32.AND P3, PT, R251, 0x7ffffead, PT ;  /* 0x7ffffeadfb00780c */ /* 0x000fe20003f66070 */
[----:B------:R-:W1:Y:S03]  /*67c60*/  LDC R8, c[0x0][0x3a0] ;  /* 0x0000e800ff087b82 */ /* 0x000e660000000800 */
[----:B------:R-:W-:Y:S01]  /*67c70*/  ISETP.GE.U32.AND P5, PT, R252, 0x7ffffea9, PT ;  /* 0x7ffffea9fc00780c */ /* 0x000fe20003fa6070 */
[----:B------:R-:W-:Y:S01]  /*67c80*/  VIADD R251, R247, 0x100000 ;  /* 0x00100000f7fb7836 */ /* 0x000fe20000000000 */
[----:B------:R-:W2:Y:S03]  /*67c90*/  LDL.64 R166, [R1+0x1a98] ;  /* 0x001a980001a67983 */ /* 0x000ea60000100a00 */
[----:B------:R-:W2:Y:S02]  /*67ca0*/  LDC R7, c[0x0][0x3a0] ;  /* 0x0000e800ff077b82 */ /* 0x000ea40000000800 */
[----:B------:R-:W-:Y:S04]  /*67cb0*/  LDGSTS.E [R251+-0x73100], desc[UR74][R164.64], !P1 ;  /* 0x8cf00000a4fb7fae */ /* 0x000fe8000c9a104a */
[----:B------:R-:W-:Y:S01]  /*67cc0*/  LDGSTS.E [R250+-0x73080], desc[UR74][R150.64], !P1 ;  /* 0x8cf8000096fa7fae */ /* 0x000fe2000c9a104a */
[----:B------:R-:W-:-:S02]  /*67cd0*/  VIADD R252, R9, 0xffffff24 ;  /* 0xffffff2409fc7836 */ /* 0x000fc40000000000 */
[----:B------:R-:W2:Y:S01]  /*67ce0*/  LDC R9, c[0x0][0x3a0] ;  /* 0x0000e800ff097b82 */ /* 0x000ea20000000800 */
[----:B------:R-:W2:Y:S04]  /*67cf0*/  LDL.64 R164, [R1+0x1aa8] ;  /* 0x001aa80001a47983 */ /* 0x000ea80000100a00 */
[----:B------:R-:W2:Y:S04]  /*67d00*/  LDL.64 R150, [R1+0x1ab0] ;  /* 0x001ab00001967983 */ /* 0x000ea80000100a00 */
[----:B------:R-:W-:Y:S04]  /*67d10*/  LDGSTS.E [R244+-0x72d00], desc[UR74][R148.64], !P3 ;  /* 0x8d30000094f47fae */ /* 0x000fe8000d9a104a */
[----:B------:R1:W-:Y:S04]  /*67d20*/  LDGSTS.E [R251+-0x72c80], desc[UR74][R134.64], !P3 ;  /* 0x8d38000086fb7fae */ /* 0x0003e8000d9a104a */
[----:B------:R-:W-:Y:S01]  /*67d30*/  LDGSTS.E [R250+-0x72900], desc[UR74][R132.64], !P5 ;  /* 0x8d70000084fa7fae */ /* 0x000fe2000e9a104a */
[----:B------:R-:W-:-:S03]  /*67d40*/  ISETP.GE.U32.AND P0, PT, R252, 0x7ffffea5, PT ;  /* 0x7ffffea5fc00780c */ /* 0x000fc60003f06070 */
[----:B------:R-:W2:Y:S01]  /*67d50*/  LDL.64 R148, [R1+0x1e50] ;  /* 0x001e500001947983 */ /* 0x000ea20000100a00 */
[----:B-1----:R-:W-:-:S03]  /*67d60*/  IADD3 R251, PT, PT, R6, -0xe0, RZ ;  /* 0xffffff2006fb7810 */ /* 0x002fc60007ffe0ff */
[----:B------:R-:W2:Y:S01]  /*67d70*/  LDL.64 R134, [R1+0x1e58] ;  /* 0x001e580001867983 */ /* 0x000ea20000100a00 */
[----:B------:R-:W1:Y:S03]  /*67d80*/  LDC R6, c[0x0][0x3a0] ;  /* 0x0000e800ff067b82 */ /* 0x000e660000000800 */
[----:B------:R-:W2:Y:S04]  /*67d90*/  LDL.64 R132, [R1+0x1e68] ;  /* 0x001e680001847983 */ /* 0x000ea80000100a00 */
[----:B---3--:R3:W-:Y:S04]  /*67da0*/  LDGSTS.E [R244+-0x72880], desc[UR74][R18.64], !P5 ;  /* 0x8d78000012f47fae */ /* 0x0087e8000e9a104a */
[----:B----4-:R-:W-:Y:S01]  /*67db0*/  LDGSTS.E [R250+-0x72500], desc[UR74][R118.64], !P0 ;  /* 0x8db0000076fa7fae */ /* 0x010fe2000c1a104a */
[----:B---3--:R-:W3:Y:S01]  /*67dc0*/  S2R R19, SR_TID.X ;  /* 0x0000000000137919 */ /* 0x008ee20000002100 */
[----:B------:R-:W4:Y:S02]  /*67dd0*/  LDC R18, c[0x0][0x3a0] ;  /* 0x0000e800ff127b82 */ /* 0x000f240000000800 */
[----:B--2---:R3:W-:Y:S01]  /*67de0*/  LDGSTS.E [R244+-0x72480], desc[UR74][R116.64], !P0 ;  /* 0x8db8000074f47fae */ /* 0x0047e2000c1a104a */
[----:B------:R-:W-:Y:S01]  /*67df0*/  VIADD R252, R8, 0xffffff1c ;  /* 0xffffff1c08fc7836 */ /* 0x000fe20000000000 */
[----:B------:R-:W-:-:S02]  /*67e00*/  ISETP.GE.U32.AND P5, PT, R251, 0x7ffffea1, PT ;  /* 0x7ffffea1fb00780c */ /* 0x000fc40003fa6070 */
[----:B------:R-:W2:Y:S02]  /*67e10*/  LDL.64 R118, [R1+0x1e78] ;  /* 0x001e780001767983 */ /* 0x000ea40000100a00 */
[----:B------:R-:W1:Y:S01]  /*67e20*/  LDC R8, c[0x0][0x3a0] ;  /* 0x0000e800ff087b82 */ /* 0x000e620000000800 */
[----:B----4-:R-:W-:Y:S01]  /*67e30*/  VIADD R18, R18, 0xffffff80 ;  /* 0xffffff8012127836 */ /* 0x010fe20000000000 */
[----:B---3--:R-:W-:Y:S02]  /*67e40*/  LOP3.LUT R117, R19, 0x1f, RZ, 0xc0, !PT ;  /* 0x0000001f13757812 */ /* 0x008fe400078ec0ff */
[----:B------:R-:W-:Y:S01]  /*67e50*/  ISETP.GE.U32.AND P6, PT, R252, 0x7ffffe9d, PT ;  /* 0x7ffffe9dfc00780c */ /* 0x000fe20003fc6070 */
[----:B------:R-:W-:Y:S01]  /*67e60*/  VIADD R251, R7, 0xffffff18 ;  /* 0xffffff1807fb7836 */ /* 0x000fe20000000000 */
[----:B------:R-:W-:-:S03]  /*67e70*/  LOP3.LUT R19, R117, 0x60, RZ, 0xfc, !PT ;  /* 0x0000006075137812 */ /* 0x000fc600078efcff */
[----:B------:R-:W-:Y:S01]  /*67e80*/  LDGSTS.E [R244+-0x72100], desc[UR74][R112.64], !P5 ;  /* 0x8df0000070f47fae */ /* 0x000fe2000e9a104a */
[-C--:B------:R-:W-:Y:S01]  /*67e90*/  ISETP.GE.AND P1, PT, R117, R18.reuse, PT ;  /* 0x000000127500720c */ /* 0x080fe20003f26270 */
[----:B------:R-:W3:Y:S01]  /*67ea0*/  LDC R7, c[0x0][0x3a0] ;  /* 0x0000e800ff077b82 */ /* 0x000ee20000000800 */
[----:B------:R-:W-:Y:S01]  /*67eb0*/  ISETP.GE.AND P0, PT, R19, R18, PT ;  /* 0x000000121300720c */ /* 0x000fe20003f06270 */
[----:B------:R-:W4:Y:S04]  /*67ec0*/  LDL.64 R116, [R1+0xa98] ;  /* 0x000a980001747983 */ /* 0x000f280000100a00 */
[----:B------:R-:W2:Y:S01]  /*67ed0*/  LDL.64 R18, [R1+0xa90] ;  /* 0x000a900001127983 */ /* 0x000ea20000100a00 */
[----:B------:R-:W-:Y:S01]  /*67ee0*/  ISETP.GE.U32.AND P3, PT, R251, 0x7ffffe99, PT ;  /* 0x7ffffe99fb00780c */ /* 0x000fe20003f66070 */
[C---:B------:R-:W-:Y:S01]  /*67ef0*/  VIADD R251, R247.reuse, 0x100000 ;  /* 0x00100000f7fb7836 */ /* 0x040fe20000000000 */
[----:B------:R-:W-:-:S05]  /*67f00*/  IADD3 R252, PT, PT, R247, 0x100000, RZ ;  /* 0x00100000f7fc7810 */ /* 0x000fca0007ffe0ff */
[----:B------:R-:W-:Y:S04]  /*67f10*/  LDGSTS.E [R252+-0x72080], desc[UR74][R114.64], !P5 ;  /* 0x8df8000072fc7fae */ /* 0x000fe8000e9a104a */
[----:B------:R-:W-:Y:S04]  /*67f20*/  LDGSTS.E [R251+-0x71d00], desc[UR74][R128.64], !P6 ;  /* 0x8e30000080fb7fae */ /* 0x000fe8000f1a104a */
[----:B------:R1:W-:Y:S01]  /*67f30*/  LDGSTS.E [R250+-0x71c80], desc[UR74][R130.64], !P6 ;  /* 0x8e38000082fa7fae */ /* 0x0003e2000f1a104a */
[----:B------:R-:W-:-:S03]  /*67f40*/  PLOP3.LUT P5, PT, PT, PT, UP0, 0x80, 0x8 ;  /* 0x000000000008781c */ /* 0x000fc60003faf008 */
[----:B------:R-:W-:Y:S04]  /*67f50*/  LDGSTS.E [R244+-0x71900], desc[UR74][R144.64], !P3 ;  /* 0x8e70000090f47fae */ /* 0x000fe8000d9a104a */
[----:B------:R3:W-:Y:S01]  /*67f60*/  LDGSTS.E [R244+-0x71880], desc[UR74][R146.64], !P3 ;  /* 0x8e78000092f47fae */ /* 0x0007e2000d9a104a */
[----:B-1----:R-:W-:Y:S01]  /*67f70*/  VIADD R250, R6, 0xffffff14 ;  /* 0xffffff1406fa7836 */ /* 0x002fe20000000000 */
[----:B------:R-:W-:Y:S01]  /*67f80*/  IADD3 R251, PT, PT, R8, -0xf4, RZ ;  /* 0xffffff0c08fb7810 */ /* 0x000fe20007ffe0ff */
[----:B------:R-:W1:Y:S03]  /*67f90*/  LDC R6, c[0x0][0x3a0] ;  /* 0x0000e800ff067b82 */ /* 0x000e660000000800 */
[----:B------:R-:W-:Y:S01]  /*67fa0*/  ISETP.GE.U32.AND P6, PT, R250, 0x7ffffe95, PT ;  /* 0x7ffffe95fa00780c */ /* 0x000fe20003fc6070 */
[----:B------:R-:W-:Y:S01]  /*67fb0*/  VIADD R250, R9, 0xffffff10 ;  /* 0xffffff1009fa7836 */ /* 0x000fe20000000000 */
[----:B---3--:R-:W-:-:S04]  /*67fc0*/  SEL R244, RZ, 0x4, P1 ;  /* 0x00000004fff47807 */ /* 0x008fc80000800000 */
[----:B------:R-:W-:Y:S02]  /*67fd0*/  ISETP.GE.U32.AND P1, PT, R250, 0x7ffffe91, PT ;  /* 0x7ffffe91fa00780c */ /* 0x000fe40003f26070 */
[----:B------:R-:W-:Y:S02]  /*67fe0*/  SEL R244, R244, RZ, P5 ;  /* 0x000000fff4f47207 */ /* 0x000fe40002800000 */
[----:B------:R-:W-:Y:S02]  /*67ff0*/  ISETP.GE.U32.AND P3, PT, R251, 0x7ffffe8d, PT ;  /* 0x7ffffe8dfb00780c */ /* 0x000fe40003f66070 */
[----:B------:R-:W-:Y:S01]  /*68000*/  SEL R251, RZ, 0x4, P4 ;  /* 0x00000004fffb7807 */ /* 0x000fe20002000000 */
[C---:B------:R-:W-:Y:S01]  /*68010*/  VIADD R250, R247.reuse, 0x100000 ;  /* 0x00100000f7fa7836 */ /* 0x040fe20000000000 */
[----:B------:R-:W-:Y:S01]  /*68020*/  ISETP.NE.U32.AND P4, PT, R244, RZ, PT ;  /* 0x000000fff400720c */ /* 0x000fe20003f85070 */
[----:B------:R-:W-:Y:S01]  /*68030*/  VIADD R8, R247, 0x100000 ;  /* 0x00100000f7087836 */ /* 0x000fe20000000000 */
[----:B------:R-:W-:Y:S01]  /*68040*/  SEL R244, R251, RZ, P5 ;  /* 0x000000fffbf47207 */ /* 0x000fe20002800000 */
[----:B------:R-:W-:Y:S01]  /*68050*/  VIADD R251, R247, 0x100000 ;  /* 0x00100000f7fb7836 */ /* 0x000fe20000000000 */
[----:B------:R-:W-:Y:S04]  /*68060*/  LDGSTS.E [R250+-0x71500], desc[UR74][R160.64], !P6 ;  /* 0x8eb00000a0fa7fae */ /* 0x000fe8000f1a104a */
[----:B------:R-:W-:Y:S04]  /*68070*/  LDGSTS.E [R8+-0x71480], desc[UR74][R162.64], !P6 ;  /* 0x8eb80000a2087fae */ /* 0x000fe8000f1a104a */
[----:B------:R-:W-:Y:S04]  /*68080*/  LDGSTS.E [R252+-0x71100], desc[UR74][R176.64], !P1 ;  /* 0x8ef00000b0fc7fae */ /* 0x000fe8000c9a104a */
[----:B------:R3:W-:Y:S01]  /*68090*/  LDGSTS.E [R251+-0x71080], desc[UR74][R178.64], !P1 ;  /* 0x8ef80000b2fb7fae */ /* 0x0007e2000c9a104a */
[----:B------:R-:W-:-:S03]  /*680a0*/  ISETP.NE.U32.AND P6, PT, R244, RZ, PT ;  /* 0x000000fff400720c */ /* 0x000fc60003fc5070 */
[----:B------:R-:W2:Y:S01]  /*680b0*/  LDL.64 R8, [R1+0x908] ;  /* 0x0009080001087983 */ /* 0x000ea20000100a00 */
[----:B---3--:R-:W-:-:S03]  /*680c0*/  IADD3 R251, PT, PT, R7, -0xf8, RZ ;  /* 0xffffff0807fb7810 */ /* 0x008fc60007ffe0ff */
[----:B------:R3:W-:Y:S01]  /*680d0*/  LDGSTS.E [R250+-0x70d00], desc[UR74][R192.64], !P3 ;  /* 0x8f300000c0fa7fae */ /* 0x0007e2000d9a104a */
[----:B------:R-:W-:Y:S01]  /*680e0*/  ISETP.GE.U32.AND P1, PT, R251, 0x7ffffe89, PT ;  /* 0x7ffffe89fb00780c */ /* 0x000fe20003f26070 */
[----:B-1----:R-:W-:Y:S02]  /*680f0*/  VIADD R244, R6, 0xffffff04 ;  /* 0xffffff0406f47836 */ /* 0x002fe40000000000 */
[----:B------:R-:W-:Y:S01]  /*68100*/  LDGSTS.E [R252+-0x70c80], desc[UR74][R194.64], !P3 ;  /* 0x8f380000c2fc7fae */ /* 0x000fe2000d9a104a */
[C---:B------:R-:W-:Y:S02]  /*68110*/  VIADD R251, R247.reuse, 0x100000 ;  /* 0x00100000f7fb7836 */ /* 0x040fe40000000000 */
[----:B------:R-:W-:-:S07]  /*68120*/  VIADD R6, R247, 0x100000 ;  /* 0x00100000f7067836 */ /* 0x000fce0000000000 */
[----:B------:R-:W-:Y:S04]  /*68130*/  LDGSTS.E [R251+-0x70900], desc[UR74][R208.64], !P1 ;  /* 0x8f700000d0fb7fae */ /* 0x000fe8000c9a104a */
[----:B------:R-:W-:Y:S01]  /*68140*/  LDGSTS.E [R6+-0x70880], desc[UR74][R210.64], !P1 ;  /* 0x8f780000d2067fae */ /* 0x000fe2000c9a104a */
[----:B------:R-:W-:Y:S01]  /*68150*/  UISETP.GE.U32.AND UP0, UPT, UR7, 0x7ffffe81, UPT ;  /* 0x7ffffe810700788c */ /* 0x000fe2000bf06070 */
[----:B---3--:R-:W-:Y:S02]  /*68160*/  SEL R250, RZ, 0x4, P2 ;  /* 0x00000004fffa7807 */ /* 0x008fe40001000000 */
[----:B------:R-:W3:Y:S01]  /*68170*/  LDL.64 R6, [R1+0xa88] ;  /* 0x000a880001067983 */ /* 0x000ee20000100a00 */
[----:B------:R-:W-:Y:S02]  /*68180*/  ISETP.GE.U32.AND P2, PT, R244, 0x7ffffe85, PT ;  /* 0x7ffffe85f400780c */ /* 0x000fe40003f46070 */
[----:B------:R-:W-:-:S02]  /*68190*/  SEL R244, RZ, 0x4, P0 ;  /* 0x00000004fff47807 */ /* 0x000fc40000000000 */
[----:B------:R-:W-:Y:S02]  /*681a0*/  PLOP3.LUT P0, PT, PT, PT, UP0, 0x80, 0x8 ;  /* 0x000000000008781c */ /* 0x000fe40003f0f008 */
[----:B------:R-:W-:Y:S02]  /*681b0*/  SEL R250, R250, RZ, P5 ;  /* 0x000000fffafa7207 */ /* 0x000fe40002800000 */
[----:B------:R-:W-:Y:S02]  /*681c0*/  SEL R244, R244, RZ, P5 ;  /* 0x000000fff4f47207 */ /* 0x000fe40002800000 */
[----:B------:R-:W-:Y:S02]  /*681d0*/  ISETP.NE.U32.AND P3, PT, R250, RZ, PT ;  /* 0x000000fffa00720c */ /* 0x000fe40003f65070 */
[----:B------:R-:W-:Y:S01]  /*681e0*/  ISETP.NE.U32.AND P5, PT, R244, RZ, PT ;  /* 0x000000fff400720c */ /* 0x000fe20003fa5070 */
[C---:B------:R-:W-:Y:S01]  /*681f0*/  VIADD R244, R247.reuse, 0x100000 ;  /* 0x00100000f7f47836 */ /* 0x040fe20000000000 */
[----:B------:R-:W-:Y:S01]  /*68200*/  IADD3 R250, PT, PT, R247, 0x100000, RZ ;  /* 0x00100000f7fa7810 */ /* 0x000fe20007ffe0ff */
[----:B------:R-:W-:Y:S04]  /*68210*/  LDGSTS.E [R252+-0x70500], desc[UR74][R224.64], !P2 ;  /* 0x8fb00000e0fc7fae */ /* 0x000fe8000d1a104a */
[----:B------:R-:W-:Y:S04]  /*68220*/  LDGSTS.E [R251+-0x70480], desc[UR74][R226.64], !P2 ;  /* 0x8fb80000e2fb7fae */ /* 0x000fe8000d1a104a */
[----:B------:R-:W-:Y:S04]  /*68230*/  LDGSTS.E [R250+-0x70100], desc[UR74][R240.64], !P0 ;  /* 0x8ff00000f0fa7fae */ /* 0x000fe8000c1a104a */
[----:B------:R-:W-:Y:S04]  /*68240*/  LDGSTS.E [R244+-0x70080], desc[UR74][R4.64], !P0 ;  /* 0x8ff8000004f47fae */ /* 0x000fe8000c1a104a */
[----:B------:R-:W0:Y:S04]  /*68250*/  LDGDEPBAR ;  /* 0x00000000000079af */ /* 0x000e280000000000 */
        /* <DEDUP_REMOVED lines=20> */
[----:B--2---:R-:W-:Y:S04]  /*683a0*/  LDGSTS.E [R2+0x42100], desc[UR74][R18.64], P3 ;  /* 0x4210000012027fae */ /* 0x004fe800099a104a */
[----:B------:R-:W2:Y:S04]  /*683b0*/  LDL.64 R116, [R1+0x1f90] ;  /* 0x001f900001747983 */ /* 0x000ea80000100a00 */
[----:B------:R-:W4:Y:S04]  /*683c0*/  LDL.64 R18, [R1+0x1fa0] ;  /* 0x001fa00001127983 */ /* 0x000f280000100a00 */
        /* <DEDUP_REMOVED lines=58> */
[----:B---3--:R-:W-:Y:S04]  /*68770*/  LDGSTS.E [R2+0x4a000], desc[UR74][R132.64], P4 ;  /* 0x4a00000084027fae */ /* 0x008fe8000a1a104a */
[----:B------:R-:W-:Y:S04]  /*68780*/  LDGSTS.E [R2+0x4a080], desc[UR74][R118.64], P6 ;  /* 0x4a08000076027fae */ /* 0x000fe8000b1a104a */
        /* <DEDUP_REMOVED lines=478> */
[----:B--2---:R-:W-:Y:S04]  /*6a570*/  LDGSTS.E [R249+0x47200], desc[UR74][R116.64], P4 ;  /* 0x4720000074f97fae */ /* 0x004fe8000a1a104a */
[----:B----4-:R-:W-:Y:S04]  /*6a580*/  LDGSTS.E [R249+0x47280], desc[UR74][R18.64], P6 ;  /* 0x4728000012f97fae */ /* 0x010fe8000b1a104a */
[----:B------:R-:W-:Y:S04]  /*6a590*/  LDGSTS.E [R249+0x47300], desc[UR74][R186.64], P3 ;  /* 0x47300000baf97fae */ /* 0x000fe800099a104a */
[----:B------:R-:W2:Y:S04]  /*6a5a0*/  LDL.64 R116, [R1+0x21a0] ;  /* 0x0021a00001747983 */ /* 0x000ea80000100a00 */
[----:B------:R-:W4:Y:S04]  /*6a5b0*/  LDL.64 R18, [R1+0x21a8] ;  /* 0x0021a80001127983 */ /* 0x000f280000100a00 */
[----:B------:R-:W-:Y:S04]  /*6a5c0*/  LDGSTS.E [R249+0x47380], desc[UR74][R184.64], P5 ;  /* 0x47380000b8f97fae */ /* 0x000fe8000a9a104a */
        /* <DEDUP_REMOVED lines=56> */
[----:B---3--:R-:W-:Y:S04]  /*6a950*/  LDGSTS.E [R249+0x4e380], desc[UR74][R132.64], P5 ;  /* 0x4e38000084f97fae */ /* 0x008fe8000a9a104a */
[----:B------:R-:W-:Y:S04]  /*6a960*/  LDGSTS.E [R249+0x4f200], desc[UR74][R118.64], P4 ;  /* 0x4f20000076f97fae */ /* 0x000fe8000a1a104a */
[----:B------:R-:W-:Y:S04]  /*6a970*/  LDGSTS.E [R249+0x4f280], desc[UR74][R186.64], P6 ;  /* 0x4f280000baf97fae */ /* 0x000fe8000b1a104a */
[----:B------:R-:W3:Y:S04]  /*6a980*/  LDL.64 R132, [R1+0x2948] ;  /* 0x0029480001847983 */ /* 0x000ee80000100a00 */
[----:B------:R-:W3:Y:S04]  /*6a990*/  LDL.64 R118, [R1+0x2950] ;  /* 0x0029500001767983 */ /* 0x000ee80000100a00 */
[----:B------:R-:W-:Y:S04]  /*6a9a0*/  LDGSTS.E [R249+0x4f300], desc[UR74][R184.64], P3 ;  /* 0x4f300000b8f97fae */ /* 0x000fe800099a104a */
[----:B------:R-:W3:Y:S04]  /*6a9b0*/  LDL.64 R186, [R1+0x2a28] ;  /* 0x002a280001ba7983 */ /* 0x000ee80000100a00 */
[----:B------:R-:W3:Y:S04]  /*6a9c0*/  LDL.64 R184, [R1+0x2a30] ;  /* 0x002a300001b87983 */ /* 0x000ee80000100a00 */
[----:B----4-:R-:W-:Y:S04]  /*6a9d0*/  LDGSTS.E [R249+0x4f380], desc[UR74][R116.64], P5 ;  /* 0x4f38000074f97fae */ /* 0x010fe8000a9a104a */
[----:B--2---:R-:W-:Y:S04]  /*6a9e0*/  LDGSTS.E [R249+0x50200], desc[UR74][R18.64], P4 ;  /* 0x5020000012f97fae */ /* 0x004fe8000a1a104a */
        /* <DEDUP_REMOVED lines=492> */
[----:B------:R-:W2:Y:S04]  /*6c8b0*/  LDL.64 R116, [R1+0x2868] ;  /* 0x0028680001747983 */ /* 0x000ea80000100a00 */
        /* <DEDUP_REMOVED lines=385> */
[----:B------:R-:W4:Y:S04]  /*6e0d0*/  LDL.LU.64 R18, [R1+0x81b0] ;  /* 0x0081b00001127983 */ /* 0x000f280000300a00 */
        /* <DEDUP_REMOVED lines=43> */
[----:B---3--:R-:W-:Y:S04]  /*6e390*/  LDGSTS.E [R248+0x43780], desc[UR74][R132.64], P5 ;  /* 0x4378000084f87fae */ /* 0x008fe8000a9a104a */
[----:B------:R-:W3:Y:S04]  /*6e3a0*/  LDL.64 R134, [R1+0x2010] ;  /* 0x0020100001867983 */ /* 0x000ee80000100a00 */
[----:B------:R-:W-:Y:S04]  /*6e3b0*/  LDGSTS.E [R248+0x44600], desc[UR74][R118.64], P4 ;  /* 0x4460000076f87fae */ /* 0x000fe8000a1a104a */
[----:B------:R-:W3:Y:S04]  /*6e3c0*/  LDL.64 R132, [R1+0x20d8] ;  /* 0x0020d80001847983 */ /* 0x000ee80000100a00 */
[----:B--2---:R-:W-:Y:S04]  /*6e3d0*/  LDGSTS.E [R248+0x44680], desc[UR74][R116.64], P6 ;  /* 0x4468000074f87fae */ /* 0x004fe8000b1a104a */
[----:B------:R-:W2:Y:S04]  /*6e3e0*/  LDL.64 R118, [R1+0x20e0] ;  /* 0x0020e00001767983 */ /* 0x000ea80000100a00 */
[----:B------:R-:W-:Y:S04]  /*6e3f0*/  LDGSTS.E [R248+0x44700], desc[UR74][R108.64], P3 ;  /* 0x447000006cf87fae */ /* 0x000fe800099a104a */
[----:B------:R-:W2:Y:S04]  /*6e400*/  LDL.64 R116, [R1+0x20e8] ;  /* 0x0020e80001747983 */ /* 0x000ea80000100a00 */
[----:B------:R-:W-:Y:S04]  /*6e410*/  LDGSTS.E [R248+0x44780], desc[UR74][R106.64], P5 ;  /* 0x447800006af87fae */ /* 0x000fe8000a9a104a */
[----:B------:R-:W-:Y:S04]  /*6e420*/  LDGSTS.E [R248+0x45600], desc[UR74][R56.64], P4 ;  /* 0x4560000038f87fae */ /* 0x000fe8000a1a104a */
[----:B------:R-:W-:Y:S04]  /*6e430*/  LDGSTS.E [R248+0x45680], desc[UR74][R54.64], P6 ;  /* 0x4568000036f87fae */ /* 0x000fe8000b1a104a */
[----:B------:R-:W-:Y:S04]  /*6e440*/  LDGSTS.E [R248+0x45700], desc[UR74][R52.64], P3 ;  /* 0x4570000034f87fae */ /* 0x000fe800099a104a */
[----:B------:R-:W-:Y:S04]  /*6e450*/  LDGSTS.E [R248+0x45780], desc[UR74][R50.64], P5 ;  /* 0x4578000032f87fae */ /* 0x000fe8000a9a104a */
[----:B----4-:R-:W-:Y:S04]  /*6e460*/  LDGSTS.E [R248+0x46600], desc[UR74][R2.64], P4 ;  /* 0x4660000002f87fae */ /* 0x010fe8000a1a104a */
        /* <DEDUP_REMOVED lines=60> */
[----:B------:R-:W2:Y:S04]  /*6e830*/  LDL.64 R116, [R1+0x2880] ;  /* 0x0028800001747983 */ /* 0x000ea80000100a00 */
[----:B----4-:R-:W-:Y:S04]  /*6e840*/  LDGSTS.E [R248+0x4d780], desc[UR74][R2.64], P5 ;  /* 0x4d78000002f87fae */ /* 0x010fe8000a9a104a */
        /* <DEDUP_REMOVED lines=461> */
[----:B---3--:R-:W-:Y:S04]  /*70520*/  LDGSTS.E [R246+0x4a980], desc[UR74][R198.64], P5 ;  /* 0x4a980000c6f67fae */ /* 0x008fe8000a9a104a */
[----:B------:R-:W-:Y:S04]  /*70530*/  LDGSTS.E [R246+0x4b800], desc[UR74][R196.64], P4 ;  /* 0x4b800000c4f67fae */ /* 0x000fe8000a1a104a */
[----:B------:R-:W-:Y:S04]  /*70540*/  LDGSTS.E [R246+0x4b880], desc[UR74][R182.64], P6 ;  /* 0x4b880000b6f67fae */ /* 0x000fe8000b1a104a */
[----:B------:R-:W-:Y:S04]  /*70550*/  LDGSTS.E [R246+0x4b900], desc[UR74][R116.64], P3 ;  /* 0x4b90000074f67fae */ /* 0x000fe800099a104a */
[----:B------:R-:W3:Y:S04]  /*70560*/  LDL.64 R250, [R1+0x21f8] ;  /* 0x0021f80001fa7983 */ /* 0x000ee80000100a00 */
[----:B------:R-:W4:Y:S04]  /*70570*/  LDL.64 R200, [R1+0x2200] ;  /* 0x0022000001c87983 */ /* 0x000f280000100a00 */
[----:B------:R-:W3:Y:S04]  /*70580*/  LDL.64 R116, [R1+0x2110] ;  /* 0x0021100001747983 */ /* 0x000ee80000100a00 */
        /* <DEDUP_REMOVED lines=536> */
[----:B------:R-:W-:Y:S04]  /*72710*/  LDGSTS.E [R245+0x4ea00], desc[UR74][R196.64], P4 ;  /* 0x4ea00000c4f57fae */ /* 0x000fe8000a1a104a */
[----:B------:R-:W-:Y:S04]  /*72720*/  LDGSTS.E [R245+0x4ea80], desc[UR74][R150.64], P6 ;  /* 0x4ea8000096f57fae */ /* 0x000fe8000b1a104a */
[----:B------:R-:W-:Y:S04]  /*72730*/  LDGSTS.E [R245+0x4eb00], desc[UR74][R148.64], P3 ;  /* 0x4eb0000094f57fae */ /* 0x000fe800099a104a */
        /* <DEDUP_REMOVED lines=41> */
[----:B------:R-:W3:Y:S04]  /*729d0*/  LDL.64 R116, [R1+0x29d8] ;  /* 0x0029d80001747983 */ /* 0x000ee80000100a00 */
        /* <DEDUP_REMOVED lines=71> */
[----:B------:R-:W-:Y:S04]  /*72e50*/  LDGSTS.E [R245+0x5cb00], desc[UR74][R150.64], P3 ;  /* 0x5cb0000096f57fae */ /* 0x000fe800099a104a */
[----:B------:R-:W-:Y:S04]  /*72e60*/  LDGSTS.E [R245+0x5cb80], desc[UR74][R148.64], P5 ;  /* 0x5cb8000094f57fae */ /* 0x000fe8000a9a104a */
        /* <DEDUP_REMOVED lines=26> */
[----:B------:R-:W3:Y:S04]  /*73010*/  LDL.64 R166, [R1+0x71e0] ;  /* 0x0071e00001a67983 */ /* 0x000ee80000100a00 */
[----:B------:R-:W3:Y:S04]  /*73020*/  LDL.64 R164, [R1+0x71d8] ;  /* 0x0071d80001a47983 */ /* 0x000ee80000100a00 */
[----:B------:R-:W3:Y:S04]  /*73030*/  LDL.64 R136, [R1+0x6d78] ;  /* 0x006d780001887983 */ /* 0x000ee80000100a00 */
[----:B------:R-:W3:Y:S04]  /*73040*/  LDL.64 R122, [R1+0x6d10] ;  /* 0x006d1000017a7983 */ /* 0x000ee80000100a00 */
        /* <DEDUP_REMOVED lines=36> */
[----:B------:R-:W-:Y:S04]  /*73290*/  LDGSTS.E [R245+0x65a00], desc[UR74][R150.64], P4 ;  /* 0x65a0000096f57fae */ /* 0x000fe8000a1a104a */
        /* <DEDUP_REMOVED lines=39> */
[----:B------:R-:W3:Y:S04]  /*73510*/  LDL.64 R164, [R1+0x4018] ;  /* 0x0040180001a47983 */ /* 0x000ee80000100a00 */
[----:B------:R-:W-:Y:S04]  /*73520*/  LDGSTS.E [R245+0x6ab80], desc[UR74][R212.64], P5 ;  /* 0x6ab80000d4f57fae */ /* 0x000fe8000a9a104a */
[----:B------:R-:W3:Y:S04]  /*73530*/  LDL.64 R150, [R1+0x4010] ;  /* 0x0040100001967983 */ /* 0x000ee80000100a00 */
        /* <DEDUP_REMOVED lines=16> */
[----:B------:R-:W4:Y:S04]  /*73640*/  LDL.64 R132, [R1+0x3c50] ;  /* 0x003c500001847983 */ /* 0x000f280000100a00 */
[----:B------:R-:W4:Y:S04]  /*73650*/  LDL.64 R196, [R1+0x3be0] ;  /* 0x003be00001c47983 */ /* 0x000f280000100a00 */
[----:B------:R-:W4:Y:S04]  /*73660*/  LDL.64 R182, [R1+0x3bd8] ;  /* 0x003bd80001b67983 */ /* 0x000f280000100a00 */
[----:B---3--:R-:W-:Y:S04]  /*73670*/  LDGSTS.E [R245+0x6cb80], desc[UR74][R116.64], P5 ;  /* 0x6cb8000074f57fae */ /* 0x008fe8000a9a104a */
        /* <DEDUP_REMOVED lines=22> */
[----:B------:R-:W-:Y:S04]  /*737e0*/  LDGSTS.E [R245+0x6fb80], desc[UR74][R148.64], P5 ;  /* 0x6fb8000094f57fae */ /* 0x000fe8000a9a104a */
[----:B----4-:R-:W-:Y:S04]  /*737f0*/  LDGSTS.E [R245+0x70a00], desc[UR74][R134.64], P4 ;  /* 0x70a0000086f57fae */ /* 0x010fe8000a1a104a */
[----:B------:R-:W2:Y:S04]  /*73800*/  LDL.64 R118, [R1+0x3fb8] ;  /* 0x003fb80001767983 */ /* 0x000ea80000100a00 */
        /* <DEDUP_REMOVED lines=13> */
[----:B---3--:R-:W-:Y:S04]  /*738e0*/  LDGSTS.E [R245+0x72a80], desc[UR74][R116.64], P6 ;  /* 0x72a8000074f57fae */ /* 0x008fe8000b1a104a */
[----:B------:R-:W3:Y:S04]  /*738f0*/  LDL.64 R182, [R1+0x3b68] ;  /* 0x003b680001b67983 */ /* 0x000ee80000100a00 */
[----:B------:R-:W-:Y:S04]  /*73900*/  LDGSTS.E [R245+0x72b00], desc[UR74][R212.64], P3 ;  /* 0x72b00000d4f57fae */ /* 0x000fe800099a104a */
[----:B------:R-:W3:Y:S04]  /*73910*/  LDL.64 R116, [R1+0x3b60] ;  /* 0x003b600001747983 */ /* 0x000ee80000100a00 */
[----:B------:R-:W3:Y:S04]  /*73920*/  LDL.64 R8, [R1+0x3b08] ;  /* 0x003b080001087983 */ /* 0x000ee80000100a00 */
[----:B------:R-:W3:Y:S04]  /*73930*/  LDL.64 R230, [R1+0x3b00] ;  /* 0x003b000001e67983 */ /* 0x000ee80000100a00 */
[----:B------:R-:W3:Y:S04]  /*73940*/  LDL.64 R228, [R1+0x3af8] ;  /* 0x003af80001e47983 */ /* 0x000ee80000100a00 */
[----:B------:R-:W-:Y:S04]  /*73950*/  LDGSTS.E [R245+0x72b80], desc[UR74][R180.64], P5 ;  /* 0x72b80000b4f57fae */ /* 0x000fe8000a9a104a */
[----:B------:R-:W3:Y:S04]  /*73960*/  LDL.64 R214, [R1+0x3af0] ;  /* 0x003af00001d67983 */ /* 0x000ee80000100a00 */
[----:B------:R-:W3:Y:S04]  /*73970*/  LDL.64 R212, [R1+0x3ac8] ;  /* 0x003ac80001d47983 */ /* 0x000ee80000100a00 */
[----:B------:R-:W3:Y:S04]  /*73980*/  LDL.64 R180, [R1+0x3b28] ;  /* 0x003b280001b47983 */ /* 0x000ee80000100a00 */
[----:B------:R-:W-:Y:S04]  /*73990*/  LDGSTS.E [R245+0x73a00], desc[UR74][R166.64], P4 ;  /* 0x73a00000a6f57fae */ /* 0x000fe8000a1a104a */
[----:B------:R-:W-:Y:S04]  /*739a0*/  LDGSTS.E [R245+0x73a80], desc[UR74][R164.64], P6 ;  /* 0x73a80000a4f57fae */ /* 0x000fe8000b1a104a */
[----:B------:R-:W3:Y:S04]  /*739b0*/  LDL.64 R166, [R1+0x3b20] ;  /* 0x003b200001a67983 */ /* 0x000ee80000100a00 */
        /* <DEDUP_REMOVED lines=8> */
[----:B------:R-:W4:Y:S04]  /*73a40*/  LDL.64 R134, [R1+0x3ad8] ;  /* 0x003ad80001867983 */ /* 0x000f280000100a00 */
[----:B------:R-:W-:Y:S04]  /*73a50*/  LDGSTS.E [R245+0x74b00], desc[UR74][R132.64], P3 ;  /* 0x74b0000084f57fae */ /* 0x000fe800099a104a */
[----:B------:R-:W4:Y:S04]  /*73a60*/  LDL.64 R132, [R1+0x3ad0] ;  /* 0x003ad00001847983 */ /* 0x000f280000100a00 */
[----:B------:R-:W-:Y:S04]  /*73a70*/  LDGSTS.E [R245+0x74b80], desc[UR74][R198.64], P5 ;  /* 0x74b80000c6f57fae */ /* 0x000fe8000a9a104a */
[----:B------:R-:W-:Y:S04]  /*73a80*/  LDGSTS.E [R245+0x75a00], desc[UR74][R196.64], P4 ;  /* 0x75a00000c4f57fae */ /* 0x000fe8000a1a104a */
[----:B------:R-:W4:Y:S04]  /*73a90*/  LDL.64 R198, [R1+0x3ac0] ;  /* 0x003ac00001c67983 */ /* 0x000f280000100a00 */
[----:B---3--:R-:W-:Y:S04]  /*73aa0*/  LDGSTS.E [R245+0x75a80], desc[UR74][R182.64], P6 ;  /* 0x75a80000b6f57fae */ /* 0x008fe8000b1a104a */
        /* <DEDUP_REMOVED lines=56> */
[----:B--2---:R-:W-:Y:S04]  /*73e30*/  LDGSTS.E [R245+0x7ca80], desc[UR74][R118.64], P6 ;  /* 0x7ca8000076f57fae */ /* 0x004fe8000b1a104a */
[----:B------:R-:W2:Y:S04]  /*73e40*/  LDL.64 R118, [R1+0xad0] ;  /* 0x000ad00001767983 */ /* 0x000ea80000100a00 */
        /* <DEDUP_REMOVED lines=45> */
[----:B------:R-:W2:Y:S04]  /*74120*/  LDL.64 R118, [R1+0x1ae0] ;  /* 0x001ae00001767983 */ /* 0x000ea80000100a00 */
        /* <DEDUP_REMOVED lines=8> */
[----:B------:R-:W4:Y:S04]  /*741b0*/  LDL.64 R132, [R1+0x1c98] ;  /* 0x001c980001847983 */ /* 0x000f280000100a00 */
[----:B---3--:R-:W-:Y:S04]  /*741c0*/  LDGSTS.E [R247+0x43c80], desc[UR74][R116.64], P6 ;  /* 0x43c8000074f77fae */ /* 0x008fe8000b1a104a */
        /* <DEDUP_REMOVED lines=31> */
[----:B----4-:R-:W-:Y:S04]  /*743c0*/  LDGSTS.E [R247+0x48d00], desc[UR74][R132.64], P3 ;  /* 0x48d0000084f77fae */ /* 0x010fe800099a104a */
[----:B------:R-:W-:Y:S04]  /*743d0*/  LDGSTS.E [R247+0x48d80], desc[UR74][R150.64], P5 ;  /* 0x48d8000096f77fae */ /* 0x000fe8000a9a104a */
[----:B------:R-:W-:Y:S04]  /*743e0*/  LDGSTS.E [R247+0x49c00], desc[UR74][R148.64], P4 ;  /* 0x49c0000094f77fae */ /* 0x000fe8000a1a104a */
[----:B------:R-:W4:Y:S04]  /*743f0*/  LDL.64 R132, [R1+0x1f48] ;  /* 0x001f480001847983 */ /* 0x000f280000100a00 */
[----:B------:R-:W4:Y:S04]  /*74400*/  LDL.64 R150, [R1+0x2170] ;  /* 0x0021700001967983 */ /* 0x000f280000100a00 */
[----:B------:R-:W-:Y:S04]  /*74410*/  LDGSTS.E [R247+0x49c80], desc[UR74][R134.64], P6 ;  /* 0x49c8000086f77fae */ /* 0x000fe8000b1a104a */
[----:B------:R-:W4:Y:S04]  /*74420*/  LDL.64 R148, [R1+0x2238] ;  /* 0x0022380001947983 */ /* 0x000f280000100a00 */
[----:B------:R-:W4:Y:S04]  /*74430*/  LDL.64 R212, [R1+0x2348] ;  /* 0x0023480001d47983 */ /* 0x000f280000100a00 */
[----:B------:R-:W4:Y:S04]  /*74440*/  LDL.64 R134, [R1+0x2240] ;  /* 0x0022400001867983 */ /* 0x000f280000100a00 */
[----:B------:R-:W4:Y:S04]  /*74450*/  LDL.64 R198, [R1+0x2350] ;  /* 0x0023500001c67983 */ /* 0x000f280000100a00 */
[----:B---3--:R-:W-:Y:S04]  /*74460*/  LDGSTS.E [R247+0x49d00], desc[UR74][R116.64], P3 ;  /* 0x49d0000074f77fae */ /* 0x008fe800099a104a */
[----:B------:R-:W3:Y:S04]  /*74470*/  LDL.64 R116, [R1+0x2248] ;  /* 0x0022480001747983 */ /* 0x000ee80000100a00 */
        /* <DEDUP_REMOVED lines=56> */
[----:B------:R-:W2:Y:S04]  /*74800*/  LDL.64 R182, [R1+0x28e8] ;  /* 0x0028e80001b67983 */ /* 0x000ea80000100a00 */
[----:B------:R-:W-:Y:S04]  /*74810*/  LDGSTS.E [R247+0x51c00], desc[UR74][R166.64], P4 ;  /* 0x51c00000a6f77fae */ /* 0x000fe8000a1a104a */
[----:B------:R-:W2:Y:S04]  /*74820*/  LDL.64 R180, [R1+0x28f0] ;  /* 0x0028f00001b47983 */ /* 0x000ea80000100a00 */
[----:B------:R-:W2:Y:S04]  /*74830*/  LDL.64 R166, [R1+0x29e8] ;  /* 0x0029e80001a67983 */ /* 0x000ea80000100a00 */
[----:B----4-:R-:W-:Y:S04]  /*74840*/  LDGSTS.E [R247+0x51c80], desc[UR74][R132.64], P6 ;  /* 0x51c8000084f77fae */ /* 0x010fe8000b1a104a */
[----:B------:R-:W4:Y:S04]  /*74850*/  LDL.64 R132, [R1+0x29f0] ;  /* 0x0029f00001847983 */ /* 0x000f280000100a00 */
[----:B------:R-:W-:Y:S04]  /*74860*/  LDGSTS.E [R247+0x51d00], desc[UR74][R164.64], P3 ;  /* 0x51d00000a4f77fae */ /* 0x000fe800099a104a */
[----:B------:R-:W-:Y:S04]  /*74870*/  LDGSTS.E [R247+0x51d80], desc[UR74][R150.64], P5 ;  /* 0x51d8000096f77fae */ /* 0x000fe8000a9a104a */
[----:B------:R-:W-:Y:S04]  /*74880*/  LDGSTS.E [R247+0x52c00], desc[UR74][R148.64], P4 ;  /* 0x52c0000094f77fae */ /* 0x000fe8000a1a104a */
[----:B------:R-:W4:Y:S04]  /*74890*/  LDL.64 R164, [R1+0x2b00] ;  /* 0x002b000001a47983 */ /* 0x000f280000100a00 */
[----:B---3--:R-:W-:Y:S04]  /*748a0*/  LDGSTS.E [R247+0x52c80], desc[UR74][R134.64], P6 ;  /* 0x52c8000086f77fae */ /* 0x008fe8000b1a104a */
        /* <DEDUP_REMOVED lines=23> */
[----:B----4-:R-:W-:Y:S04]  /*74a20*/  LDGSTS.E [R247+0x56c80], desc[UR74][R132.64], P6 ;  /* 0x56c8000084f77fae */ /* 0x010fe8000b1a104a */
[----:B------:R-:W4:Y:S04]  /*74a30*/  LDL.64 R166, [R1+0x2de8] ;  /* 0x002de80001a67983 */ /* 0x000f280000100a00 */
        /* <DEDUP_REMOVED lines=32> */
[----:B------:R-:W-:Y:S04]  /*74c40*/  LDGSTS.E [R247+0x59c80], desc[UR74][R196.64], P6 ;  /* 0x59c80000c4f77fae */ /* 0x000fe8000b1a104a */
[----:B------:R-:W-:Y:S04]  /*74c50*/  LDGSTS.E [R247+0x59d00], desc[UR74][R182.64], P3 ;  /* 0x59d00000b6f77fae */ /* 0x000fe800099a104a */
[----:B------:R-:W-:Y:S04]  /*74c60*/  LDGSTS.E [R247+0x59d80], desc[UR74][R180.64], P5 ;  /* 0x59d80000b4f77fae */ /* 0x000fe8000a9a104a */
[----:B------:R-:W2:Y:S04]  /*74c70*/  LDL.64 R196, [R1+0x3298] ;  /* 0x0032980001c47983 */ /* 0x000ea80000100a00 */
[----:B----4-:R-:W-:Y:S04]  /*74c80*/  LDGSTS.E [R247+0x5ac00], desc[UR74][R166.64], P4 ;  /* 0x5ac00000a6f77fae */ /* 0x010fe8000a1a104a */
[----:B------:R-:W4:Y:S04]  /*74c90*/  LDL.64 R182, [R1+0x7830] ;  /* 0x0078300001b67983 */ /* 0x000f280000100a00 */
[----:B------:R-:W-:Y:S04]  /*74ca0*/  LDGSTS.E [R247+0x5ac80], desc[UR74][R132.64], P6 ;  /* 0x5ac8000084f77fae */ /* 0x000fe8000b1a104a */
        /* <DEDUP_REMOVED lines=63> */
[----:B--2---:R-:W-:Y:S04]  /*750a0*/  LDGSTS.E [R247+0x62c00], desc[UR74][R118.64], P4 ;  /* 0x62c0000076f77fae */ /* 0x004fe8000a1a104a */
[----:B------:R-:W2:Y:S04]  /*750b0*/  LDL.64 R118, [R1+0x6ce0] ;  /* 0x006ce00001767983 */ /* 0x000ea80000100a00 */
        /* <DEDUP_REMOVED lines=82> */
[----:B------:R-:W2:Y:S04]  /*755e0*/  LDL.64 R154, [R1+0x39c8] ;  /* 0x0039c800019a7983 */ /* 0x000ea80000100a00 */
[----:B------:R-:W2:Y:S04]  /*755f0*/  LDL.64 R152, [R1+0x39c0] ;  /* 0x0039c00001987983 */ /* 0x000ea80000100a00 */
[----:B----4-:R-:W-:Y:S04]  /*75600*/  LDGSTS.E [R247+0x6dd00], desc[UR74][R132.64], P3 ;  /* 0x6dd0000084f77fae */ /* 0x010fe800099a104a */
        /* <DEDUP_REMOVED lines=12> */
[----:B---3--:R-:W-:Y:S04]  /*756d0*/  LDGSTS.E [R247+0x6fc80], desc[UR74][R116.64], P6 ;  /* 0x6fc8000074f77fae */ /* 0x008fe8000b1a104a */
[----:B------:R-:W3:Y:S04]  /*756e0*/  LDL.64 R8, [R1+0x3950] ;  /* 0x0039500001087983 */ /* 0x000ee80000100a00 */
[----:B------:R-:W-:Y:S04]  /*756f0*/  LDGSTS.E [R247+0x6fd00], desc[UR74][R182.64], P3 ;  /* 0x6fd00000b6f77fae */ /* 0x000fe800099a104a */
[----:B------:R-:W3:Y:S04]  /*75700*/  LDL.64 R116, [R1+0x39f8] ;  /* 0x0039f80001747983 */ /* 0x000ee80000100a00 */
        /* <DEDUP_REMOVED lines=122> */
[----:B--2---:R-:W-:Y:S04]  /*75eb0*/  LDGSTS.E [R247+0x7ed80], desc[UR74][R118.64], P5 ;  /* 0x7ed8000076f77fae */ /* 0x004fe8000a9a104a */
[----:B------:R-:W-:Y:S04]  /*75ec0*/  LDGSTS.E [R247+0x7fc00], desc[UR74][R182.64], P4 ;  /* 0x7fc00000b6f77fae */ /* 0x000fe8000a1a104a */
[----:B------:R-:W-:Y:S04]  /*75ed0*/  LDGSTS.E [R247+0x7fc80], desc[UR74][R180.64], P6 ;  /* 0x7fc80000b4f77fae */ /* 0x000fe8000b1a104a */
[----:B------:R-:W2:Y:S04]  /*75ee0*/  LDL.64 R118, [R1+0xac0] ;  /* 0x000ac00001767983 */ /* 0x000ea80000100a00 */
[----:B------:R-:W-:Y:S04]  /*75ef0*/  LDGSTS.E [R247+0x7fd00], desc[UR74][R166.64], P3 ;  /* 0x7fd00000a6f77fae */ /* 0x000fe800099a104a */
[----:B------:R-:W-:Y:S04]  /*75f00*/  LDGSTS.E [R247+0x7fd80], desc[UR74][R164.64], P5 ;  /* 0x7fd80000a4f77fae */ /* 0x000fe8000a9a104a */
[----:B------:R-:W2:Y:S04]  /*75f10*/  LDL.64 R246, [R1+0x3660] ;  /* 0x0036600001f67983 */ /* 0x000ea80000100a00 */
[----:B------:R1:W-:Y:S04]  /*75f20*/  STL [R1+0x8a0], RZ ;  /* 0x0008a0ff01007387 */ /* 0x0003e80000100800 */
[----:B------:R1:W-:Y:S04]  /*75f30*/  STL [R1+0x8a4], RZ ;  /* 0x0008a4ff01007387 */ /* 0x0003e80000100800 */
[----:B------:R-:W2:Y:S04]  /*75f40*/  LDL.64 R198, [R1+0x1ae8] ;  /* 0x001ae80001c67983 */ /* 0x000ea80000100a00 */
[----:B------:R-:W2:Y:S04]  /*75f50*/  LDL.64 R196, [R1+0x1af0] ;  /* 0x001af00001c47983 */ /* 0x000ea80000100a00 */
        /* <DEDUP_REMOVED lines=452> */
[----:B------:R-:W5:Y:S04]  /*77ba0*/  LDL.LU.64 R200, [R1+0x81a8] ;  /* 0x0081a80001c87983 */ /* 0x000f680000300a00 */
        /* <DEDUP_REMOVED lines=50> */
[----:B------:R-:W5:Y:S04]  /*77ed0*/  LDL.LU.64 R132, [R1+0x80d8] ;  /* 0x0080d80001847983 */ /* 0x000f680000300a00 */
[----:B--2---:R-:W-:Y:S04]  /*77ee0*/  LDGSTS.E [R0+0x7ef00], desc[UR74][R118.64], P3 ;  /* 0x7ef0000076007fae */ /* 0x004fe800099a104a */
[----:B------:R-:W5:Y:S04]  /*77ef0*/  LDL.LU.64 R118, [R1+0x80d0] ;  /* 0x0080d00001767983 */ /* 0x000f680000300a00 */
[----:B---3--:R-:W-:Y:S04]  /*77f00*/  LDGSTS.E [R0+0x7ef80], desc[UR74][R116.64], P5 ;  /* 0x7ef8000074007fae */ /* 0x008fe8000a9a104a */
[----:B------:R2:W-:Y:S04]  /*77f10*/  LDGSTS.E [R0+0x7fe00], desc[UR74][R248.64], P4 ;  /* 0x7fe00000f8007fae */ /* 0x0005e8000a1a104a */
[----:B------:R3:W-:Y:S04]  /*77f20*/  LDGSTS.E [R0+0x7fe80], desc[UR74][R250.64], P6 ;  /* 0x7fe80000fa007fae */ /* 0x0007e8000b1a104a */
[----:B------:R1:W5:Y:S04]  /*77f30*/  LDL.LU.64 R116, [R1+0x80c8] ;  /* 0x0080c80001747983 */ /* 0x0003680000300a00 */
[----:B------:R1:W-:Y:S04]  /*77f40*/  STL [R1+0x8a8], RZ ;  /* 0x0008a8ff01007387 */ /* 0x0003e80000100800 */
        /* <DEDUP_REMOVED lines=45> */
[----:B------:R1:W-:Y:S04]  /*78220*/  STL [R1], RZ ;  /* 0x000000ff01007387 */ /* 0x0003e80000100800 */
        /* <DEDUP_REMOVED lines=622> */
[----:B------:R1:W-:Y:S04]  /*7a910*/  LDGSTS.E [R0+0x7ff00], desc[UR74][R246.64], P3 ;  /* 0x7ff00000f6007fae */ /* 0x0003e800099a104a */
[----:B------:R1:W-:Y:S04]  /*7a920*/  STL [R1+0x20c], RZ ;  /* 0x00020cff01007387 */ /* 0x0003e80000100800 */
[----:B------:R1:W-:Y:S04]  /*7a930*/  LDGSTS.E [R0+0x7ff80], desc[UR74][R244.64], P5 ;  /* 0x7ff80000f4007fae */ /* 0x0003e8000a9a104a */
[----:B------:R1:W-:Y:S01]  /*7a940*/  STL [R1+0x1f0], RZ ;  /* 0x0001f0ff01007387 */ /* 0x0003e20000100800 */
[----:B--2---:R-:W-:-:S02]  /*7a950*/  CS2R R248, SRZ ;  /* 0x0000000000f87805 */ /* 0x004fc4000001ff00 */
[----:B---3--:R-:W-:Y:S01]  /*7a960*/  CS2R R250, SRZ ;  /* 0x0000000000fa7805 */ /* 0x008fe2000001ff00 */
[----:B------:R-:W-:Y:S01]  /*7a970*/  UISETP.GE.AND UP0, UPT, UR5, 0x80, UPT ;  /* 0x000000800500788c */ /* 0x000fe2000bf06270 */
        /* <DEDUP_REMOVED lines=346> */
[----:B------:R-:W0:Y:S04]  /*7bf20*/  LDGDEPBAR ;  /* 0x00000000000079af */ /* 0x000e280000000000 */
[----:B------:R1:W-:Y:S01]  /*7bf30*/  STL [R1+0x176c], RZ ;  /* 0x00176cff01007387 */ /* 0x0003e20000100800 */
[----:B------:R-:W-:Y:S05]  /*7bf40*/  BRA.U !UP0, `(.L_x_0) ;  /* 0x0000112108507547 */ /* 0x000fea000b800000 */
[----:B------:R-:W2:Y:S04]  /*7bf50*/  LDL.LU.64 R248, [R1+0x1a10] ;  /* 0x001a100001f87983 */ /* 0x000ea80000300a00 */
[----:B------:R-:W3:Y:S04]  /*7bf60*/  LDL.LU.64 R250, [R1+0x1a00] ;  /* 0x001a000001fa7983 */ /* 0x000ee80000300a00 */
[----:B------:R4:W-:Y:S04]  /*7bf70*/  STL.64 [R1+0x8120], R26 ;  /* 0x0081201a01007387 */ /* 0x0009e80000100a00 */
[----:B----4-:R-:W4:Y:S04]  /*7bf80*/  LDL.LU.64 R26, [R1+0x1a08] ;  /* 0x001a0800011a7983 */ /* 0x010f280000300a00 */
        /* <DEDUP_REMOVED lines=9> */
[----:B-1----:R-:W3:Y:S04]  /*7c020*/  LDL.LU.64 R16, [R1+0x19e8] ;  /* 0x0019e80001107983 */ /* 0x002ee80000300a00 */
[----:B------:R-:W-:Y:S04]  /*7c030*/  STL.64 [R1+0x80f0], R14 ;  /* 0x0080f00e01007387 */ /* 0x000fe80000100a00 */
[----:B------:R-:W-:Y:S04]  /*7c040*/  STL.64 [R1+0x80e8], R12 ;  /* 0x0080e80c01007387 */ /* 0x000fe80000100a00 */
[----:B------:R1:W-:Y:S04]  /*7c050*/  STL.64 [R1+0x80e0], R10 ;  /* 0x0080e00a01007387 */ /* 0x0003e80000100a00 */
[----:B-1----:R-:W3:Y:S04]  /*7c060*/  LDL.LU.64 R10, [R1+0x19f8] ;  /* 0x0019f800010a7983 */ /* 0x002ee80000300a00 */
[----:B------:R-:W-:Y:S04]  /*7c070*/  STL.64 [R1+0x80d8], R2 ;  /* 0x0080d80201007387 */ /* 0x000fe80000100a00 */
[----:B------:R-:W-:Y:S04]  /*7c080*/  STL.64 [R1+0x80d0], R246 ;  /* 0x0080d0f601007387 */ /* 0x000fe80000100a00 */
[----:B------:R-:W-:Y:S04]  /*7c090*/  STL.64 [R1+0x80c8], R244 ;  /* 0x0080c8f401007387 */ /* 0x000fe80000100a00 */
[----:B--2---:R-:W-:Y:S01]  /*7c0a0*/  STL [R1+0x6aa8], R18 ;  /* 0x006aa81201007387 */ /* 0x004fe20000100800 */
[----:B------:R-:W-:-:S03]  /*7c0b0*/  IMAD.MOV.U32 R0, RZ, RZ, R19 ;  /* 0x000000ffff007224 */ /* 0x000fc600078e0013 */
[----:B------:R-:W2:Y:S04]  /*7c0c0*/  LDL.LU.64 R12, [R1+0x19e0] ;  /* 0x0019e000010c7983 */ /* 0x000ea80000300a00 */
[----:B------:R1:W-:Y:S04]  /*7c0d0*/  STL [R1+0x6aa0], R0 ;  /* 0x006aa00001007387 */ /* 0x0003e80000100800 */
[----:B------:R3:W-:Y:S04]  /*7c0e0*/  STL [R1+0x6aa4], R22 ;  /* 0x006aa41601007387 */ /* 0x0007e80000100800 */
[----:B------:R-:W2:Y:S01]  /*7c0f0*/  LDL.LU.64 R14, [R1+0x19d8] ;  /* 0x0019d800010e7983 */ /* 0x000ea20000300a00 */
[----:B-1----:R-:W-:-:S05]  /*7c100*/  IMAD.MOV.U32 R0, RZ, RZ, R23 ;  /* 0x000000ffff007224 */ /* 0x002fca00078e0017 */
[----:B------:R1:W-:Y:S04]  /*7c110*/  STL [R1+0x6a98], R0 ;  /* 0x006a980001007387 */ /* 0x0003e80000100800 */
[----:B-----5:R-:W-:Y:S04]  /*7c120*/  STL [R1+0x6a9c], R8 ;  /* 0x006a9c0801007387 */ /* 0x020fe80000100800 */
[----:B------:R-:W-:Y:S04]  /*7c130*/  STL [R1+0x6a90], R9 ;  /* 0x006a900901007387 */ /* 0x000fe80000100800 */
[----:B------:R-:W2:Y:S04]  /*7c140*/  LDL.LU.64 R18, [R1+0x19d0] ;  /* 0x0019d00001127983 */ /* 0x000ea80000300a00 */
[----:B------:R-:W-:Y:S04]  /*7c150*/  STL [R1+0x6a94], R6 ;  /* 0x006a940601007387 */ /* 0x000fe80000100800 */
[----:B------:R-:W-:Y:S04]  /*7c160*/  STL [R1+0x6a88], R7 ;  /* 0x006a880701007387 */ /* 0x000fe80000100800 */
[----:B---3--:R-:W3:Y:S01]  /*7c170*/  LDL.LU.64 R22, [R1+0x19c8] ;  /* 0x0019c80001167983 */ /* 0x008ee20000300a00 */
[----:B-1----:R-:W-:-:S03]  /*7c180*/  MOV R0, R25 ;  /* 0x0000001900007202 */ /* 0x002fc60000000f00 */
[----:B------:R1:W-:Y:S04]  /*7c190*/  STL [R1+0x6a8c], R24 ;  /* 0x006a8c1801007387 */ /* 0x0003e80000100800 */
[----:B-1----:R-:W3:Y:S04]  /*7c1a0*/  LDL.LU.64 R24, [R1+0x19c0] ;  /* 0x0019c00001187983 */ /* 0x002ee80000300a00 */
[----:B------:R1:W-:Y:S04]  /*7c1b0*/  STL [R1+0x6a80], R0 ;  /* 0x006a800001007387 */ /* 0x0003e80000100800 */
[----:B------:R4:W-:Y:S01]  /*7c1c0*/  STL [R1+0x6a84], R248 ;  /* 0x006a84f801007387 */ /* 0x0009e20000100800 */
[----:B-1----:R-:W-:-:S03]  /*7c1d0*/  IMAD.MOV.U32 R0, RZ, RZ, R249 ;  /* 0x000000ffff007224 */ /* 0x002fc600078e00f9 */
[----:B----4-:R-:W4:Y:S04]  /*7c1e0*/  LDL.LU.64 R248, [R1+0x19b8] ;  /* 0x0019b80001f87983 */ /* 0x010f280000300a00 */
[----:B------:R1:W-:Y:S04]  /*7c1f0*/  STL [R1+0x6a78], R0 ;  /* 0x006a780001007387 */ /* 0x0003e80000100800 */
[----:B------:R1:W-:Y:S02]  /*7c200*/  STL [R1+0x6a7c], R26 ;  /* 0x006a7c1a01007387 */ /* 0x0003e40000100800 */
[----:B-1----:R-:W-:-:S02]  /*7c210*/  IMAD.MOV.U32 R0, RZ, RZ, R27 ;  /* 0x000000ffff007224 */ /* 0x002fc400078e001b */
[----:B------:R-:W4:Y:S04]  /*7c220*/  LDL.LU.64 R26, [R1+0x19b0] ;  /* 0x0019b000011a7983 */ /* 0x000f280000300a00 */
[----:B------:R1:W-:Y:S04]  /*7c230*/  STL [R1+0x6a70], R0 ;  /* 0x006a700001007387 */ /* 0x0003e80000100800 */
[----:B------:R1:W-:Y:S02]  /*7c240*/  STL [R1+0x6a74], R250 ;  /* 0x006a74fa01007387 */ /* 0x0003e40000100800 */
[----:B-1----:R-:W-:-:S02]  /*7c250*/  IMAD.MOV.U32 R0, RZ, RZ, R251 ;  /* 0x000000ffff007224 */ /* 0x002fc400078e00fb */
[----:B------:R-:W4:Y:S04]  /*7c260*/  LDL.LU.64 R250, [R1+0x19a8] ;  /* 0x0019a80001fa7983 */ /* 0x000f280000300a00 */
[----:B------:R1:W-:Y:S04]  /*7c270*/  STL [R1+0x6a68], R0 ;  /* 0x006a680001007387 */ /* 0x0003e80000100800 */
[----:B------:R1:W-:Y:S02]  /*7c280*/  STL [R1+0x6a6c], R10 ;  /* 0x006a6c0a01007387 */ /* 0x0003e40000100800 */
[----:B-1----:R-:W-:-:S02]  /*7c290*/  MOV R0, R11 ;  /* 0x0000000b00007202 */ /* 0x002fc40000000f00 */
[----:B------:R-:W4:Y:S04]  /*7c2a0*/  LDL.LU.64 R10, [R1+0x19a0] ;  /* 0x0019a000010a7983 */ /* 0x000f280000300a00 */
        /* <DEDUP_REMOVED lines=9> */
[----:B--2---:R2:W-:Y:S01]  /*7c340*/  STL [R1+0x6a54], R12 ;  /* 0x006a540c01007387 */ /* 0x0045e20000100800 */
[----:B-1----:R-:W-:-:S03]  /*7c350*/  IMAD.MOV.U32 R0, RZ, RZ, R13 ;  /* 0x000000ffff007224 */ /* 0x002fc600078e000d */
[----:B--2---:R-:W2:Y:S04]  /*7c360*/  LDL.LU.64 R12, [R1+0x1988] ;  /* 0x00198800010c7983 */ /* 0x004ea80000300a00 */
[----:B------:R1:W-:Y:S04]  /*7c370*/  STL [R1+0x6a48], R0 ;  /* 0x006a480001007387 */ /* 0x0003e80000100800 */
[----:B------:R1:W-:Y:S02]  /*7c380*/  STL [R1+0x6a4c], R14 ;  /* 0x006a4c0e01007387 */ /* 0x0003e40000100800 */
[----:B-1----:R-:W-:-:S02]  /*7c390*/  MOV R0, R15 ;  /* 0x0000000f00007202 */ /* 0x002fc40000000f00 */
[----:B------:R-:W2:Y:S04]  /*7c3a0*/  LDL.LU.64 R14, [R1+0x1980] ;  /* 0x00198000010e7983 */ /* 0x000ea80000300a00 */
[----:B------:R1:W-:Y:S04]  /*7c3b0*/  STL [R1+0x6a40], R0 ;  /* 0x006a400001007387 */ /* 0x0003e80000100800 */
[----:B------:R1:W-:Y:S02]  /*7c3c0*/  STL [R1+0x6a44], R18 ;  /* 0x006a441201007387 */ /* 0x0003e40000100800 */
[----:B-1----:R-:W-:-:S02]  /*7c3d0*/  IMAD.MOV.U32 R0, RZ, RZ, R19 ;  /* 0x000000ffff007224 */ /* 0x002fc400078e0013 */
[----:B------:R-:W2:Y:S04]  /*7c3e0*/  LDL.LU.64 R18, [R1+0x1978] ;  /* 0x0019780001127983 */ /* 0x000ea80000300a00 */
[----:B------:R1:W-:Y:S04]  /*7c3f0*/  STL [R1+0x6a38], R0 ;  /* 0x006a380001007387 */ /* 0x0003e80000100800 */
[----:B---3--:R3:W-:Y:S01]  /*7c400*/  STL [R1+0x6a3c], R22 ;  /* 0x006a3c1601007387 */ /* 0x0087e20000100800 */
[----:B-1----:R-:W-:-:S03]  /*7c410*/  IMAD.MOV.U32 R0, RZ, RZ, R23 ;  /* 0x000000ffff007224 */ /* 0x002fc600078e0017 */
[----:B---3--:R-:W3:Y:S04]  /*7c420*/  LDL.LU.64 R22, [R1+0x1970] ;  /* 0x0019700001167983 */ /* 0x008ee80000300a00 */
[----:B------:R1:W-:Y:S04]  /*7c430*/  STL [R1+0x6a30], R0 ;  /* 0x006a300001007387 */ /* 0x0003e80000100800 */
[----:B------:R1:W-:Y:S02]  /*7c440*/  STL [R1+0x6a34], R24 ;  /* 0x006a341801007387 */ /* 0x0003e40000100800 */
[----:B-1----:R-:W-:-:S02]  /*7c450*/  IMAD.MOV.U32 R0, RZ, RZ, R25 ;  /* 0x000000ffff007224 */ /* 0x002fc400078e0019 */
[----:B------:R-:W3:Y:S04]  /*7c460*/  LDL.LU.64 R24, [R1+0x1968] ;  /* 0x0019680001187983 */ /* 0x000ee80000300a00 */
[----:B------:R1:W-:Y:S04]  /*7c470*/  STL [R1+0x6a28], R0 ;  /* 0x006a280001007387 */ /* 0x0003e80000100800 */
[----:B----4-:R4:W-:Y:S01]  /*7c480*/  STL [R1+0x6a2c], R248 ;  /* 0x006a2cf801007387 */ /* 0x0109e20000100800 */
[----:B-1----:R-:W-:-:S03]  /*7c490*/  MOV R0, R249 ;  /* 0x000000f900007202 */ /* 0x002fc60000000f00 */
        /* <DEDUP_REMOVED lines=27> */
[----:B-1----:R-:W-:-:S02]  /*7c650*/  IMAD.MOV.U32 R0, RZ, RZ, R15 ;  /* 0x000000ffff007224 */ /* 0x002fc400078e000f */
[----:B------:R-:W2:Y:S04]  /*7c660*/  LDL.LU.64 R14, [R1+0x1928] ;  /* 0x00192800010e7983 */ /* 0x000ea80000300a00 */
[----:B------:R1:W-:Y:S04]  /*7c670*/  STL [R1+0x69e8], R0 ;  /* 0x0069e80001007387 */ /* 0x0003e80000100800 */
[----:B------:R1:W-:Y:S02]  /*7c680*/  STL [R1+0x69ec], R18 ;  /* 0x0069ec1201007387 */ /* 0x0003e40000100800 */
[----:B-1----:R-:W-:-:S02]  /*7c690*/  MOV R0, R19 ;  /* 0x0000001300007202 */ /* 0x002fc40000000f00 */
        /* <DEDUP_REMOVED lines=11> */
[----:B-1----:R-:W-:-:S03]  /*7c750*/  IMAD.MOV.U32 R0, RZ, RZ, R249 ;  /* 0x000000ffff007224 */ /* 0x002fc600078e00f9 */
[----:B----4-:R-:W4:Y:S04]  /*7c760*/  LDL.LU.64 R248, [R1+0x1908] ;  /* 0x0019080001f87983 */ /* 0x010f280000300a00 */
        /* <DEDUP_REMOVED lines=30> */
[----:B-1----:R-:W-:-:S02]  /*7c950*/  IMAD.MOV.U32 R0, RZ, RZ, R19 ;  /* 0x000000ffff007224 */ /* 0x002fc400078e0013 */
[----:B------:R-:W2:Y:S04]  /*7c960*/  LDL.LU.64 R18, [R1+0x18c8] ;  /* 0x0018c80001127983 */ /* 0x000ea80000300a00 */
[----:B------:R1:W-:Y:S04]  /*7c970*/  STL [R1+0x6988], R0 ;  /* 0x0069880001007387 */ /* 0x0003e80000100800 */
[----:B---3--:R3:W-:Y:S01]  /*7c980*/  STL [R1+0x698c], R22 ;  /* 0x00698c1601007387 */ /* 0x0087e20000100800 */
[----:B-1----:R-:W-:-:S03]  /*7c990*/  MOV R0, R23 ;  /* 0x0000001700007202 */ /* 0x002fc60000000f00 */
        /* <DEDUP_REMOVED lines=31> */
[----:B-1----:R-:W-:-:S03]  /*7cb90*/  MOV R0, R13 ;  /* 0x0000000d00007202 */ /* 0x002fc60000000f00 */
        /* <DEDUP_REMOVED lines=15> */
[----:B-1----:R-:W-:-:S02]  /*7cc90*/  MOV R0, R25 ;  /* 0x0000001900007202 */ /* 0x002fc40000000f00 */
        /* <DEDUP_REMOVED lines=294> */
[----:B------:R-:W-:Y:S04]  /*7df00*/  STL [R1+0x66dc], R14 ;  /* 0x0066dc0e01007387 */ /* 0x000fe80000100800 */
[----:B------:R-:W2:Y:S01]  /*7df10*/  LDL.LU.64 R2, [R1+0xe10] ;  /* 0x000e100001027983 */ /* 0x000ea20000300a00 */
[----:B-1----:R-:W-:-:S05]  /*7df20*/  IMAD.MOV.U32 R0, RZ, RZ, R15 ;  /* 0x000000ffff007224 */ /* 0x002fca00078e000f */
[----:B------:R1:W-:Y:S04]  /*7df30*/  STL [R1+0x66d0], R0 ;  /* 0x0066d00001007387 */ /* 0x0003e80000100800 */
[----:B------:R-:W-:Y:S01]  /*7df40*/  STL [R1+0x66d4], R18 ;  /* 0x0066d41201007387 */ /* 0x000fe20000100800 */
[----:B-1----:R-:W-:-:S03]  /*7df50*/  IMAD.MOV.U32 R0, RZ, RZ, R19 ;  /* 0x000000ffff007224 */ /* 0x002fc600078e0013 */
[----:B------:R-:W2:Y:S04]  /*7df60*/  LDL.LU.64 R14, [R1+0xe08] ;  /* 0x000e0800010e7983 */ /* 0x000ea80000300a00 */
[----:B------:R1:W-:Y:S04]  /*7df70*/  STL [R1+0x66c8], R0 ;  /* 0x0066c80001007387 */ /* 0x0003e80000100800 */
[----:B---3--:R3:W-:Y:S01]  /*7df80*/  STL [R1+0x66cc], R22 ;  /* 0x0066cc1601007387 */ /* 0x0087e20000100800 */
[----:B-1----:R-:W-:-:S03]  /*7df90*/  MOV R0, R23 ;  /* 0x0000001700007202 */ /* 0x002fc60000000f00 */
[----:B------:R-:W2:Y:S04]  /*7dfa0*/  LDL.LU.64 R18, [R1+0xe00] ;  /* 0x000e000001127983 */ /* 0x000ea80000300a00 */
[----:B------:R1:W-:Y:S04]  /*7dfb0*/  STL [R1+0x66c0], R0 ;  /* 0x0066c00001007387 */ /* 0x0003e80000100800 */
[----:B------:R-:W-:Y:S04]  /*7dfc0*/  STL [R1+0x66c4], R24 ;  /* 0x0066c41801007387 */ /* 0x000fe80000100800 */
[----:B---3--:R-:W3:Y:S01]  /*7dfd0*/  LDL.LU.64 R22, [R1+0xdf8] ;  /* 0x000df80001167983 */ /* 0x008ee20000300a00 */
[----:B-1----:R-:W-:-:S05]  /*7dfe0*/  IMAD.MOV.U32 R0, RZ, RZ, R25 ;  /* 0x000000ffff007224 */ /* 0x002fca00078e0019 */
[----:B------:R1:W-:Y:S04]  /*7dff0*/  STL [R1+0x66b8], R0 ;  /* 0x0066b80001007387 */ /* 0x0003e80000100800 */
[----:B----4-:R4:W-:Y:S01]  /*7e000*/  STL [R1+0x66bc], R248 ;  /* 0x0066bcf801007387 */ /* 0x0109e20000100800 */
[----:B-1----:R-:W-:-:S03]  /*7e010*/  IMAD.MOV.U32 R0, RZ, RZ, R249 ;  /* 0x000000ffff007224 */ /* 0x002fc600078e00f9 */
[----:B----4-:R-:W4:Y:S04]  /*7e020*/  LDL.LU.64 R248, [R1+0xdf0] ;  /* 0x000df00001f87983 */ /* 0x010f280000300a00 */
[----:B------:R1:W-:Y:S04]  /*7e030*/  STL [R1+0x66b0], R0 ;  /* 0x0066b00001007387 */ /* 0x0003e80000100800 */
[----:B------:R-:W-:Y:S04]  /*7e040*/  STL [R1+0x66b4], R26 ;  /* 0x0066b41a01007387 */ /* 0x000fe80000100800 */
[----:B------:R-:W4:Y:S01]  /*7e050*/  LDL.LU.64 R24, [R1+0xde8] ;  /* 0x000de80001187983 */ /* 0x000f220000300a00 */
[----:B-1----:R-:W-:-:S05]  /*7e060*/  IMAD.MOV.U32 R0, RZ, RZ, R27 ;  /* 0x000000ffff007224 */ /* 0x002fca00078e001b */
[----:B------:R1:W-:Y:S02]  /*7e070*/  STL [R1+0x66a8], R0 ;  /* 0x0066a80001007387 */ /* 0x0003e40000100800 */
[----:B-1----:R-:W-:Y:S02]  /*7e080*/  MOV R0, R251 ;  /* 0x000000fb00007202 */ /* 0x002fe40000000f00 */
[----:B------:R1:W-:Y:S04]  /*7e090*/  STL [R1+0x66ac], R250 ;  /* 0x0066acfa01007387 */ /* 0x0003e80000100800 */
[----:B-1----:R-:W4:Y:S04]  /*7e0a0*/  LDL.LU.64 R250, [R1+0xde0] ;  /* 0x000de00001fa7983 */ /* 0x002f280000300a00 */
[----:B------:R1:W-:Y:S04]  /*7e0b0*/  STL [R1+0x66a0], R0 ;  /* 0x0066a00001007387 */ /* 0x0003e80000100800 */
[----:B------:R1:W-:Y:S04]  /*7e0c0*/  STL [R1+0x66a4], R10 ;  /* 0x0066a40a01007387 */ /* 0x0003e80000100800 */
[----:B------:R-:W4:Y:S01]  /*7e0d0*/  LDL.LU.64 R26, [R1+0xdd8] ;  /* 0x000dd800011a7983 */ /* 0x000f220000300a00 */
[----:B-1----:R-:W-:-:S03]  /*7e0e0*/  IMAD.MOV.U32 R0, RZ, RZ, R11 ;  /* 0x000000ffff007224 */ /* 0x002fc600078e000b */
[----:B------:R-:W-:Y:S04]  /*7e0f0*/  STL [R1+0x669c], R20 ;  /* 0x00669c1401007387 */ /* 0x000fe80000100800 */
[----:B------:R1:W-:Y:S04]  /*7e100*/  STL [R1+0x6698], R0 ;  /* 0x0066980001007387 */ /* 0x0003e80000100800 */
[----:B------:R-:W4:Y:S01]  /*7e110*/  LDL.LU.64 R10, [R1+0xdd0] ;  /* 0x000dd000010a7983 */ /* 0x000f220000300a00 */
[----:B-1----:R-:W-:-:S03]  /*7e120*/  IMAD.MOV.U32 R0, RZ, RZ, R21 ;  /* 0x000000ffff007224 */ /* 0x002fc600078e0015 */
[----:B------:R-:W-:Y:S04]  /*7e130*/  STL [R1+0x6694], R16 ;  /* 0x0066941001007387 */ /* 0x000fe80000100800 */
[----:B------:R1:W-:Y:S04]  /*7e140*/  STL [R1+0x6690], R0 ;  /* 0x0066900001007387 */ /* 0x0003e80000100800 */
[----:B------:R-:W4:Y:S01]  /*7e150*/  LDL.LU.64 R20, [R1+0xdc8] ;  /* 0x000dc80001147983 */ /* 0x000f220000300a00 */
[----:B-1----:R-:W-:-:S03]  /*7e160*/  IMAD.MOV.U32 R0, RZ, RZ, R17 ;  /* 0x000000ffff007224 */ /* 0x002fc600078e0011 */
[----:B--2---:R-:W-:Y:S04]  /*7e170*/  STL [R1+0x668c], R12 ;  /* 0x00668c0c01007387 */ /* 0x004fe80000100800 */
[----:B------:R1:W-:Y:S04]  /*7e180*/  STL [R1+0x6688], R0 ;  /* 0x0066880001007387 */ /* 0x0003e80000100800 */
[----:B------:R-:W2:Y:S01]  /*7e190*/  LDL.LU.64 R16, [R1+0xdc0] ;  /* 0x000dc00001107983 */ /* 0x000ea20000300a00 */
[----:B-1----:R-:W-:-:S03]  /*7e1a0*/  MOV R0, R13 ;  /* 0x0000000d00007202 */ /* 0x002fc60000000f00 */
[----:B------:R-:W-:Y:S04]  /*7e1b0*/  STL [R1+0x6684], R2 ;  /* 0x0066840201007387 */ /* 0x000fe80000100800 */
[----:B------:R1:W-:Y:S04]  /*7e1c0*/  STL [R1+0x6680], R0 ;  /* 0x0066800001007387 */ /* 0x0003e80000100800 */
[----:B------:R-:W2:Y:S01]  /*7e1d0*/  LDL.LU.64 R12, [R1+0xdb8] ;  /* 0x000db800010c7983 */ /* 0x000ea20000300a00 */
[----:B-1----:R-:W-:-:S03]  /*7e1e0*/  IMAD.MOV.U32 R0, RZ, RZ, R3 ;  /* 0x000000ffff007224 */ /* 0x002fc600078e0003 */
[----:B------:R-:W-:Y:S04]  /*7e1f0*/  STL [R1+0x667c], R14 ;  /* 0x00667c0e01007387 */ /* 0x000fe80000100800 */
[----:B------:R1:W-:Y:S02]  /*7e200*/  STL [R1+0x6678], R0 ;  /* 0x0066780001007387 */ /* 0x0003e40000100800 */
[----:B-1----:R-:W-:Y:S02]  /*7e210*/  IMAD.MOV.U32 R0, RZ, RZ, R15 ;  /* 0x000000ffff007224 */ /* 0x002fe400078e000f */
[----:B------:R-:W2:Y:S04]  /*7e220*/  LDL.LU.64 R14, [R1+0xdb0] ;  /* 0x000db000010e7983 */ /* 0x000ea80000300a00 */
[----:B------:R1:W-:Y:S04]  /*7e230*/  STL [R1+0x6670], R0 ;  /* 0x0066700001007387 */ /* 0x0003e80000100800 */
[----:B------:R3:W-:Y:S01]  /*7e240*/  STL [R1+0x6674], R18 ;  /* 0x0066741201007387 */ /* 0x0007e20000100800 */
        /* <DEDUP_REMOVED lines=17> */
[----:B------:R-:W-:Y:S04]  /*7e360*/  STL [R1+0x664c], R26 ;  /* 0x00664c1a01007387 */ /* 0x000fe80000100800 */
[----:B------:R1:W-:Y:S04]  /*7e370*/  STL [R1+0x6648], R0 ;  /* 0x0066480001007387 */ /* 0x0003e80000100800 */
[----:B------:R-:W4:Y:S01]  /*7e380*/  LDL.LU.64 R250, [R1+0xd88] ;  /* 0x000d880001fa7983 */ /* 0x000f220000300a00 */
[----:B-1----:R-:W-:-:S03]  /*7e390*/  MOV R0, R27 ;  /* 0x0000001b00007202 */ /* 0x002fc60000000f00 */
        /* <DEDUP_REMOVED lines=11> */
[----:B-1----:R-:W-:-:S03]  /*7e450*/  IMAD.MOV.U32 R0, RZ, RZ, R17 ;  /* 0x000000ffff007224 */ /* 0x002fc600078e0011 */
[----:B------:R-:W-:Y:S04]  /*7e460*/  STL [R1+0x662c], R12 ;  /* 0x00662c0c01007387 */ /* 0x000fe80000100800 */
[----:B------:R1:W-:Y:S04]  /*7e470*/  STL [R1+0x6628], R0 ;  /* 0x0066280001007387 */ /* 0x0003e80000100800 */
[----:B------:R-:W2:Y:S04]  /*7e480*/  LDL.LU.64 R16, [R1+0xd68] ;  /* 0x000d680001107983 */ /* 0x000ea80000300a00 */
[----:B------:R-:W2:Y:S01]  /*7e490*/  LDL.LU.64 R2, [R1+0xd60] ;  /* 0x000d600001027983 */ /* 0x000ea20000300a00 */
[----:B-1----:R-:W-:-:S05]  /*7e4a0*/  MOV R0, R13 ;  /* 0x0000000d00007202 */ /* 0x002fca0000000f00 */
[----:B------:R1:W-:Y:S04]  /*7e4b0*/  STL [R1+0x6620], R0 ;  /* 0x0066200001007387 */ /* 0x0003e80000100800 */
[----:B------:R-:W-:Y:S01]  /*7e4c0*/  STL [R1+0x6624], R14 ;  /* 0x0066240e01007387 */ /* 0x000fe20000100800 */
[----:B-1----:R-:W-:-:S03]  /*7e4d0*/  IMAD.MOV.U32 R0, RZ, RZ, R15 ;  /* 0x000000ffff007224 */ /* 0x002fc600078e000f */
[----:B------:R-:W2:Y:S04]  /*7e4e0*/  LDL.LU.64 R12, [R1+0xd58] ;  /* 0x000d5800010c7983 */ /* 0x000ea80000300a00 */
[----:B------:R3:W-:Y:S02]  /*7e4f0*/  STL [R1+0x6618], R0 ;  /* 0x0066180001007387 */ /* 0x0007e40000100800 */
[----:B---3--:R-:W-:Y:S02]  /*7e500*/  IMAD.MOV.U32 R0, RZ, RZ, R19 ;  /* 0x000000ffff007224 */ /* 0x008fe400078e0013 */
[----:B------:R-:W-:Y:S04]  /*7e510*/  STL [R1+0x661c], R18 ;  /* 0x00661c1201007387 */ /* 0x000fe80000100800 */
[----:B------:R-:W3:Y:S04]  /*7e520*/  LDL.LU.64 R10, [R1+0xd50] ;  /* 0x000d5000010a7983 */ /* 0x000ee80000300a00 */
[----:B------:R1:W-:Y:S04]  /*7e530*/  STL [R1+0x6610], R0 ;  /* 0x0066100001007387 */ /* 0x0003e80000100800 */
[----:B------:R-:W-:Y:S04]  /*7e540*/  STL [R1+0x6614], R22 ;  /* 0x0066141601007387 */ /* 0x000fe80000100800 */
[----:B------:R-:W3:Y:S01]  /*7e550*/  LDL.LU.64 R14, [R1+0xd48] ;  /* 0x000d4800010e7983 */ /* 0x000ee20000300a00 */
[----:B-1----:R-:W-:-:S03]  /*7e560*/  IMAD.MOV.U32 R0, RZ, RZ, R23 ;  /* 0x000000ffff007224 */ /* 0x002fc600078e0017 */
[----:B----4-:R-:W-:Y:S04]  /*7e570*/  STL [R1+0x660c], R248 ;  /* 0x00660cf801007387 */ /* 0x010fe80000100800 */
[----:B------:R1:W-:Y:S04]  /*7e580*/  STL [R1+0x6608], R0 ;  /* 0x0066080001007387 */ /* 0x0003e80000100800 */
[----:B------:R-:W4:Y:S01]  /*7e590*/  LDL.LU.64 R18, [R1+0xd40] ;  /* 0x000d400001127983 */ /* 0x000f220000300a00 */
[----:B-1----:R-:W-:-:S03]  /*7e5a0*/  MOV R0, R249 ;  /* 0x000000f900007202 */ /* 0x002fc60000000f00 */
[----:B------:R-:W-:Y:S04]  /*7e5b0*/  STL [R1+0x6604], R24 ;  /* 0x0066041801007387 */ /* 0x000fe80000100800 */
[----:B------:R1:W-:Y:S04]  /*7e5c0*/  STL [R1+0x6600], R0 ;  /* 0x0066000001007387 */ /* 0x0003e80000100800 */
[----:B------:R-:W4:Y:S04]  /*7e5d0*/  LDL.LU.64 R248, [R1+0xd38] ;  /* 0x000d380001f87983 */ /* 0x000f280000300a00 */
[----:B------:R-:W4:Y:S01]  /*7e5e0*/  LDL.LU.64 R22, [R1+0xd30] ;  /* 0x000d300001167983 */ /* 0x000f220000300a00 */
[----:B-1----:R-:W-:-:S05]  /*7e5f0*/  IMAD.MOV.U32 R0, RZ, RZ, R25 ;  /* 0x000000ffff007224 */ /* 0x002fca00078e0019 */
[----:B------:R1:W-:Y:S04]  /*7e600*/  STL [R1+0x65f8], R0 ;  /* 0x0065f80001007387 */ /* 0x0003e80000100800 */
[----:B------:R1:W-:Y:S02]  /*7e610*/  STL [R1+0x65fc], R250 ;  /* 0x0065fcfa01007387 */ /* 0x0003e40000100800 */
[----:B-1----:R-:W-:Y:S02]  /*7e620*/  IMAD.MOV.U32 R0, RZ, RZ, R251 ;  /* 0x000000ffff007224 */ /* 0x002fe400078e00fb */
[----:B------:R-:W4:Y:S04]  /*7e630*/  LDL.LU.64 R250, [R1+0xd28] ;  /* 0x000d280001fa7983 */ /* 0x000f280000300a00 */
[----:B------:R1:W-:Y:S04]  /*7e640*/  STL [R1+0x65f0], R0 ;  /* 0x0065f00001007387 */ /* 0x0003e80000100800 */
[----:B------:R1:W-:Y:S02]  /*7e650*/  STL [R1+0x65f4], R26 ;  /* 0x0065f41a01007387 */ /* 0x0003e40000100800 */
[----:B-1----:R-:W-:-:S02]  /*7e660*/  IMAD.MOV.U32 R0, RZ, RZ, R27 ;  /* 0x000000ffff007224 */ /* 0x002fc400078e001b */
[----:B------:R-:W4:Y:S04]  /*7e670*/  LDL.LU.64 R26, [R1+0xd20] ;  /* 0x000d2000011a7983 */ /* 0x000f280000300a00 */
[----:B------:R1:W-:Y:S04]  /*7e680*/  STL [R1+0x65e8], R0 ;  /* 0x0065e80001007387 */ /* 0x0003e80000100800 */
[----:B------:R-:W-:Y:S04]  /*7e690*/  STL [R1+0x65ec], R246 ;  /* 0x0065ecf601007387 */ /* 0x000fe80000100800 */
[----:B------:R-:W4:Y:S01]  /*7e6a0*/  LDL.LU.64 R24, [R1+0xd18] ;  /* 0x000d180001187983 */ /* 0x000f220000300a00 */
[----:B-1----:R-:W-:-:S03]  /*7e6b0*/  MOV R0, R247 ;  /* 0x000000f700007202 */ /* 0x002fc60000000f00 */
[----:B--2---:R-:W-:Y:S04]  /*7e6c0*/  STL [R1+0x65e4], R20 ;  /* 0x0065e41401007387 */ /* 0x004fe80000100800 */
[----:B------:R1:W-:Y:S02]  /*7e6d0*/  STL [R1+0x65e0], R0 ;  /* 0x0065e00001007387 */ /* 0x0003e40000100800 */
[----:B-1----:R-:W-:Y:S02]  /*7e6e0*/  IMAD.MOV.U32 R0, RZ, RZ, R21 ;  /* 0x000000ffff007224 */ /* 0x002fe400078e0015 */
[----:B------:R-:W2:Y:S04]  /*7e6f0*/  LDL.LU.64 R20, [R1+0xd10] ;  /* 0x000d100001147983 */ /* 0x000ea80000300a00 */
[----:B------:R1:W-:Y:S04]  /*7e700*/  STL [R1+0x65d8], R0 ;  /* 0x0065d80001007387 */ /* 0x0003e80000100800 */
[----:B------:R1:W-:Y:S02]  /*7e710*/  STL [R1+0x65dc], R16 ;  /* 0x0065dc1001007387 */ /* 0x0003e40000100800 */
[----:B-1----:R-:W-:-:S02]  /*7e720*/  IMAD.MOV.U32 R0, RZ, RZ, R17 ;  /* 0x000000ffff007224 */ /* 0x002fc400078e0011 */
[----:B------:R-:W-:Y:S04]  /*7e730*/  STL [R1+0x65d4], R2 ;  /* 0x0065d40201007387 */ /* 0x000fe80000100800 */
[----:B------:R1:W-:Y:S04]  /*7e740*/  STL [R1+0x65d0], R0 ;  /* 0x0065d00001007387 */ /* 0x0003e80000100800 */
[----:B------:R-:W2:Y:S01]  /*7e750*/  LDL.LU.64 R16, [R1+0xd08] ;  /* 0x000d080001107983 */ /* 0x000ea20000300a00 */
[----:B-1----:R-:W-:-:S03]  /*7e760*/  IMAD.MOV.U32 R0, RZ, RZ, R3 ;  /* 0x000000ffff007224 */ /* 0x002fc600078e0003 */
[----:B------:R-:W-:Y:S04]  /*7e770*/  STL [R1+0x65cc], R12 ;  /* 0x0065cc0c01007387 */ /* 0x000fe80000100800 */
[----:B------:R1:W-:Y:S02]  /*7e780*/  STL [R1+0x65c8], R0 ;  /* 0x0065c80001007387 */ /* 0x0003e40000100800 */
[----:B-1----:R-:W-:Y:S02]  /*7e790*/  MOV R0, R13 ;  /* 0x0000000d00007202 */ /* 0x002fe40000000f00 */
[----:B------:R-:W2:Y:S04]  /*7e7a0*/  LDL.LU.64 R12, [R1+0xd00] ;  /* 0x000d0000010c7983 */ /* 0x000ea80000300a00 */
[----:B------:R1:W-:Y:S04]  /*7e7b0*/  STL [R1+0x65c0], R0 ;  /* 0x0065c00001007387 */ /* 0x0003e80000100800 */
[----:B---3--:R-:W-:Y:S01]  /*7e7c0*/  STL [R1+0x65c4], R10 ;  /* 0x0065c40a01007387 */ /* 0x008fe20000100800 */
[----:B-1----:R-:W-:-:S03]  /*7e7d0*/  IMAD.MOV.U32 R0, RZ, RZ, R11 ;  /* 0x000000ffff007224 */ /* 0x002fc600078e000b */
[----:B------:R-:W-:Y:S04]  /*7e7e0*/  STL [R1+0x65bc], R14 ;  /* 0x0065bc0e01007387 */ /* 0x000fe80000100800 */
[----:B------:R1:W-:Y:S04]  /*7e7f0*/  STL [R1+0x65b8], R0 ;  /* 0x0065b80001007387 */ /* 0x0003e80000100800 */
[----:B------:R-:W3:Y:S01]  /*7e800*/  LDL.LU.64 R2, [R1+0xcf8] ;  /* 0x000cf80001027983 */ /* 0x000ee20000300a00 */
[----:B-1----:R-:W-:-:S03]  /*7e810*/  IMAD.MOV.U32 R0, RZ, RZ, R15 ;  /* 0x000000ffff007224 */ /* 0x002fc600078e000f */
[----:B----4-:R-:W-:Y:S04]  /*7e820*/  STL [R1+0x65b4], R18 ;  /* 0x0065b41201007387 */ /* 0x010fe80000100800 */
[----:B------:R1:W-:Y:S04]  /*7e830*/  STL [R1+0x65b0], R0 ;  /* 0x0065b00001007387 */ /* 0x0003e80000100800 */
[----:B------:R-:W4:Y:S01]  /*7e840*/  LDL.LU.64 R244, [R1+0xcf0] ;  /* 0x000cf00001f47983 */ /* 0x000f220000300a00 */
[----:B-1----:R-:W-:-:S05]  /*7e850*/  IMAD.MOV.U32 R0, RZ, RZ, R19 ;  /* 0x000000ffff007224 */ /* 0x002fca00078e0013 */
[----:B------:R1:W-:Y:S04]  /*7e860*/  STL [R1+0x65a8], R0 ;  /* 0x0065a80001007387 */ /* 0x0003e80000100800 */
[----:B------:R1:W-:Y:S02]  /*7e870*/  STL [R1+0x65ac], R248 ;  /* 0x0065acf801007387 */ /* 0x0003e40000100800 */
[----:B-1----:R-:W-:Y:S02]  /*7e880*/  MOV R0, R249 ;  /* 0x000000f900007202 */ /* 0x002fe40000000f00 */
[----:B------:R-:W-:Y:S04]  /*7e890*/  STL [R1+0x65a4], R22 ;  /* 0x0065a41601007387 */ /* 0x000fe80000100800 */
[----:B------:R1:W-:Y:S04]  /*7e8a0*/  STL [R1+0x65a0], R0 ;  /* 0x0065a00001007387 */ /* 0x0003e80000100800 */
[----:B------:R-:W4:Y:S01]  /*7e8b0*/  LDL.LU.64 R248, [R1+0xce0] ;  /* 0x000ce00001f87983 */ /* 0x000f220000300a00 */
[----:B-1----:R-:W-:-:S03]  /*7e8c0*/  IMAD.MOV.U32 R0, RZ, RZ, R23 ;  /* 0x000000ffff007224 */ /* 0x002fc600078e0017 */
[----:B------:R-:W-:Y:S04]  /*7e8d0*/  STL [R1+0x659c], R250 ;  /* 0x00659cfa01007387 */ /* 0x000fe80000100800 */
[----:B------:R1:W-:Y:S02]  /*7e8e0*/  STL [R1+0x6598], R0 ;  /* 0x0065980001007387 */ /* 0x0003e40000100800 */
[----:B-1----:R-:W-:Y:S02]  /*7e8f0*/  IMAD.MOV.U32 R0, RZ, RZ, R251 ;  /* 0x000000ffff007224 */ /* 0x002fe400078e00fb */
        /* <DEDUP_REMOVED lines=8> */
[----:B------:R-:W4:Y:S04]  /*7e980*/  LDL.LU.64 R24, [R1+0xbf8] ;  /* 0x000bf80001187983 */ /* 0x000f280000300a00 */
[----:B------:R1:W-:Y:S04]  /*7e990*/  STL [R1+0x6580], R0 ;  /* 0x0065800001007387 */ /* 0x0003e80000100800 */
[----:B--2---:R2:W-:Y:S04]  /*7e9a0*/  STL [R1+0x6584], R20 ;  /* 0x0065841401007387 */ /* 0x0045e80000100800 */
[----:B------:R-:W4:Y:S01]  /*7e9b0*/  LDL.LU.64 R22, [R1+0xbc0] ;  /* 0x000bc00001167983 */ /* 0x000f220000300a00 */
[----:B-1----:R-:W-:-:S03]  /*7e9c0*/  IMAD.MOV.U32 R0, RZ, RZ, R21 ;  /* 0x000000ffff007224 */ /* 0x002fc600078e0015 */
[----:B--2---:R-:W2:Y:S04]  /*7e9d0*/  LDL.LU.64 R20, [R1+0xb68] ;  /* 0x000b680001147983 */ /* 0x004ea80000300a00 */
[----:B------:R1:W-:Y:S04]  /*7e9e0*/  STL [R1+0x6578], R0 ;  /* 0x0065780001007387 */ /* 0x0003e80000100800 */
[----:B------:R1:W-:Y:S04]  /*7e9f0*/  STL [R1+0x657c], R16 ;  /* 0x00657c1001007387 */ /* 0x0003e80000100800 */
[----:B------:R-:W2:Y:S01]  /*7ea00*/  LDL.LU.64 R18, [R1+0xb30] ;  /* 0x000b300001127983 */ /* 0x000ea20000300a00 */
[----:B-1----:R-:W-:-:S03]  /*7ea10*/  IMAD.MOV.U32 R0, RZ, RZ, R17 ;  /* 0x000000ffff007224 */ /* 0x002fc600078e0011 */
[----:B------:R-:W2:Y:S04]  /*7ea20*/  LDL.LU.64 R16, [R1+0xad8] ;  /* 0x000ad80001107983 */ /* 0x000ea80000300a00 */
[----:B------:R1:W-:Y:S04]  /*7ea30*/  STL [R1+0x6570], R0 ;  /* 0x0065700001007387 */ /* 0x0003e80000100800 */
[----:B------:R1:W-:Y:S04]  /*7ea40*/  STL [R1+0x6574], R12 ;  /* 0x0065740c01007387 */ /* 0x0003e80000100800 */
[----:B------:R-:W2:Y:S01]  /*7ea50*/  LDL.LU.64 R14, [R1+0xaa0] ;  /* 0x000aa000010e7983 */ /* 0x000ea20000300a00 */
[----:B-1----:R-:W-:-:S03]  /*7ea60*/  IMAD.MOV.U32 R0, RZ, RZ, R13 ;  /* 0x000000ffff007224 */ /* 0x002fc600078e000d */
[----:B------:R-:W2:Y:S04]  /*7ea70*/  LDL.LU.64 R12, [R1+0x9c8] ;  /* 0x0009c800010c7983 */ /* 0x000ea80000300a00 */
[----:B------:R1:W-:Y:S04]  /*7ea80*/  STL [R1+0x6568], R0 ;  /* 0x0065680001007387 */ /* 0x0003e80000100800 */
[----:B---3--:R3:W-:Y:S04]  /*7ea90*/  STL [R1+0x656c], R2 ;  /* 0x00656c0201007387 */ /* 0x0087e80000100800 */
[----:B------:R-:W2:Y:S01]  /*7eaa0*/  LDL.LU.64 R10, [R1+0x990] ;  /* 0x00099000010a7983 */ /* 0x000ea20000300a00 */
[----:B-1----:R-:W-:-:S03]  /*7eab0*/  MOV R0, R3 ;  /* 0x0000000300007202 */ /* 0x002fc60000000f00 */
[----:B---3--:R-:W3:Y:S04]  /*7eac0*/  LDL.LU.64 R2, [R1+0x938] ;  /* 0x0009380001027983 */ /* 0x008ee80000300a00 */
[----:B------:R1:W-:Y:S04]  /*7ead0*/  STL [R1+0x6560], R0 ;  /* 0x0065600001007387 */ /* 0x0003e80000100800 */
[----:B----4-:R4:W-:Y:S04]  /*7eae0*/  STL [R1+0x6564], R244 ;  /* 0x006564f401007387 */ /* 0x0109e80000100800 */
[----:B------:R-:W3:Y:S01]  /*7eaf0*/  LDL.LU.64 R246, [R1+0x900] ;  /* 0x0009000001f67983 */ /* 0x000ee20000300a00 */
[----:B-1----:R-:W-:-:S03]  /*7eb00*/  IMAD.MOV.U32 R0, RZ, RZ, R245 ;  /* 0x000000ffff007224 */ /* 0x002fc600078e00f5 */
[----:B----4-:R-:W4:Y:S04]  /*7eb10*/  LDL.LU.64 R244, [R1+0x898] ;  /* 0x0008980001f47983 */ /* 0x010f280000300a00 */
[----:B------:R1:W-:Y:S04]  /*7eb20*/  STL [R1+0x6558], R0 ;  /* 0x0065580001007387 */ /* 0x0003e80000100800 */
[----:B------:R1:W-:Y:S04]  /*7eb30*/  STL [R1+0x655c], R248 ;  /* 0x00655cf801007387 */ /* 0x0003e80000100800 */
[----:B------:R-:W3:Y:S01]  /*7eb40*/  LDL.LU.64 R6, [R1+0x820] ;  /* 0x0008200001067983 */ /* 0x000ee20000300a00 */
[----:B-1----:R-:W-:-:S03]  /*7eb50*/  IMAD.MOV.U32 R0, RZ, RZ, R249 ;  /* 0x000000ffff007224 */ /* 0x002fc600078e00f9 */
[----:B------:R-:W3:Y:S04]  /*7eb60*/  LDL.LU.64 R8, [R1+0x5d8] ;  /* 0x0005d80001087983 */ /* 0x000ee80000300a00 */
[----:B------:R1:W-:Y:S04]  /*7eb70*/  STL [R1+0x6550], R0 ;  /* 0x0065500001007387 */ /* 0x0003e80000100800 */
[----:B------:R1:W-:Y:S04]  /*7eb80*/  STL [R1+0x6554], R250 ;  /* 0x006554fa01007387 */ /* 0x0003e80000100800 */
[----:B------:R-:W4:Y:S01]  /*7eb90*/  LDL.LU.64 R248, [R1+0x5a0] ;  /* 0x0005a00001f87983 */ /* 0x000f220000300a00 */
[----:B-1----:R-:W-:-:S03]  /*7eba0*/  IMAD.MOV.U32 R0, RZ, RZ, R251 ;  /* 0x000000ffff007224 */ /* 0x002fc600078e00fb */
[----:B------:R-:W4:Y:S04]  /*7ebb0*/  LDL.LU.64 R250, [R1+0x188] ;  /* 0x0001880001fa7983 */ /* 0x000f280000300a00 */
[----:B------:R1:W-:Y:S02]  /*7ebc0*/  STL [R1+0x6548], R0 ;  /* 0x0065480001007387 */ /* 0x0003e40000100800 */
[----:B-1----:R-:W-:Y:S02]  /*7ebd0*/  MOV R0, R27 ;  /* 0x0000001b00007202 */ /* 0x002fe40000000f00 */
[----:B------:R1:W-:Y:S04]  /*7ebe0*/  STL [R1+0x654c], R26 ;  /* 0x00654c1a01007387 */ /* 0x0003e80000100800 */
[----:B-1----:R-:W4:Y:S04]  /*7ebf0*/  LDL.LU.64 R26, [R1+0x8120] ;  /* 0x00812000011a7983 */ /* 0x002f280000300a00 */
[----:B------:R-:W-:Y:S04]  /*7ec00*/  STL [R1+0x6544], R24 ;  /* 0x0065441801007387 */ /* 0x000fe80000100800 */
[----:B------:R1:W-:Y:S02]  /*7ec10*/  STL [R1+0x6540], R0 ;  /* 0x0065400001007387 */ /* 0x0003e40000100800 */
[----:B-1----:R-:W-:-:S02]  /*7ec20*/  IMAD.MOV.U32 R0, RZ, RZ, R25 ;  /* 0x000000ffff007224 */ /* 0x002fc400078e0019 */
[----:B------:R-:W4:Y:S04]  /*7ec30*/  LDL.LU.64 R24, [R1+0x8118] ;  /* 0x0081180001187983 */ /* 0x000f280000300a00 */
[----:B------:R-:W-:Y:S04]  /*7ec40*/  STL [R1+0x653c], R22 ;  /* 0x00653c1601007387 */ /* 0x000fe80000100800 */
[----:B------:R1:W-:Y:S02]  /*7ec50*/  STL [R1+0x6538], R0 ;  /* 0x0065380001007387 */ /* 0x0003e40000100800 */
[----:B-1----:R-:W-:-:S02]  /*7ec60*/  IMAD.MOV.U32 R0, RZ, RZ, R23 ;  /* 0x000000ffff007224 */ /* 0x002fc400078e0017 */
[----:B------:R-:W4:Y:S04]  /*7ec70*/  LDL.LU.64 R22, [R1+0x8110] ;  /* 0x0081100001167983 */ /* 0x000f280000300a00 */
[----:B--2---:R-:W-:Y:S04]  /*7ec80*/  STL [R1+0x6534], R20 ;  /* 0x0065341401007387 */ /* 0x004fe80000100800 */
[----:B------:R1:W-:Y:S02]  /*7ec90*/  STL [R1+0x6530], R0 ;  /* 0x0065300001007387 */ /* 0x0003e40000100800 */
[----:B-1----:R-:W-:-:S02]  /*7eca0*/  IMAD.MOV.U32 R0, RZ, RZ, R21 ;  /* 0x000000ffff007224 */ /* 0x002fc400078e0015 */
[----:B------:R-:W2:Y:S04]  /*7ecb0*/  LDL.LU.64 R20, [R1+0x8108] ;  /* 0x0081080001147983 */ /* 0x000ea80000300a00 */
[----:B------:R-:W-:Y:S04]  /*7ecc0*/  STL [R1+0x652c], R18 ;  /* 0x00652c1201007387 */ /* 0x000fe80000100800 */
[----:B------:R1:W-:Y:S02]  /*7ecd0*/  STL [R1+0x6528], R0 ;  /* 0x0065280001007387 */ /* 0x0003e40000100800 */
[----:B-1----:R-:W-:-:S02]  /*7ece0*/  MOV R0, R19 ;  /* 0x0000001300007202 */ /* 0x002fc40000000f00 */
[----:B------:R-:W2:Y:S04]  /*7ecf0*/  LDL.LU.64 R18, [R1+0x8100] ;  /* 0x0081000001127983 */ /* 0x000ea80000300a00 */
[----:B------:R-:W-:Y:S04]  /*7ed00*/  STL [R1+0x6524], R16 ;  /* 0x0065241001007387 */ /* 0x000fe80000100800 */
[----:B------:R1:W-:Y:S02]  /*7ed10*/  STL [R1+0x6520], R0 ;  /* 0x0065200001007387 */ /* 0x0003e40000100800 */
[----:B-1----:R-:W-:-:S02]  /*7ed20*/  IMAD.MOV.U32 R0, RZ, RZ, R17 ;  /* 0x000000ffff007224 */ /* 0x002fc400078e0011 */
        /* <DEDUP_REMOVED lines=11> */
[----:B-1----:R-:W-:-:S02]  /*7ede0*/  MOV R0, R11 ;  /* 0x0000000b00007202 */ /* 0x002fc40000000f00 */
[----:B------:R-:W2:Y:S04]  /*7edf0*/  LDL.LU.64 R10, [R1+0x80e0] ;  /* 0x0080e000010a7983 */ /* 0x000ea80000300a00 */
[----:B---3--:R-:W-:Y:S04]  /*7ee00*/  STL [R1+0x6504], R2 ;  /* 0x0065040201007387 */ /* 0x008fe80000100800 */
[----:B------:R1:W-:Y:S02]  /*7ee10*/  STL [R1+0x6500], R0 ;  /* 0x0065000001007387 */ /* 0x0003e40000100800 */
[----:B-1----:R-:W-:-:S02]  /*7ee20*/  IMAD.MOV.U32 R0, RZ, RZ, R3 ;  /* 0x000000ffff007224 */ /* 0x002fc400078e0003 */
[----:B------:R-:W3:Y:S04]  /*7ee30*/  LDL.LU.64 R2, [R1+0x80d8] ;  /* 0x0080d80001027983 */ /* 0x000ee80000300a00 */
[----:B------:R-:W-:Y:S04]  /*7ee40*/  STL [R1+0x64fc], R246 ;  /* 0x0064fcf601007387 */ /* 0x000fe80000100800 */
[----:B------:R1:W-:Y:S02]  /*7ee50*/  STL [R1+0x64f8], R0 ;  /* 0x0064f80001007387 */ /* 0x0003e40000100800 */
[----:B-1----:R-:W-:-:S02]  /*7ee60*/  IMAD.MOV.U32 R0, RZ, RZ, R247 ;  /* 0x000000ffff007224 */ /* 0x002fc400078e00f7 */
[----:B------:R-:W2:Y:S04]  /*7ee70*/  LDL.LU.64 R246, [R1+0x80d0] ;  /* 0x0080d00001f67983 */ /* 0x000ea80000300a00 */
[----:B----4-:R-:W-:Y:S04]  /*7ee80*/  STL [R1+0x64f4], R244 ;  /* 0x0064f4f401007387 */ /* 0x010fe80000100800 */
[----:B------:R1:W-:Y:S02]  /*7ee90*/  STL [R1+0x64f0], R0 ;  /* 0x0064f00001007387 */ /* 0x0003e40000100800 */
[----:B-1----:R-:W-:-:S02]  /*7eea0*/  IMAD.MOV.U32 R0, RZ, RZ, R245 ;  /* 0x000000ffff007224 */ /* 0x002fc400078e00f5 */
[----:B------:R-:W4:Y:S04]  /*7eeb0*/  LDL.LU.64 R244, [R1+0x80c8] ;  /* 0x0080c80001f47983 */ /* 0x000f280000300a00 */
[----:B------:R-:W-:Y:S04]  /*7eec0*/  STL [R1+0x64ec], R6 ;  /* 0x0064ec0601007387 */ /* 0x000fe80000100800 */
[----:B------:R1:W-:Y:S04]  /*7eed0*/  STL [R1+0x64e8], R0 ;  /* 0x0064e80001007387 */ /* 0x0003e80000100800 */
[----:B------:R-:W-:Y:S01]  /*7eee0*/  STL [R1+0x64e4], R8 ;  /* 0x0064e40801007387 */ /* 0x000fe20000100800 */
[----:B-1----:R-:W-:-:S05]  /*7eef0*/  MOV R0, R7 ;  /* 0x0000000700007202 */ /* 0x002fca0000000f00 */
[----:B------:R1:W-:Y:S04]  /*7ef00*/  STL [R1+0x64e0], R0 ;  /* 0x0064e00001007387 */ /* 0x0003e80000100800 */
[----:B------:R-:W-:Y:S01]  /*7ef10*/  STL [R1+0x64dc], R248 ;  /* 0x0064dcf801007387 */ /* 0x000fe20000100800 */
[----:B-1----:R-:W-:-:S05]  /*7ef20*/  IMAD.MOV.U32 R0, RZ, RZ, R9 ;  /* 0x000000ffff007224 */ /* 0x002fca00078e0009 */
[----:B------:R1:W-:Y:S04]  /*7ef30*/  STL [R1+0x64d8], R0 ;  /* 0x0064d80001007387 */ /* 0x0003e80000100800 */
[----:B------:R-:W-:Y:S01]  /*7ef40*/  STL [R1+0x64d4], R250 ;  /* 0x0064d4fa01007387 */ /* 0x000fe20000100800 */
[----:B-1----:R-:W-:-:S05]  /*7ef50*/  IMAD.MOV.U32 R0, RZ, RZ, R249 ;  /* 0x000000ffff007224 */ /* 0x002fca00078e00f9 */
[----:B------:R1:W-:Y:S04]  /*7ef60*/  STL [R1+0x64d0], R0 ;  /* 0x0064d00001007387 */ /* 0x0003e80000100800 */
[----:B------:R-:W-:Y:S01]  /*7ef70*/  STL [R1+0x64cc], R242 ;  /* 0x0064ccf201007387 */ /* 0x000fe20000100800 */
[----:B-1----:R-:W-:-:S05]  /*7ef80*/  IMAD.MOV.U32 R0, RZ, RZ, R251 ;  /* 0x000000ffff007224 */ /* 0x002fca00078e00fb */
[----:B------:R-:W-:Y:S04]  /*7ef90*/  STL [R1+0x64c8], R0 ;  /* 0x0064c80001007387 */ /* 0x000fe80000100800 */
[----:B------:R1:W-:Y:S04]  /*7efa0*/  STL [R1+0x64c0], R243 ;  /* 0x0064c0f301007387 */ /* 0x0003e80000100800 */
[----:B------:R-:W-:Y:S04]  /*7efb0*/  STL [R1+0x64c4], R110 ;  /* 0x0064c46e01007387 */ /* 0x000fe80000100800 */
[----:B------:R-:W-:Y:S04]  /*7efc0*/  STL [R1+0x64b8], R111 ;  /* 0x0064b86f01007387 */ /* 0x000fe80000100800 */
[----:B------:R-:W-:Y:S04]  /*7efd0*/  STL [R1+0x64bc], R112 ;  /* 0x0064bc7001007387 */ /* 0x000fe80000100800 */
[----:B------:R-:W-:Y:S04]  /*7efe0*/  STL [R1+0x64b0], R113 ;  /* 0x0064b07101007387 */ /* 0x000fe80000100800 */
        /* <DEDUP_REMOVED lines=110> */
[----:B-1----:R-:W2:Y:S04]  /*7f6d0*/  LDL.LU.64 R242, [R1+0xce8] ;  /* 0x000ce80001f27983 */ /* 0x002ea80000300a00 */
[----:B------:R-:W-:Y:S04]  /*7f6e0*/  STL [R1+0x62fc], R224 ;  /* 0x0062fce001007387 */ /* 0x000fe80000100800 */
[----:B------:R-:W-:Y:S04]  /*7f6f0*/  STL [R1+0x62f0], R225 ;  /* 0x0062f0e101007387 */ /* 0x000fe80000100800 */
[----:B------:R-:W3:Y:S04]  /*7f700*/  LDL.LU.64 R6, [R1+0xcd8] ;  /* 0x000cd80001067983 */ /* 0x000ee80000300a00 */
[----:B------:R-:W-:Y:S04]  /*7f710*/  STL [R1+0x62f4], R226 ;  /* 0x0062f4e201007387 */ /* 0x000fe80000100800 */
[----:B------:R-:W-:Y:S04]  /*7f720*/  STL [R1+0x62e8], R227 ;  /* 0x0062e8e301007387 */ /* 0x000fe80000100800 */
[----:B------:R-:W4:Y:S04]  /*7f730*/  LDL.LU.64 R8, [R1+0xcd0] ;  /* 0x000cd00001087983 */ /* 0x000f280000300a00 */
        /* <DEDUP_REMOVED lines=24> */
[----:B--2---:R1:W-:Y:S01]  /*7f8c0*/  STL [R1+0x62ac], R242 ;  /* 0x0062acf201007387 */ /* 0x0043e20000100800 */
[----:B------:R-:W-:-:S03]  /*7f8d0*/  MOV R0, R243 ;  /* 0x000000f300007202 */ /* 0x000fc60000000f00 */
[----:B-1----:R-:W2:Y:S04]  /*7f8e0*/  LDL.LU.64 R242, [R1+0xc80] ;  /* 0x000c800001f27983 */ /* 0x002ea80000300a00 */
[----:B------:R1:W-:Y:S04]  /*7f8f0*/  STL [R1+0x62a0], R0 ;  /* 0x0062a00001007387 */ /* 0x0003e80000100800 */
[----:B---3--:R3:W-:Y:S01]  /*7f900*/  STL [R1+0x62a4], R6 ;  /* 0x0062a40601007387 */ /* 0x0087e20000100800 */
[----:B-1----:R-:W-:-:S03]  /*7f910*/  IMAD.MOV.U32 R0, RZ, RZ, R7 ;  /* 0x000000ffff007224 */ /* 0x002fc600078e0007 */
[----:B---3--:R-:W3:Y:S04]  /*7f920*/  LDL.LU.64 R6, [R1+0xc78] ;  /* 0x000c780001067983 */ /* 0x008ee80000300a00 */
        /* <DEDUP_REMOVED lines=41> */
[----:B---3--:R3:W-:Y:S01]  /*7fbc0*/  STL [R1+0x624c], R6 ;  /* 0x00624c0601007387 */ /* 0x0087e20000100800 */
[----:B-1----:R-:W-:-:S03]  /*7fbd0*/  MOV R0, R7 ;  /* 0x0000000700007202 */ /* 0x002fc60000000f00 */
        /* <DEDUP_REMOVED lines=43> */
[----:B-1----:R-:W-:-:S03]  /*7fe90*/  IMAD.MOV.U32 R0, RZ, RZ, R7 ;  /* 0x000000ffff007224 */ /* 0x002fc600078e0007 */
[----:B---3--:R-:W3:Y:S04]  /*7fea0*/  LDL.LU.64 R6, [R1+0xbb0] ;  /* 0x000bb00001067983 */ /* 0x008ee80000300a00 */
        /* <DEDUP_REMOVED lines=211> */
[----:B-1----:R-:W-:-:S05]  /*80be0*/  MOV R0, R117 ;  /* 0x0000007500007202 */ /* 0x002fca0000000f00 */
        /* <DEDUP_REMOVED lines=17> */
[----:B------:R-:W-:Y:S04]  /*80d00*/  STL [R1+0x6024], R114 ;  /* 0x0060247201007387 */ /* 0x000fe80000100800 */
[----:B------:R-:W4:Y:S01]  /*80d10*/  LDL.LU.64 R116, [R1+0x928] ;  /* 0x0009280001747983 */ /* 0x000f220000300a00 */
[----:B-1----:R-:W-:-:S05]  /*80d20*/  IMAD.MOV.U32 R0, RZ, RZ, R115 ;  /* 0x000000ffff007224 */ /* 0x002fca00078e0073 */
[----:B------:R1:W-:Y:S02]  /*80d30*/  STL [R1+0x6018], R0 ;  /* 0x0060180001007387 */ /* 0x0003e40000100800 */
[----:B-1----:R-:W-:Y:S02]  /*80d40*/  IMAD.MOV.U32 R0, RZ, RZ, R251 ;  /* 0x000000ffff007224 */ /* 0x002fe400078e00fb */
        /* <DEDUP_REMOVED lines=23> */
[----:B------:R1:W-:Y:S02]  /*80ec0*/  STL [R1+0x5fe8], R0 ;  /* 0x005fe80001007387 */ /* 0x0003e40000100800 */
[----:B-1----:R-:W-:Y:S02]  /*80ed0*/  MOV R0, R243 ;  /* 0x000000f300007202 */ /* 0x002fe40000000f00 */
[----:B------:R-:W2:Y:S04]  /*80ee0*/  LDL.LU.64 R242, [R1+0x8e8] ;  /* 0x0008e80001f27983 */ /* 0x000ea80000300a00 */
        /* <DEDUP_REMOVED lines=37> */
[----:B------:R-:W4:Y:S04]  /*81140*/  LDL.LU.64 R110, [R1+0x868] ;  /* 0x00086800016e7983 */ /* 0x000f280000300a00 */
[----:B------:R-:W4:Y:S01]  /*81150*/  LDL.LU.64 R122, [R1+0x860] ;  /* 0x00086000017a7983 */ /* 0x000f220000300a00 */
[----:B-1----:R-:W-:-:S05]  /*81160*/  IMAD.MOV.U32 R0, RZ, RZ, R119 ;  /* 0x000000ffff007224 */ /* 0x002fca00078e0077 */
        /* <DEDUP_REMOVED lines=9> */
[----:B----4-:R4:W-:Y:S04]  /*81200*/  STL [R1+0x5f84], R8 ;  /* 0x005f840801007387 */ /* 0x0109e80000100800 */
[----:B------:R-:W3:Y:S01]  /*81210*/  LDL.LU.64 R120, [R1+0x828] ;  /* 0x0008280001787983 */ /* 0x000ee20000300a00 */
[----:B-1----:R-:W-:-:S03]  /*81220*/  IMAD.MOV.U32 R0, RZ, RZ, R9 ;  /* 0x000000ffff007224 */ /* 0x002fc600078e0009 */
[----:B------:R-:W-:Y:S04]  /*81230*/  STL [R1+0x5f7c], R248 ;  /* 0x005f7cf801007387 */ /* 0x000fe80000100800 */
[----:B------:R1:W-:Y:S04]  /*81240*/  STL [R1+0x5f78], R0 ;  /* 0x005f780001007387 */ /* 0x0003e80000100800 */
[----:B----4-:R-:W4:Y:S01]  /*81250*/  LDL.LU.64 R8, [R1+0x818] ;  /* 0x0008180001087983 */ /* 0x010f220000300a00 */
[----:B-1----:R-:W-:-:S03]  /*81260*/  IMAD.MOV.U32 R0, RZ, RZ, R249 ;  /* 0x000000ffff007224 */ /* 0x002fc600078e00f9 */
[----:B------:R-:W-:Y:S04]  /*81270*/  STL [R1+0x5f74], R116 ;  /* 0x005f747401007387 */ /* 0x000fe80000100800 */
[----:B------:R1:W-:Y:S04]  /*81280*/  STL [R1+0x5f70], R0 ;  /* 0x005f700001007387 */ /* 0x0003e80000100800 */
[----:B------:R-:W4:Y:S04]  /*81290*/  LDL.LU.64 R248, [R1+0x810] ;  /* 0x0008100001f87983 */ /* 0x000f280000300a00 */
[----:B------:R-:W4:Y:S01]  /*812a0*/  LDL.LU.64 R118, [R1+0x808] ;  /* 0x0008080001767983 */ /* 0x000f220000300a00 */
[----:B-1----:R-:W-:-:S05]  /*812b0*/  IMAD.MOV.U32 R0, RZ, RZ, R117 ;  /* 0x000000ffff007224 */ /* 0x002fca00078e0075 */
[----:B------:R1:W-:Y:S04]  /*812c0*/  STL [R1+0x5f68], R0 ;  /* 0x005f680001007387 */ /* 0x0003e80000100800 */
[----:B------:R1:W-:Y:S02]  /*812d0*/  STL [R1+0x5f6c], R250 ;  /* 0x005f6cfa01007387 */ /* 0x0003e40000100800 */
[----:B-1----:R-:W-:Y:S02]  /*812e0*/  MOV R0, R251 ;  /* 0x000000fb00007202 */ /* 0x002fe40000000f00 */
        /* <DEDUP_REMOVED lines=15> */
[----:B-1----:R-:W-:-:S02]  /*813e0*/  MOV R0, R111 ;  /* 0x0000006f00007202 */ /* 0x002fc40000000f00 */
[----:B------:R-:W-:Y:S04]  /*813f0*/  STL [R1+0x5f44], R122 ;  /* 0x005f447a01007387 */ /* 0x000fe80000100800 */
[----:B------:R1:W-:Y:S04]  /*81400*/  STL [R1+0x5f40], R0 ;  /* 0x005f400001007387 */ /* 0x0003e80000100800 */
[----:B------:R-:W4:Y:S01]  /*81410*/  LDL.LU.64 R110, [R1+0x5f0] ;  /* 0x0005f000016e7983 */ /* 0x000f220000300a00 */
[----:B-1----:R-:W-:-:S03]  /*81420*/  IMAD.MOV.U32 R0, RZ, RZ, R123 ;  /* 0x000000ffff007224 */ /* 0x002fc600078e007b */
[----:B--2---:R-:W-:Y:S04]  /*81430*/  STL [R1+0x5f3c], R242 ;  /* 0x005f3cf201007387 */ /* 0x004fe80000100800 */
[----:B------:R1:W-:Y:S02]  /*81440*/  STL [R1+0x5f38], R0 ;  /* 0x005f380001007387 */ /* 0x0003e40000100800 */
[----:B-1----:R-:W-:Y:S02]  /*81450*/  IMAD.MOV.U32 R0, RZ, RZ, R243 ;  /* 0x000000ffff007224 */ /* 0x002fe400078e00f3 */
[----:B------:R-:W2:Y:S04]  /*81460*/  LDL.LU.64 R242, [R1+0x5e8] ;  /* 0x0005e80001f27983 */ /* 0x000ea80000300a00 */
[----:B------:R1:W-:Y:S04]  /*81470*/  STL [R1+0x5f30], R0 ;  /* 0x005f300001007387 */ /* 0x0003e80000100800 */
[----:B---3--:R3:W-:Y:S01]  /*81480*/  STL [R1+0x5f34], R6 ;  /* 0x005f340601007387 */ /* 0x0087e20000100800 */
[----:B-1----:R-:W-:-:S03]  /*81490*/  IMAD.MOV.U32 R0, RZ, RZ, R7 ;  /* 0x000000ffff007224 */ /* 0x002fc600078e0007 */
[----:B------:R-:W-:Y:S04]  /*814a0*/  STL [R1+0x5f2c], R120 ;  /* 0x005f2c7801007387 */ /* 0x000fe80000100800 */
[----:B------:R1:W-:Y:S04]  /*814b0*/  STL [R1+0x5f28], R0 ;  /* 0x005f280001007387 */ /* 0x0003e80000100800 */
[----:B---3--:R-:W3:Y:S01]  /*814c0*/  LDL.LU.64 R6, [R1+0x5e0] ;  /* 0x0005e00001067983 */ /* 0x008ee20000300a00 */
[----:B-1----:R-:W-:-:S03]  /*814d0*/  MOV R0, R121 ;  /* 0x0000007900007202 */ /* 0x002fc60000000f00 */
[----:B----4-:R-:W-:Y:S04]  /*814e0*/  STL [R1+0x5f24], R8 ;  /* 0x005f240801007387 */ /* 0x010fe80000100800 */
        /* <DEDUP_REMOVED lines=11> */
[----:B------:R1:W-:Y:S02]  /*815a0*/  STL [R1+0x5f08], R0 ;  /* 0x005f080001007387 */ /* 0x0003e40000100800 */
[----:B-1----:R-:W-:Y:S02]  /*815b0*/  MOV R0, R251 ;  /* 0x000000fb00007202 */ /* 0x002fe40000000f00 */
[----:B------:R-:W4:Y:S04]  /*815c0*/  LDL.LU.64 R250, [R1+0x5c0] ;  /* 0x0005c00001fa7983 */ /* 0x000f280000300a00 */
[----:B------:R1:W-:Y:S04]  /*815d0*/  STL [R1+0x5f00], R0 ;  /* 0x005f000001007387 */ /* 0x0003e80000100800 */
[----:B------:R-:W-:Y:S01]  /*815e0*/  STL [R1+0x5f04], R116 ;  /* 0x005f047401007387 */ /* 0x000fe20000100800 */
[----:B-1----:R-:W-:-:S03]  /*815f0*/  IMAD.MOV.U32 R0, RZ, RZ, R117 ;  /* 0x000000ffff007224 */ /* 0x002fc600078e0075 */
[----:B------:R-:W-:Y:S04]  /*81600*/  STL [R1+0x5efc], R114 ;  /* 0x005efc7201007387 */ /* 0x000fe80000100800 */
[----:B------:R1:W-:Y:S04]  /*81610*/  STL [R1+0x5ef8], R0 ;  /* 0x005ef80001007387 */ /* 0x0003e80000100800 */
[----:B------:R-:W4:Y:S04]  /*81620*/  LDL.LU.64 R130, [R1+0x5b8] ;  /* 0x0005b80001827983 */ /* 0x000f280000300a00 */
[----:B------:R-:W4:Y:S01]  /*81630*/  LDL.LU.64 R128, [R1+0x5b0] ;  /* 0x0005b00001807983 */ /* 0x000f220000300a00 */
[----:B-1----:R-:W-:-:S05]  /*81640*/  IMAD.MOV.U32 R0, RZ, RZ, R115 ;  /* 0x000000ffff007224 */ /* 0x002fca00078e0073 */
[----:B------:R1:W-:Y:S04]  /*81650*/  STL [R1+0x5ef0], R0 ;  /* 0x005ef00001007387 */ /* 0x0003e80000100800 */
[----:B------:R-:W-:Y:S04]  /*81660*/  STL [R1+0x5ef4], R112 ;  /* 0x005ef47001007387 */ /* 0x000fe80000100800 */
[----:B------:R-:W4:Y:S01]  /*81670*/  LDL.LU.64 R126, [R1+0x5a8] ;  /* 0x0005a800017e7983 */ /* 0x000f220000300a00 */
[----:B-1----:R-:W-:-:S03]  /*81680*/  IMAD.MOV.U32 R0, RZ, RZ, R113 ;  /* 0x000000ffff007224 */ /* 0x002fc600078e0071 */
[----:B------:R-:W4:Y:S04]  /*81690*/  LDL.LU.64 R124, [R1+0x598] ;  /* 0x00059800017c7983 */ /* 0x000f280000300a00 */
[----:B------:R1:W-:Y:S04]  /*816a0*/  STL [R1+0x5ee8], R0 ;  /* 0x005ee80001007387 */ /* 0x0003e80000100800 */
[----:B------:R-:W-:Y:S04]  /*816b0*/  STL [R1+0x5eec], R110 ;  /* 0x005eec6e01007387 */ /* 0x000fe80000100800 */
[----:B------:R-:W4:Y:S01]  /*816c0*/  LDL.LU.64 R122, [R1+0x590] ;  /* 0x00059000017a7983 */ /* 0x000f220000300a00 */
[----:B-1----:R-:W-:-:S03]  /*816d0*/  MOV R0, R111 ;  /* 0x0000006f00007202 */ /* 0x002fc60000000f00 */
[----:B------:R-:W4:Y:S04]  /*816e0*/  LDL.LU.64 R120, [R1+0x588] ;  /* 0x0005880001787983 */ /* 0x000f280000300a00 */
[----:B------:R1:W-:Y:S04]  /*816f0*/  STL [R1+0x5ee0], R0 ;  /* 0x005ee00001007387 */ /* 0x0003e80000100800 */
[----:B--2---:R-:W-:Y:S04]  /*81700*/  STL [R1+0x5ee4], R242 ;  /* 0x005ee4f201007387 */ /* 0x004fe80000100800 */
[----:B------:R-:W2:Y:S01]  /*81710*/  LDL.LU.64 R118, [R1+0x580] ;  /* 0x0005800001767983 */ /* 0x000ea20000300a00 */
[----:B-1----:R-:W-:-:S03]  /*81720*/  IMAD.MOV.U32 R0, RZ, RZ, R243 ;  /* 0x000000ffff007224 */ /* 0x002fc600078e00f3 */
[----:B------:R-:W2:Y:S04]  /*81730*/  LDL.LU.64 R116, [R1+0x578] ;  /* 0x0005780001747983 */ /* 0x000ea80000300a00 */
[----:B------:R1:W-:Y:S04]  /*81740*/  STL [R1+0x5ed8], R0 ;  /* 0x005ed80001007387 */ /* 0x0003e80000100800 */
[----:B---3--:R-:W-:Y:S04]  /*81750*/  STL [R1+0x5edc], R6 ;  /* 0x005edc0601007387 */ /* 0x008fe80000100800 */
[----:B------:R-:W3:Y:S01]  /*81760*/  LDL.LU.64 R114, [R1+0x570] ;  /* 0x0005700001727983 */ /* 0x000ee20000300a00 */
[----:B-1----:R-:W-:-:S03]  /*81770*/  IMAD.MOV.U32 R0, RZ, RZ, R7 ;  /* 0x000000ffff007224 */ /* 0x002fc600078e0007 */
[----:B------:R-:W3:Y:S04]  /*81780*/  LDL.LU.64 R112, [R1+0x568] ;  /* 0x0005680001707983 */ /* 0x000ee80000300a00 */
[----:B------:R1:W-:Y:S04]  /*81790*/  STL [R1+0x5ed0], R0 ;  /* 0x005ed00001007387 */ /* 0x0003e80000100800 */
[----:B----4-:R-:W-:Y:S04]  /*817a0*/  STL [R1+0x5ed4], R8 ;  /* 0x005ed40801007387 */ /* 0x010fe80000100800 */
[----:B------:R-:W4:Y:S01]  /*817b0*/  LDL.LU.64 R110, [R1+0x560] ;  /* 0x00056000016e7983 */ /* 0x000f220000300a00 */
[----:B-1----:R-:W-:-:S03]  /*817c0*/  IMAD.MOV.U32 R0, RZ, RZ, R9 ;  /* 0x000000ffff007224 */ /* 0x002fc600078e0009 */
[----:B------:R-:W4:Y:S04]  /*817d0*/  LDL.LU.64 R242, [R1+0x198] ;  /* 0x0001980001f27983 */ /* 0x000f280000300a00 */
[----:B------:R1:W-:Y:S04]  /*817e0*/  STL [R1+0x5ec8], R0 ;  /* 0x005ec80001007387 */ /* 0x0003e80000100800 */
[----:B------:R1:W-:Y:S04]  /*817f0*/  STL [R1+0x5ecc], R248 ;  /* 0x005eccf801007387 */ /* 0x0003e80000100800 */
[----:B------:R-:W4:Y:S01]  /*81800*/  LDL.LU.64 R6, [R1+0x190] ;  /* 0x0001900001067983 */ /* 0x000f220000300a00 */
[----:B-1----:R-:W-:-:S03]  /*81810*/  MOV R0, R249 ;  /* 0x000000f900007202 */ /* 0x002fc60000000f00 */
[----:B------:R-:W4:Y:S04]  /*81820*/  LDL.LU.64 R8, [R1+0x180] ;  /* 0x0001800001087983 */ /* 0x000f280000300a00 */
[----:B------:R1:W-:Y:S04]  /*81830*/  STL [R1+0x5ec0], R0 ;  /* 0x005ec00001007387 */ /* 0x0003e80000100800 */
[----:B------:R1:W-:Y:S04]  /*81840*/  STL [R1+0x5ec4], R250 ;  /* 0x005ec4fa01007387 */ /* 0x0003e80000100800 */
[----:B------:R-:W4:Y:S01]  /*81850*/  LDL.LU.64 R248, [R1+0x178] ;  /* 0x0001780001f87983 */ /* 0x000f220000300a00 */
[----:B-1----:R-:W-:-:S03]  /*81860*/  IMAD.MOV.U32 R0, RZ, RZ, R251 ;  /* 0x000000ffff007224 */ /* 0x002fc600078e00fb */
[----:B------:R-:W4:Y:S04]  /*81870*/  LDL.LU.64 R250, [R1+0x170] ;  /* 0x0001700001fa7983 */ /* 0x000f280000300a00 */
[----:B------:R1:W-:Y:S02]  /*81880*/  STL [R1+0x5eb8], R0 ;  /* 0x005eb80001007387 */ /* 0x0003e40000100800 */
[----:B-1----:R-:W-:Y:S02]  /*81890*/  IMAD.MOV.U32 R0, RZ, RZ, R131 ;  /* 0x000000ffff007224 */ /* 0x002fe400078e0083 */
[----:B------:R-:W-:Y:S04]  /*818a0*/  STL [R1+0x5ebc], R130 ;  /* 0x005ebc8201007387 */ /* 0x000fe80000100800 */
[----:B------:R-:W-:Y:S04]  /*818b0*/  STL [R1+0x5eb4], R128 ;  /* 0x005eb48001007387 */ /* 0x000fe80000100800 */
[----:B------:R1:W-:Y:S02]  /*818c0*/  STL [R1+0x5eb0], R0 ;  /* 0x005eb00001007387 */ /* 0x0003e40000100800 */
[----:B-1----:R-:W-:-:S02]  /*818d0*/  IMAD.MOV.U32 R0, RZ, RZ, R129 ;  /* 0x000000ffff007224 */ /* 0x002fc400078e0081 */
        /* <DEDUP_REMOVED lines=10> */
[----:B------:R1:W-:Y:S02]  /*81980*/  STL [R1+0x5e90], R0 ;  /* 0x005e900001007387 */ /* 0x0003e40000100800 */
[----:B-1----:R-:W-:Y:S02]  /*81990*/  IMAD.MOV.U32 R0, RZ, RZ, R121 ;  /* 0x000000ffff007224 */ /* 0x002fe400078e0079 */
[----:B--2---:R-:W-:Y:S04]  /*819a0*/  STL [R1+0x5e8c], R118 ;  /* 0x005e8c7601007387 */ /* 0x004fe80000100800 */
[----:B------:R1:W-:Y:S04]  /*819b0*/  STL [R1+0x5e88], R0 ;  /* 0x005e880001007387 */ /* 0x0003e80000100800 */
[----:B------:R-:W-:Y:S01]  /*819c0*/  STL [R1+0x5e84], R116 ;  /* 0x005e847401007387 */ /* 0x000fe20000100800 */
[----:B-1----:R-:W-:-:S05]  /*819d0*/  MOV R0, R119 ;  /* 0x0000007700007202 */ /* 0x002fca0000000f00 */
[----:B------:R1:W-:Y:S04]  /*819e0*/  STL [R1+0x5e80], R0 ;  /* 0x005e800001007387 */ /* 0x0003e80000100800 */
[----:B---3--:R-:W-:Y:S01]  /*819f0*/  STL [R1+0x5e7c], R114 ;  /* 0x005e7c7201007387 */ /* 0x008fe20000100800 */
[----:B-1----:R-:W-:-:S05]  /*81a00*/  IMAD.MOV.U32 R0, RZ, RZ, R117 ;  /* 0x000000ffff007224 */ /* 0x002fca00078e0075 */
[----:B------:R1:W-:Y:S04]  /*81a10*/  STL [R1+0x5e78], R0 ;  /* 0x005e780001007387 */ /* 0x0003e80000100800 */
[----:B------:R-:W-:Y:S01]  /*81a20*/  STL [R1+0x5e74], R112 ;  /* 0x005e747001007387 */ /* 0x000fe20000100800 */
[----:B-1----:R-:W-:-:S05]  /*81a30*/  IMAD.MOV.U32 R0, RZ, RZ, R115 ;  /* 0x000000ffff007224 */ /* 0x002fca00078e0073 */
[----:B------:R1:W-:Y:S02]  /*81a40*/  STL [R1+0x5e70], R0 ;  /* 0x005e700001007387 */ /* 0x0003e40000100800 */
[----:B-1----:R-:W-:Y:S02]  /*81a50*/  IMAD.MOV.U32 R0, RZ, RZ, R113 ;  /* 0x000000ffff007224 */ /* 0x002fe400078e0071 */
[----:B----4-:R-:W-:Y:S04]  /*81a60*/  STL [R1+0x5e6c], R110 ;  /* 0x005e6c6e01007387 */ /* 0x010fe80000100800 */
        /* <DEDUP_REMOVED lines=14> */
[----:B-1----:R-:W-:-:S05]  /*81b50*/  MOV R0, R249 ;  /* 0x000000f900007202 */ /* 0x002fca0000000f00 */
[----:B------:R1:W-:Y:S04]  /*81b60*/  STL [R1+0x5e40], R0 ;  /* 0x005e400001007387 */ /* 0x0003e80000100800 */
[----:B------:R-:W-:Y:S01]  /*81b70*/  STL [R1+0x5e3c], R108 ;  /* 0x005e3c6c01007387 */ /* 0x000fe20000100800 */
[----:B-1----:R-:W-:-:S05]  /*81b80*/  IMAD.MOV.U32 R0, RZ, RZ, R251 ;  /* 0x000000ffff007224 */ /* 0x002fca00078e00fb */
        /* <DEDUP_REMOVED lines=9> */
[----:B------:R-:W1:Y:S04]  /*81c20*/  LDL.LU.64 R6, [R1+0x1a88] ;  /* 0x001a880001067983 */ /* 0x000e680000300a00 */
[----:B------:R-:W-:Y:S04]  /*81c30*/  STL [R1+0x5e10], R101 ;  /* 0x005e106501007387 */ /* 0x000fe80000100800 */
[----:B------:R-:W2:Y:S04]  /*81c40*/  LDL.LU.64 R8, [R1+0x1a98] ;  /* 0x001a980001087983 */ /* 0x000ea80000300a00 */
[----:B------:R-:W-:Y:S04]  /*81c50*/  STL [R1+0x5e14], R98 ;  /* 0x005e146201007387 */ /* 0x000fe80000100800 */
[----:B------:R-:W3:Y:S04]  /*81c60*/  LDL.LU.64 R248, [R1+0x1aa8] ;  /* 0x001aa80001f87983 */ /* 0x000ee80000300a00 */
[----:B------:R-:W-:Y:S04]  /*81c70*/  STL [R1+0x5e08], R99 ;  /* 0x005e086301007387 */ /* 0x000fe80000100800 */
[----:B------:R-:W4:Y:S04]  /*81c80*/  LDL.LU.64 R250, [R1+0x1ab0] ;  /* 0x001ab00001fa7983 */ /* 0x000f280000300a00 */
        /* <DEDUP_REMOVED lines=23> */
[----:B------:R-:W-:Y:S01]  /*81e00*/  STL [R1+0x5d88], R75 ;  /* 0x005d884b01007387 */ /* 0x000fe20000100800 */
[----:B-1----:R-:W-:-:S03]  /*81e10*/  IMAD.MOV.U32 R0, RZ, RZ, R7 ;  /* 0x000000ffff007224 */ /* 0x002fc600078e0007 */
[----:B------:R-:W-:Y:S04]  /*81e20*/  STL [R1+0x5d90], R6 ;  /* 0x005d900601007387 */ /* 0x000fe80000100800 */
[----:B--2---:R-:W-:Y:S04]  /*81e30*/  STL [R1+0x5d98], R8 ;  /* 0x005d980801007387 */ /* 0x004fe80000100800 */
[----:B------:R1:W-:Y:S04]  /*81e40*/  STL [R1+0x5d8c], R0 ;  /* 0x005d8c0001007387 */ /* 0x0003e80000100800 */
[----:B---3--:R-:W-:Y:S01]  /*81e50*/  STL [R1+0x5da0], R248 ;  /* 0x005da0f801007387 */ /* 0x008fe20000100800 */
[----:B-1----:R-:W-:-:S05]  /*81e60*/  IMAD.MOV.U32 R0, RZ, RZ, R9 ;  /* 0x000000ffff007224 */ /* 0x002fca00078e0009 */
[----:B------:R1:W-:Y:S04]  /*81e70*/  STL [R1+0x5d94], R0 ;  /* 0x005d940001007387 */ /* 0x0003e80000100800 */
[----:B----4-:R-:W-:Y:S01]  /*81e80*/  STL [R1+0x5da8], R250 ;  /* 0x005da8fa01007387 */ /* 0x010fe20000100800 */
        /* <DEDUP_REMOVED lines=36> */
[----:B------:R-:W2:Y:S04]  /*820d0*/  LDL.LU.64 R6, [R1+0x1e50] ;  /* 0x001e500001067983 */ /* 0x000ea80000300a00 */
        /* <DEDUP_REMOVED lines=30> */
[----:B--2---:R-:W-:Y:S01]  /*822c0*/  STL [R1+0x5c90], R6 ;  /* 0x005c900601007387 */ /* 0x004fe20000100800 */
[----:B-1----:R-:W-:-:S03]  /*822d0*/  IMAD.MOV.U32 R0, RZ, RZ, R7 ;  /* 0x000000ffff007224 */ /* 0x002fc600078e0007 */
[----:B------:R-:W2:Y:S04]  /*822e0*/  LDL.LU.64 R112, [R1+0x1a48] ;  /* 0x001a480001707983 */ /* 0x000ea80000300a00 */
[----:B------:R1:W-:Y:S04]  /*822f0*/  STL [R1+0x5c8c], R0 ;  /* 0x005c8c0001007387 */ /* 0x0003e80000100800 */
[----:B---3--:R-:W-:Y:S04]  /*82300*/  STL [R1+0x5c98], R8 ;  /* 0x005c980801007387 */ /* 0x008fe80000100800 */
[----:B------:R-:W3:Y:S01]  /*82310*/  LDL.LU.64 R110, [R1+0x1a50] ;  /* 0x001a5000016e7983 */ /* 0x000ee20000300a00 */
[----:B-1----:R-:W-:-:S05]  /*82320*/  IMAD.MOV.U32 R0, RZ, RZ, R9 ;  /* 0x000000ffff007224 */ /* 0x002fca00078e0009 */
[----:B------:R1:W-:Y:S04]  /*82330*/  STL [R1+0x5c94], R0 ;  /* 0x005c940001007387 */ /* 0x0003e80000100800 */
[----:B----4-:R-:W-:Y:S04]  /*82340*/  STL [R1+0x5ca0], R248 ;  /* 0x005ca0f801007387 */ /* 0x010fe80000100800 */
[----:B------:R-:W4:Y:S01]  /*82350*/  LDL.LU.64 R242, [R1+0x1a58] ;  /* 0x001a580001f27983 */ /* 0x000f220000300a00 */
[----:B-1----:R-:W-:-:S05]  /*82360*/  MOV R0, R249 ;  /* 0x000000f900007202 */ /* 0x002fca0000000f00 */
[----:B------:R1:W-:Y:S04]  /*82370*/  STL [R1+0x5c9c], R0 ;  /* 0x005c9c0001007387 */ /* 0x0003e80000100800 */
[----:B------:R1:W-:Y:S04]  /*82380*/  STL [R1+0x5ca8], R250 ;  /* 0x005ca8fa01007387 */ /* 0x0003e80000100800 */
[----:B------:R-:W4:Y:S01]  /*82390*/  LDL.LU.64 R6, [R1+0x1a60] ;  /* 0x001a600001067983 */ /* 0x000f220000300a00 */
[----:B-1----:R-:W-:-:S05]  /*823a0*/  IMAD.MOV.U32 R0, RZ, RZ, R251 ;  /* 0x000000ffff007224 */ /* 0x002fca00078e00fb */
[----:B------:R1:W-:Y:S04]  /*823b0*/  STL [R1+0x5ca4], R0 ;  /* 0x005ca40001007387 */ /* 0x0003e80000100800 */
        /* <DEDUP_REMOVED lines=11> */
[----:B------:R-:W4:Y:S01]  /*82470*/  LDL.LU.64 R250, [R1+0x1a80] ;  /* 0x001a800001fa7983 */ /* 0x000f220000300a00 */
[----:B-1----:R-:W-:-:S03]  /*82480*/  IMAD.MOV.U32 R0, RZ, RZ, R117 ;  /* 0x000000ffff007224 */ /* 0x002fc600078e0075 */
[----:B------:R1:W-:Y:S04]  /*82490*/  STL [R1+0x4294], R116 ;  /* 0x0042947401007387 */ /* 0x0003e80000100800 */
[----:B-1----:R-:W4:Y:S04]  /*824a0*/  LDL.LU.64 R116, [R1+0x1a90] ;  /* 0x001a900001747983 */ /* 0x002f280000300a00 */
        /* <DEDUP_REMOVED lines=3131> */
[----:B-1----:R-:W-:-:S05]  /*8e860*/  IMAD.MOV.U32 R0, RZ, RZ, R121 ;  /* 0x000000ffff007224 */ /* 0x002fca00078e0079 */
        /* <DEDUP_REMOVED lines=15> */
[----:B-1----:R-:W-:-:S03]  /*8e960*/  MOV R0, R7 ;  /* 0x0000000700007202 */ /* 0x002fc60000000f00 */
[----:B------:R-:W-:Y:S04]  /*8e970*/  STL [R1+0x5b34], R8 ;  /* 0x005b340801007387 */ /* 0x000fe80000100800 */
[----:B------:R1:W-:Y:S04]  /*8e980*/  STL [R1+0x5b28], R0 ;  /* 0x005b280001007387 */ /* 0x0003e80000100800 */
[----:B------:R-:W4:Y:S01]  /*8e990*/  LDL.LU.64 R6, [R1+0x31e0] ;  /* 0x0031e00001067983 */ /* 0x000f220000300a00 */
[----:B-1----:R-:W-:-:S03]  /*8e9a0*/  IMAD.MOV.U32 R0, RZ, RZ, R9 ;  /* 0x000000ffff007224 */ /* 0x002fc600078e0009 */
[----:B------:R-:W4:Y:S04]  /*8e9b0*/  LDL.LU.64 R8, [R1+0x31e8] ;  /* 0x0031e80001087983 */ /* 0x000f280000300a00 */
[----:B------:R1:W-:Y:S02]  /*8e9c0*/  STL [R1+0x5b30], R0 ;  /* 0x005b300001007387 */ /* 0x0003e40000100800 */
[----:B-1----:R-:W-:Y:S02]  /*8e9d0*/  IMAD.MOV.U32 R0, RZ, RZ, R249 ;  /* 0x000000ffff007224 */ /* 0x002fe400078e00f9 */
[----:B------:R1:W-:Y:S04]  /*8e9e0*/  STL [R1+0x5b3c], R248 ;  /* 0x005b3cf801007387 */ /* 0x0003e80000100800 */
[----:B------:R-:W-:Y:S04]  /*8e9f0*/  STL [R1+0x5b44], R118 ;  /* 0x005b447601007387 */ /* 0x000fe80000100800 */
[----:B------:R1:W-:Y:S04]  /*8ea00*/  STL [R1+0x5b38], R0 ;  /* 0x005b380001007387 */ /* 0x0003e80000100800 */
[----:B-1----:R-:W4:Y:S01]  /*8ea10*/  LDL.LU.64 R248, [R1+0x31f0] ;  /* 0x0031f00001f87983 */ /* 0x002f220000300a00 */
[----:B------:R-:W-:-:S03]  /*8ea20*/  MOV R0, R119 ;  /* 0x0000007700007202 */ /* 0x000fc60000000f00 */
        /* <DEDUP_REMOVED lines=22> */
[----:B-1----:R-:W-:-:S03]  /*8eb90*/  MOV R0, R111 ;  /* 0x0000006f00007202 */ /* 0x002fc60000000f00 */
[----:B------:R-:W-:Y:S04]  /*8eba0*/  STL [R1+0x5b7c], R120 ;  /* 0x005b7c7801007387 */ /* 0x000fe80000100800 */
[----:B------:R1:W-:Y:S04]  /*8ebb0*/  STL [R1+0x5b70], R0 ;  /* 0x005b700001007387 */ /* 0x0003e80000100800 */
[----:B---3--:R-:W3:Y:S01]  /*8ebc0*/  LDL.LU.64 R110, [R1+0x3220] ;  /* 0x00322000016e7983 */ /* 0x008ee20000300a00 */
[----:B-1----:R-:W-:-:S03]  /*8ebd0*/  IMAD.MOV.U32 R0, RZ, RZ, R121 ;  /* 0x000000ffff007224 */ /* 0x002fc600078e0079 */
[----:B----4-:R-:W-:Y:S04]  /*8ebe0*/  STL [R1+0x5b84], R242 ;  /* 0x005b84f201007387 */ /* 0x010fe80000100800 */
        /* <DEDUP_REMOVED lines=16> */
[----:B------:R-:W-:Y:S01]  /*8ecf0*/  STL [R1+0x5ba4], R118 ;  /* 0x005ba47601007387 */ /* 0x000fe20000100800 */
[----:B-1----:R-:W-:-:S03]  /*8ed00*/  MOV R0, R119 ;  /* 0x0000007700007202 */ /* 0x002fc60000000f00 */
        /* <DEDUP_REMOVED lines=10> */
[----:B------:R1:W-:Y:S04]  /*8edb0*/  STL [R1+0x5bb0], R0 ;  /* 0x005bb00001007387 */ /* 0x0003e80000100800 */
[----:B------:R-:W4:Y:S04]  /*8edc0*/  LDL.LU.64 R122, [R1+0x3260] ;  /* 0x00326000017a7983 */ /* 0x000f280000300a00 */
[----:B------:R-:W4:Y:S01]  /*8edd0*/  LDL.LU.64 R120, [R1+0x3268] ;  /* 0x0032680001787983 */ /* 0x000f220000300a00 */
[----:B-1----:R-:W-:-:S05]  /*8ede0*/  MOV R0, R115 ;  /* 0x0000007300007202 */ /* 0x002fca0000000f00 */
[----:B------:R1:W-:Y:S04]  /*8edf0*/  STL [R1+0x5bb8], R0 ;  /* 0x005bb80001007387 */ /* 0x0003e80000100800 */
[----:B--2---:R-:W-:Y:S04]  /*8ee00*/  STL [R1+0x5bc4], R112 ;  /* 0x005bc47001007387 */ /* 0x004fe80000100800 */
[----:B------:R-:W2:Y:S01]  /*8ee10*/  LDL.LU.64 R118, [R1+0x3270] ;  /* 0x0032700001767983 */ /* 0x000ea20000300a00 */
[----:B-1----:R-:W-:-:S03]  /*8ee20*/  IMAD.MOV.U32 R0, RZ, RZ, R113 ;  /* 0x000000ffff007224 */ /* 0x002fc600078e0071 */
[----:B------:R-:W2:Y:S04]  /*8ee30*/  LDL.LU.64 R116, [R1+0x3278] ;  /* 0x0032780001747983 */ /* 0x000ea80000300a00 */
[----:B------:R1:W-:Y:S04]  /*8ee40*/  STL [R1+0x5bc0], R0 ;  /* 0x005bc00001007387 */ /* 0x0003e80000100800 */
[----:B---3--:R3:W-:Y:S04]  /*8ee50*/  STL [R1+0x5bcc], R110 ;  /* 0x005bcc6e01007387 */ /* 0x0087e80000100800 */
[----:B------:R-:W2:Y:S01]  /*8ee60*/  LDL.LU.64 R114, [R1+0x3280] ;  /* 0x0032800001727983 */ /* 0x000ea20000300a00 */
[----:B-1----:R-:W-:-:S03]  /*8ee70*/  IMAD.MOV.U32 R0, RZ, RZ, R111 ;  /* 0x000000ffff007224 */ /* 0x002fc600078e006f */
[----:B------:R-:W2:Y:S04]  /*8ee80*/  LDL.LU.64 R112, [R1+0x3288] ;  /* 0x0032880001707983 */ /* 0x000ea80000300a00 */
[----:B------:R1:W-:Y:S04]  /*8ee90*/  STL [R1+0x5bc8], R0 ;  /* 0x005bc80001007387 */ /* 0x0003e80000100800 */
[----:B----4-:R4:W-:Y:S04]  /*8eea0*/  STL [R1+0x5bd4], R242 ;  /* 0x005bd4f201007387 */ /* 0x0109e80000100800 */
[----:B---3--:R-:W3:Y:S01]  /*8eeb0*/  LDL.LU.64 R110, [R1+0x3298] ;  /* 0x00329800016e7983 */ /* 0x008ee20000300a00 */
[----:B-1----:R-:W-:-:S03]  /*8eec0*/  MOV R0, R243 ;  /* 0x000000f300007202 */ /* 0x002fc60000000f00 */
[----:B----4-:R-:W4:Y:S04]  /*8eed0*/  LDL.LU.64 R242, [R1+0x32a0] ;  /* 0x0032a00001f27983 */ /* 0x010f280000300a00 */
        /* <DEDUP_REMOVED lines=16> */
[----:B------:R1:W-:Y:S02]  /*8efe0*/  STL [R1+0x5bf0], R0 ;  /* 0x005bf00001007387 */ /* 0x0003e40000100800 */
[----:B-1----:R-:W-:Y:S02]  /*8eff0*/  IMAD.MOV.U32 R0, RZ, RZ, R251 ;  /* 0x000000ffff007224 */ /* 0x002fe400078e00fb */
[----:B------:R-:W-:Y:S04]  /*8f000*/  STL [R1+0x5c04], R124 ;  /* 0x005c047c01007387 */ /* 0x000fe80000100800 */
[----:B------:R1:W-:Y:S04]  /*8f010*/  STL [R1+0x5bf8], R0 ;  /* 0x005bf80001007387 */ /* 0x0003e80000100800 */
[----:B------:R-:W4:Y:S01]  /*8f020*/  LDL.LU.64 R250, [R1+0x32b8] ;  /* 0x0032b80001fa7983 */ /* 0x000f220000300a00 */
[----:B-1----:R-:W-:-:S03]  /*8f030*/  MOV R0, R125 ;  /* 0x0000007d00007202 */ /* 0x002fc60000000f00 */
[----:B------:R-:W-:Y:S04]  /*8f040*/  STL [R1+0x5c0c], R122 ;  /* 0x005c0c7a01007387 */ /* 0x000fe80000100800 */
        /* <DEDUP_REMOVED lines=16> */
[----:B-1----:R-:W-:Y:S02]  /*8f150*/  MOV R0, R113 ;  /* 0x0000007100007202 */ /* 0x002fe40000000f00 */
[----:B---3--:R-:W-:Y:S04]  /*8f160*/  STL [R1+0x5c3c], R110 ;  /* 0x005c3c6e01007387 */ /* 0x008fe80000100800 */
[----:B------:R1:W-:Y:S04]  /*8f170*/  STL [R1+0x5c30], R0 ;  /* 0x005c300001007387 */ /* 0x0003e80000100800 */
[----:B----4-:R-:W-:Y:S01]  /*8f180*/  STL [R1+0x5c44], R242 ;  /* 0x005c44f201007387 */ /* 0x010fe20000100800 */
[----:B-1----:R-:W-:-:S05]  /*8f190*/  IMAD.MOV.U32 R0, RZ, RZ, R111 ;  /* 0x000000ffff007224 */ /* 0x002fca00078e006f */
[----:B------:R-:W-:Y:S04]  /*8f1a0*/  STL [R1+0x5c38], R0 ;  /* 0x005c380001007387 */ /* 0x000fe80000100800 */
[----:B------:R1:W-:Y:S02]  /*8f1b0*/  STL [R1+0x5c4c], R2 ;  /* 0x005c4c0201007387 */ /* 0x0003e40000100800 */
[----:B-1----:R-:W1:Y:S01]  /*8f1c0*/  S2R R2, SR_TID.X ;  /* 0x0000000000027919 */ /* 0x002e620000002100 */
[----:B------:R-:W-:-:S05]  /*8f1d0*/  IMAD.MOV.U32 R0, RZ, RZ, R243 ;  /* 0x000000ffff007224 */ /* 0x000fca00078e00f3 */
[----:B------:R2:W-:Y:S04]  /*8f1e0*/  STL [R1+0x5c40], R0 ;  /* 0x005c400001007387 */ /* 0x0005e80000100800 */
[----:B------:R-:W-:Y:S01]  /*8f1f0*/  STL [R1+0x5c54], R6 ;  /* 0x005c540601007387 */ /* 0x000fe20000100800 */
[----:B--2---:R-:W-:Y:S01]  /*8f200*/  MOV R0, R3 ;  /* 0x0000000300007202 */ /* 0x004fe20000000f00 */
[----:B------:R-:W-:-:S04]  /*8f210*/  IMAD.MOV.U32 R3, RZ, RZ, R9 ;  /* 0x000000ffff037224 */ /* 0x000fc800078e0009 */
[----:B------:R2:W-:Y:S04]  /*8f220*/  STL [R1+0x5c48], R0 ;  /* 0x005c480001007387 */ /* 0x0005e80000100800 */
[----:B------:R-:W-:Y:S01]  /*8f230*/  STL [R1+0x5c5c], R8 ;  /* 0x005c5c0801007387 */ /* 0x000fe20000100800 */
[----:B--2---:R-:W-:Y:S01]  /*8f240*/  IMAD.MOV.U32 R0, RZ, RZ, R7 ;  /* 0x000000ffff007224 */ /* 0x004fe200078e0007 */
[----:B------:R-:W-:-:S04]  /*8f250*/  MOV R4, R249 ;  /* 0x000000f900047202 */ /* 0x000fc80000000f00 */
[----:B------:R2:W-:Y:S04]  /*8f260*/  STL [R1+0x5c50], R0 ;  /* 0x005c500001007387 */ /* 0x0005e80000100800 */
[----:B------:R3:W-:Y:S01]  /*8f270*/  STL [R1+0x5c58], R3 ;  /* 0x005c580301007387 */ /* 0x0007e20000100800 */
[----:B-1----:R-:W-:-:S03]  /*8f280*/  LOP3.LUT R252, R2, 0x1c, RZ, 0xc0, !PT ;  /* 0x0000001c02fc7812 */ /* 0x002fc600078ec0ff */
[----:B------:R-:W-:Y:S01]  /*8f290*/  STL [R1+0x5c64], R248 ;  /* 0x005c64f801007387 */ /* 0x000fe20000100800 */
[----:B--2---:R-:W-:-:S03]  /*8f2a0*/  LOP3.LUT R0, R2, 0x7, RZ, 0xc0, !PT ;  /* 0x0000000702007812 */ /* 0x004fc600078ec0ff */
[----:B------:R1:W-:Y:S01]  /*8f2b0*/  STL [R1+0x5c60], R4 ;  /* 0x005c600401007387 */ /* 0x0003e20000100800 */
[----:B---3--:R-:W-:Y:S01]  /*8f2c0*/  LOP3.LUT R3, R2, 0x3, RZ, 0xc0, !PT ;  /* 0x0000000302037812 */ /* 0x008fe200078ec0ff */
[----:B------:R-:W-:Y:S02]  /*8f2d0*/  IMAD R0, R0, 0x210, RZ ;  /* 0x0000021000007824 */ /* 0x000fe400078e02ff */
[----:B------:R-:W-:Y:S02]  /*8f2e0*/  IMAD.SHL.U32 R2, R2, 0x2, RZ ;  /* 0x0000000202027824 */ /* 0x000fe400078e00ff */
[----:B------:R-:W-:-:S03]  /*8f2f0*/  IMAD R252, R3, 0x120, R252 ;  /* 0x0000012003fc7824 */ /* 0x000fc600078e02fc */
[----:B------:R-:W-:Y:S01]  /*8f300*/  LOP3.LUT R0, R0, 0x30, R2, 0x78, !PT ;  /* 0x0000003000007812 */ /* 0x000fe200078e7802 */
[----:B-1----:R-:W-:Y:S01]  /*8f310*/  IMAD.MOV.U32 R4, RZ, RZ, R251 ;  /* 0x000000ffff047224 */ /* 0x002fe200078e00fb */
[----:B------:R-:W-:Y:S04]  /*8f320*/  STL [R1+0x5c6c], R250 ;  /* 0x005c6cfa01007387 */ /* 0x000fe80000100800 */
[----:B------:R1:W-:Y:S04]  /*8f330*/  STL [R1+0x5c68], R4 ;  /* 0x005c680401007387 */ /* 0x0003e80000100800 */
[----:B-1----:R-:W2:Y:S04]  /*8f340*/  LDL.LU.64 R4, [R1+0x8090] ;  /* 0x0080900001047983 */ /* 0x002ea80000300a00 */
[----:B------:R-:W3:Y:S04]  /*8f350*/  LDL.LU.64 R2, [R1+0x8088] ;  /* 0x0080880001027983 */ /* 0x000ee80000300a00 */
[----:B--2---:R1:W-:Y:S04]  /*8f360*/  STL.64 [R1+0x3648], R4 ;  /* 0x0036480401007387 */ /* 0x0043e80000100a00 */
[----:B-1----:R-:W2:Y:S04]  /*8f370*/  LDL.LU.64 R4, [R1+0x8080] ;  /* 0x0080800001047983 */ /* 0x002ea80000300a00 */
[----:B---3--:R1:W-:Y:S04]  /*8f380*/  STL.64 [R1+0x3640], R2 ;  /* 0x0036400201007387 */ /* 0x0083e80000100a00 */
[----:B-1----:R-:W3:Y:S04]  /*8f390*/  LDL.LU.64 R2, [R1+0x8078] ;  /* 0x0080780001027983 */ /* 0x002ee80000300a00 */
        /* <DEDUP_REMOVED lines=2028> */
[----:B--2---:R1:W-:Y:S02]  /*97260*/  STL.64 [R1+0x3678], R4 ;  /* 0x0036780401007387 */ /* 0x0043e40000100a00 */
[----:B-1----:R-:W-:Y:S01]  /*97270*/  MOV R4, R246 ;  /* 0x000000f600047202 */ /* 0x002fe20000000f00 */
[----:B------:R-:W-:Y:S01]  /*97280*/  IMAD.MOV.U32 R5, RZ, RZ, R247 ;  /* 0x000000ffff057224 */ /* 0x000fe200078e00f7 */
[----:B---3--:R1:W-:Y:S04]  /*97290*/  STL.64 [R1+0x3670], R2 ;  /* 0x0036700201007387 */ /* 0x0083e80000100a00 */
[----:B------:R2:W-:Y:S01]  /*972a0*/  STL.64 [R1+0x3668], R4 ;  /* 0x0036680401007387 */ /* 0x0005e20000100a00 */
[----:B-1----:R-:W-:Y:S01]  /*972b0*/  IMAD.MOV.U32 R2, RZ, RZ, R244 ;  /* 0x000000ffff027224 */ /* 0x002fe200078e00f4 */
[----:B------:R-:W-:-:S05]  /*972c0*/  MOV R3, R245 ;  /* 0x000000f500037202 */ /* 0x000fca0000000f00 */
[----:B------:R2:W-:Y:S04]  /*972d0*/  STL.64 [R1+0x3660], R2 ;  /* 0x0036600201007387 */ /* 0x0005e80000100a00 */
        /* <DEDUP_REMOVED lines=672> */
[----:B------:R2:W-:Y:S01]  /*99ce0*/  STL [R1+0x1f0], RZ ;  /* 0x0001f0ff01007387 */ /* 0x0005e20000100800 */
[----:B------:R-:W-:-:S02]  /*99cf0*/  USHF.R.S32.HI UR11, URZ, 0x1f, UR5 ;  /* 0x0000001fff0b7899 */ /* 0x000fc40008011405 */
[----:B------:R-:W-:Y:S02]  /*99d00*/  USHF.R.S32.HI UR12, URZ, 0x1f, UR9 ;  /* 0x0000001fff0c7899 */ /* 0x000fe40008011409 */
[----:B------:R-:W-:Y:S01]  /*99d10*/  USHF.R.S32.HI UR13, URZ, 0x1f, UR10 ;  /* 0x0000001fff0d7899 */ /* 0x000fe2000801140a */
[----:B------:R-:W-:Y:S02]  /*99d20*/  CS2R R248, SRZ ;  /* 0x0000000000f87805 */ /* 0x000fe4000001ff00 */
[----:B------:R-:W-:Y:S01]  /*99d30*/  CS2R R250, SRZ ;  /* 0x0000000000fa7805 */ /* 0x000fe2000001ff00 */
[----:B------:R-:W-:Y:S02]  /*99d40*/  ULEA.HI UR11, UR11, UR5, URZ, 0x7 ;  /* 0x000000050b0b7291 */ /* 0x000fe4000f8f38ff */
[----:B------:R-:W-:Y:S02]  /*99d50*/  USHF.L.U32 UR14, UR9, 0x2, URZ ;  /* 0x00000002090e7899 */ /* 0x000fe400080006ff */
[----:B------:R-:W-:-:S02]  /*99d60*/  USHF.L.U64.HI UR5, UR9, 0x2, UR12 ;  /* 0x0000000209057899 */ /* 0x000fc4000801020c */
[----:B------:R-:W-:Y:S01]  /*99d70*/  USHF.L.U32 UR15, UR10, 0x2, URZ ;  /* 0x000000020a0f7899 */ /* 0x000fe200080006ff */
[----:B------:R-:W-:Y:S01]  /*99d80*/  UMOV UR6, URZ ;  /* 0x000000ff00067c82 */ /* 0x000fe20008000000 */
[----:B------:R-:W-:Y:S01]  /*99d90*/  UMOV UR8, 0x1 ;  /* 0x0000000100087882 */ /* 0x000fe20000000000 */
[----:B------:R-:W-:Y:S01]  /*99da0*/  USHF.L.U64.HI UR9, UR10, 0x2, UR13 ;  /* 0x000000020a097899 */ /* 0x000fe2000801020d */
[----:B------:R2:W-:Y:S01]  /*99db0*/  STL [R1+0x1f4], RZ ;  /* 0x0001f4ff01007387 */ /* 0x0005e20000100800 */
[----:B------:R-:W-:-:S03]  /*99dc0*/  USHF.R.S32.HI UR10, URZ, 0x7, UR11 ;  /* 0x00000007ff0a7899 */ /* 0x000fc6000801140b */
[----:B------:R2:W-:Y:S01]  /*99dd0*/  STL [R1+0x1f8], RZ ;  /* 0x0001f8ff01007387 */ /* 0x0005e20000100800 */
[----:B------:R-:W-:-:S03]  /*99de0*/  UMOV UR11, 0xffffffff ;  /* 0xffffffff000b7882 */ /* 0x000fc60000000000 */
        /* <DEDUP_REMOVED lines=344> */
[----:B------:R2:W-:Y:S02]  /*9b370*/  STL [R1+0x176c], RZ ;  /* 0x00176cff01007387 */ /* 0x0005e40000100800 */
.L_x_1:
[----:B------:R-:W3:Y:S01]  /*9b380*/  LDL.LU.64 R20, [R1+0x8a0] ;  /* 0x0008a00001147983 */ /* 0x000ee20000300a00 */
[----:B------:R-:W-:-:S04]  /*9b390*/  DEPBAR.LE SB0, 0x2 ;  /* 0x000080800000791a */ /* 0x000fc80000000000 */
[----:B------:R-:W3:Y:S01]  /*9b3a0*/  LDL.LU.64 R22, [R1+0x8a8] ;  /* 0x0008a80001167983 */ /* 0x000ee20000300a00 */
[----:B------:R-:W-:Y:S01]  /*9b3b0*/  UIADD3 UR11, UPT, UPT, UR11, 0x1, URZ ;  /* 0x000000010b0b7890 */ /* 0x000fe2000fffe0ff */
[----:B--2---:R-:W-:Y:S02]  /*9b3c0*/  LOP3.LUT R2, R252, 0x20, RZ, 0x3c, !PT ;  /* 0x00000020fc027812 */ /* 0x004fe400078e3cff */
[----:B------:R-:W2:Y:S01]  /*9b3d0*/  LDL.LU.64 R16, [R1+0x880] ;  /* 0x0008800001107983 */ /* 0x000ea20000300a00 */
[----:B------:R-:W-:-:S03]  /*9b3e0*/  UISETP.GT.AND UP0, UPT, UR11, 0x1, UPT ;  /* 0x000000010b00788c */ /* 0x000fc6000bf04270 */
[----:B------:R-:W2:Y:S01]  /*9b3f0*/  LDL.LU.64 R18, [R1+0x888] ;  /* 0x0008880001127983 */ /* 0x000ea20000300a00 */
[----:B------:R-:W-:-:S03]  /*9b400*/  USEL UR11, UR11, URZ, !UP0 ;  /* 0x000000ff0b0b7287 */ /* 0x000fc6000c000000 */
[----:B------:R-:W4:Y:S01]  /*9b410*/  LDL.LU.64 R12, [R1+0x870] ;  /* 0x00087000010c7983 */ /* 0x000f220000300a00 */
[----:B------:R-:W-:Y:S02]  /*9b420*/  ULEA UR13, UR11, UR4, 0x12 ;  /* 0x000000040b0d7291 */ /* 0x000fe4000f8e90ff */
[----:B------:R-:W-:Y:S01]  /*9b430*/  ULEA UR12, UR11, UR4, 0xf ;  /* 0x000000040b0c7291 */ /* 0x000fe2000f8e78ff */
[----:B------:R-:W4:Y:S04]  /*9b440*/  LDL.LU.64 R14, [R1+0x878] ;  /* 0x00087800010e7983 */ /* 0x000f280000300a00 */
[----:B------:R-:W4:Y:S04]  /*9b450*/  LDL.LU.64 R8, [R1+0x850] ;  /* 0x0008500001087983 */ /* 0x000f280000300a00 */
[----:B------:R-:W4:Y:S04]  /*9b460*/  LDL.LU.64 R10, [R1+0x858] ;  /* 0x00085800010a7983 */ /* 0x000f280000300a00 */
[----:B------:R-:W4:Y:S04]  /*9b470*/  LDL.LU.64 R4, [R1+0x830] ;  /* 0x0008300001047983 */ /* 0x000f280000300a00 */
[----:B------:R-:W4:Y:S01]  /*9b480*/  LDL.LU.64 R6, [R1+0x838] ;  /* 0x0008380001067983 */ /* 0x000f220000300a00 */
[----:B------:R-:W-:Y:S06]  /*9b490*/  BAR.SYNC.DEFER_BLOCKING 0x0 ;  /* 0x0000000000007b1d */ /* 0x000fec0000010000 */
[----:B-----5:R-:W1:Y:S04]  /*9b4a0*/  LDSM.16.M88.4 R240, [R0+UR13] ;  /* 0x0000000d00f0783b */ /* 0x020e680008000200 */
[----:B------:R-:W1:Y:S04]  /*9b4b0*/  LDSM.16.M88.4 R236, [R0+UR13+0x1000] ;  /* 0x0010000d00ec783b */ /* 0x000e680008000200 */
[----:B------:R-:W1:Y:S04]  /*9b4c0*/  LDSM.16.M88.4 R232, [R0+UR13+0x2000] ;  /* 0x0020000d00e8783b */ /* 0x000e680008000200 */
[----:B------:R-:W1:Y:S04]  /*9b4d0*/  LDSM.16.M88.4 R228, [R0+UR13+0x3000] ;  /* 0x0030000d00e4783b */ /* 0x000e680008000200 */
[----:B------:R-:W1:Y:S04]  /*9b4e0*/  LDSM.16.M88.4 R224, [R0+UR13+0x4000] ;  /* 0x0040000d00e0783b */ /* 0x000e680008000200 */
[----:B------:R-:W1:Y:S04]  /*9b4f0*/  LDSM.16.M88.4 R220, [R0+UR13+0x5000] ;  /* 0x0050000d00dc783b */ /* 0x000e680008000200 */
[----:B------:R-:W-:Y:S04]  /*9b500*/  LDS R244, [R252+UR12+0x80000] ;  /* 0x0800000cfcf47984 */ /* 0x000fe80008000800 */
[----:B------:R-:W-:Y:S04]  /*9b510*/  LDS R246, [R252+UR12+0x80400] ;  /* 0x0804000cfcf67984 */ /* 0x000fe80008000800 */
[----:B------:R-:W-:Y:S04]  /*9b520*/  LDS R245, [R2+UR12+0x80000] ;  /* 0x0800000c02f57984 */ /* 0x000fe80008000800 */
[----:B------:R-:W-:Y:S04]  /*9b530*/  LDS R247, [R2+UR12+0x80400] ;  /* 0x0804000c02f77984 */ /* 0x000fe80008000800 */
[----:B------:R-:W1:Y:S04]  /*9b540*/  LDSM.16.M88.4 R216, [R0+UR13+0x6000] ;  /* 0x0060000d00d8783b */ /* 0x000e680008000200 */
        /* <DEDUP_REMOVED lines=9> */
[----:B-1----:R-:W-:Y:S04]  /*9b5e0*/  STL [R1+0xc5a4], R242 ;  /* 0x00c5a4f201007387 */ /* 0x002fe80000100800 */
[----:B------:R1:W-:Y:S04]  /*9b5f0*/  STL [R1+0xc5a0], R243 ;  /* 0x00c5a0f301007387 */ /* 0x0003e80000100800 */
[----:B------:R-:W-:Y:S04]  /*9b600*/  STL [R1+0xc574], R238 ;  /* 0x00c574ee01007387 */ /* 0x000fe80000100800 */
[----:B------:R1:W-:Y:S04]  /*9b610*/  STL [R1+0xc570], R239 ;  /* 0x00c570ef01007387 */ /* 0x0003e80000100800 */
[----:B------:R-:W-:Y:S04]  /*9b620*/  STL [R1+0xc564], R234 ;  /* 0x00c564ea01007387 */ /* 0x000fe80000100800 */
[----:B------:R-:W-:Y:S04]  /*9b630*/  STL [R1+0xc560], R235 ;  /* 0x00c560eb01007387 */ /* 0x000fe80000100800 */
[----:B------:R1:W-:Y:S04]  /*9b640*/  STL [R1+0xc554], R230 ;  /* 0x00c554e601007387 */ /* 0x0003e80000100800 */
        /* <DEDUP_REMOVED lines=25> */
[----:B------:R-:W1:Y:S04]  /*9b7e0*/  LDSM.16.M88.4 R176, [R0+UR13+0x10000] ;  /* 0x0100000d00b0783b */ /* 0x000e680008000200 */
[----:B------:R-:W1:Y:S04]  /*9b7f0*/  LDSM.16.M88.4 R172, [R0+UR13+0x11000] ;  /* 0x0110000d00ac783b */ /* 0x000e680008000200 */
[----:B------:R-:W1:Y:S04]  /*9b800*/  LDSM.16.M88.4 R168, [R0+UR13+0x12000] ;  /* 0x0120000d00a8783b */ /* 0x000e680008000200 */
[----:B------:R-:W1:Y:S04]  /*9b810*/  LDSM.16.M88.4 R164, [R0+UR13+0x13000] ;  /* 0x0130000d00a4783b */ /* 0x000e680008000200 */
[----:B------:R-:W1:Y:S04]  /*9b820*/  LDSM.16.M88.4 R160, [R0+UR13+0x14000] ;  /* 0x0140000d00a0783b */ /* 0x000e680008000200 */
[----:B------:R-:W1:Y:S04]  /*9b830*/  LDSM.16.M88.4 R156, [R0+UR13+0x15000] ;  /* 0x0150000d009c783b */ /* 0x000e680008000200 */
[----:B------:R-:W1:Y:S04]  /*9b840*/  LDSM.16.M88.4 R152, [R0+UR13+0x16000] ;  /* 0x0160000d0098783b */ /* 0x000e680008000200 */
[----:B------:R-:W1:Y:S01]  /*9b850*/  LDSM.16.M88.4 R148, [R0+UR13+0x17000] ;  /* 0x0170000d0094783b */ /* 0x000e620008000200 */
[C---:B---3--:R-:W-:Y:S03]  /*9b860*/  HMMA.1688.F32.TF32 R20, R244.reuse, R240, R20 ;  /* 0x000000f0f414723c */ /* 0x048fe60000081014 */
[----:B------:R-:W3:Y:S04]  /*9b870*/  LDSM.16.M88.4 R144, [R0+UR13+0x18000] ;  /* 0x0180000d0090783b */ /* 0x000ee80008000200 */
[----:B------:R-:W3:Y:S01]  /*9b880*/  LDSM.16.M88.4 R140, [R0+UR13+0x19000] ;  /* 0x0190000d008c783b */ /* 0x000ee20008000200 */
[C---:B--2---:R-:W-:Y:S03]  /*9b890*/  HMMA.1688.F32.TF32 R16, R244.reuse, R236, R16 ;  /* 0x000000ecf410723c */ /* 0x044fe60000081010 */
[----:B------:R-:W2:Y:S04]  /*9b8a0*/  LDSM.16.M88.4 R136, [R0+UR13+0x1a000] ;  /* 0x01a0000d0088783b */ /* 0x000ea80008000200 */
[----:B------:R-:W2:Y:S01]  /*9b8b0*/  LDSM.16.M88.4 R132, [R0+UR13+0x1b000] ;  /* 0x01b0000d0084783b */ /* 0x000ea20008000200 */
[C---:B----4-:R-:W-:Y:S03]  /*9b8c0*/  HMMA.1688.F32.TF32 R12, R244.reuse, R232, R12 ;  /* 0x000000e8f40c723c */ /* 0x050fe6000008100c */
[----:B------:R-:W4:Y:S04]  /*9b8d0*/  LDSM.16.M88.4 R128, [R0+UR13+0x1c000] ;  /* 0x01c0000d0080783b */ /* 0x000f280008000200 */
[----:B------:R-:W2:Y:S01]  /*9b8e0*/  LDSM.16.M88.4 R124, [R0+UR13+0x1d000] ;  /* 0x01d0000d007c783b */ /* 0x000ea20008000200 */
[----:B------:R-:W-:Y:S03]  /*9b8f0*/  HMMA.1688.F32.TF32 R8, R244, R228, R8 ;  /* 0x000000e4f408723c */ /* 0x000fe60000081008 */
[----:B------:R-:W-:Y:S01]  /*9b900*/  STL.64 [R1+0xf70], R20 ;  /* 0x000f701401007387 */ /* 0x000fe20000100a00 */
[----:B-1----:R-:W-:-:S02]  /*9b910*/  IMAD.MOV.U32 R243, RZ, RZ, R19 ;  /* 0x000000fffff37224 */ /* 0x002fc400078e0013 */
[----:B------:R-:W-:Y:S01]  /*9b920*/  IMAD.MOV.U32 R242, RZ, RZ, R18 ;  /* 0x000000fffff27224 */ /* 0x000fe200078e0012 */
[----:B------:R-:W-:Y:S04]  /*9b930*/  STL.64 [R1+0xf78], R22 ;  /* 0x000f781601007387 */ /* 0x000fe80000100a00 */
[----:B------:R-:W-:Y:S01]  /*9b940*/  STL.64 [R1+0xf60], R16 ;  /* 0x000f601001007387 */ /* 0x000fe20000100a00 */
[----:B------:R-:W-:-:S03]  /*9b950*/  IMAD.MOV.U32 R239, RZ, RZ, R15 ;  /* 0x000000ffffef7224 */ /* 0x000fc600078e000f */
[----:B------:R-:W-:Y:S01]  /*9b960*/  STL [R1+0xc5bc], R243 ;  /* 0x00c5bcf301007387 */ /* 0x000fe20000100800 */
[----:B------:R-:W-:-:S03]  /*9b970*/  MOV R238, R14 ;  /* 0x0000000e00ee7202 */ /* 0x000fc60000000f00 */
[----:B------:R-:W-:Y:S04]  /*9b980*/  STL [R1+0xc5b8], R242 ;  /* 0x00c5b8f201007387 */ /* 0x000fe80000100800 */
[----:B------:R-:W-:Y:S04]  /*9b990*/  STL.64 [R1+0xc808], R240 ;  /* 0x00c808f001007387 */ /* 0x000fe80000100a00 */
[----:B------:R-:W-:Y:S04]  /*9b9a0*/  STL.64 [R1+0xf50], R12 ;  /* 0x000f500c01007387 */ /* 0x000fe80000100a00 */
[----:B------:R-:W2:Y:S04]  /*9b9b0*/  LDL.LU.64 R32, [R1+0x470] ;  /* 0x0004700001207983 */ /* 0x000ea80000300a00 */
[----:B------:R-:W2:Y:S04]  /*9b9c0*/  LDL.LU.64 R34, [R1+0x478] ;  /* 0x0004780001227983 */ /* 0x000ea80000300a00 */
[----:B------:R-:W-:Y:S04]  /*9b9d0*/  STL [R1+0xc5c4], R239 ;  /* 0x00c5c4ef01007387 */ /* 0x000fe80000100800 */
[----:B------:R-:W-:Y:S04]  /*9b9e0*/  STL [R1+0xc5c0], R238 ;  /* 0x00c5c0ee01007387 */ /* 0x000fe80000100800 */
[----:B------:R-:W-:Y:S04]  /*9b9f0*/  STL.64 [R1+0xc810], R236 ;  /* 0x00c810ec01007387 */ /* 0x000fe80000100a00 */
[----:B------:R1:W-:Y:S04]  /*9ba00*/  STL.64 [R1+0xf40], R8 ;  /* 0x000f400801007387 */ /* 0x0003e80000100a00 */
[----:B------:R-:W3:Y:S01]  /*9ba10*/  LDL.LU.64 R28, [R1+0x310] ;  /* 0x00031000011c7983 */ /* 0x000ee20000300a00 */
[----:B------:R-:W-:-:S03]  /*9ba20*/  IMAD.MOV.U32 R230, RZ, RZ, R10 ;  /* 0x000000ffffe67224 */ /* 0x000fc600078e000a */
[----:B------:R-:W3:Y:S01]  /*9ba30*/  LDL.LU.64 R30, [R1+0x318] ;  /* 0x00031800011e7983 */ /* 0x000ee20000300a00 */
[----:B------:R-:W-:-:S03]  /*9ba40*/  MOV R231, R11 ;  /* 0x0000000b00e77202 */ /* 0x000fc60000000f00 */
[----:B------:R-:W4:Y:S04]  /*9ba50*/  LDL.LU.64 R24, [R1+0x140] ;  /* 0x0001400001187983 */ /* 0x000f280000300a00 */
[----:B------:R-:W4:Y:S04]  /*9ba60*/  LDL.LU.64 R26, [R1+0x148] ;  /* 0x00014800011a7983 */ /* 0x000f280000300a00 */
[----:B-1----:R-:W4:Y:S04]  /*9ba70*/  LDL.LU.64 R8, [R1+0x130] ;  /* 0x0001300001087983 */ /* 0x002f280000300a00 */
[----:B------:R-:W4:Y:S01]  /*9ba80*/  LDL.LU.64 R10, [R1+0x138] ;  /* 0x00013800010a7983 */ /* 0x000f220000300a00 */
[----:B------:R-:W-:Y:S03]  /*9ba90*/  HMMA.1688.F32.TF32 R4, R244, R224, R4 ;  /* 0x000000e0f404723c */ /* 0x000fe60000081004 */
[----:B------:R-:W-:Y:S04]  /*9baa0*/  STL [R1+0xc5cc], R231 ;  /* 0x00c5cce701007387 */ /* 0x000fe80000100800 */
[----:B------:R-:W-:Y:S04]  /*9bab0*/  STL [R1+0xc5c8], R230 ;  /* 0x00c5c8e601007387 */ /* 0x000fe80000100800 */
[----:B------:R-:W-:Y:S04]  /*9bac0*/  STL.64 [R1+0xc818], R228 ;  /* 0x00c818e401007387 */ /* 0x000fe80000100a00 */
[----:B------:R-:W1:Y:S04]  /*9bad0*/  LDSM.16.M88.4 R120, [R0+UR13+0x1e000] ;  /* 0x01e0000d0078783b */ /* 0x000e680008000200 */
[----:B------:R1:W-:Y:S04]  /*9bae0*/  STL.64 [R1+0xf30], R4 ;  /* 0x000f300401007387 */ /* 0x0003e80000100a00 */
[----:B------:R-:W4:Y:S04]  /*9baf0*/  LDL.LU.64 R20, [R1+0x30] ;  /* 0x0000300001147983 */ /* 0x000f280000300a00 */
[----:B------:R-:W4:Y:S04]  /*9bb00*/  LDL.LU.64 R22, [R1+0x38] ;  /* 0x0000380001167983 */ /* 0x000f280000300a00 */
[----:B------:R-:W4:Y:S04]  /*9bb10*/  LDL.LU.64 R16, [R1+0x20] ;  /* 0x0000200001107983 */ /* 0x000f280000300a00 */
[----:B------:R-:W4:Y:S01]  /*9bb20*/  LDL.LU.64 R18, [R1+0x28] ;  /* 0x0000280001127983 */ /* 0x000f220000300a00 */
[----:B------:R-:W-:-:S03]  /*9bb30*/  IMAD.MOV.U32 R234, RZ, RZ, R6 ;  /* 0x000000ffffea7224 */ /* 0x000fc600078e0006 */
[----:B------:R-:W4:Y:S01]  /*9bb40*/  LDL.LU.64 R12, [R1+0x10] ;  /* 0x00001000010c7983 */ /* 0x000f220000300a00 */
[----:B------:R-:W-:-:S03]  /*9bb50*/  IMAD.MOV.U32 R235, RZ, RZ, R7 ;  /* 0x000000ffffeb7224 */ /* 0x000fc600078e0007 */
[----:B------:R-:W4:Y:S04]  /*9bb60*/  LDL.LU.64 R14, [R1+0x18] ;  /* 0x00001800010e7983 */ /* 0x000f280000300a00 */
[----:B-1----:R-:W4:Y:S04]  /*9bb70*/  LDL.LU.64 R4, [R1] ;  /* 0x0000000001047983 */ /* 0x002f280000300a00 */
[----:B------:R-:W4:Y:S04]  /*9bb80*/  LDL.LU.64 R6, [R1+0x8] ;  /* 0x0000080001067983 */ /* 0x000f280000300a00 */
        /* <DEDUP_REMOVED lines=23> */
[C---:B--2---:R-:W-:Y:S08]  /*9bd00*/  HMMA.1688.F32.TF32 R32, R244.reuse, R220, R32 ;  /* 0x000000dcf420723c */ /* 0x044ff00000081020 */
[C---:B---3--:R-:W-:Y:S08]  /*9bd10*/  HMMA.1688.F32.TF32 R28, R244.reuse, R216, R28 ;  /* 0x000000d8f41c723c */ /* 0x048ff0000008101c */
[C---:B----4-:R-:W-:Y:S08]  /*9bd20*/  HMMA.1688.F32.TF32 R24, R244.reuse, R212, R24 ;  /* 0x000000d4f418723c */ /* 0x050ff00000081018 */
[----:B------:R-:W-:Y:S01]  /*9bd30*/  HMMA.1688.F32.TF32 R8, R244, R208, R8 ;  /* 0x000000d0f408723c */ /* 0x000fe20000081008 */
[----:B------:R-:W-:Y:S01]  /*9bd40*/  MOV R215, R35 ;  /* 0x0000002300d77202 */ /* 0x000fe20000000f00 */
[----:B------:R-:W-:Y:S01]  /*9bd50*/  IMAD.MOV.U32 R214, RZ, RZ, R34 ;  /* 0x000000ffffd67224 */ /* 0x000fe200078e0022 */
[----:B------:R-:W-:Y:S01]  /*9bd60*/  MOV R218, R32 ;  /* 0x0000002000da7202 */ /* 0x000fe20000000f00 */
[----:B------:R-:W-:-:S02]  /*9bd70*/  IMAD.MOV.U32 R219, RZ, RZ, R33 ;  /* 0x000000ffffdb7224 */ /* 0x000fc400078e0021 */
[----:B------:R2:W-:Y:S04]  /*9bd80*/  STL [R1+0xc544], R215 ;  /* 0x00c544d701007387 */ /* 0x0005e80000100800 */
[----:B------:R3:W-:Y:S04]  /*9bd90*/  STL [R1+0xc540], R214 ;  /* 0x00c540d601007387 */ /* 0x0007e80000100800 */
[----:B------:R4:W-:Y:S04]  /*9bda0*/  STL [R1+0xc53c], R219 ;  /* 0x00c53cdb01007387 */ /* 0x0009e80000100800 */
[----:B------:R1:W-:Y:S01]  /*9bdb0*/  STL [R1+0xc538], R218 ;  /* 0x00c538da01007387 */ /* 0x0003e20000100800 */
[----:B--2---:R-:W-:Y:S01]  /*9bdc0*/  MOV R215, R8 ;  /* 0x0000000800d77202 */ /* 0x004fe20000000f00 */
[----:B---3--:R-:W-:-:S02]  /*9bdd0*/  IMAD.MOV.U32 R214, RZ, RZ, R9 ;  /* 0x000000ffffd67224 */ /* 0x008fc400078e0009 */
[----:B------:R-:W-:Y:S01]  /*9bde0*/  STL.64 [R1+0xf10], R28 ;  /* 0x000f101c01007387 */ /* 0x000fe20000100a00 */
[----:B----4-:R-:W-:-:S03]  /*9bdf0*/  IMAD.MOV.U32 R219, RZ, RZ, R10 ;  /* 0x000000ffffdb7224 */ /* 0x010fc600078e000a */
[----:B------:R-:W-:Y:S01]  /*9be00*/  STL.64 [R1+0xf18], R30 ;  /* 0x000f181e01007387 */ /* 0x000fe20000100a00 */
[----:B-1----:R-:W-:-:S03]  /*9be10*/  MOV R218, R11 ;  /* 0x0000000b00da7202 */ /* 0x002fc60000000f00 */
[----:B------:R-:W-:Y:S04]  /*9be20*/  STL.64 [R1+0xf00], R24 ;  /* 0x000f001801007387 */ /* 0x000fe80000100a00 */
[----:B------:R-:W2:Y:S04]  /*9be30*/  LDL.LU.64 R8, [R1+0x550] ;  /* 0x0005500001087983 */ /* 0x000ea80000300a00 */
[----:B------:R-:W2:Y:S01]  /*9be40*/  LDL.LU.64 R10, [R1+0x558] ;  /* 0x00055800010a7983 */ /* 0x000ea20000300a00 */
[----:B------:R-:W-:-:S15]  /*9be50*/  HMMA.1688.F32.TF32 R16, R244, R200, R16 ;  /* 0x000000c8f410723c */ /* 0x000fde0000081010 */
[----:B------:R-:W-:-:S04]  /*9be60*/  NOP ;  /* 0x0000000000007918 */ /* 0x000fc80000000000 */
[----:B------:R-:W-:Y:S01]  /*9be70*/  IMAD.MOV.U32 R206, RZ, RZ, R18 ;  /* 0x000000ffffce7224 */ /* 0x000fe200078e0012 */
[----:B------:R1:W-:Y:S01]  /*9be80*/  STL.64 [R1+0xed0], R16 ;  /* 0x000ed01001007387 */ /* 0x0003e20000100a00 */
[----:B------:R-:W-:Y:S02]  /*9be90*/  MOV R207, R19 ;  /* 0x0000001300cf7202 */ /* 0x000fe40000000f00 */
[C---:B-1----:R-:W-:Y:S08]  /*9bea0*/  HMMA.1688.F32.TF32 R16, R244.reuse, R196, R12 ;  /* 0x000000c4f410723c */ /* 0x042ff0000008100c */
[C---:B------:R-:W-:Y:S08]  /*9beb0*/  HMMA.1688.F32.TF32 R12, R244.reuse, R192, R4 ;  /* 0x000000c0f40c723c */ /* 0x040ff00000081004 */
[C---:B------:R-:W-:Y:S08]  /*9bec0*/  HMMA.1688.F32.TF32 R4, R244.reuse, R188, R248 ;  /* 0x000000bcf404723c */ /* 0x040ff000000810f8 */
[----:B------:R-:W-:Y:S01]  /*9bed0*/  HMMA.1688.F32.TF32 R20, R244, R204, R20 ;  /* 0x000000ccf414723c */ /* 0x000fe20000081014 */
[----:B------:R-:W-:Y:S04]  /*9bee0*/  STL.64 [R1+0xeb0], R16 ;  /* 0x000eb01001007387 */ /* 0x000fe80000100a00 */
[----:B------:R-:W-:Y:S04]  /*9bef0*/  STL.64 [R1+0xeb8], R18 ;  /* 0x000eb81201007387 */ /* 0x000fe80000100a00 */
[----:B------:R-:W-:Y:S02]  /*9bf00*/  STL.64 [R1+0xea0], R12 ;  /* 0x000ea00c01007387 */ /* 0x000fe40000100a00 */
[----:B------:R-:W-:Y:S01]  /*9bf10*/  IMAD.MOV.U32 R182, RZ, RZ, R4 ;  /* 0x000000ffffb67224 */ /* 0x000fe200078e0004 */
[----:B------:R-:W-:Y:S01]  /*9bf20*/  MOV R202, R6 ;  /* 0x0000000600ca7202 */ /* 0x000fe20000000f00 */
[----:B------:R-:W-:Y:S01]  /*9bf30*/  STL.64 [R1+0xea8], R14 ;  /* 0x000ea80e01007387 */ /* 0x000fe20000100a00 */
[----:B------:R-:W-:-:S02]  /*9bf40*/  IMAD.MOV.U32 R183, RZ, RZ, R5 ;  /* 0x000000ffffb77224 */ /* 0x000fc400078e0005 */
[----:B------:R-:W-:Y:S01]  /*9bf50*/  IMAD.MOV.U32 R203, RZ, RZ, R7 ;  /* 0x000000ffffcb7224 */ /* 0x000fe200078e0007 */
[----:B------:R-:W3:Y:S04]  /*9bf60*/  LDL.LU.64 R4, [R1+0x540] ;  /* 0x0005400001047983 */ /* 0x000ee80000300a00 */
[----:B------:R-:W3:Y:S04]  /*9bf70*/  LDL.LU.64 R6, [R1+0x548] ;  /* 0x0005480001067983 */ /* 0x000ee80000300a00 */
[----:B------:R1:W-:Y:S04]  /*9bf80*/  STL [R1+0xc50c], R202 ;  /* 0x00c50cca01007387 */ /* 0x0003e80000100800 */
[----:B------:R4:W-:Y:S04]  /*9bf90*/  STL [R1+0xc508], R203 ;  /* 0x00c508cb01007387 */ /* 0x0009e80000100800 */
[----:B------:R-:W-:Y:S04]  /*9bfa0*/  STL [R1+0xc504], R178 ;  /* 0x00c504b201007387 */ /* 0x000fe80000100800 */
[----:B------:R1:W-:Y:S04]  /*9bfb0*/  STL [R1+0xc500], R179 ;  /* 0x00c500b301007387 */ /* 0x0003e80000100800 */
[----:B------:R-:W-:Y:S04]  /*9bfc0*/  STL [R1+0xc488], R174 ;  /* 0x00c488ae01007387 */ /* 0x000fe80000100800 */
[----:B------:R-:W-:Y:S04]  /*9bfd0*/  STL [R1+0xc484], R175 ;  /* 0x00c484af01007387 */ /* 0x000fe80000100800 */
[----:B------:R-:W-:Y:S04]  /*9bfe0*/  STL [R1+0xc48c], R170 ;  /* 0x00c48caa01007387 */ /* 0x000fe80000100800 */
[----:B------:R-:W-:Y:S01]  /*9bff0*/  STL [R1+0xc480], R171 ;  /* 0x00c480ab01007387 */ /* 0x000fe20000100800 */
[----:B------:R-:W-:Y:S01]  /*9c000*/  IMAD.MOV.U32 R210, RZ, RZ, R20 ;  /* 0x000000ffffd27224 */ /* 0x000fe200078e0014 */
[----:B------:R-:W-:Y:S01]  /*9c010*/  MOV R222, R22 ;  /* 0x0000001600de7202 */ /* 0x000fe20000000f00 */
[----:B------:R-:W-:Y:S01]  /*9c020*/  IMAD.MOV.U32 R211, RZ, RZ, R21 ;  /* 0x000000ffffd37224 */ /* 0x000fe200078e0015 */
[----:B------:R-:W-:Y:S01]  /*9c030*/  LOP3.LUT R2, R252, 0x60, RZ, 0x3c, !PT ;  /* 0x00000060fc027812 */ /* 0x000fe200078e3cff */
[----:B------:R-:W-:Y:S01]  /*9c040*/  IMAD.MOV.U32 R223, RZ, RZ, R23 ;  /* 0x000000ffffdf7224 */ /* 0x000fe200078e0017 */
[----:B------:R-:W-:Y:S01]  /*9c050*/  LDSM.16.M88.4 R248, [R0+UR13+0x3c000] ;  /* 0x03c0000d00f8783b */ /* 0x000fe20008000200 */
[----:B--2---:R-:W-:-:S15]  /*9c060*/  HMMA.1688.F32.TF32 R8, R244, R184, R8 ;  /* 0x000000b8f408723c */ /* 0x004fde0000081008 */
[----:B------:R-:W-:-:S04]  /*9c070*/  NOP ;  /* 0x0000000000007918 */ /* 0x000fc80000000000 */
[----:B------:R-:W-:Y:S01]  /*9c080*/  IMAD.MOV.U32 R186, RZ, RZ, R8 ;  /* 0x000000ffffba7224 */ /* 0x000fe200078e0008 */
[----:B------:R-:W-:-:S05]  /*9c090*/  MOV R187, R9 ;  /* 0x0000000900bb7202 */ /* 0x000fca0000000f00 */
[----:B------:R-:W-:Y:S04]  /*9c0a0*/  STL.64 [R1+0xc7f0], R186 ;  /* 0x00c7f0ba01007387 */ /* 0x000fe80000100a00 */
[----:B------:R-:W-:Y:S04]  /*9c0b0*/  STL.64 [R1+0xc7e8], R184 ;  /* 0x00c7e8b801007387 */ /* 0x000fe80000100a00 */
        /* <DEDUP_REMOVED lines=15> */
[----:B------:R-:W2:Y:S01]  /*9c1b0*/  LDL.LU.64 R34, [R1+0x538] ;  /* 0x0005380001227983 */ /* 0x000ea20000300a00 */
[----:B---3--:R-:W-:Y:S03]  /*9c1c0*/  HMMA.1688.F32.TF32 R4, R244, R180, R4 ;  /* 0x000000b4f404723c */ /* 0x008fe60000081004 */
[----:B------:R-:W3:Y:S04]  /*9c1d0*/  LDL.LU.64 R20, [R1+0x520] ;  /* 0x0005200001147983 */ /* 0x000ee80000300a00 */
[----:B------:R-:W3:-:S12]  /*9c1e0*/  LDL.LU.64 R22, [R1+0x528] ;  /* 0x0005280001167983 */ /* 0x000ed80000300a00 */
[----:B-1----:R-:W-:Y:S01]  /*9c1f0*/  MOV R202, R4 ;  /* 0x0000000400ca7202 */ /* 0x002fe20000000f00 */
[----:B----4-:R-:W-:Y:S01]  /*9c200*/  IMAD.MOV.U32 R203, RZ, RZ, R5 ;  /* 0x000000ffffcb7224 */ /* 0x010fe200078e0005 */
[----:B------:R-:W-:Y:S01]  /*9c210*/  MOV R179, R7 ;  /* 0x0000000700b37202 */ /* 0x000fe20000000f00 */
[----:B------:R-:W-:Y:S01]  /*9c220*/  IMAD.MOV.U32 R178, RZ, RZ, R6 ;  /* 0x000000ffffb27224 */ /* 0x000fe200078e0006 */
[----:B------:R-:W4:Y:S04]  /*9c230*/  LDL.LU.64 R4, [R1+0x510] ;  /* 0x0005100001047983 */ /* 0x000f280000300a00 */
[----:B------:R-:W4:Y:S04]  /*9c240*/  LDL.LU.64 R6, [R1+0x518] ;  /* 0x0005180001067983 */ /* 0x000f280000300a00 */
[----:B------:R-:W4:Y:S04]  /*9c250*/  LDL.LU.64 R16, [R1+0x500] ;  /* 0x0005000001107983 */ /* 0x000f280000300a00 */
[----:B------:R-:W4:Y:S04]  /*9c260*/  LDL.LU.64 R18, [R1+0x508] ;  /* 0x0005080001127983 */ /* 0x000f280000300a00 */
[----:B------:R-:W4:Y:S01]  /*9c270*/  LDL.LU.64 R12, [R1+0x4f0] ;  /* 0x0004f000010c7983 */ /* 0x000f220000300a00 */
[----:B------:R-:W-:-:S03]  /*9c280*/  IMAD.MOV.U32 R226, RZ, RZ, R26 ;  /* 0x000000ffffe27224 */ /* 0x000fc600078e001a */
[----:B------:R-:W4:Y:S01]  /*9c290*/  LDL.LU.64 R14, [R1+0x4f8] ;  /* 0x0004f800010e7983 */ /* 0x000f220000300a00 */
[----:B------:R-:W-:-:S03]  /*9c2a0*/  IMAD.MOV.U32 R227, RZ, RZ, R27 ;  /* 0x000000ffffe37224 */ /* 0x000fc600078e001b */
[----:B------:R-:W4:Y:S01]  /*9c2b0*/  LDL.LU.64 R28, [R1+0x4e0] ;  /* 0x0004e000011c7983 */ /* 0x000f220000300a00 */
[----:B------:R-:W-:-:S03]  /*9c2c0*/  IMAD.MOV.U32 R198, RZ, RZ, R10 ;  /* 0x000000ffffc67224 */ /* 0x000fc600078e000a */
[----:B------:R-:W4:Y:S01]  /*9c2d0*/  LDL.LU.64 R30, [R1+0x4e8] ;  /* 0x0004e800011e7983 */ /* 0x000f220000300a00 */
[----:B------:R-:W-:-:S03]  /*9c2e0*/  IMAD.MOV.U32 R199, RZ, RZ, R11 ;  /* 0x000000ffffc77224 */ /* 0x000fc600078e000b */
[----:B------:R-:W4:Y:S04]  /*9c2f0*/  LDL.LU.64 R24, [R1+0x4d0] ;  /* 0x0004d00001187983 */ /* 0x000f280000300a00 */
[----:B------:R-:W4:Y:S04]  /*9c300*/  LDL.LU.64 R26, [R1+0x4d8] ;  /* 0x0004d800011a7983 */ /* 0x000f280000300a00 */
[----:B------:R-:W4:Y:S04]  /*9c310*/  LDL.LU.64 R8, [R1+0x4c0] ;  /* 0x0004c00001087983 */ /* 0x000f280000300a00 */
[----:B------:R-:W4:Y:S04]  /*9c320*/  LDL.LU.64 R10, [R1+0x4c8] ;  /* 0x0004c800010a7983 */ /* 0x000f280000300a00 */
        /* <DEDUP_REMOVED lines=26> */
[----:B------:R-:W-:Y:S01]  /*9c4d0*/  LDSM.16.M88.4 R180, [R0+UR13+0x3b000] ;  /* 0x03b0000d00b4783b */ /* 0x000fe20008000200 */
[----:B--2---:R-:W-:-:S15]  /*9c4e0*/  HMMA.1688.F32.TF32 R32, R244, R176, R32 ;  /* 0x000000b0f420723c */ /* 0x004fde0000081020 */
[----:B------:R-:W-:-:S04]  /*9c4f0*/  NOP ;  /* 0x0000000000007918 */ /* 0x000fc80000000000 */
[----:B------:R-:W-:Y:S01]  /*9c500*/  IMAD.MOV.U32 R190, RZ, RZ, R32 ;  /* 0x000000ffffbe7224 */ /* 0x000fe200078e0020 */
[----:B------:R-:W-:Y:S01]  /*9c510*/  MOV R195, R34 ;  /* 0x0000002200c37202 */ /* 0x000fe20000000f00 */
[----:B------:R-:W-:Y:S02]  /*9c520*/  IMAD.MOV.U32 R194, RZ, RZ, R33 ;  /* 0x000000ffffc27224 */ /* 0x000fe400078e0021 */
[----:B------:R-:W-:Y:S02]  /*9c530*/  IMAD.MOV.U32 R191, RZ, RZ, R35 ;  /* 0x000000ffffbf7224 */ /* 0x000fe400078e0023 */
[C---:B---3--:R-:W-:Y:S03]  /*9c540*/  HMMA.1688.F32.TF32 R32, R244.reuse, R172, R20 ;  /* 0x000000acf420723c */ /* 0x048fe60000081014 */
[----:B------:R-:W-:Y:S04]  /*9c550*/  STL.64 [R1+0xc800], R190 ;  /* 0x00c800be01007387 */ /* 0x000fe80000100a00 */
[----:B------:R-:W-:Y:S04]  /*9c560*/  STL.64 [R1+0xc7f8], R188 ;  /* 0x00c7f8bc01007387 */ /* 0x000fe80000100a00 */
[----:B------:R-:W-:Y:S04]  /*9c570*/  STL.64 [R1+0xc7d0], R178 ;  /* 0x00c7d0b201007387 */ /* 0x000fe80000100a00 */
[----:B------:R-:W-:Y:S04]  /*9c580*/  STL.64 [R1+0xc7c8], R176 ;  /* 0x00c7c8b001007387 */ /* 0x000fe80000100a00 */
[----:B------:R-:W2:Y:S04]  /*9c590*/  LDL.LU.64 R20, [R1+0x4b0] ;  /* 0x0004b00001147983 */ /* 0x000ea80000300a00 */
[----:B------:R-:W2:Y:S04]  /*9c5a0*/  LDL.LU.64 R22, [R1+0x4b8] ;  /* 0x0004b80001167983 */ /* 0x000ea80000300a00 */
[----:B------:R-:W-:Y:S04]  /*9c5b0*/  STL.64 [R1+0x990], R32 ;  /* 0x0009902001007387 */ /* 0x000fe80000100a00 */
[----:B------:R1:W-:Y:S01]  /*9c5c0*/  STL.64 [R1+0x998], R34 ;  /* 0x0009982201007387 */ /* 0x0003e20000100a00 */
[C---:B----4-:R-:W-:Y:S03]  /*9c5d0*/  HMMA.1688.F32.TF32 R28, R244.reuse, R156, R28 ;  /* 0x0000009cf41c723c */ /* 0x050fe6000008101c */
[----:B------:R-:W-:Y:S05]  /*9c5e0*/  LDSM.16.M88.4 R188, [R0+UR13+0x3a000] ;  /* 0x03a0000d00bc783b */ /* 0x000fea0008000200 */
[----:B-1----:R-:W-:Y:S01]  /*9c5f0*/  HMMA.1688.F32.TF32 R32, R244, R168, R4 ;  /* 0x000000a8f420723c */ /* 0x002fe20000081004 */
[----:B------:R-:W3:Y:S04]  /*9c600*/  LDL.LU.64 R4, [R1+0x4a0] ;  /* 0x0004a00001047983 */ /* 0x000ee80000300a00 */
[----:B------:R-:W3:-:S14]  /*9c610*/  LDL.LU.64 R6, [R1+0x4a8] ;  /* 0x0004a80001067983 */ /* 0x000edc0000300a00 */
[----:B------:R-:W-:Y:S04]  /*9c620*/  STL.64 [R1+0x980], R32 ;  /* 0x0009802001007387 */ /* 0x000fe80000100a00 */
[----:B------:R1:W-:Y:S02]  /*9c630*/  STL.64 [R1+0x988], R34 ;  /* 0x0009882201007387 */ /* 0x0003e40000100a00 */
[C---:B-1----:R-:W-:Y:S02]  /*9c640*/  HMMA.1688.F32.TF32 R32, R244.reuse, R164, R16 ;  /* 0x000000a4f420723c */ /* 0x042fe40000081010 */
[----:B------:R-:W4:Y:S04]  /*9c650*/  LDL.LU.64 R16, [R1+0x490] ;  /* 0x0004900001107983 */ /* 0x000f280000300a00 */
[----:B------:R-:W4:Y:S02]  /*9c660*/  LDL.LU.64 R18, [R1+0x498] ;  /* 0x0004980001127983 */ /* 0x000f240000300a00 */
[C---:B------:R-:W-:Y:S11]  /*9c670*/  HMMA.1688.F32.TF32 R24, R244.reuse, R152, R24 ;  /* 0x00000098f418723c */ /* 0x040ff60000081018 */
[----:B------:R-:W-:Y:S04]  /*9c680*/  STL.64 [R1+0x970], R32 ;  /* 0x0009702001007387 */ /* 0x000fe80000100a00 */
[----:B------:R1:W-:Y:S01]  /*9c690*/  STL.64 [R1+0x978], R34 ;  /* 0x0009782201007387 */ /* 0x0003e20000100a00 */
[C---:B------:R-:W-:Y:S08]  /*9c6a0*/  HMMA.1688.F32.TF32 R8, R244.reuse, R148, R8 ;  /* 0x00000094f408723c */ /* 0x040ff00000081008 */
[----:B-1----:R-:W-:Y:S01]  /*9c6b0*/  HMMA.1688.F32.TF32 R32, R244, R160, R12 ;  /* 0x000000a0f420723c */ /* 0x002fe2000008100c */
[----:B------:R-:W4:Y:S04]  /*9c6c0*/  LDL.LU.64 R12, [R1+0x480] ;  /* 0x00048000010c7983 */ /* 0x000f280000300a00 */
[----:B------:R-:W4:Y:S06]  /*9c6d0*/  LDL.LU.64 R14, [R1+0x488] ;  /* 0x00048800010e7983 */ /* 0x000f2c0000300a00 */
[----:B------:R-:W-:Y:S01]  /*9c6e0*/  IMAD.MOV.U32 R114, RZ, RZ, R8 ;  /* 0x000000ffff727224 */ /* 0x000fe200078e0008 */
[----:B------:R-:W-:Y:S01]  /*9c6f0*/  MOV R115, R9 ;  /* 0x0000000900737202 */ /* 0x000fe20000000f00 */
[----:B------:R-:W-:-:S02]  /*9c700*/  IMAD.MOV.U32 R118, RZ, RZ, R10 ;  /* 0x000000ffff767224 */ /* 0x000fc400078e000a */
[----:B------:R-:W-:-:S04]  /*9c710*/  IMAD.MOV.U32 R126, RZ, RZ, R11 ;  /* 0x000000ffff7e7224 */ /* 0x000fc800078e000b */
[----:B------:R-:W-:Y:S04]  /*9c720*/  STL.64 [R1+0x960], R32 ;  /* 0x0009602001007387 */ /* 0x000fe80000100a00 */
[----:B------:R-:W-:Y:S04]  /*9c730*/  STL.64 [R1+0x968], R34 ;  /* 0x0009682201007387 */ /* 0x000fe80000100a00 */
[----:B------:R-:W-:Y:S04]  /*9c740*/  STL.64 [R1+0x950], R28 ;  /* 0x0009501c01007387 */ /* 0x000fe80000100a00 */
[----:B------:R-:W-:Y:S04]  /*9c750*/  STL.64 [R1+0x958], R30 ;  /* 0x0009581e01007387 */ /* 0x000fe80000100a00 */
[----:B------:R-:W-:Y:S04]  /*9c760*/  STL.64 [R1+0x940], R24 ;  /* 0x0009401801007387 */ /* 0x000fe80000100a00 */
[----:B------:R-:W-:Y:S04]  /*9c770*/  STL.64 [R1+0x948], R26 ;  /* 0x0009481a01007387 */ /* 0x000fe80000100a00 */
[----:B------:R-:W4:Y:S04]  /*9c780*/  LDL.LU.64 R8, [R1+0x460] ;  /* 0x0004600001087983 */ /* 0x000f280000300a00 */
[----:B------:R-:W4:Y:S04]  /*9c790*/  LDL.LU.64 R10, [R1+0x468] ;  /* 0x00046800010a7983 */ /* 0x000f280000300a00 */
[----:B------:R1:W-:Y:S04]  /*9c7a0*/  STL [R1+0xc4c4], R126 ;  /* 0x00c4c47e01007387 */ /* 0x0003e80000100800 */
[----:B------:R1:W-:Y:S04]  /*9c7b0*/  STL [R1+0xc4c0], R118 ;  /* 0x00c4c07601007387 */ /* 0x0003e80000100800 */
[----:B------:R1:W-:Y:S04]  /*9c7c0*/  STL [R1+0xc4bc], R115 ;  /* 0x00c4bc7301007387 */ /* 0x0003e80000100800 */
[----:B------:R1:W-:Y:S01]  /*9c7d0*/  STL [R1+0xc4b8], R114 ;  /* 0x00c4b87201007387 */ /* 0x0003e20000100800 */
[C---:B--2---:R-:W-:Y:S08]  /*9c7e0*/  HMMA.1688.F32.TF32 R20, R244.reuse, R144, R20 ;  /* 0x00000090f414723c */ /* 0x044ff00000081014 */
[----:B---3--:R-:W-:Y:S11]  /*9c7f0*/  HMMA.1688.F32.TF32 R4, R244, R140, R4 ;  /* 0x0000008cf404723c */ /* 0x008ff60000081004 */
[----:B------:R-:W-:Y:S01]  /*9c800*/  IMAD.MOV.U32 R111, RZ, RZ, R23 ;  /* 0x000000ffff6f7224 */ /* 0x000fe200078e0017 */
[----:B------:R-:W-:Y:S01]  /*9c810*/  MOV R110, R22 ;  /* 0x00000016006e7202 */ /* 0x000fe20000000f00 */
[----:B------:R2:W-:Y:S04]  /*9c820*/  STL.64 [R1+0x920], R20 ;  /* 0x0009201401007387 */ /* 0x0005e80000100a00 */
[----:B------:R3:W-:Y:S04]  /*9c830*/  STL [R1+0xc4cc], R111 ;  /* 0x00c4cc6f01007387 */ /* 0x0007e80000100800 */
[----:B------:R2:W-:Y:S01]  /*9c840*/  STL [R1+0xc4c8], R110 ;  /* 0x00c4c86e01007387 */ /* 0x0005e20000100800 */
[----:B-1----:R-:W-:Y:S01]  /*9c850*/  IMAD.MOV.U32 R126, RZ, RZ, R4 ;  /* 0x000000ffff7e7224 */ /* 0x002fe200078e0004 */
[----:B------:R-:W-:Y:S01]  /*9c860*/  MOV R118, R5 ;  /* 0x0000000500767202 */ /* 0x000fe20000000f00 */
[----:B------:R-:W-:Y:S01]  /*9c870*/  IMAD.MOV.U32 R115, RZ, RZ, R6 ;  /* 0x000000ffff737224 */ /* 0x000fe200078e0006 */
[----:B------:R-:W3:Y:S01]  /*9c880*/  LDL.LU.64 R4, [R1+0x450] ;  /* 0x0004500001047983 */ /* 0x000ee20000300a00 */
[----:B------:R-:W-:-:S03]  /*9c890*/  IMAD.MOV.U32 R114, RZ, RZ, R7 ;  /* 0x000000ffff727224 */ /* 0x000fc600078e0007 */
[----:B------:R-:W3:Y:S01]  /*9c8a0*/  LDL.LU.64 R6, [R1+0x458] ;  /* 0x0004580001067983 */ /* 0x000ee20000300a00 */
[C---:B----4-:R-:W-:Y:S08]  /*9c8b0*/  HMMA.1688.F32.TF32 R16, R244.reuse, R136, R16 ;  /* 0x00000088f410723c */ /* 0x050ff00000081010 */
[----:B------:R-:W-:Y:S11]  /*9c8c0*/  HMMA.1688.F32.TF32 R12, R244, R132, R12 ;  /* 0x00000084f40c723c */ /* 0x000ff6000008100c */
[----:B------:R1:W-:Y:S04]  /*9c8d0*/  STL.64 [R1+0x900], R16 ;  /* 0x0009001001007387 */ /* 0x0003e80000100a00 */
[----:B------:R-:W4:Y:S04]  /*9c8e0*/  LDL.LU.64 R32, [R1+0x440] ;  /* 0x0004400001207983 */ /* 0x000f280000300a00 */
[----:B------:R-:W4:Y:S01]  /*9c8f0*/  LDL.LU.64 R34, [R1+0x448] ;  /* 0x0004480001227983 */ /* 0x000f220000300a00 */
[----:B------:R-:W-:-:S02]  /*9c900*/  IMAD.MOV.U32 R142, RZ, RZ, R14 ;  /* 0x000000ffff8e7224 */ /* 0x000fc400078e000e */
[----:B------:R-:W-:-:S05]  /*9c910*/  IMAD.MOV.U32 R143, RZ, RZ, R15 ;  /* 0x000000ffff8f7224 */ /* 0x000fca00078e000f */
[----:B------:R-:W-:Y:S01]  /*9c920*/  STL.64 [R1+0xc790], R142 ;  /* 0x00c7908e01007387 */ /* 0x000fe20000100a00 */
[----:B------:R-:W-:Y:S03]  /*9c930*/  HMMA.1688.F32.TF32 R8, R244, R128, R8 ;  /* 0x00000080f408723c */ /* 0x000fe60000081008 */
[----:B------:R-:W-:Y:S04]  /*9c940*/  STL.64 [R1+0xc788], R140 ;  /* 0x00c7888c01007387 */ /* 0x000fe80000100a00 */
[----:B------:R-:W4:Y:S04]  /*9c950*/  LDL.LU.64 R28, [R1+0x430] ;  /* 0x00043000011c7983 */ /* 0x000f280000300a00 */
[----:B------:R-:W4:Y:S04]  /*9c960*/  LDL.LU.64 R30, [R1+0x438] ;  /* 0x00043800011e7983 */ /* 0x000f280000300a00 */
[----:B------:R-:W4:Y:S04]  /*9c970*/  LDL.LU.64 R24, [R1+0x7f0] ;  /* 0x0007f00001187983 */ /* 0x000f280000300a00 */
[----:B------:R-:W4:Y:S01]  /*9c980*/  LDL.LU.64 R26, [R1+0x7f8] ;  /* 0x0007f800011a7983 */ /* 0x000f220000300a00 */
[----:B------:R-:W-:-:S02]  /*9c990*/  IMAD.MOV.U32 R174, RZ, RZ, R9 ;  /* 0x000000ffffae7224 */ /* 0x000fc400078e0009 */
[----:B------:R-:W-:Y:S01]  /*9c9a0*/  IMAD.MOV.U32 R175, RZ, RZ, R10 ;  /* 0x000000ffffaf7224 */ /* 0x000fe200078e000a */
[----:B------:R-:W-:Y:S01]  /*9c9b0*/  MOV R170, R8 ;  /* 0x0000000800aa7202 */ /* 0x000fe20000000f00 */
[----:B--2---:R-:W2:Y:S01]  /*9c9c0*/  LDL.LU.64 R20, [R1+0x7e0] ;  /* 0x0007e00001147983 */ /* 0x004ea20000300a00 */
[----:B------:R-:W-:-:S03]  /*9c9d0*/  MOV R171, R11 ;  /* 0x0000000b00ab7202 */ /* 0x000fc60000000f00 */
[----:B------:R-:W2:Y:S04]  /*9c9e0*/  LDL.LU.64 R22, [R1+0x7e8] ;  /* 0x0007e80001167983 */ /* 0x000ea80000300a00 */
[----:B------:R-:W-:Y:S01]  /*9c9f0*/  STL.64 [R1+0xc7c0], R174 ;  /* 0x00c7c0ae01007387 */ /* 0x000fe20000100a00 */
[----:B---3--:R-:W-:-:S03]  /*9ca00*/  MOV R111, R18 ;  /* 0x00000012006f7202 */ /* 0x008fc60000000f00 */
[----:B------:R-:W-:Y:S01]  /*9ca10*/  STL.64 [R1+0xc7b8], R172 ;  /* 0x00c7b8ac01007387 */ /* 0x000fe20000100a00 */
[----:B------:R-:W-:-:S03]  /*9ca20*/  IMAD.MOV.U32 R110, RZ, RZ, R19 ;  /* 0x000000ffff6e7224 */ /* 0x000fc600078e0013 */
[----:B------:R-:W-:Y:S01]  /*9ca30*/  STL.64 [R1+0xc7b0], R170 ;  /* 0x00c7b0aa01007387 */ /* 0x000fe20000100a00 */
[----:B------:R-:W-:Y:S01]  /*9ca40*/  IMAD.MOV.U32 R130, RZ, RZ, R12 ;  /* 0x000000ffff827224 */ /* 0x000fe200078e000c */
[----:B------:R-:W-:Y:S02]  /*9ca50*/  MOV R138, R13 ;  /* 0x0000000d008a7202 */ /* 0x000fe40000000f00 */
[----:B------:R3:W-:Y:S04]  /*9ca60*/  STL.64 [R1+0xc7a8], R168 ;  /* 0x00c7a8a801007387 */ /* 0x0007e80000100a00 */
[----:B-1----:R-:W2:Y:S04]  /*9ca70*/  LDL.LU.64 R16, [R1+0x7d0] ;  /* 0x0007d00001107983 */ /* 0x002ea80000300a00 */
[----:B------:R-:W2:Y:S04]  /*9ca80*/  LDL.LU.64 R18, [R1+0x7d8] ;  /* 0x0007d80001127983 */ /* 0x000ea80000300a00 */
[----:B------:R-:W3:Y:S04]  /*9ca90*/  LDL.LU.64 R12, [R1+0x7c0] ;  /* 0x0007c000010c7983 */ /* 0x000ee80000300a00 */
[----:B------:R-:W3:Y:S04]  /*9caa0*/  LDL.LU.64 R14, [R1+0x7c8] ;  /* 0x0007c800010e7983 */ /* 0x000ee80000300a00 */
[----:B------:R-:W4:Y:S04]  /*9cab0*/  LDL.LU.64 R8, [R1+0x7b0] ;  /* 0x0007b00001087983 */ /* 0x000f280000300a00 */
[----:B------:R-:W4:Y:S04]  /*9cac0*/  LDL.LU.64 R10, [R1+0x7b8] ;  /* 0x0007b800010a7983 */ /* 0x000f280000300a00 */
[----:B------:R-:W-:Y:S01]  /*9cad0*/  LDSM.16.M88.4 R172, [R0+UR13+0x39000] ;  /* 0x0390000d00ac783b */ /* 0x000fe20008000200 */
[----:B------:R-:W-:-:S15]  /*9cae0*/  HMMA.1688.F32.TF32 R4, R244, R124, R4 ;  /* 0x0000007cf404723c */ /* 0x000fde0000081004 */
[----:B------:R-:W-:-:S04]  /*9caf0*/  NOP ;  /* 0x0000000000007918 */ /* 0x000fc80000000000 */
[----:B------:R-:W-:Y:S01]  /*9cb00*/  IMAD.MOV.U32 R162, RZ, RZ, R4 ;  /* 0x000000ffffa27224 */ /* 0x000fe200078e0004 */
[----:B------:R-:W-:Y:S01]  /*9cb10*/  MOV R166, R6 ;  /* 0x0000000600a67202 */ /* 0x000fe20000000f00 */
[----:B------:R-:W-:Y:S02]  /*9cb20*/  IMAD.MOV.U32 R163, RZ, RZ, R5 ;  /* 0x000000ffffa37224 */ /* 0x000fe400078e0005 */
[----:B------:R-:W-:Y:S01]  /*9cb30*/  IMAD.MOV.U32 R167, RZ, RZ, R7 ;  /* 0x000000ffffa77224 */ /* 0x000fe200078e0007 */
[----:B------:R-:W4:Y:S04]  /*9cb40*/  LDL.LU.64 R4, [R1+0x7a0] ;  /* 0x0007a00001047983 */ /* 0x000f280000300a00 */
[----:B------:R-:W4:Y:S04]  /*9cb50*/  LDL.LU.64 R6, [R1+0x7a8] ;  /* 0x0007a80001067983 */ /* 0x000f280000300a00 */
[----:B------:R-:W-:Y:S04]  /*9cb60*/  STL.64 [R1+0xc7a0], R162 ;  /* 0x00c7a0a201007387 */ /* 0x000fe80000100a00 */
[----:B------:R-:W-:Y:S04]  /*9cb70*/  STL.64 [R1+0xc798], R160 ;  /* 0x00c798a001007387 */ /* 0x000fe80000100a00 */
[----:B------:R-:W-:Y:S01]  /*9cb80*/  LDSM.16.M88.4 R160, [R0+UR13+0x38000] ;  /* 0x0380000d00a0783b */ /* 0x000fe20008000200 */
[C---:B--2---:R-:W-:Y:S08]  /*9cb90*/  HMMA.1688.F32.TF32 R16, R244.reuse, R104, R16 ;  /* 0x00000068f410723c */ /* 0x044ff00000081010 */
[C---:B---3--:R-:W-:Y:S08]  /*9cba0*/  HMMA.1688.F32.TF32 R12, R244.reuse, R100, R12 ;  /* 0x00000064f40c723c */ /* 0x048ff0000008100c */
[C---:B----4-:R-:W-:Y:S03]  /*9cbb0*/  HMMA.1688.F32.TF32 R8, R244.reuse, R96, R8 ;  /* 0x00000060f408723c */ /* 0x050fe60000081008 */
[----:B------:R-:W-:Y:S04]  /*9cbc0*/  STL.64 [R1+0xe80], R16 ;  /* 0x000e801001007387 */ /* 0x000fe80000100a00 */
[----:B------:R-:W-:Y:S04]  /*9cbd0*/  STL.64 [R1+0xe88], R18 ;  /* 0x000e881201007387 */ /* 0x000fe80000100a00 */
[----:B------:R-:W-:Y:S04]  /*9cbe0*/  STL.64 [R1+0xe70], R12 ;  /* 0x000e700c01007387 */ /* 0x000fe80000100a00 */
[----:B------:R-:W-:Y:S04]  /*9cbf0*/  STL.64 [R1+0xe78], R14 ;  /* 0x000e780e01007387 */ /* 0x000fe80000100a00 */
[----:B------:R-:W-:Y:S04]  /*9cc00*/  STL.64 [R1+0xe60], R8 ;  /* 0x000e600801007387 */ /* 0x000fe80000100a00 */
[----:B------:R-:W-:Y:S04]  /*9cc10*/  STL.64 [R1+0xe68], R10 ;  /* 0x000e680a01007387 */ /* 0x000fe80000100a00 */
[----:B------:R-:W2:Y:S04]  /*9cc20*/  LDL.LU.64 R176, [R1+0x790] ;  /* 0x0007900001b07983 */ /* 0x000ea80000300a00 */
[----:B------:R-:W2:Y:S01]  /*9cc30*/  LDL.LU.64 R178, [R1+0x798] ;  /* 0x0007980001b27983 */ /* 0x000ea20000300a00 */
[C---:B------:R-:W-:Y:S03]  /*9cc40*/  HMMA.1688.F32.TF32 R32, R244.reuse, R120, R32 ;  /* 0x00000078f420723c */ /* 0x040fe60000081020 */
[----:B------:R-:W-:Y:S04]  /*9cc50*/  LDSM.16.M88.4 R8, [R0+UR13+0x3d000] ;  /* 0x03d0000d0008783b */ /* 0x000fe80008000200 */
[----:B------:R-:W-:Y:S01]  /*9cc60*/  LDSM.16.M88.4 R12, [R0+UR13+0x3e000] ;  /* 0x03e0000d000c783b */ /* 0x000fe20008000200 */
[C---:B------:R-:W-:Y:S03]  /*9cc70*/  HMMA.1688.F32.TF32 R28, R244.reuse, R116, R28 ;  /* 0x00000074f41c723c */ /* 0x040fe6000008101c */
[----:B------:R-:W-:Y:S05]  /*9cc80*/  LDSM.16.M88.4 R16, [R0+UR13+0x3f000] ;  /* 0x03f0000d0010783b */ /* 0x000fea0008000200 */
[----:B------:R-:W-:-:S15]  /*9cc90*/  HMMA.1688.F32.TF32 R4, R244, R92, R4 ;  /* 0x0000005cf404723c */ /* 0x000fde0000081004 */
[----:B------:R-:W-:-:S04]  /*9cca0*/  NOP ;  /* 0x0000000000007918 */ /* 0x000fc80000000000 */
[----:B------:R-:W-:Y:S04]  /*9ccb0*/  STL.64 [R1+0xe50], R4 ;  /* 0x000e500401007387 */ /* 0x000fe80000100a00 */
[----:B------:R-:W-:Y:S04]  /*9ccc0*/  STL.64 [R1+0xe58], R6 ;  /* 0x000e580601007387 */ /* 0x000fe80000100a00 */
[----:B------:R-:W3:Y:S04]  /*9ccd0*/  LDL.LU.64 R168, [R1+0x780] ;  /* 0x0007800001a87983 */ /* 0x000ee80000300a00 */
[----:B------:R-:W3:Y:S04]  /*9cce0*/  LDL.LU.64 R170, [R1+0x788] ;  /* 0x0007880001aa7983 */ /* 0x000ee80000300a00 */
[----:B------:R-:W4:Y:S04]  /*9ccf0*/  LDL.LU.64 R140, [R1+0x770] ;  /* 0x00077000018c7983 */ /* 0x000f280000300a00 */
[----:B------:R-:W4:Y:S01]  /*9cd00*/  LDL.LU.64 R142, [R1+0x778] ;  /* 0x00077800018e7983 */ /* 0x000f220000300a00 */
[C---:B------:R-:W-:Y:S08]  /*9cd10*/  HMMA.1688.F32.TF32 R24, R244.reuse, R112, R24 ;  /* 0x00000070f418723c */ /* 0x040ff00000081018 */
[----:B------:R-:W-:Y:S01]  /*9cd20*/  HMMA.1688.F32.TF32 R20, R244, R108, R20 ;  /* 0x0000006cf414723c */ /* 0x000fe20000081014 */
[----:B------:R-:W-:Y:S01]  /*9cd30*/  IMAD.MOV.U32 R154, RZ, RZ, R32 ;  /* 0x000000ffff9a7224 */ /* 0x000fe200078e0020 */
[----:B------:R-:W-:Y:S01]  /*9cd40*/  MOV R155, R33 ;  /* 0x00000021009b7202 */ /* 0x000fe20000000f00 */
[----:B------:R-:W-:-:S02]  /*9cd50*/  IMAD.MOV.U32 R158, RZ, RZ, R34 ;  /* 0x000000ffff9e7224 */ /* 0x000fc400078e0022 */
[----:B------:R-:W-:Y:S01]  /*9cd60*/  IMAD.MOV.U32 R159, RZ, RZ, R35 ;  /* 0x000000ffff9f7224 */ /* 0x000fe200078e0023 */
[----:B------:R-:W-:Y:S01]  /*9cd70*/  MOV R146, R28 ;  /* 0x0000001c00927202 */ /* 0x000fe20000000f00 */
[----:B------:R-:W1:Y:S01]  /*9cd80*/  LDSM.16.M88.4 R32, [R0+UR13+0x34000] ;  /* 0x0340000d0020783b */ /* 0x000e620008000200 */
[----:B------:R-:W-:Y:S01]  /*9cd90*/  IMAD.MOV.U32 R147, RZ, RZ, R29 ;  /* 0x000000ffff937224 */ /* 0x000fe200078e001d */
[----:B------:R-:W-:Y:S01]  /*9cda0*/  MOV R151, R31 ;  /* 0x0000001f00977202 */ /* 0x000fe20000000f00 */
[----:B------:R-:W-:Y:S01]  /*9cdb0*/  IMAD.MOV.U32 R150, RZ, RZ, R30 ;  /* 0x000000ffff967224 */ /* 0x000fe200078e001e */
[----:B------:R-:W-:Y:S01]  /*9cdc0*/  MOV R135, R26 ;  /* 0x0000001a00877202 */ /* 0x000fe20000000f00 */
[----:B------:R-:W1:Y:S01]  /*9cdd0*/  LDSM.16.M88.4 R28, [R0+UR13+0x35000] ;  /* 0x0350000d001c783b */ /* 0x000e620008000200 */
[----:B------:R-:W-:Y:S02]  /*9cde0*/  IMAD.MOV.U32 R139, RZ, RZ, R24 ;  /* 0x000000ffff8b7224 */ /* 0x000fe400078e0018 */
[----:B------:R-:W-:Y:S01]  /*9cdf0*/  IMAD.MOV.U32 R134, RZ, RZ, R25 ;  /* 0x000000ffff867224 */ /* 0x000fe200078e0019 */
[----:B------:R-:W-:Y:S01]  /*9ce00*/  LOP3.LUT R3, R252, 0x40, RZ, 0x3c, !PT ;  /* 0x00000040fc037812 */ /* 0x000fe200078e3cff */
[----:B------:R-:W-:Y:S01]  /*9ce10*/  IMAD.MOV.U32 R131, RZ, RZ, R27 ;  /* 0x000000ffff837224 */ /* 0x000fe200078e001b */
[----:B------:R-:W-:Y:S01]  /*9ce20*/  LDS R5, [R2+UR12+0x80000] ;  /* 0x0800000c02057984 */ /* 0x000fe20008000800 */
[----:B------:R-:W-:Y:S01]  /*9ce30*/  IMAD.MOV.U32 R127, RZ, RZ, R20 ;  /* 0x000000ffff7f7224 */ /* 0x000fe200078e0014 */
[----:B------:R-:W-:Y:S01]  /*9ce40*/  MOV R119, R21 ;  /* 0x0000001500777202 */ /* 0x000fe20000000f00 */
[----:B------:R-:W-:Y:S01]  /*9ce50*/  IMAD.MOV.U32 R122, RZ, RZ, R22 ;  /* 0x000000ffff7a7224 */ /* 0x000fe200078e0016 */
[----:B------:R-:W1:Y:S01]  /*9ce60*/  LDSM.16.M88.4 R24, [R0+UR13+0x36000] ;  /* 0x0360000d0018783b */ /* 0x000e620008000200 */
[----:B------:R-:W-:-:S03]  /*9ce70*/  IMAD.MOV.U32 R123, RZ, RZ, R23 ;  /* 0x000000ffff7b7224 */ /* 0x000fc600078e0017 */
[----:B------:R-:W1:Y:S04]  /*9ce80*/  LDSM.16.M88.4 R20, [R0+UR13+0x37000] ;  /* 0x0370000d0014783b */ /* 0x000e680008000200 */
        /* <DEDUP_REMOVED lines=27> */
[----:B--2---:R-:W-:Y:S03]  /*9d040*/  HMMA.1688.F32.TF32 R176, R244, R88, R176 ;  /* 0x00000058f4b0723c */ /* 0x004fe600000810b0 */
[----:B------:R-:W-:Y:S04]  /*9d050*/  STL [R1+0xc3a4], R38 ;  /* 0x00c3a42601007387 */ /* 0x000fe80000100800 */
[----:B------:R-:W-:Y:S04]  /*9d060*/  STL [R1+0xc3a0], R39 ;  /* 0x00c3a02701007387 */ /* 0x000fe80000100800 */
[----:B-1----:R-:W-:Y:S04]  /*9d070*/  STL [R1+0xc3ac], R34 ;  /* 0x00c3ac2201007387 */ /* 0x002fe80000100800 */
[----:B------:R-:W-:Y:S04]  /*9d080*/  STL [R1+0xc3a8], R35 ;  /* 0x00c3a82301007387 */ /* 0x000fe80000100800 */
[----:B------:R-:W-:Y:S04]  /*9d090*/  STL [R1+0xc3b4], R30 ;  /* 0x00c3b41e01007387 */ /* 0x000fe80000100800 */
[----:B------:R-:W-:Y:S04]  /*9d0a0*/  STL [R1+0xc3b0], R31 ;  /* 0x00c3b01f01007387 */ /* 0x000fe80000100800 */
[----:B------:R-:W-:Y:S04]  /*9d0b0*/  STL [R1+0xc3bc], R26 ;  /* 0x00c3bc1a01007387 */ /* 0x000fe80000100800 */
[----:B------:R-:W-:Y:S04]  /*9d0c0*/  STL [R1+0xc3b8], R27 ;  /* 0x00c3b81b01007387 */ /* 0x000fe80000100800 */
[----:B------:R-:W-:Y:S04]  /*9d0d0*/  STL [R1+0xc3c4], R22 ;  /* 0x00c3c41601007387 */ /* 0x000fe80000100800 */
[----:B------:R-:W-:Y:S04]  /*9d0e0*/  STL [R1+0xc3c0], R23 ;  /* 0x00c3c01701007387 */ /* 0x000fe80000100800 */
[----:B------:R-:W-:Y:S04]  /*9d0f0*/  STL.64 [R1+0x30], R160 ;  /* 0x000030a001007387 */ /* 0x000fe80000100a00 */
[----:B------:R-:W-:Y:S04]  /*9d100*/  STL.64 [R1+0x38], R162 ;  /* 0x000038a201007387 */ /* 0x000fe80000100a00 */
[----:B------:R-:W-:Y:S04]  /*9d110*/  STL.64 [R1+0x20], R172 ;  /* 0x000020ac01007387 */ /* 0x000fe80000100a00 */
[----:B------:R-:W-:Y:S04]  /*9d120*/  STL.64 [R1+0x28], R174 ;  /* 0x000028ae01007387 */ /* 0x000fe80000100a00 */
[----:B------:R-:W-:Y:S04]  /*9d130*/  STL [R1+0xc2d4], R250 ;  /* 0x00c2d4fa01007387 */ /* 0x000fe80000100800 */
[----:B------:R-:W-:Y:S04]  /*9d140*/  STL.64 [R1+0x10], R188 ;  /* 0x000010bc01007387 */ /* 0x000fe80000100a00 */
[----:B------:R-:W-:Y:S04]  /*9d150*/  STL.64 [R1+0x18], R190 ;  /* 0x000018be01007387 */ /* 0x000fe80000100a00 */
[----:B------:R-:W-:Y:S04]  /*9d160*/  STL [R1+0xc2d0], R251 ;  /* 0x00c2d0fb01007387 */ /* 0x000fe80000100800 */
[----:B------:R-:W-:Y:S01]  /*9d170*/  STL.64 [R1], R180 ;  /* 0x000000b401007387 */ /* 0x000fe20000100a00 */
[----:B------:R-:W-:-:S03]  /*9d180*/  IMAD.MOV.U32 R79, RZ, RZ, R177 ;  /* 0x000000ffff4f7224 */ /* 0x000fc600078e00b1 */
[----:B------:R-:W-:Y:S01]  /*9d190*/  STL.64 [R1+0x8], R182 ;  /* 0x000008b601007387 */ /* 0x000fe20000100a00 */
[----:B------:R-:W-:-:S03]  /*9d1a0*/  MOV R78, R176 ;  /* 0x000000b0004e7202 */ /* 0x000fc60000000f00 */
        /* <DEDUP_REMOVED lines=8> */
[----:B------:R2:W-:Y:S04]  /*9d230*/  STL [R1+0xc428], R78 ;  /* 0x00c4284e01007387 */ /* 0x0005e80000100800 */
[----:B------:R-:W2:Y:S04]  /*9d240*/  LDL.LU.64 R228, [R1+0x760] ;  /* 0x0007600001e47983 */ /* 0x000ea80000300a00 */
[----:B------:R-:W2:Y:S01]  /*9d250*/  LDL.LU.64 R230, [R1+0x768] ;  /* 0x0007680001e67983 */ /* 0x000ea20000300a00 */
[----:B------:R-:W-:-:S03]  /*9d260*/  IMAD.MOV.U32 R234, RZ, RZ, R172 ;  /* 0x000000ffffea7224 */ /* 0x000fc600078e00ac */
[----:B------:R-:W-:Y:S01]  /*9d270*/  LDS R7, [R2+UR12+0x80400] ;  /* 0x0804000c02077984 */ /* 0x000fe20008000800 */
[C---:B---3--:R-:W-:Y:S08]  /*9d280*/  HMMA.1688.F32.TF32 R168, R244.reuse, R84, R168 ;  /* 0x00000054f4a8723c */ /* 0x048ff000000810a8 */
[----:B----4-:R-:W-:Y:S01]  /*9d290*/  HMMA.1688.F32.TF32 R140, R244, R80, R140 ;  /* 0x00000050f48c723c */ /* 0x010fe2000008108c */
[----:B------:R-:W-:Y:S01]  /*9d2a0*/  IMAD.MOV.U32 R82, RZ, RZ, R178 ;  /* 0x000000ffff527224 */ /* 0x000fe200078e00b2 */
[----:B------:R-:W-:Y:S04]  /*9d2b0*/  LDS R4, [R3+UR12+0x80000] ;  /* 0x0800000c03047984 */ /* 0x000fe80008000800 */
[----:B------:R-:W3:Y:S05]  /*9d2c0*/  LDS R6, [R3+UR12+0x80400] ;  /* 0x0804000c03067984 */ /* 0x000eea0008000800 */
[----:B------:R-:W-:Y:S01]  /*9d2d0*/  IMAD.MOV.U32 R86, RZ, RZ, R168 ;  /* 0x000000ffff567224 */ /* 0x000fe200078e00a8 */
[----:B------:R-:W-:Y:S01]  /*9d2e0*/  MOV R90, R170 ;  /* 0x000000aa005a7202 */ /* 0x000fe20000000f00 */
[----:B------:R-:W-:-:S02]  /*9d2f0*/  IMAD.MOV.U32 R87, RZ, RZ, R169 ;  /* 0x000000ffff577224 */ /* 0x000fc400078e00a9 */
[----:B------:R-:W-:Y:S01]  /*9d300*/  IMAD.MOV.U32 R91, RZ, RZ, R171 ;  /* 0x000000ffff5b7224 */ /* 0x000fe200078e00ab */
[----:B------:R-:W4:Y:S04]  /*9d310*/  LDL.LU.64 R168, [R1+0x750] ;  /* 0x0007500001a87983 */ /* 0x000f280000300a00 */
[----:B------:R-:W4:Y:S04]  /*9d320*/  LDL.LU.64 R170, [R1+0x758] ;  /* 0x0007580001aa7983 */ /* 0x000f280000300a00 */
[----:B------:R-:W3:Y:S04]  /*9d330*/  LDL.LU.64 R240, [R1+0x740] ;  /* 0x0007400001f07983 */ /* 0x000ee80000300a00 */
[----:B------:R-:W3:Y:S04]  /*9d340*/  LDL.LU.64 R242, [R1+0x748] ;  /* 0x0007480001f27983 */ /* 0x000ee80000300a00 */
[----:B------:R-:W3:Y:S01]  /*9d350*/  LDL.LU.64 R236, [R1+0x730] ;  /* 0x0007300001ec7983 */ /* 0x000ee20000300a00 */
[----:B------:R-:W-:-:S03]  /*9d360*/  MOV R83, R179 ;  /* 0x000000b300537202 */ /* 0x000fc60000000f00 */
[----:B------:R-:W3:Y:S01]  /*9d370*/  LDL.LU.64 R238, [R1+0x738] ;  /* 0x0007380001ee7983 */ /* 0x000ee20000300a00 */
[----:B------:R-:W-:-:S03]  /*9d380*/  IMAD.MOV.U32 R103, RZ, RZ, R140 ;  /* 0x000000ffff677224 */ /* 0x000fc600078e008c */
[----:B------:R-:W3:Y:S01]  /*9d390*/  LDL.LU.64 R184, [R1+0x720] ;  /* 0x0007200001b87983 */ /* 0x000ee20000300a00 */
[----:B------:R-:W-:-:S03]  /*9d3a0*/  MOV R95, R141 ;  /* 0x0000008d005f7202 */ /* 0x000fc60000000f00 */
[----:B------:R-:W3:Y:S01]  /*9d3b0*/  LDL.LU.64 R186, [R1+0x728] ;  /* 0x0007280001ba7983 */ /* 0x000ee20000300a00 */
[----:B------:R-:W-:-:S03]  /*9d3c0*/  IMAD.MOV.U32 R98, RZ, RZ, R142 ;  /* 0x000000ffff627224 */ /* 0x000fc600078e008e */
[----:B------:R-:W3:Y:S01]  /*9d3d0*/  LDL.LU.64 R176, [R1+0x710] ;  /* 0x0007100001b07983 */ /* 0x000ee20000300a00 */
[----:B------:R-:W-:-:S03]  /*9d3e0*/  IMAD.MOV.U32 R99, RZ, RZ, R143 ;  /* 0x000000ffff637224 */ /* 0x000fc600078e008f */
[----:B------:R-:W3:Y:S04]  /*9d3f0*/  LDL.LU.64 R178, [R1+0x718] ;  /* 0x0007180001b27983 */ /* 0x000ee80000300a00 */
[----:B------:R-:W3:Y:S04]  /*9d400*/  LDL.LU.64 R140, [R1+0x700] ;  /* 0x00070000018c7983 */ /* 0x000ee80000300a00 */
[----:B------:R-:W3:Y:S01]  /*9d410*/  LDL.LU.64 R142, [R1+0x708] ;  /* 0x00070800018e7983 */ /* 0x000ee20000300a00 */
[----:B--2---:R-:W-:-:S15]  /*9d420*/  HMMA.1688.F32.TF32 R228, R244, R76, R228 ;  /* 0x0000004cf4e4723c */ /* 0x004fde00000810e4 */
[----:B------:R-:W-:-:S04]  /*9d430*/  NOP ;  /* 0x0000000000007918 */ /* 0x000fc80000000000 */
[----:B------:R-:W-:Y:S01]  /*9d440*/  MOV R94, R228 ;  /* 0x000000e4005e7202 */ /* 0x000fe20000000f00 */
[----:B------:R-:W-:Y:S02]  /*9d450*/  IMAD.MOV.U32 R106, RZ, RZ, R229 ;  /* 0x000000ffff6a7224 */ /* 0x000fe400078e00e5 */
[----:B------:R-:W2:Y:S01]  /*9d460*/  LDL.LU.64 R228, [R1+0xc818] ;  /* 0x00c8180001e47983 */ /* 0x000ea20000300a00 */
[C---:B----4-:R-:W-:Y:S08]  /*9d470*/  HMMA.1688.F32.TF32 R168, R244.reuse, R72, R168 ;  /* 0x00000048f4a8723c */ /* 0x050ff000000810a8 */
[C---:B---3--:R-:W-:Y:S08]  /*9d480*/  HMMA.1688.F32.TF32 R240, R244.reuse, R68, R240 ;  /* 0x00000044f4f0723c */ /* 0x048ff000000810f0 */
[C---:B------:R-:W-:Y:S08]  /*9d490*/  HMMA.1688.F32.TF32 R236, R244.reuse, R64, R236 ;  /* 0x00000040f4ec723c */ /* 0x040ff000000810ec */
[C---:B------:R-:W-:Y:S08]  /*9d4a0*/  HMMA.1688.F32.TF32 R184, R244.reuse, R60, R184 ;  /* 0x0000003cf4b8723c */ /* 0x040ff000000810b8 */
[C---:B------:R-:W-:Y:S08]  /*9d4b0*/  HMMA.1688.F32.TF32 R176, R244.reuse, R56, R176 ;  /* 0x00000038f4b0723c */ /* 0x040ff000000810b0 */
[----:B------:R-:W-:Y:S01]  /*9d4c0*/  HMMA.1688.F32.TF32 R140, R244, R52, R140 ;  /* 0x00000034f48c723c */ /* 0x000fe2000008108c */
[----:B-1----:R-:W-:Y:S01]  /*9d4d0*/  IMAD.MOV.U32 R79, RZ, RZ, R168 ;  /* 0x000000ffff4f7224 */ /* 0x002fe200078e00a8 */
[----:B------:R-:W-:Y:S01]  /*9d4e0*/  MOV R74, R170 ;  /* 0x000000aa004a7202 */ /* 0x000fe20000000f00 */
[----:B------:R-:W-:-:S02]  /*9d4f0*/  IMAD.MOV.U32 R78, RZ, RZ, R169 ;  /* 0x000000ffff4e7224 */ /* 0x000fc400078e00a9 */
[----:B------:R-:W-:Y:S01]  /*9d500*/  IMAD.MOV.U32 R75, RZ, RZ, R171 ;  /* 0x000000ffff4b7224 */ /* 0x000fe200078e00ab */
[----:B------:R-:W3:Y:S04]  /*9d510*/  LDL.LU.64 R168, [R1+0x6f0] ;  /* 0x0006f00001a87983 */ /* 0x000ee80000300a00 */
[----:B------:R-:W3:Y:S04]  /*9d520*/  LDL.LU.64 R170, [R1+0x6f8] ;  /* 0x0006f80001aa7983 */ /* 0x000ee80000300a00 */
[----:B------:R-:W-:Y:S04]  /*9d530*/  STL.64 [R1+0xdf0], R240 ;  /* 0x000df0f001007387 */ /* 0x000fe80000100a00 */
[----:B------:R-:W-:Y:S04]  /*9d540*/  STL.64 [R1+0xdf8], R242 ;  /* 0x000df8f201007387 */ /* 0x000fe80000100a00 */
[----:B------:R-:W-:Y:S04]  /*9d550*/  STL.64 [R1+0xde0], R236 ;  /* 0x000de0ec01007387 */ /* 0x000fe80000100a00 */
[----:B------:R-:W-:Y:S04]  /*9d560*/  STL.64 [R1+0xde8], R238 ;  /* 0x000de8ee01007387 */ /* 0x000fe80000100a00 */
[----:B------:R-:W-:Y:S04]  /*9d570*/  STL.64 [R1+0xdd0], R184 ;  /* 0x000dd0b801007387 */ /* 0x000fe80000100a00 */
[----:B------:R-:W-:Y:S01]  /*9d580*/  STL.64 [R1+0xdd8], R186 ;  /* 0x000dd8ba01007387 */ /* 0x000fe20000100a00 */
[----:B------:R-:W-:-:S03]  /*9d590*/  IMAD.MOV.U32 R22, RZ, RZ, R142 ;  /* 0x000000ffff167224 */ /* 0x000fc600078e008e */
[----:B------:R-:W-:Y:S01]  /*9d5a0*/  STL.64 [R1+0xdc0], R176 ;  /* 0x000dc0b001007387 */ /* 0x000fe20000100a00 */
[----:B------:R-:W-:-:S03]  /*9d5b0*/  MOV R23, R143 ;  /* 0x0000008f00177202 */ /* 0x000fc60000000f00 */
[----:B------:R-:W-:Y:S04]  /*9d5c0*/  STL.64 [R1+0xdc8], R178 ;  /* 0x000dc8b201007387 */ /* 0x000fe80000100a00 */
[----:B------:R1:W-:Y:S04]  /*9d5d0*/  STL.64 [R1+0xdb0], R140 ;  /* 0x000db08c01007387 */ /* 0x0003e80000100a00 */
[----:B-1----:R-:W4:Y:S04]  /*9d5e0*/  LDL.LU.64 R140, [R1+0x6e0] ;  /* 0x0006e000018c7983 */ /* 0x002f280000300a00 */
[----:B------:R-:W4:Y:S04]  /*9d5f0*/  LDL.LU.64 R142, [R1+0x6e8] ;  /* 0x0006e800018e7983 */ /* 0x000f280000300a00 */
[----:B------:R-:W2:Y:S04]  /*9d600*/  LDL.LU.64 R176, [R1+0x6d0] ;  /* 0x0006d00001b07983 */ /* 0x000ea80000300a00 */
[----:B------:R-:W2:Y:S04]  /*9d610*/  LDL.LU.64 R178, [R1+0x6d8] ;  /* 0x0006d80001b27983 */ /* 0x000ea80000300a00 */
[----:B------:R1:W-:Y:S04]  /*9d620*/  STL [R1+0xc3cc], R22 ;  /* 0x00c3cc1601007387 */ /* 0x0003e80000100800 */
[----:B------:R1:W-:Y:S01]  /*9d630*/  STL [R1+0xc3c8], R23 ;  /* 0x00c3c81701007387 */ /* 0x0003e20000100800 */
[----:B---3--:R-:W-:-:S15]  /*9d640*/  HMMA.1688.F32.TF32 R168, R244, R48, R168 ;  /* 0x00000030f4a8723c */ /* 0x008fde00000810a8 */
[----:B------:R-:W-:-:S04]  /*9d650*/  NOP ;  /* 0x0000000000007918 */ /* 0x000fc80000000000 */
[----:B------:R-:W-:Y:S01]  /*9d660*/  IMAD.MOV.U32 R47, RZ, RZ, R171 ;  /* 0x000000ffff2f7224 */ /* 0x000fe200078e00ab */
[----:B------:R-:W-:Y:S01]  /*9d670*/  MOV R46, R170 ;  /* 0x000000aa002e7202 */ /* 0x000fe20000000f00 */
[----:B------:R-:W-:Y:S02]  /*9d680*/  IMAD.MOV.U32 R50, RZ, RZ, R168 ;  /* 0x000000ffff327224 */ /* 0x000fe400078e00a8 */
[----:B------:R-:W-:Y:S02]  /*9d690*/  IMAD.MOV.U32 R51, RZ, RZ, R169 ;  /* 0x000000ffff337224 */ /* 0x000fe400078e00a9 */
[----:B------:R-:W3:Y:S04]  /*9d6a0*/  LDL.LU.64 R168, [R1+0x6c0] ;  /* 0x0006c00001a87983 */ /* 0x000ee80000300a00 */
[----:B------:R-:W3:Y:S04]  /*9d6b0*/  LDL.LU.64 R170, [R1+0x6c8] ;  /* 0x0006c80001aa7983 */ /* 0x000ee80000300a00 */
[----:B------:R-:W-:Y:S01]  /*9d6c0*/  STL [R1+0xc3dc], R47 ;  /* 0x00c3dc2f01007387 */ /* 0x000fe20000100800 */
[----:B----4-:R-:W-:Y:S03]  /*9d6d0*/  HMMA.1688.F32.TF32 R140, R244, R44, R140 ;  /* 0x0000002cf48c723c */ /* 0x010fe6000008108c */
[----:B------:R-:W-:Y:S04]  /*9d6e0*/  STL [R1+0xc3d8], R46 ;  /* 0x00c3d82e01007387 */ /* 0x000fe80000100800 */
[----:B------:R-:W-:Y:S04]  /*9d6f0*/  STL [R1+0xc3d4], R51 ;  /* 0x00c3d43301007387 */ /* 0x000fe80000100800 */
[----:B------:R-:W-:Y:S08]  /*9d700*/  STL [R1+0xc3d0], R50 ;  /* 0x00c3d03201007387 */ /* 0x000ff00000100800 */
[----:B-1----:R-:W-:Y:S01]  /*9d710*/  IMAD.MOV.U32 R22, RZ, RZ, R140 ;  /* 0x000000ffff167224 */ /* 0x002fe200078e008c */
[----:B------:R1:W-:Y:S01]  /*9d720*/  STL.64 [R1+0xd98], R142 ;  /* 0x000d988e01007387 */ /* 0x0003e20000100a00 */
[----:B------:R-:W-:-:S03]  /*9d730*/  MOV R23, R141 ;  /* 0x0000008d00177202 */ /* 0x000fc60000000f00 */
[----:B------:R-:W4:Y:S04]  /*9d740*/  LDL.LU.64 R140, [R1+0x6b0] ;  /* 0x0006b000018c7983 */ /* 0x000f280000300a00 */
[----:B-1----:R-:W4:Y:S01]  /*9d750*/  LDL.LU.64 R142, [R1+0x6b8] ;  /* 0x0006b800018e7983 */ /* 0x002f220000300a00 */
[----:B--2---:R-:W-:Y:S03]  /*9d760*/  HMMA.1688.F32.TF32 R176, R244, R40, R176 ;  /* 0x00000028f4b0723c */ /* 0x004fe600000810b0 */
[----:B------:R-:W2:Y:S04]  /*9d770*/  LDL.LU.64 R184, [R1+0x6a0] ;  /* 0x0006a00001b87983 */ /* 0x000ea80000300a00 */
[----:B------:R-:W2:-:S12]  /*9d780*/  LDL.LU.64 R186, [R1+0x6a8] ;  /* 0x0006a80001ba7983 */ /* 0x000e980000300a00 */
[----:B------:R-:W-:Y:S01]  /*9d790*/  IMAD.MOV.U32 R26, RZ, RZ, R176 ;  /* 0x000000ffff1a7224 */ /* 0x000fe200078e00b0 */
[----:B------:R-:W-:Y:S01]  /*9d7a0*/  MOV R30, R178 ;  /* 0x000000b2001e7202 */ /* 0x000fe20000000f00 */
[----:B------:R-:W-:Y:S02]  /*9d7b0*/  IMAD.MOV.U32 R27, RZ, RZ, R177 ;  /* 0x000000ffff1b7224 */ /* 0x000fe400078e00b1 */
[----:B------:R-:W-:Y:S01]  /*9d7c0*/  IMAD.MOV.U32 R31, RZ, RZ, R179 ;  /* 0x000000ffff1f7224 */ /* 0x000fe200078e00b3 */
[----:B------:R-:W2:Y:S04]  /*9d7d0*/  LDL.LU.64 R176, [R1+0x690] ;  /* 0x0006900001b07983 */ /* 0x000ea80000300a00 */
[----:B------:R-:W2:Y:S01]  /*9d7e0*/  LDL.LU.64 R178, [R1+0x698] ;  /* 0x0006980001b27983 */ /* 0x000ea20000300a00 */
[----:B---3--:R-:W-:-:S15]  /*9d7f0*/  HMMA.1688.F32.TF32 R168, R244, R36, R168 ;  /* 0x00000024f4a8723c */ /* 0x008fde00000810a8 */
[----:B------:R-:W-:-:S04]  /*9d800*/  NOP ;  /* 0x0000000000007918 */ /* 0x000fc80000000000 */
[----:B------:R-:W-:Y:S01]  /*9d810*/  IMAD.MOV.U32 R34, RZ, RZ, R168 ;  /* 0x000000ffff227224 */ /* 0x000fe200078e00a8 */
[----:B------:R-:W-:Y:S01]  /*9d820*/  MOV R35, R169 ;  /* 0x000000a900237202 */ /* 0x000fe20000000f00 */
[----:B------:R-:W-:Y:S01]  /*9d830*/  IMAD.MOV.U32 R38, RZ, RZ, R170 ;  /* 0x000000ffff267224 */ /* 0x000fe200078e00aa */
[----:B------:R-:W3:Y:S01]  /*9d840*/  LDL.LU.64 R168, [R1+0x680] ;  /* 0x0006800001a87983 */ /* 0x000ee20000300a00 */
[----:B------:R-:W-:-:S03]  /*9d850*/  IMAD.MOV.U32 R39, RZ, RZ, R171 ;  /* 0x000000ffff277224 */ /* 0x000fc600078e00ab */
[----:B------:R-:W3:Y:S01]  /*9d860*/  LDL.LU.64 R170, [R1+0x688] ;  /* 0x0006880001aa7983 */ /* 0x000ee20000300a00 */
[----:B----4-:R-:W-:-:S15]  /*9d870*/  HMMA.1688.F32.TF32 R140, R244, R32, R140 ;  /* 0x00000020f48c723c */ /* 0x010fde000008108c */
[----:B------:R-:W-:-:S04]  /*9d880*/  NOP ;  /* 0x0000000000007918 */ /* 0x000fc80000000000 */
[----:B------:R-:W-:Y:S01]  /*9d890*/  MOV R47, R140 ;  /* 0x0000008c002f7202 */ /* 0x000fe20000000f00 */
[----:B------:R-:W-:Y:S01]  /*9d8a0*/  IMAD.MOV.U32 R46, RZ, RZ, R141 ;  /* 0x000000ffff2e7224 */ /* 0x000fe200078e008d */
[----:B------:R-:W-:Y:S01]  /*9d8b0*/  MOV R50, R143 ;  /* 0x0000008f00327202 */ /* 0x000fe20000000f00 */
[----:B------:R-:W-:Y:S01]  /*9d8c0*/  IMAD.MOV.U32 R51, RZ, RZ, R142 ;  /* 0x000000ffff337224 */ /* 0x000fe200078e008e */
[----:B------:R-:W4:Y:S04]  /*9d8d0*/  LDL.LU.64 R140, [R1+0x670] ;  /* 0x00067000018c7983 */ /* 0x000f280000300a00 */
[----:B------:R-:W4:Y:S04]  /*9d8e0*/  LDL.LU.64 R142, [R1+0x678] ;  /* 0x00067800018e7983 */ /* 0x000f280000300a00 */
[----:B------:R-:W3:Y:S04]  /*9d8f0*/  LDL.LU.64 R236, [R1+0x9f0] ;  /* 0x0009f00001ec7983 */ /* 0x000ee80000300a00 */
[----:B------:R-:W3:Y:S04]  /*9d900*/  LDL.LU.64 R238, [R1+0x9f8] ;  /* 0x0009f80001ee7983 */ /* 0x000ee80000300a00 */
[----:B------:R-:W3:Y:S01]  /*9d910*/  LDL.LU.64 R240, [R1+0xa00] ;  /* 0x000a000001f07983 */ /* 0x000ee20000300a00 */
[C---:B--2---:R-:W-:Y:S03]  /*9d920*/  HMMA.1688.F32.TF32 R184, R244.reuse, R28, R184 ;  /* 0x0000001cf4b8723c */ /* 0x044fe600000810b8 */
[----:B------:R-:W2:Y:S05]  /*9d930*/  LDL.LU.64 R242, [R1+0xa08] ;  /* 0x000a080001f27983 */ /* 0x000eaa0000300a00 */
[----:B------:R-:W-:Y:S11]  /*9d940*/  HMMA.1688.F32.TF32 R176, R244, R24, R176 ;  /* 0x00000018f4b0723c */ /* 0x000ff600000810b0 */
[----:B------:R-:W-:Y:S01]  /*9d950*/  IMAD.MOV.U32 R42, RZ, RZ, R184 ;  /* 0x000000ffff2a7224 */ /* 0x000fe200078e00b8 */
[----:B------:R-:W-:Y:S01]  /*9d960*/  MOV R54, R186 ;  /* 0x000000ba00367202 */ /* 0x000fe20000000f00 */
[----:B------:R-:W-:-:S02]  /*9d970*/  IMAD.MOV.U32 R43, RZ, RZ, R185 ;  /* 0x000000ffff2b7224 */ /* 0x000fc400078e00b9 */
[----:B------:R-:W-:Y:S01]  /*9d980*/  IMAD.MOV.U32 R55, RZ, RZ, R187 ;  /* 0x000000ffff377224 */ /* 0x000fe200078e00bb */
[----:B------:R-:W2:Y:S03]  /*9d990*/  LDL.LU.64 R184, [R1+0xa10] ;  /* 0x000a100001b87983 */ /* 0x000ea60000300a00 */
[----:B------:R-:W-:Y:S01]  /*9d9a0*/  IMAD.MOV.U32 R58, RZ, RZ, R176 ;  /* 0x000000ffff3a7224 */ /* 0x000fe200078e00b0 */
[----:B------:R-:W2:Y:S01]  /*9d9b0*/  LDL.LU.64 R186, [R1+0xa18] ;  /* 0x000a180001ba7983 */ /* 0x000ea20000300a00 */
[----:B------:R-:W-:Y:S01]  /*9d9c0*/  MOV R70, R177 ;  /* 0x000000b100467202 */ /* 0x000fe20000000f00 */
[----:B------:R-:W-:Y:S02]  /*9d9d0*/  IMAD.MOV.U32 R71, RZ, RZ, R178 ;  /* 0x000000ffff477224 */ /* 0x000fe400078e00b2 */
[----:B------:R-:W-:Y:S01]  /*9d9e0*/  IMAD.MOV.U32 R66, RZ, RZ, R179 ;  /* 0x000000ffff427224 */ /* 0x000fe200078e00b3 */
[----:B------:R-:W2:Y:S04]  /*9d9f0*/  LDL.LU.64 R176, [R1+0xa20] ;  /* 0x000a200001b07983 */ /* 0x000ea80000300a00 */
[----:B------:R-:W2:Y:S01]  /*9da00*/  LDL.LU.64 R178, [R1+0xa28] ;  /* 0x000a280001b27983 */ /* 0x000ea20000300a00 */
[----:B----4-:R-:W-:-:S15]  /*9da10*/  HMMA.1688.F32.TF32 R140, R244, R160, R140 ;  /* 0x000000a0f48c723c */ /* 0x010fde000008108c */
[----:B------:R-:W-:-:S04]  /*9da20*/  NOP ;  /* 0x0000000000007918 */ /* 0x000fc80000000000 */
[----:B------:R-:W-:Y:S01]  /*9da30*/  MOV R10, R140 ;  /* 0x0000008c000a7202 */ /* 0x000fe20000000f00 */
[----:B------:R-:W-:Y:S01]  /*9da40*/  IMAD.MOV.U32 R11, RZ, RZ, R141 ;  /* 0x000000ffff0b7224 */ /* 0x000fe200078e008d */
[----:B------:R-:W-:Y:S01]  /*9da50*/  MOV R251, R143 ;  /* 0x0000008f00fb7202 */ /* 0x000fe20000000f00 */
[----:B------:R-:W-:Y:S01]  /*9da60*/  IMAD.MOV.U32 R250, RZ, RZ, R142 ;  /* 0x000000fffffa7224 */ /* 0x000fe200078e008e */
[----:B------:R-:W4:Y:S04]  /*9da70*/  LDL.LU.64 R140, [R1+0xa30] ;  /* 0x000a3000018c7983 */ /* 0x000f280000300a00 */
[----:B------:R-:W4:Y:S01]  /*9da80*/  LDL.LU.64 R142, [R1+0xa38] ;  /* 0x000a3800018e7983 */ /* 0x000f220000300a00 */
[----:B---3--:R-:W-:-:S15]  /*9da90*/  HMMA.1688.F32.TF32 R168, R244, R20, R168 ;  /* 0x00000014f4a8723c */ /* 0x008fde00000810a8 */
[----:B------:R-:W-:-:S04]  /*9daa0*/  NOP ;  /* 0x0000000000007918 */ /* 0x000fc80000000000 */
[----:B------:R-:W-:Y:S01]  /*9dab0*/  MOV R67, R168 ;  /* 0x000000a800437202 */ /* 0x000fe20000000f00 */
[----:B------:R-:W-:Y:S01]  /*9dac0*/  IMAD.MOV.U32 R59, RZ, RZ, R169 ;  /* 0x000000ffff3b7224 */ /* 0x000fe200078e00a9 */
[----:B------:R-:W-:Y:S01]  /*9dad0*/  MOV R63, R171 ;  /* 0x000000ab003f7202 */ /* 0x000fe20000000f00 */
[----:B------:R-:W-:Y:S01]  /*9dae0*/  IMAD.MOV.U32 R62, RZ, RZ, R170 ;  /* 0x000000ffff3e7224 */ /* 0x000fe200078e00aa */
[----:B------:R-:W3:Y:S04]  /*9daf0*/  LDL.LU.64 R168, [R1+0xa40] ;  /* 0x000a400001a87983 */ /* 0x000ee80000300a00 */
[----:B------:R-:W3:Y:S01]  /*9db00*/  LDL.LU.64 R170, [R1+0xa48] ;  /* 0x000a480001aa7983 */ /* 0x000ee20000300a00 */
[----:B------:R-:W-:Y:S01]  /*9db10*/  HMMA.1688.F32.TF32 R236, R244, R172, R236 ;  /* 0x000000acf4ec723c */ /* 0x000fe200000810ec */
[----:B------:R-:W-:-:S07]  /*9db20*/  IMAD.MOV.U32 R107, RZ, RZ, R230 ;  /* 0x000000ffff6b7224 */ /* 0x000fce00078e00e6 */
[----:B--2---:R-:W-:Y:S01]  /*9db30*/  HMMA.1688.F32.TF32 R240, R244, R188, R240 ;  /* 0x000000bcf4f0723c */ /* 0x004fe200000810f0 */
[----:B------:R-:W-:Y:S02]  /*9db40*/  IMAD.MOV.U32 R230, RZ, RZ, R160 ;  /* 0x000000ffffe67224 */ /* 0x000fe400078e00a0 */
[----:B------:R-:W-:Y:S02]  /*9db50*/  IMAD.MOV.U32 R0, RZ, RZ, R161 ;  /* 0x000000ffff007224 */ /* 0x000fe400078e00a1 */
[----:B------:R-:W2:Y:S04]  /*9db60*/  LDL.LU.64 R160, [R1+0xa50] ;  /* 0x000a500001a07983 */ /* 0x000ea80000300a00 */
[----:B------:R-:W2:Y:S04]  /*9db70*/  LDL.LU.64 R162, [R1+0xa58] ;  /* 0x000a580001a27983 */ /* 0x000ea80000300a00 */
[----:B------:R-:W-:Y:S04]  /*9db80*/  STL [R1+0xc2fc], R251 ;  /* 0x00c2fcfb01007387 */ /* 0x000fe80000100800 */
[----:B------:R-:W-:Y:S01]  /*9db90*/  STL [R1+0xc2f8], R250 ;  /* 0x00c2f8fa01007387 */ /* 0x000fe20000100800 */
[----:B------:R-:W-:-:S03]  /*9dba0*/  MOV R102, R231 ;  /* 0x000000e700667202 */ /* 0x000fc60000000f00 */
[----:B------:R-:W-:Y:S01]  /*9dbb0*/  STL [R1+0xc2f4], R11 ;  /* 0x00c2f40b01007387 */ /* 0x000fe20000100800 */
[----:B------:R-:W-:-:S03]  /*9dbc0*/  IMAD.MOV.U32 R231, RZ, RZ, R173 ;  /* 0x000000ffffe77224 */ /* 0x000fc600078e00ad */
[----:B------:R-:W-:Y:S04]  /*9dbd0*/  STL [R1+0xc2f0], R10 ;  /* 0x00c2f00a01007387 */ /* 0x000fe80000100800 */
[----:B------:R1:W-:Y:S04]  /*9dbe0*/  STL.64 [R1+0xd10], R236 ;  /* 0x000d10ec01007387 */ /* 0x0003e80000100a00 */
[----:B------:R1:W-:Y:S04]  /*9dbf0*/  STL.64 [R1+0xd18], R238 ;  /* 0x000d18ee01007387 */ /* 0x0003e80000100a00 */
[----:B-1----:R-:W2:Y:S04]  /*9dc00*/  LDL.LU.64 R236, [R1+0xc810] ;  /* 0x00c8100001ec7983 */ /* 0x002ea80000300a00 */
[----:B------:R-:W2:Y:S04]  /*9dc10*/  LDL.LU.64 R172, [R1+0x1390] ;  /* 0x0013900001ac7983 */ /* 0x000ea80000300a00 */
[----:B------:R-:W2:Y:S04]  /*9dc20*/  LDL.LU.64 R174, [R1+0x1398] ;  /* 0x0013980001ae7983 */ /* 0x000ea80000300a00 */
[----:B------:R1:W-:Y:S04]  /*9dc30*/  STL.64 [R1+0xd00], R240 ;  /* 0x000d00f001007387 */ /* 0x0003e80000100a00 */
[----:B------:R1:W-:Y:S01]  /*9dc40*/  STL.64 [R1+0xd08], R242 ;  /* 0x000d08f201007387 */ /* 0x0003e20000100a00 */
[----:B------:R-:W-:Y:S01]  /*9dc50*/  HMMA.1688.F32.TF32 R184, R244, R180, R184 ;  /* 0x000000b4f4b8723c */ /* 0x000fe200000810b8 */
[----:B------:R-:W-:-:S02]  /*9dc60*/  MOV R239, R181 ;  /* 0x000000b500ef7202 */ /* 0x000fc40000000f00 */
[----:B-1----:R-:W2:Y:S01]  /*9dc70*/  LDL.LU.64 R240, [R1+0xc808] ;  /* 0x00c8080001f07983 */ /* 0x002ea20000300a00 */
[----:B------:R-:W-:-:S04]  /*9dc80*/  IMAD.MOV.U32 R242, RZ, RZ, R180 ;  /* 0x000000fffff27224 */ /* 0x000fc800078e00b4 */
[C---:B------:R-:W-:Y:S11]  /*9dc90*/  HMMA.1688.F32.TF32 R180, R244.reuse, R248, R176 ;  /* 0x000000f8f4b4723c */ /* 0x040ff600000810b0 */
[----:B------:R-:W-:Y:S04]  /*9dca0*/  STL.64 [R1+0xcf0], R184 ;  /* 0x000cf0b801007387 */ /* 0x000fe80000100a00 */
[----:B------:R-:W-:Y:S01]  /*9dcb0*/  STL.64 [R1+0xcf8], R186 ;  /* 0x000cf8ba01007387 */ /* 0x000fe20000100a00 */
[C---:B----4-:R-:W-:Y:S03]  /*9dcc0*/  HMMA.1688.F32.TF32 R176, R244.reuse, R8, R140 ;  /* 0x00000008f4b0723c */ /* 0x050fe6000008108c */
[----:B------:R-:W4:Y:S04]  /*9dcd0*/  LDL.LU.64 R140, [R1+0x1370] ;  /* 0x00137000018c7983 */ /* 0x000f280000300a00 */
[----:B------:R-:W-:Y:S04]  /*9dce0*/  STL.64 [R1+0xce0], R180 ;  /* 0x000ce0b401007387 */ /* 0x000fe80000100a00 */
[----:B------:R-:W-:Y:S04]  /*9dcf0*/  STL.64 [R1+0xce8], R182 ;  /* 0x000ce8b601007387 */ /* 0x000fe80000100a00 */
[----:B------:R-:W4:Y:S04]  /*9dd00*/  LDL.LU.64 R142, [R1+0x1378] ;  /* 0x00137800018e7983 */ /* 0x000f280000300a00 */
[----:B------:R-:W-:Y:S04]  /*9dd10*/  STL.64 [R1+0xcd0], R176 ;  /* 0x000cd0b001007387 */ /* 0x000fe80000100a00 */
[----:B------:R3:W-:Y:S02]  /*9dd20*/  STL.64 [R1+0xcd8], R178 ;  /* 0x000cd8b201007387 */ /* 0x0007e40000100a00 */
[----:B---3--:R-:W-:Y:S02]  /*9dd30*/  HMMA.1688.F32.TF32 R176, R244, R12, R168 ;  /* 0x0000000cf4b0723c */ /* 0x008fe400000810a8 */
[----:B------:R-:W3:-:S15]  /*9dd40*/  LDL.LU.64 R168, [R1+0x1350] ;  /* 0x0013500001a87983 */ /* 0x000ede0000300a00 */
[----:B------:R-:W-:Y:S02]  /*9dd50*/  NOP ;  /* 0x0000000000007918 */ /* 0x000fe40000000000 */
[----:B------:R-:W-:Y:S04]  /*9dd60*/  STL.64 [R1+0xcc0], R176 ;  /* 0x000cc0b001007387 */ /* 0x000fe80000100a00 */
[----:B------:R-:W-:Y:S04]  /*9dd70*/  STL.64 [R1+0xcc8], R178 ;  /* 0x000cc8b201007387 */ /* 0x000fe80000100a00 */
[----:B------:R-:W3:Y:S01]  /*9dd80*/  LDL.LU.64 R170, [R1+0x1358] ;  /* 0x0013580001aa7983 */ /* 0x000ee20000300a00 */
[----:B--2---:R-:W-:-:S15]  /*9dd90*/  HMMA.1688.F32.TF32 R160, R244, R16, R160 ;  /* 0x00000010f4a0723c */ /* 0x004fde00000810a0 */
[----:B------:R-:W-:-:S04]  /*9dda0*/  NOP ;  /* 0x0000000000007918 */ /* 0x000fc80000000000 */
[----:B------:R1:W-:Y:S04]  /*9ddb0*/  STL.64 [R1+0x890], R160 ;  /* 0x000890a001007387 */ /* 0x0003e80000100a00 */
[----:B------:R2:W-:Y:S04]  /*9ddc0*/  STL.64 [R1+0x898], R162 ;  /* 0x000898a201007387 */ /* 0x0005e80000100a00 */
[----:B-1----:R-:W3:Y:S04]  /*9ddd0*/  LDL.LU.64 R160, [R1+0x1330] ;  /* 0x0013300001a07983 */ /* 0x002ee80000300a00 */
[----:B--2---:R-:W2:Y:S01]  /*9dde0*/  LDL.LU.64 R162, [R1+0x1338] ;  /* 0x0013380001a27983 */ /* 0x004ea20000300a00 */
[----:B------:R-:W-:Y:S03]  /*9ddf0*/  HMMA.1688.F32.TF32 R172, R4, R240, R172 ;  /* 0x000000f004ac723c */ /* 0x000fe600000810ac */
[----:B------:R-:W-:-:S15]  /*9de00*/  STL.64 [R1+0xc6e8], R240 ;  /* 0x00c6e8f001007387 */ /* 0x000fde0000100a00 */
[----:B------:R-:W-:Y:S01]  /*9de10*/  NOP ;  /* 0x0000000000007918 */ /* 0x000fe20000000000 */
[----:B------:R-:W-:Y:S01]  /*9de20*/  IMAD.MOV.U32 R10, RZ, RZ, R175 ;  /* 0x000000ffff0a7224 */ /* 0x000fe200078e00af */
[----:B------:R-:W-:Y:S01]  /*9de30*/  MOV R11, R174 ;  /* 0x000000ae000b7202 */ /* 0x000fe20000000f00 */
[----:B------:R-:W-:Y:S02]  /*9de40*/  IMAD.MOV.U32 R250, RZ, RZ, R173 ;  /* 0x000000fffffa7224 */ /* 0x000fe400078e00ad */
[----:B------:R-:W-:Y:S01]  /*9de50*/  IMAD.MOV.U32 R251, RZ, RZ, R172 ;  /* 0x000000fffffb7224 */ /* 0x000fe200078e00ac */
[----:B------:R-:W-:Y:S04]  /*9de60*/  STL [R1+0xc30c], R10 ;  /* 0x00c30c0a01007387 */ /* 0x000fe80000100800 */
[----:B------:R-:W-:Y:S04]  /*9de70*/  STL [R1+0xc308], R11 ;  /* 0x00c3080b01007387 */ /* 0x000fe80000100800 */
[----:B------:R-:W-:Y:S04]  /*9de80*/  STL [R1+0xc304], R250 ;  /* 0x00c304fa01007387 */ /* 0x000fe80000100800 */
[----:B------:R-:W-:Y:S01]  /*9de90*/  STL [R1+0xc300], R251 ;  /* 0x00c300fb01007387 */ /* 0x000fe20000100800 */
[----:B----4-:R-:W-:Y:S03]  /*9dea0*/  HMMA.1688.F32.TF32 R172, R4, R236, R140 ;  /* 0x000000ec04ac723c */ /* 0x010fe6000008108c */
[----:B------:R-:W4:Y:S04]  /*9deb0*/  LDL.LU.64 R140, [R1+0x1310] ;  /* 0x00131000018c7983 */ /* 0x000f280000300a00 */
[----:B------:R-:W4:-:S12]  /*9dec0*/  LDL.LU.64 R142, [R1+0x1318] ;  /* 0x00131800018e7983 */ /* 0x000f180000300a00 */
[----:B------:R1:W-:Y:S04]  /*9ded0*/  STL.64 [R1+0x870], R172 ;  /* 0x000870ac01007387 */ /* 0x0003e80000100a00 */
[----:B------:R1:W-:Y:S04]  /*9dee0*/  STL.64 [R1+0x878], R174 ;  /* 0x000878ae01007387 */ /* 0x0003e80000100a00 */
[----:B------:R-:W-:Y:S01]  /*9def0*/  STL.64 [R1+0xc6f0], R236 ;  /* 0x00c6f0ec01007387 */ /* 0x000fe20000100a00 */
[----:B---3--:R-:W-:Y:S03]  /*9df00*/  HMMA.1688.F32.TF32 R168, R4, R232, R168 ;  /* 0x000000e804a8723c */ /* 0x008fe600000810a8 */
[----:B------:R-:W-:-:S15]  /*9df10*/  STL.64 [R1+0xc6f8], R232 ;  /* 0x00c6f8e801007387 */ /* 0x000fde0000100a00 */
[----:B------:R-:W-:Y:S01]  /*9df20*/  NOP ;  /* 0x0000000000007918 */ /* 0x000fe20000000000 */
[----:B------:R-:W-:Y:S01]  /*9df30*/  IMAD.MOV.U32 R15, RZ, RZ, R171 ;  /* 0x000000ffff0f7224 */ /* 0x000fe200078e00ab */
[----:B------:R-:W-:Y:S01]  /*9df40*/  MOV R19, R169 ;  /* 0x000000a900137202 */ /* 0x000fe20000000f00 */
[----:B------:R-:W-:Y:S02]  /*9df50*/  IMAD.MOV.U32 R14, RZ, RZ, R170 ;  /* 0x000000ffff0e7224 */ /* 0x000fe400078e00aa */
[----:B------:R-:W-:Y:S01]  /*9df60*/  IMAD.MOV.U32 R18, RZ, RZ, R168 ;  /* 0x000000ffff127224 */ /* 0x000fe200078e00a8 */
[----:B------:R3:W-:Y:S04]  /*9df70*/  STL [R1+0xc31c], R15 ;  /* 0x00c31c0f01007387 */ /* 0x0007e80000100800 */
[----:B------:R-:W-:Y:S04]  /*9df80*/  STL [R1+0xc318], R14 ;  /* 0x00c3180e01007387 */ /* 0x000fe80000100800 */
[----:B------:R1:W-:Y:S04]  /*9df90*/  STL [R1+0xc314], R19 ;  /* 0x00c3141301007387 */ /* 0x0003e80000100800 */
[----:B------:R1:W-:Y:S04]  /*9dfa0*/  STL [R1+0xc310], R18 ;  /* 0x00c3101201007387 */ /* 0x0003e80000100800 */
[----:B------:R-:W3:Y:S04]  /*9dfb0*/  LDL.LU.64 R180, [R1+0x12f0] ;  /* 0x0012f00001b47983 */ /* 0x000ee80000300a00 */
[----:B------:R-:W3:Y:S04]  /*9dfc0*/  LDL.LU.64 R182, [R1+0x12f8] ;  /* 0x0012f80001b67983 */ /* 0x000ee80000300a00 */
[----:B------:R-:W3:Y:S04]  /*9dfd0*/  LDL.LU.64 R176, [R1+0x12d0] ;  /* 0x0012d00001b07983 */ /* 0x000ee80000300a00 */
[----:B------:R-:W3:Y:S01]  /*9dfe0*/  LDL.LU.64 R178, [R1+0x12d8] ;  /* 0x0012d80001b27983 */ /* 0x000ee20000300a00 */
[----:B--2---:R-:W-:Y:S03]  /*9dff0*/  HMMA.1688.F32.TF32 R160, R4, R228, R160 ;  /* 0x000000e404a0723c */ /* 0x004fe600000810a0 */
[----:B-1----:R-:W2:Y:S04]  /*9e000*/  LDL.LU.64 R172, [R1+0x12b0] ;  /* 0x0012b00001ac7983 */ /* 0x002ea80000300a00 */
[----:B------:R-:W2:-:S12]  /*9e010*/  LDL.LU.64 R174, [R1+0x12b8] ;  /* 0x0012b80001ae7983 */ /* 0x000e980000300a00 */
[----:B------:R-:W-:Y:S01]  /*9e020*/  IMAD.MOV.U32 R250, RZ, RZ, R162 ;  /* 0x000000fffffa7224 */ /* 0x000fe200078e00a2 */
[----:B------:R-:W-:Y:S01]  /*9e030*/  MOV R251, R163 ;  /* 0x000000a300fb7202 */ /* 0x000fe20000000f00 */
[----:B------:R-:W-:Y:S01]  /*9e040*/  IMAD.MOV.U32 R11, RZ, RZ, R161 ;  /* 0x000000ffff0b7224 */ /* 0x000fe200078e00a1 */
[----:B------:R-:W-:-:S03]  /*9e050*/  MOV R10, R160 ;  /* 0x000000a0000a7202 */ /* 0x000fc60000000f00 */
[----:B------:R-:W-:Y:S04]  /*9e060*/  STL.64 [R1+0xc720], R250 ;  /* 0x00c720fa01007387 */ /* 0x000fe80000100a00 */
[----:B------:R-:W-:Y:S04]  /*9e070*/  STL.64 [R1+0xc718], R248 ;  /* 0x00c718f801007387 */ /* 0x000fe80000100a00 */
[----:B------:R-:W-:Y:S04]  /*9e080*/  STL.64 [R1+0xc710], R10 ;  /* 0x00c7100a01007387 */ /* 0x000fe80000100a00 */
[----:B------:R1:W-:Y:S04]  /*9e090*/  STL.64 [R1+0xc708], R8 ;  /* 0x00c7080801007387 */ /* 0x0003e80000100a00 */
[----:B------:R-:W-:Y:S04]  /*9e0a0*/  STL.64 [R1+0xc700], R228 ;  /* 0x00c700e401007387 */ /* 0x000fe80000100a00 */
[----:B------:R-:W2:Y:S04]  /*9e0b0*/  LDL.LU.64 R168, [R1+0x1290] ;  /* 0x0012900001a87983 */ /* 0x000ea80000300a00 */
[----:B------:R-:W2:Y:S04]  /*9e0c0*/  LDL.LU.64 R170, [R1+0x1298] ;  /* 0x0012980001aa7983 */ /* 0x000ea80000300a00 */
[----:B------:R-:W2:Y:S04]  /*9e0d0*/  LDL.LU.64 R160, [R1+0x1270] ;  /* 0x0012700001a07983 */ /* 0x000ea80000300a00 */
[----:B------:R-:W2:Y:S01]  /*9e0e0*/  LDL.LU.64 R162, [R1+0x1278] ;  /* 0x0012780001a27983 */ /* 0x000ea20000300a00 */
[----:B----4-:R-:W-:-:S15]  /*9e0f0*/  HMMA.1688.F32.TF32 R140, R4, R224, R140 ;  /* 0x000000e0048c723c */ /* 0x010fde000008108c */
[----:B------:R-:W-:-:S04]  /*9e100*/  NOP ;  /* 0x0000000000007918 */ /* 0x000fc80000000000 */
[----:B---3--:R-:W-:Y:S01]  /*9e110*/  IMAD.MOV.U32 R15, RZ, RZ, R140 ;  /* 0x000000ffff0f7224 */ /* 0x008fe200078e008c */
[----:B------:R-:W-:Y:S01]  /*9e120*/  MOV R19, R142 ;  /* 0x0000008e00137202 */ /* 0x000fe20000000f00 */
[----:B------:R-:W-:Y:S02]  /*9e130*/  IMAD.MOV.U32 R14, RZ, RZ, R141 ;  /* 0x000000ffff0e7224 */ /* 0x000fe400078e008d */
[----:B------:R-:W-:Y:S01]  /*9e140*/  IMAD.MOV.U32 R18, RZ, RZ, R143 ;  /* 0x000000ffff127224 */ /* 0x000fe200078e008f */
[----:B------:R-:W3:Y:S04]  /*9e150*/  LDL.LU.64 R140, [R1+0x1250] ;  /* 0x00125000018c7983 */ /* 0x000ee80000300a00 */
[----:B------:R-:W3:Y:S04]  /*9e160*/  LDL.LU.64 R142, [R1+0x1258] ;  /* 0x00125800018e7983 */ /* 0x000ee80000300a00 */
[----:B-1----:R-:W4:Y:S04]  /*9e170*/  LDL.LU.64 R8, [R1+0x1230] ;  /* 0x0012300001087983 */ /* 0x002f280000300a00 */
[----:B------:R-:W4:Y:S04]  /*9e180*/  LDL.LU.64 R10, [R1+0x1238] ;  /* 0x00123800010a7983 */ /* 0x000f280000300a00 */
[----:B------:R-:W-:Y:S04]  /*9e190*/  STL.64 [R1+0xc750], R18 ;  /* 0x00c7501201007387 */ /* 0x000fe80000100a00 */
[----:B------:R-:W-:Y:S04]  /*9e1a0*/  STL.64 [R1+0xc748], R16 ;  /* 0x00c7481001007387 */ /* 0x000fe80000100a00 */
[----:B------:R-:W-:Y:S04]  /*9e1b0*/  STL.64 [R1+0xc740], R14 ;  /* 0x00c7400e01007387 */ /* 0x000fe80000100a00 */
[----:B------:R1:W-:Y:S04]  /*9e1c0*/  STL.64 [R1+0xc738], R12 ;  /* 0x00c7380c01007387 */ /* 0x0003e80000100a00 */
[----:B------:R-:W-:Y:S04]  /*9e1d0*/  STL.64 [R1+0xc730], R226 ;  /* 0x00c730e201007387 */ /* 0x000fe80000100a00 */
[----:B------:R-:W-:Y:S04]  /*9e1e0*/  STL.64 [R1+0xc728], R224 ;  /* 0x00c728e001007387 */ /* 0x000fe80000100a00 */
[----:B------:R-:W-:Y:S04]  /*9e1f0*/  STL.64 [R1+0xc760], R222 ;  /* 0x00c760de01007387 */ /* 0x000fe80000100a00 */
[----:B------:R-:W-:Y:S01]  /*9e200*/  STL.64 [R1+0xc758], R220 ;  /* 0x00c758dc01007387 */ /* 0x000fe20000100a00 */
[----:B-1----:R-:W-:-:S15]  /*9e210*/  HMMA.1688.F32.TF32 R12, R4, R220, R180 ;  /* 0x000000dc040c723c */ /* 0x002fde00000810b4 */
[----:B------:R-:W-:-:S04]  /*9e220*/  NOP ;  /* 0x0000000000007918 */ /* 0x000fc80000000000 */
[----:B------:R-:W-:Y:S04]  /*9e230*/  STL.64 [R1+0x830], R12 ;  /* 0x0008300c01007387 */ /* 0x000fe80000100a00 */
[----:B------:R1:W-:Y:S02]  /*9e240*/  STL.64 [R1+0x838], R14 ;  /* 0x0008380e01007387 */ /* 0x0003e40000100a00 */
[----:B-1----:R-:W-:Y:S02]  /*9e250*/  HMMA.1688.F32.TF32 R12, R4, R216, R176 ;  /* 0x000000d8040c723c */ /* 0x002fe400000810b0 */
[----:B------:R-:W-:Y:S04]  /*9e260*/  STL.64 [R1+0xc770], R218 ;  /* 0x00c770da01007387 */ /* 0x000fe80000100a00 */
[----:B------:R-:W-:-:S13]  /*9e270*/  STL.64 [R1+0xc768], R216 ;  /* 0x00c768d801007387 */ /* 0x000fda0000100a00 */
[----:B------:R-:W-:Y:S04]  /*9e280*/  STL.64 [R1+0x820], R12 ;  /* 0x0008200c01007387 */ /* 0x000fe80000100a00 */
[----:B------:R2:W-:Y:S02]  /*9e290*/  STL.64 [R1+0x828], R14 ;  /* 0x0008280e01007387 */ /* 0x0005e40000100a00 */
[C---:B--2---:R-:W-:Y:S02]  /*9e2a0*/  HMMA.1688.F32.TF32 R12, R4.reuse, R212, R172 ;  /* 0x000000d4040c723c */ /* 0x044fe400000810ac */
[----:B------:R-:W-:Y:S04]  /*9e2b0*/  STL.64 [R1+0xc780], R214 ;  /* 0x00c780d601007387 */ /* 0x000fe80000100a00 */
[----:B------:R-:W-:Y:S02]  /*9e2c0*/  STL.64 [R1+0xc778], R212 ;  /* 0x00c778d401007387 */ /* 0x000fe40000100a00 */
[C---:B------:R-:W-:Y:S08]  /*9e2d0*/  HMMA.1688.F32.TF32 R168, R4.reuse, R208, R168 ;  /* 0x000000d004a8723c */ /* 0x040ff000000810a8 */
[----:B------:R-:W-:Y:S03]  /*9e2e0*/  HMMA.1688.F32.TF32 R16, R4, R204, R160 ;  /* 0x000000cc0410723c */ /* 0x000fe600000810a0 */
[----:B------:R-:W-:Y:S04]  /*9e2f0*/  STL.64 [R1+0x810], R12 ;  /* 0x0008100c01007387 */ /* 0x000fe80000100a00 */
[----:B------:R3:W-:Y:S01]  /*9e300*/  STL.64 [R1+0x818], R14 ;  /* 0x0008180e01007387 */ /* 0x0007e20000100a00 */
[----:B------:R-:W-:-:S03]  /*9e310*/  MOV R238, R188 ;  /* 0x000000bc00ee7202 */ /* 0x000fc60000000f00 */
[----:B------:R1:W-:Y:S01]  /*9e320*/  STL.64 [R1+0x800], R168 ;  /* 0x000800a801007387 */ /* 0x0003e20000100a00 */
[----:B------:R-:W-:-:S03]  /*9e330*/  IMAD.MOV.U32 R235, RZ, RZ, R189 ;  /* 0x000000ffffeb7224 */ /* 0x000fc600078e00bd */
[----:B------:R2:W-:Y:S04]  /*9e340*/  STL.64 [R1+0x808], R170 ;  /* 0x000808aa01007387 */ /* 0x0005e80000100a00 */
[----:B------:R1:W-:Y:S04]  /*9e350*/  STL.64 [R1+0x7f0], R16 ;  /* 0x0007f01001007387 */ /* 0x0003e80000100a00 */
[----:B------:R1:W-:Y:S04]  /*9e360*/  STL.64 [R1+0x7f8], R18 ;  /* 0x0007f81201007387 */ /* 0x0003e80000100a00 */
[----:B------:R-:W2:Y:S01]  /*9e370*/  LDL.LU.64 R188, [R1+0x1210] ;  /* 0x0012100001bc7983 */ /* 0x000ea20000300a00 */
[----:B---3--:R-:W-:-:S15]  /*9e380*/  HMMA.1688.F32.TF32 R12, R4, R200, R140 ;  /* 0x000000c8040c723c */ /* 0x008fde000008108c */
[----:B------:R-:W-:-:S04]  /*9e390*/  NOP ;  /* 0x0000000000007918 */ /* 0x000fc80000000000 */
[----:B------:R3:W-:Y:S04]  /*9e3a0*/  STL.64 [R1+0x7e0], R12 ;  /* 0x0007e00c01007387 */ /* 0x0007e80000100a00 */
[----:B------:R1:W-:Y:S04]  /*9e3b0*/  STL.64 [R1+0x7e8], R14 ;  /* 0x0007e80e01007387 */ /* 0x0003e80000100a00 */
[----:B------:R-:W2:Y:S01]  /*9e3c0*/  LDL.LU.64 R190, [R1+0x1218] ;  /* 0x0012180001be7983 */ /* 0x000ea20000300a00 */
[----:B----4-:R-:W-:-:S15]  /*9e3d0*/  HMMA.1688.F32.TF32 R8, R4, R196, R8 ;  /* 0x000000c40408723c */ /* 0x010fde0000081008 */
[----:B------:R-:W-:-:S04]  /*9e3e0*/  NOP ;  /* 0x0000000000007918 */ /* 0x000fc80000000000 */
[----:B------:R4:W-:Y:S04]  /*9e3f0*/  STL.64 [R1+0x7d0], R8 ;  /* 0x0007d00801007387 */ /* 0x0009e80000100a00 */
        /* <DEDUP_REMOVED lines=10> */
[----:B--2---:R-:W2:Y:S04]  /*9e4a0*/  LDL.LU.64 R170, [R1+0x1178] ;  /* 0x0011780001aa7983 */ /* 0x004ea80000300a00 */
        /* <DEDUP_REMOVED lines=18> */
[----:B---3--:R-:W3:Y:S04]  /*9e5d0*/  LDL.LU.64 R12, [R1+0x1030] ;  /* 0x00103000010c7983 */ /* 0x008ee80000300a00 */
[----:B------:R-:W3:Y:S04]  /*9e5e0*/  LDL.LU.64 R14, [R1+0x1038] ;  /* 0x00103800010e7983 */ /* 0x000ee80000300a00 */
[----:B----4-:R-:W4:Y:S04]  /*9e5f0*/  LDL.LU.64 R8, [R1+0x1010] ;  /* 0x0010100001087983 */ /* 0x010f280000300a00 */
[----:B------:R-:W4:Y:S01]  /*9e600*/  LDL.LU.64 R10, [R1+0x1018] ;  /* 0x00101800010a7983 */ /* 0x000f220000300a00 */
[----:B------:R-:W-:-:S15]  /*9e610*/  HMMA.1688.F32.TF32 R188, R4, R192, R188 ;  /* 0x000000c004bc723c */ /* 0x000fde00000810bc */
[----:B------:R-:W-:-:S04]  /*9e620*/  NOP ;  /* 0x0000000000007918 */ /* 0x000fc80000000000 */
[----:B------:R-:W-:Y:S04]  /*9e630*/  STL.64 [R1+0x7c0], R188 ;  /* 0x0007c0bc01007387 */ /* 0x000fe80000100a00 */
[----:B------:R1:W-:Y:S04]  /*9e640*/  STL.64 [R1+0x7c8], R190 ;  /* 0x0007c8be01007387 */ /* 0x0003e80000100a00 */
[----:B-1----:R-:W2:Y:S04]  /*9e650*/  LDL.LU.64 R190, [R1+0xc800] ;  /* 0x00c8000001be7983 */ /* 0x002ea80000300a00 */
[----:B------:R-:W2:Y:S02]  /*9e660*/  LDL.LU.64 R188, [R1+0xc7f8] ;  /* 0x00c7f80001bc7983 */ /* 0x000ea40000300a00 */
[----:B--2---:R-:W-:-:S15]  /*9e670*/  HMMA.1688.F32.TF32 R184, R4, R188, R184 ;  /* 0x000000bc04b8723c */ /* 0x004fde00000810b8 */
        /* <DEDUP_REMOVED lines=28> */
[----:B------:R-:W2:Y:S01]  /*9e840*/  LDL.LU.64 R168, [R1+0xc7a8] ;  /* 0x00c7a80001a87983 */ /* 0x000ea20000300a00 */
[C---:B------:R-:W-:Y:S08]  /*9e850*/  HMMA.1688.F32.TF32 R140, R4.reuse, R164, R140 ;  /* 0x000000a4048c723c */ /* 0x040ff0000008108c */
[----:B--2---:R-:W-:-:S15]  /*9e860*/  HMMA.1688.F32.TF32 R160, R4, R168, R160 ;  /* 0x000000a804a0723c */ /* 0x004fde00000810a0 */
[----:B------:R-:W-:-:S04]  /*9e870*/  NOP ;  /* 0x0000000000007918 */ /* 0x000fc80000000000 */
[----:B------:R-:W-:Y:S04]  /*9e880*/  STL.64 [R1+0x760], R160 ;  /* 0x000760a001007387 */ /* 0x000fe80000100a00 */
[----:B------:R1:W-:Y:S04]  /*9e890*/  STL.64 [R1+0x768], R162 ;  /* 0x000768a201007387 */ /* 0x0003e80000100a00 */
[----:B-1----:R-:W2:Y:S04]  /*9e8a0*/  LDL.LU.64 R162, [R1+0xc7a0] ;  /* 0x00c7a00001a27983 */ /* 0x002ea80000300a00 */
[----:B------:R-:W2:Y:S04]  /*9e8b0*/  LDL.LU.64 R160, [R1+0xc798] ;  /* 0x00c7980001a07983 */ /* 0x000ea80000300a00 */
[----:B------:R-:W-:Y:S04]  /*9e8c0*/  STL.64 [R1+0x750], R140 ;  /* 0x0007508c01007387 */ /* 0x000fe80000100a00 */
[----:B------:R1:W-:Y:S04]  /*9e8d0*/  STL.64 [R1+0x758], R142 ;  /* 0x0007588e01007387 */ /* 0x0003e80000100a00 */
[----:B-1----:R-:W3:Y:S04]  /*9e8e0*/  LDL.LU.64 R142, [R1+0xc790] ;  /* 0x00c79000018e7983 */ /* 0x002ee80000300a00 */
[----:B------:R-:W3:Y:S01]  /*9e8f0*/  LDL.LU.64 R140, [R1+0xc788] ;  /* 0x00c78800018c7983 */ /* 0x000ee20000300a00 */
[C---:B----4-:R-:W-:Y:S08]  /*9e900*/  HMMA.1688.F32.TF32 R8, R4.reuse, R128, R8 ;  /* 0x000000800408723c */ /* 0x050ff00000081008 */
[----:B--2---:R-:W-:-:S15]  /*9e910*/  HMMA.1688.F32.TF32 R248, R4, R160, R248 ;  /* 0x000000a004f8723c */ /* 0x004fde00000810f8 */
[----:B------:R-:W-:-:S04]  /*9e920*/  NOP ;  /* 0x0000000000007918 */ /* 0x000fc80000000000 */
[----:B------:R-:W-:Y:S04]  /*9e930*/  STL.64 [R1+0x740], R248 ;  /* 0x000740f801007387 */ /* 0x000fe80000100a00 */
[----:B------:R1:W-:Y:S02]  /*9e940*/  STL.64 [R1+0x748], R250 ;  /* 0x000748fa01007387 */ /* 0x0003e40000100a00 */
[C---:B-1----:R-:W-:Y:S08]  /*9e950*/  HMMA.1688.F32.TF32 R248, R4.reuse, R156, R244 ;  /* 0x0000009c04f8723c */ /* 0x042ff000000810f4 */
[C---:B------:R-:W-:Y:S08]  /*9e960*/  HMMA.1688.F32.TF32 R244, R4.reuse, R152, R224 ;  /* 0x0000009804f4723c */ /* 0x040ff000000810e0 */
[C---:B------:R-:W-:Y:S08]  /*9e970*/  HMMA.1688.F32.TF32 R224, R4.reuse, R148, R220 ;  /* 0x0000009404e0723c */ /* 0x040ff000000810dc */
[C---:B------:R-:W-:Y:S08]  /*9e980*/  HMMA.1688.F32.TF32 R220, R4.reuse, R144, R216 ;  /* 0x0000009004dc723c */ /* 0x040ff000000810d8 */
[C---:B---3--:R-:W-:Y:S08]  /*9e990*/  HMMA.1688.F32.TF32 R216, R4.reuse, R140, R212 ;  /* 0x0000008c04d8723c */ /* 0x048ff000000810d4 */
[C---:B------:R-:W-:Y:S01]  /*9e9a0*/  HMMA.1688.F32.TF32 R212, R4.reuse, R136, R16 ;  /* 0x0000008804d4723c */ /* 0x040fe20000081010 */
[----:B------:R-:W-:Y:S07]  /*9e9b0*/  STL.64 [R1+0x730], R248 ;  /* 0x000730f801007387 */ /* 0x000fee0000100a00 */
[C---:B------:R-:W-:Y:S01]  /*9e9c0*/  HMMA.1688.F32.TF32 R16, R4.reuse, R132, R12 ;  /* 0x000000840410723c */ /* 0x040fe2000008100c */
        /* <DEDUP_REMOVED lines=11> */
[----:B------:R-:W2:Y:S04]  /*9ea80*/  LDL.LU.64 R12, [R1+0xfd0] ;  /* 0x000fd000010c7983 */ /* 0x000ea80000300a00 */
[----:B------:R-:W-:Y:S04]  /*9ea90*/  STL.64 [R1+0x6d0], R16 ;  /* 0x0006d01001007387 */ /* 0x000fe80000100a00 */
[----:B------:R-:W-:Y:S04]  /*9eaa0*/  STL.64 [R1+0x6d8], R18 ;  /* 0x0006d81201007387 */ /* 0x000fe80000100a00 */
[----:B------:R-:W2:Y:S04]  /*9eab0*/  LDL.LU.64 R14, [R1+0xfd8] ;  /* 0x000fd800010e7983 */ /* 0x000ea80000300a00 */
[----:B------:R1:W-:Y:S04]  /*9eac0*/  STL.64 [R1+0x6c0], R8 ;  /* 0x0006c00801007387 */ /* 0x0003e80000100a00 */
[----:B------:R3:W-:Y:S04]  /*9ead0*/  STL.64 [R1+0x6c8], R10 ;  /* 0x0006c80a01007387 */ /* 0x0007e80000100a00 */
[----:B-1----:R-:W4:Y:S04]  /*9eae0*/  LDL.LU.64 R8, [R1+0xfb0] ;  /* 0x000fb00001087983 */ /* 0x002f280000300a00 */
[----:B---3--:R-:W4:Y:S04]  /*9eaf0*/  LDL.LU.64 R10, [R1+0xfb8] ;  /* 0x000fb800010a7983 */ /* 0x008f280000300a00 */
        /* <DEDUP_REMOVED lines=14> */
[----:B--2---:R-:W-:-:S15]  /*9ebe0*/  HMMA.1688.F32.TF32 R12, R4, R124, R12 ;  /* 0x0000007c040c723c */ /* 0x004fde000008100c */
[----:B------:R-:W-:-:S04]  /*9ebf0*/  NOP ;  /* 0x0000000000007918 */ /* 0x000fc80000000000 */
[----:B------:R1:W-:Y:S04]  /*9ec00*/  STL.64 [R1+0x6b0], R12 ;  /* 0x0006b00c01007387 */ /* 0x0003e80000100a00 */
[----:B------:R2:W-:Y:S04]  /*9ec10*/  STL.64 [R1+0x6b8], R14 ;  /* 0x0006b80e01007387 */ /* 0x0005e80000100a00 */
[----:B-1----:R-:W3:Y:S04]  /*9ec20*/  LDL.LU.64 R12, [R1+0x1020] ;  /* 0x00102000010c7983 */ /* 0x002ee80000300a00 */
[----:B--2---:R-:W2:Y:S01]  /*9ec30*/  LDL.LU.64 R14, [R1+0x1028] ;  /* 0x00102800010e7983 */ /* 0x004ea20000300a00 */
[----:B----4-:R-:W-:-:S15]  /*9ec40*/  HMMA.1688.F32.TF32 R8, R4, R120, R8 ;  /* 0x000000780408723c */ /* 0x010fde0000081008 */
[----:B------:R-:W-:-:S04]  /*9ec50*/  NOP ;  /* 0x0000000000007918 */ /* 0x000fc80000000000 */
[----:B------:R1:W-:Y:S04]  /*9ec60*/  STL.64 [R1+0x6a0], R8 ;  /* 0x0006a00801007387 */ /* 0x0003e80000100a00 */
[----:B------:R4:W-:Y:S04]  /*9ec70*/  STL.64 [R1+0x6a8], R10 ;  /* 0x0006a80a01007387 */ /* 0x0009e80000100a00 */
[----:B-1----:R-:W2:Y:S04]  /*9ec80*/  LDL.LU.64 R8, [R1+0x1040] ;  /* 0x0010400001087983 */ /* 0x002ea80000300a00 */
[----:B----4-:R-:W4:Y:S01]  /*9ec90*/  LDL.LU.64 R10, [R1+0x1048] ;  /* 0x00104800010a7983 */ /* 0x010f220000300a00 */
[C---:B---3--:R-:W-:Y:S08]  /*9eca0*/  HMMA.1688.F32.TF32 R248, R4.reuse, R116, R248 ;  /* 0x0000007404f8723c */ /* 0x048ff000000810f8 */
[C---:B------:R-:W-:Y:S11]  /*9ecb0*/  HMMA.1688.F32.TF32 R224, R4.reuse, R108, R224 ;  /* 0x0000006c04e0723c */ /* 0x040ff600000810e0 */
[----:B------:R-:W-:Y:S04]  /*9ecc0*/  STL.64 [R1+0x690], R248 ;  /* 0x000690f801007387 */ /* 0x000fe80000100a00 */
[----:B------:R1:W-:Y:S01]  /*9ecd0*/  STL.64 [R1+0x698], R250 ;  /* 0x000698fa01007387 */ /* 0x0003e20000100a00 */
[C---:B------:R-:W-:Y:S08]  /*9ece0*/  HMMA.1688.F32.TF32 R220, R4.reuse, R104, R220 ;  /* 0x0000006804dc723c */ /* 0x040ff000000810dc */
[C---:B-1----:R-:W-:Y:S01]  /*9ecf0*/  HMMA.1688.F32.TF32 R248, R4.reuse, R112, R244 ;  /* 0x0000007004f8723c */ /* 0x042fe200000810f4 */
[----:B------:R-:W-:Y:S01]  /*9ed00*/  LOP3.LUT R243, R252, 0x20, RZ, 0x3c, !PT ;  /* 0x00000020fcf37812 */ /* 0x000fe200078e3cff */
[----:B------:R-:W-:Y:S04]  /*9ed10*/  LDS R244, [R252+UR12+0x80080] ;  /* 0x0800800cfcf47984 */ /* 0x000fe80008000800 */
[----:B------:R-:W-:Y:S02]  /*9ed20*/  LDS R245, [R243+UR12+0x80080] ;  /* 0x0800800cf3f57984 */ /* 0x000fe40008000800 */
[C---:B------:R-:W-:Y:S02]  /*9ed30*/  HMMA.1688.F32.TF32 R216, R4.reuse, R100, R216 ;  /* 0x0000006404d8723c */ /* 0x040fe400000810d8 */
[----:B------:R-:W-:Y:S04]  /*9ed40*/  LDS R247, [R243+UR12+0x80480] ;  /* 0x0804800cf3f77984 */ /* 0x000fe80008000800 */
[----:B------:R-:W1:Y:S02]  /*9ed50*/  LDS R246, [R252+UR12+0x80480] ;  /* 0x0804800cfcf67984 */ /* 0x000e640008000800 */
[C---:B------:R-:W-:Y:S08]  /*9ed60*/  HMMA.1688.F32.TF32 R212, R4.reuse, R96, R212 ;  /* 0x0000006004d4723c */ /* 0x040ff000000810d4 */
        /* <DEDUP_REMOVED lines=16> */
[----:B------:R-:W-:Y:S01]  /*9ee70*/  STL.64 [R1+0xc6c8], R88 ;  /* 0x00c6c85801007387 */ /* 0x000fe20000100a00 */
[----:B--2---:R-:W-:-:S15]  /*9ee80*/  HMMA.1688.F32.TF32 R12, R4, R88, R12 ;  /* 0x00000058040c723c */ /* 0x004fde000008100c */
[----:B------:R-:W-:-:S04]  /*9ee90*/  NOP ;  /* 0x0000000000007918 */ /* 0x000fc80000000000 */
[----:B------:R2:W-:Y:S04]  /*9eea0*/  STL.64 [R1+0xc60], R12 ;  /* 0x000c600c01007387 */ /* 0x0005e80000100a00 */
[----:B------:R3:W-:Y:S04]  /*9eeb0*/  STL.64 [R1+0xc68], R14 ;  /* 0x000c680e01007387 */ /* 0x0007e80000100a00 */
[----:B--2---:R-:W2:Y:S04]  /*9eec0*/  LDL.LU.64 R12, [R1+0xec0] ;  /* 0x000ec000010c7983 */ /* 0x004ea80000300a00 */
[----:B---3--:R-:W2:Y:S01]  /*9eed0*/  LDL.LU.64 R14, [R1+0xec8] ;  /* 0x000ec800010e7983 */ /* 0x008ea20000300a00 */
        /* <DEDUP_REMOVED lines=15> */
[----:B----4-:R-:W3:Y:S04]  /*9efd0*/  LDL.LU.64 R10, [R1+0x1108] ;  /* 0x00110800010a7983 */ /* 0x010ee80000300a00 */
[----:B------:R-:W4:Y:S04]  /*9efe0*/  LDL.LU.64 R92, [R1+0x1120] ;  /* 0x00112000015c7983 */ /* 0x000f280000300a00 */
[----:B------:R-:W4:Y:S04]  /*9eff0*/  LDL.LU.64 R94, [R1+0x1128] ;  /* 0x00112800015e7983 */ /* 0x000f280000300a00 */
[----:B------:R-:W3:Y:S04]  /*9f000*/  LDL.LU.64 R88, [R1+0x1470] ;  /* 0x0014700001587983 */ /* 0x000ee80000300a00 */
[----:B------:R-:W3:Y:S04]  /*9f010*/  LDL.LU.64 R90, [R1+0x1478] ;  /* 0x00147800015a7983 */ /* 0x000ee80000300a00 */
[----:B------:R-:W3:Y:S04]  /*9f020*/  LDL.LU.64 R16, [R1+0x1490] ;  /* 0x0014900001107983 */ /* 0x000ee80000300a00 */
[----:B------:R-:W3:Y:S04]  /*9f030*/  LDL.LU.64 R18, [R1+0x1498] ;  /* 0x0014980001127983 */ /* 0x000ee80000300a00 */
[----:B------:R-:W-:Y:S04]  /*9f040*/  STL.64 [R1+0xc6c0], R86 ;  /* 0x00c6c05601007387 */ /* 0x000fe80000100a00 */
[----:B------:R2:W-:Y:S02]  /*9f050*/  STL.64 [R1+0xc6b8], R84 ;  /* 0x00c6b85401007387 */ /* 0x0005e40000100a00 */
[----:B--2---:R-:W-:Y:S02]  /*9f060*/  HMMA.1688.F32.TF32 R84, R4, R80, R12 ;  /* 0x000000500454723c */ /* 0x004fe4000008100c */
[----:B------:R-:W2:Y:S04]  /*9f070*/  LDL.LU.64 R12, [R1+0x14b0] ;  /* 0x0014b000010c7983 */ /* 0x000ea80000300a00 */
[----:B------:R-:W2:-:S13]  /*9f080*/  LDL.LU.64 R14, [R1+0x14b8] ;  /* 0x0014b800010e7983 */ /* 0x000e9a0000300a00 */
[----:B------:R-:W-:Y:S04]  /*9f090*/  STL.64 [R1+0xc40], R84 ;  /* 0x000c405401007387 */ /* 0x000fe80000100a00 */
[----:B------:R1:W-:Y:S01]  /*9f0a0*/  STL.64 [R1+0xc48], R86 ;  /* 0x000c485601007387 */ /* 0x0003e20000100a00 */
[C---:B------:R-:W-:Y:S08]  /*9f0b0*/  HMMA.1688.F32.TF32 R248, R4.reuse, R76, R248 ;  /* 0x0000004c04f8723c */ /* 0x040ff000000810f8 */
[C---:B-1----:R-:W-:Y:S01]  /*9f0c0*/  HMMA.1688.F32.TF32 R84, R4.reuse, R72, R224 ;  /* 0x000000480454723c */ /* 0x042fe200000810e0 */
[----:B------:R-:W-:Y:S04]  /*9f0d0*/  STL.64 [R1+0xc6b0], R82 ;  /* 0x00c6b05201007387 */ /* 0x000fe80000100a00 */
[----:B------:R1:W-:Y:S06]  /*9f0e0*/  STL.64 [R1+0xc6a8], R80 ;  /* 0x00c6a85001007387 */ /* 0x0003ec0000100a00 */
[----:B------:R-:W-:Y:S04]  /*9f0f0*/  STL.64 [R1+0xc30], R248 ;  /* 0x000c30f801007387 */ /* 0x000fe80000100a00 */
[----:B------:R-:W-:Y:S01]  /*9f100*/  STL.64 [R1+0xc38], R250 ;  /* 0x000c38fa01007387 */ /* 0x000fe20000100a00 */
[C---:B-1----:R-:W-:Y:S03]  /*9f110*/  HMMA.1688.F32.TF32 R80, R4.reuse, R68, R220 ;  /* 0x000000440450723c */ /* 0x042fe600000810dc */
[----:B------:R-:W-:Y:S04]  /*9f120*/  STL.64 [R1+0xc20], R84 ;  /* 0x000c205401007387 */ /* 0x000fe80000100a00 */
[----:B------:R1:W-:Y:S01]  /*9f130*/  STL.64 [R1+0xc28], R86 ;  /* 0x000c285601007387 */ /* 0x0003e20000100a00 */
[C---:B------:R-:W-:Y:S08]  /*9f140*/  HMMA.1688.F32.TF32 R216, R4.reuse, R64, R216 ;  /* 0x0000004004d8723c */ /* 0x040ff000000810d8 */
[C---:B-1----:R-:W-:Y:S03]  /*9f150*/  HMMA.1688.F32.TF32 R84, R4.reuse, R60, R212 ;  /* 0x0000003c0454723c */ /* 0x042fe600000810d4 */
[----:B------:R-:W-:Y:S04]  /*9f160*/  STL.64 [R1+0xc10], R80 ;  /* 0x000c105001007387 */ /* 0x000fe80000100a00 */
[----:B------:R3:W-:Y:S04]  /*9f170*/  STL.64 [R1+0xc18], R82 ;  /* 0x000c185201007387 */ /* 0x0007e80000100a00 */
[----:B------:R-:W-:Y:S01]  /*9f180*/  STL.64 [R1+0xc00], R216 ;  /* 0x000c00d801007387 */ /* 0x000fe20000100a00 */
[C---:B----4-:R-:W-:Y:S03]  /*9f190*/  HMMA.1688.F32.TF32 R92, R4.reuse, R52, R92 ;  /* 0x00000034045c723c */ /* 0x050fe6000008105c */
[----:B------:R-:W-:Y:S05]  /*9f1a0*/  STL.64 [R1+0xc08], R218 ;  /* 0x000c08da01007387 */ /* 0x000fea0000100a00 */
[C---:B---3--:R-:W-:Y:S01]  /*9f1b0*/  HMMA.1688.F32.TF32 R80, R4.reuse, R56, R8 ;  /* 0x000000380450723c */ /* 0x048fe20000081008 */
[----:B------:R-:W3:Y:S04]  /*9f1c0*/  LDL.LU.64 R8, [R1+0x14e0] ;  /* 0x0014e00001087983 */ /* 0x000ee80000300a00 */
[----:B------:R-:W-:Y:S04]  /*9f1d0*/  STL.64 [R1+0xbf0], R84 ;  /* 0x000bf05401007387 */ /* 0x000fe80000100a00 */
[----:B------:R1:W-:Y:S04]  /*9f1e0*/  STL.64 [R1+0xbf8], R86 ;  /* 0x000bf85601007387 */ /* 0x0003e80000100a00 */
[----:B------:R-:W3:Y:S01]  /*9f1f0*/  LDL.LU.64 R10, [R1+0x14e8] ;  /* 0x0014e800010a7983 */ /* 0x000ee20000300a00 */
[C---:B-1----:R-:W-:Y:S05]  /*9f200*/  HMMA.1688.F32.TF32 R84, R4.reuse, R48, R88 ;  /* 0x000000300454723c */ /* 0x042fea0000081058 */
[----:B------:R-:W-:Y:S04]  /*9f210*/  STL.64 [R1+0xbe0], R80 ;  /* 0x000be05001007387 */ /* 0x000fe80000100a00 */
[----:B------:R1:W-:Y:S04]  /*9f220*/  STL.64 [R1+0xbe8], R82 ;  /* 0x000be85201007387 */ /* 0x0003e80000100a00 */
[----:B------:R-:W-:Y:S04]  /*9f230*/  STL.64 [R1+0xbd0], R92 ;  /* 0x000bd05c01007387 */ /* 0x000fe80000100a00 */
[----:B------:R-:W-:Y:S01]  /*9f240*/  STL.64 [R1+0xbd8], R94 ;  /* 0x000bd85e01007387 */ /* 0x000fe20000100a00 */
[C---:B-1----:R-:W-:Y:S03]  /*9f250*/  HMMA.1688.F32.TF32 R80, R4.reuse, R44, R16 ;  /* 0x0000002c0450723c */ /* 0x042fe60000081010 */
[----:B------:R-:W4:Y:S04]  /*9f260*/  LDL.LU.64 R16, [R1+0x14d0] ;  /* 0x0014d00001107983 */ /* 0x000f280000300a00 */
[----:B------:R-:W-:Y:S04]  /*9f270*/  STL.64 [R1+0xbc0], R84 ;  /* 0x000bc05401007387 */ /* 0x000fe80000100a00 */
[----:B------:R-:W-:Y:S04]  /*9f280*/  STL.64 [R1+0xbc8], R86 ;  /* 0x000bc85601007387 */ /* 0x000fe80000100a00 */
[----:B------:R-:W4:Y:S04]  /*9f290*/  LDL.LU.64 R18, [R1+0x14d8] ;  /* 0x0014d80001127983 */ /* 0x000f280000300a00 */
[----:B------:R1:W-:Y:S04]  /*9f2a0*/  STL.64 [R1+0xbb0], R80 ;  /* 0x000bb05001007387 */ /* 0x0003e80000100a00 */
[----:B------:R1:W-:Y:S04]  /*9f2b0*/  STL.64 [R1+0xbb8], R82 ;  /* 0x000bb85201007387 */ /* 0x0003e80000100a00 */
[----:B------:R-:W-:Y:S04]  /*9f2c0*/  STL.64 [R1+0xc6a0], R46 ;  /* 0x00c6a02e01007387 */ /* 0x000fe80000100a00 */
[----:B------:R2:W-:Y:S04]  /*9f2d0*/  STL.64 [R1+0xc698], R44 ;  /* 0x00c6982c01007387 */ /* 0x0005e80000100a00 */
[----:B-1----:R-:W4:Y:S04]  /*9f2e0*/  LDL.LU.64 R80, [R1+0x1500] ;  /* 0x0015000001507983 */ /* 0x002f280000300a00 */
[----:B------:R-:W4:Y:S01]  /*9f2f0*/  LDL.LU.64 R82, [R1+0x1508] ;  /* 0x0015080001527983 */ /* 0x000f220000300a00 */
[----:B--2---:R-:W-:-:S15]  /*9f300*/  HMMA.1688.F32.TF32 R12, R4, R40, R12 ;  /* 0x00000028040c723c */ /* 0x004fde000008100c */
[----:B------:R-:W-:-:S04]  /*9f310*/  NOP ;  /* 0x0000000000007918 */ /* 0x000fc80000000000 */
[----:B------:R1:W-:Y:S04]  /*9f320*/  STL.64 [R1+0xba0], R12 ;  /* 0x000ba00c01007387 */ /* 0x0003e80000100a00 */
[----:B------:R2:W-:Y:S04]  /*9f330*/  STL.64 [R1+0xba8], R14 ;  /* 0x000ba80e01007387 */ /* 0x0005e80000100a00 */
[----:B------:R-:W4:Y:S04]  /*9f340*/  LDL.LU.64 R44, [R1+0x1520] ;  /* 0x00152000012c7983 */ /* 0x000f280000300a00 */
[----:B------:R-:W4:Y:S04]  /*9f350*/  LDL.LU.64 R46, [R1+0x1528] ;  /* 0x00152800012e7983 */ /* 0x000f280000300a00 */
[----:B-1----:R-:W4:Y:S04]  /*9f360*/  LDL.LU.64 R12, [R1+0x1560] ;  /* 0x00156000010c7983 */ /* 0x002f280000300a00 */
[----:B--2---:R-:W2:Y:S04]  /*9f370*/  LDL.LU.64 R14, [R1+0x1568] ;  /* 0x00156800010e7983 */ /* 0x004ea80000300a00 */
[----:B------:R-:W-:Y:S04]  /*9f380*/  STL.64 [R1+0xc690], R42 ;  /* 0x00c6902a01007387 */ /* 0x000fe80000100a00 */
[----:B------:R3:W-:Y:S02]  /*9f390*/  STL.64 [R1+0xc688], R40 ;  /* 0x00c6882801007387 */ /* 0x0007e40000100a00 */
[----:B---3--:R-:W-:-:S15]  /*9f3a0*/  HMMA.1688.F32.TF32 R40, R4, R36, R8 ;  /* 0x000000240428723c */ /* 0x008fde0000081008 */
[----:B------:R-:W-:-:S04]  /*9f3b0*/  NOP ;  /* 0x0000000000007918 */ /* 0x000fc80000000000 */
[----:B------:R-:W-:Y:S04]  /*9f3c0*/  STL.64 [R1+0xb90], R40 ;  /* 0x000b902801007387 */ /* 0x000fe80000100a00 */
[----:B------:R-:W-:Y:S04]  /*9f3d0*/  STL.64 [R1+0xb98], R42 ;  /* 0x000b982a01007387 */ /* 0x000fe80000100a00 */
[----:B------:R-:W-:Y:S04]  /*9f3e0*/  STL.64 [R1+0xc680], R38 ;  /* 0x00c6802601007387 */ /* 0x000fe80000100a00 */
[----:B------:R4:W-:Y:S02]  /*9f3f0*/  STL.64 [R1+0xc678], R36 ;  /* 0x00c6782401007387 */ /* 0x0009e40000100a00 */
[----:B----4-:R-:W-:-:S15]  /*9f400*/  HMMA.1688.F32.TF32 R36, R4, R32, R16 ;  /* 0x000000200424723c */ /* 0x010fde0000081010 */
[----:B------:R-:W-:-:S04]  /*9f410*/  NOP ;  /* 0x0000000000007918 */ /* 0x000fc80000000000 */
[----:B------:R-:W-:Y:S04]  /*9f420*/  STL.64 [R1+0xb80], R36 ;  /* 0x000b802401007387 */ /* 0x000fe80000100a00 */
[----:B------:R1:W-:Y:S02]  /*9f430*/  STL.64 [R1+0xb88], R38 ;  /* 0x000b882601007387 */ /* 0x0003e40000100a00 */
[----:B-1----:R-:W-:-:S15]  /*9f440*/  HMMA.1688.F32.TF32 R36, R4, R28, R80 ;  /* 0x0000001c0424723c */ /* 0x002fde0000081050 */
[----:B------:R-:W-:-:S04]  /*9f450*/  NOP ;  /* 0x0000000000007918 */ /* 0x000fc80000000000 */
[----:B------:R-:W-:Y:S04]  /*9f460*/  STL.64 [R1+0xb70], R36 ;  /* 0x000b702401007387 */ /* 0x000fe80000100a00 */
[----:B------:R1:W-:Y:S04]  /*9f470*/  STL.64 [R1+0xb78], R38 ;  /* 0x000b782601007387 */ /* 0x0003e80000100a00 */
[----:B------:R-:W3:Y:S01]  /*9f480*/  LDL.LU.64 R212, [R1+0x15a0] ;  /* 0x0015a00001d47983 */ /* 0x000ee20000300a00 */
[C---:B-1----:R-:W-:Y:S08]  /*9f490*/  HMMA.1688.F32.TF32 R36, R4.reuse, R24, R44 ;  /* 0x000000180424723c */ /* 0x042ff0000008102c */
[----:B--2---:R-:W-:Y:S11]  /*9f4a0*/  HMMA.1688.F32.TF32 R12, R4, R20, R12 ;  /* 0x00000014040c723c */ /* 0x004ff6000008100c */
[----:B------:R-:W-:Y:S04]  /*9f4b0*/  STL.64 [R1+0xb60], R36 ;  /* 0x000b602401007387 */ /* 0x000fe80000100a00 */
[----:B------:R-:W-:Y:S04]  /*9f4c0*/  STL.64 [R1+0xb68], R38 ;  /* 0x000b682601007387 */ /* 0x000fe80000100a00 */
[----:B------:R-:W3:Y:S04]  /*9f4d0*/  LDL.LU.64 R214, [R1+0x15a8] ;  /* 0x0015a80001d67983 */ /* 0x000ee80000300a00 */
[----:B------:R1:W-:Y:S04]  /*9f4e0*/  STL.64 [R1+0xb50], R12 ;  /* 0x000b500c01007387 */ /* 0x0003e80000100a00 */
[----:B------:R2:W-:Y:S04]  /*9f4f0*/  STL.64 [R1+0xb58], R14 ;  /* 0x000b580e01007387 */ /* 0x0005e80000100a00 */
[----:B------:R-:W4:Y:S04]  /*9f500*/  LDL.LU.64 R220, [R1+0x15d0] ;  /* 0x0015d00001dc7983 */ /* 0x000f280000300a00 */
[----:B------:R-:W4:Y:S04]  /*9f510*/  LDL.LU.64 R222, [R1+0x15d8] ;  /* 0x0015d80001de7983 */ /* 0x000f280000300a00 */
[----:B-1----:R-:W4:Y:S04]  /*9f520*/  LDL.LU.64 R12, [R1+0x1600] ;  /* 0x00160000010c7983 */ /* 0x002f280000300a00 */
[----:B--2---:R-:W2:Y:S04]  /*9f530*/  LDL.LU.64 R14, [R1+0x1608] ;  /* 0x00160800010e7983 */ /* 0x004ea80000300a00 */
[----:B------:R-:W2:Y:S04]  /*9f540*/  LDL.LU.64 R248, [R1+0x1630] ;  /* 0x0016300001f87983 */ /* 0x000ea80000300a00 */
[----:B------:R-:W2:Y:S01]  /*9f550*/  LDL.LU.64 R250, [R1+0x1638] ;  /* 0x0016380001fa7983 */ /* 0x000ea20000300a00 */
[----:B------:R-:W-:Y:S01]  /*9f560*/  IMAD.MOV.U32 R216, RZ, RZ, R230 ;  /* 0x000000ffffd87224 */ /* 0x000fe200078e00e6 */
[----:B------:R-:W-:Y:S01]  /*9f570*/  MOV R217, R0 ;  /* 0x0000000000d97202 */ /* 0x000fe20000000f00 */
[----:B------:R-:W-:Y:S01]  /*9f580*/  IMAD.MOV.U32 R17, RZ, RZ, R231 ;  /* 0x000000ffff117224 */ /* 0x000fe200078e00e7 */
[----:B------:R-:W2:Y:S01]  /*9f590*/  LDL.LU.64 R228, [R1+0x1660] ;  /* 0x0016600001e47983 */ /* 0x000ea20000300a00 */
[----:B------:R-:W-:Y:S01]  /*9f5a0*/  IMAD.MOV.U32 R225, RZ, RZ, R235 ;  /* 0x000000ffffe17224 */ /* 0x000fe200078e00eb */
[----:B------:R-:W-:-:S02]  /*9f5b0*/  MOV R16, R234 ;  /* 0x000000ea00107202 */ /* 0x000fc40000000f00 */
[----:B------:R-:W2:Y:S01]  /*9f5c0*/  LDL.LU.64 R230, [R1+0x1668] ;  /* 0x0016680001e67983 */ /* 0x000ea20000300a00 */
[----:B------:R-:W-:Y:S01]  /*9f5d0*/  MOV R9, R239 ;  /* 0x000000ef00097202 */ /* 0x000fe20000000f00 */
[----:B------:R-:W-:Y:S02]  /*9f5e0*/  IMAD.MOV.U32 R224, RZ, RZ, R238 ;  /* 0x000000ffffe07224 */ /* 0x000fe400078e00ee */
[----:B------:R-:W2:Y:S01]  /*9f5f0*/  LDL.LU.64 R232, [R1+0x1690] ;  /* 0x0016900001e87983 */ /* 0x000ea20000300a00 */
[----:B------:R-:W-:-:S03]  /*9f600*/  IMAD.MOV.U32 R8, RZ, RZ, R242 ;  /* 0x000000ffff087224 */ /* 0x000fc600078e00f2 */
        /* <DEDUP_REMOVED lines=18> */
[----:B------:R-:W2:Y:S01]  /*9f730*/  LDL.LU.64 R38, [R1+0x9e8] ;  /* 0x0009e80001267983 */ /* 0x000ea20000300a00 */
[C---:B---3--:R-:W-:Y:S03]  /*9f740*/  HMMA.1688.F32.TF32 R216, R4.reuse, R216, R212 ;  /* 0x000000d804d8723c */ /* 0x048fe600000810d4 */
[----:B------:R-:W3:Y:S04]  /*9f750*/  LDL.LU.64 R214, [R1+0xc780] ;  /* 0x00c7800001d67983 */ /* 0x000ee80000300a00 */
[----:B------:R-:W3:Y:S01]  /*9f760*/  LDL.LU.64 R212, [R1+0xc778] ;  /* 0x00c7780001d47983 */ /* 0x000ee20000300a00 */
[C---:B----4-:R-:W-:Y:S08]  /*9f770*/  HMMA.1688.F32.TF32 R16, R4.reuse, R16, R220 ;  /* 0x000000100410723c */ /* 0x050ff000000810dc */
[C---:B--2---:R-:W-:Y:S03]  /*9f780*/  HMMA.1688.F32.TF32 R224, R4.reuse, R224, R12 ;  /* 0x000000e004e0723c */ /* 0x044fe6000008100c */
[----:B------:R-:W-:Y:S04]  /*9f790*/  STL.64 [R1+0xb40], R216 ;  /* 0x000b40d801007387 */ /* 0x000fe80000100a00 */
[----:B------:R1:W-:Y:S01]  /*9f7a0*/  STL.64 [R1+0xb48], R218 ;  /* 0x000b48da01007387 */ /* 0x0003e20000100a00 */
[C---:B------:R-:W-:Y:S03]  /*9f7b0*/  HMMA.1688.F32.TF32 R8, R4.reuse, R8, R248 ;  /* 0x000000080408723c */ /* 0x040fe600000810f8 */
[----:B-1----:R-:W2:Y:S04]  /*9f7c0*/  LDL.LU.64 R218, [R1+0xc770] ;  /* 0x00c7700001da7983 */ /* 0x002ea80000300a00 */
[----:B------:R-:W4:Y:S04]  /*9f7d0*/  LDL.LU.64 R216, [R1+0xc768] ;  /* 0x00c7680001d87983 */ /* 0x000f280000300a00 */
[----:B------:R-:W2:Y:S04]  /*9f7e0*/  LDL.LU.64 R222, [R1+0xc760] ;  /* 0x00c7600001de7983 */ /* 0x000ea80000300a00 */
[----:B------:R-:W2:Y:S04]  /*9f7f0*/  LDL.LU.64 R220, [R1+0xc758] ;  /* 0x00c7580001dc7983 */ /* 0x000ea80000300a00 */
[----:B------:R-:W-:Y:S04]  /*9f800*/  STL.64 [R1+0xb30], R16 ;  /* 0x000b301001007387 */ /* 0x000fe80000100a00 */
[----:B------:R1:W-:Y:S04]  /*9f810*/  STL.64 [R1+0xb38], R18 ;  /* 0x000b381201007387 */ /* 0x0003e80000100a00 */
[----:B-1----:R-:W2:Y:S04]  /*9f820*/  LDL.LU.64 R18, [R1+0xc750] ;  /* 0x00c7500001127983 */ /* 0x002ea80000300a00 */
[----:B------:R-:W2:Y:S04]  /*9f830*/  LDL.LU.64 R16, [R1+0xc748] ;  /* 0x00c7480001107983 */ /* 0x000ea80000300a00 */
[----:B------:R-:W2:Y:S04]  /*9f840*/  LDL.LU.64 R14, [R1+0xc740] ;  /* 0x00c74000010e7983 */ /* 0x000ea80000300a00 */
[----:B------:R-:W2:Y:S04]  /*9f850*/  LDL.LU.64 R12, [R1+0xc738] ;  /* 0x00c73800010c7983 */ /* 0x000ea80000300a00 */
[----:B------:R-:W-:Y:S04]  /*9f860*/  STL.64 [R1+0xb20], R224 ;  /* 0x000b20e001007387 */ /* 0x000fe80000100a00 */
[----:B------:R1:W-:Y:S04]  /*9f870*/  STL.64 [R1+0xb28], R226 ;  /* 0x000b28e201007387 */ /* 0x0003e80000100a00 */
[----:B-1----:R-:W3:Y:S04]  /*9f880*/  LDL.LU.64 R226, [R1+0xc730] ;  /* 0x00c7300001e27983 */ /* 0x002ee80000300a00 */
[----:B------:R-:W3:Y:S04]  /*9f890*/  LDL.LU.64 R224, [R1+0xc728] ;  /* 0x00c7280001e07983 */ /* 0x000ee80000300a00 */
[----:B------:R-:W3:Y:S04]  /*9f8a0*/  LDL.LU.64 R250, [R1+0xc720] ;  /* 0x00c7200001fa7983 */ /* 0x000ee80000300a00 */
[----:B------:R-:W3:Y:S04]  /*9f8b0*/  LDL.LU.64 R248, [R1+0xc718] ;  /* 0x00c7180001f87983 */ /* 0x000ee80000300a00 */
[----:B------:R-:W-:Y:S04]  /*9f8c0*/  STL.64 [R1+0xb10], R8 ;  /* 0x000b100801007387 */ /* 0x000fe80000100a00 */
[----:B------:R1:W-:Y:S04]  /*9f8d0*/  STL.64 [R1+0xb18], R10 ;  /* 0x000b180a01007387 */ /* 0x0003e80000100a00 */
[----:B-1----:R-:W4:Y:S04]  /*9f8e0*/  LDL.LU.64 R10, [R1+0xc710] ;  /* 0x00c71000010a7983 */ /* 0x002f280000300a00 */
[----:B------:R-:W4:Y:S01]  /*9f8f0*/  LDL.LU.64 R8, [R1+0xc708] ;  /* 0x00c7080001087983 */ /* 0x000f220000300a00 */
[C---:B--2---:R-:W-:Y:S08]  /*9f900*/  HMMA.1688.F32.TF32 R236, R4.reuse, R12, R236 ;  /* 0x0000000c04ec723c */ /* 0x044ff000000810ec */
[C---:B---3--:R-:W-:Y:S08]  /*9f910*/  HMMA.1688.F32.TF32 R228, R4.reuse, R248, R228 ;  /* 0x000000f804e4723c */ /* 0x048ff000000810e4 */
[C---:B----4-:R-:W-:Y:S11]  /*9f920*/  HMMA.1688.F32.TF32 R232, R4.reuse, R8, R232 ;  /* 0x0000000804e8723c */ /* 0x050ff600000810e8 */
[----:B------:R1:W-:Y:S04]  /*9f930*/  STL.64 [R1+0xb00], R228 ;  /* 0x000b00e401007387 */ /* 0x0003e80000100a00 */
[----:B------:R-:W-:Y:S04]  /*9f940*/  STL.64 [R1+0xb08], R230 ;  /* 0x000b08e601007387 */ /* 0x000fe80000100a00 */
[----:B-1----:R-:W2:Y:S01]  /*9f950*/  LDL.LU.64 R228, [R1+0xc700] ;  /* 0x00c7000001e47983 */ /* 0x002ea20000300a00 */
[----:B------:R-:W-:Y:S03]  /*9f960*/  HMMA.1688.F32.TF32 R4, R4, R16, R240 ;  /* 0x000000100404723c */ /* 0x000fe600000810f0 */
[----:B------:R1:W-:Y:S04]  /*9f970*/  STL.64 [R1+0xaf0], R232 ;  /* 0x000af0e801007387 */ /* 0x0003e80000100a00 */
[----:B------:R-:W-:Y:S04]  /*9f980*/  STL.64 [R1+0xaf8], R234 ;  /* 0x000af8ea01007387 */ /* 0x000fe80000100a00 */
[----:B-1----:R-:W3:Y:S04]  /*9f990*/  LDL.LU.64 R232, [R1+0xc6f8] ;  /* 0x00c6f80001e87983 */ /* 0x002ee80000300a00 */
[----:B------:R1:W-:Y:S04]  /*9f9a0*/  STL.64 [R1+0xae0], R236 ;  /* 0x000ae0ec01007387 */ /* 0x0003e80000100a00 */
[----:B------:R-:W-:Y:S04]  /*9f9b0*/  STL.64 [R1+0xae8], R238 ;  /* 0x000ae8ee01007387 */ /* 0x000fe80000100a00 */
[----:B-1----:R-:W4:Y:S04]  /*9f9c0*/  LDL.LU.64 R236, [R1+0xc6f0] ;  /* 0x00c6f00001ec7983 */ /* 0x002f280000300a00 */
[----:B------:R-:W4:Y:S04]  /*9f9d0*/  LDL.LU.64 R240, [R1+0xc6e8] ;  /* 0x00c6e80001f07983 */ /* 0x000f280000300a00 */
[----:B------:R-:W-:Y:S04]  /*9f9e0*/  STL.64 [R1+0x670], R4 ;  /* 0x0006700401007387 */ /* 0x000fe80000100a00 */
[----:B------:R4:W-:Y:S01]  /*9f9f0*/  STL.64 [R1+0x678], R6 ;  /* 0x0006780601007387 */ /* 0x0009e20000100a00 */
[C---:B------:R-:W-:Y:S08]  /*9fa00*/  HMMA.1688.F32.TF32 R40, R244.reuse, R220, R40 ;  /* 0x000000dcf428723c */ /* 0x040ff00000081028 */
[C---:B--2---:R-:W-:Y:S08]  /*9fa10*/  HMMA.1688.F32.TF32 R80, R244.reuse, R228, R80 ;  /* 0x000000e4f450723c */ /* 0x044ff00000081050 */
[C---:B---3--:R-:W-:Y:S08]  /*9fa20*/  HMMA.1688.F32.TF32 R84, R244.reuse, R232, R84 ;  /* 0x000000e8f454723c */ /* 0x048ff00000081054 */
[C---:B----4-:R-:W-:Y:S08]  /*9fa30*/  HMMA.1688.F32.TF32 R4, R244.reuse, R236, R88 ;  /* 0x000000ecf404723c */ /* 0x050ff00000081058 */
[----:B------:R-:W-:-:S15]  /*9fa40*/  HMMA.1688.F32.TF32 R92, R244, R240, R92 ;  /* 0x000000f0f45c723c */ /* 0x000fde000008105c */
[----:B------:R-:W-:-:S04]  /*9fa50*/  NOP ;  /* 0x0000000000007918 */ /* 0x000fc80000000000 */
[----:B------:R-:W-:Y:S04]  /*9fa60*/  STL.64 [R1+0x660], R92 ;  /* 0x0006605c01007387 */ /* 0x000fe80000100a00 */
[----:B------:R-:W-:Y:S04]  /*9fa70*/  STL.64 [R1+0x668], R94 ;  /* 0x0006685e01007387 */ /* 0x000fe80000100a00 */
[----:B------:R-:W-:Y:S04]  /*9fa80*/  STL.64 [R1+0x650], R4 ;  /* 0x0006500401007387 */ /* 0x000fe80000100a00 */
[----:B------:R1:W-:Y:S02]  /*9fa90*/  STL.64 [R1+0x658], R6 ;  /* 0x0006580601007387 */ /* 0x0003e40000100a00 */
[C---:B-1----:R-:W-:Y:S02]  /*9faa0*/  HMMA.1688.F32.TF32 R4, R244.reuse, R224, R44 ;  /* 0x000000e0f404723c */ /* 0x042fe4000008102c */
        /* <DEDUP_REMOVED lines=8> */
[----:B------:R-:W2:Y:S01]  /*9fb30*/  LDL.LU.64 R44, [R1+0x420] ;  /* 0x00042000012c7983 */ /* 0x000ea20000300a00 */
[C---:B-1----:R-:W-:Y:S03]  /*9fb40*/  HMMA.1688.F32.TF32 R4, R244.reuse, R216, R36 ;  /* 0x000000d8f404723c */ /* 0x042fe60000081024 */
[----:B------:R1:W-:Y:S04]  /*9fb50*/  STL.64 [R1+0x610], R40 ;  /* 0x0006102801007387 */ /* 0x0003e80000100a00 */
[----:B------:R3:W-:Y:S04]  /*9fb60*/  STL.64 [R1+0x618], R42 ;  /* 0x0006182a01007387 */ /* 0x0007e80000100a00 */
[----:B------:R-:W2:Y:S08]  /*9fb70*/  LDL.LU.64 R46, [R1+0x428] ;  /* 0x00042800012e7983 */ /* 0x000eb00000300a00 */
[----:B------:R4:W-:Y:S04]  /*9fb80*/  STL.64 [R1+0x600], R4 ;  /* 0x0006000401007387 */ /* 0x0009e80000100a00 */
[----:B------:R4:W-:Y:S04]  /*9fb90*/  STL.64 [R1+0x608], R6 ;  /* 0x0006080601007387 */ /* 0x0009e80000100a00 */
[----:B-1----:R-:W2:Y:S04]  /*9fba0*/  LDL.LU.64 R40, [R1+0x410] ;  /* 0x0004100001287983 */ /* 0x002ea80000300a00 */
[----:B---3--:R-:W3:Y:S04]  /*9fbb0*/  LDL.LU.64 R42, [R1+0x418] ;  /* 0x00041800012a7983 */ /* 0x008ee80000300a00 */
[----:B------:R-:W3:Y:S04]  /*9fbc0*/  LDL.LU.64 R36, [R1+0x400] ;  /* 0x0004000001247983 */ /* 0x000ee80000300a00 */
[----:B------:R-:W3:Y:S04]  /*9fbd0*/  LDL.LU.64 R38, [R1+0x408] ;  /* 0x0004080001267983 */ /* 0x000ee80000300a00 */
[----:B----4-:R-:W4:Y:S04]  /*9fbe0*/  LDL.LU.64 R4, [R1+0x3f0] ;  /* 0x0003f00001047983 */ /* 0x010f280000300a00 */
        /* <DEDUP_REMOVED lines=11> */
[C---:B--2---:R-:W-:Y:S08]  /*9fca0*/  HMMA.1688.F32.TF32 R44, R244.reuse, R212, R44 ;  /* 0x000000d4f42c723c */ /* 0x044ff0000008102c */
[C---:B---3--:R-:W-:Y:S08]  /*9fcb0*/  HMMA.1688.F32.TF32 R40, R244.reuse, R208, R40 ;  /* 0x000000d0f428723c */ /* 0x048ff00000081028 */
[C---:B------:R-:W-:Y:S03]  /*9fcc0*/  HMMA.1688.F32.TF32 R36, R244.reuse, R204, R36 ;  /* 0x000000ccf424723c */ /* 0x040fe60000081024 */
[----:B------:R1:W-:Y:S05]  /*9fcd0*/  STL.64 [R1+0x5f0], R44 ;  /* 0x0005f02c01007387 */ /* 0x0003ea0000100a00 */
[C---:B----4-:R-:W-:Y:S01]  /*9fce0*/  HMMA.1688.F32.TF32 R4, R244.reuse, R200, R4 ;  /* 0x000000c8f404723c */ /* 0x050fe20000081004 */
[----:B------:R2:W-:Y:S04]  /*9fcf0*/  STL.64 [R1+0x5f8], R46 ;  /* 0x0005f82e01007387 */ /* 0x0005e80000100a00 */
[----:B-1----:R-:W3:Y:S04]  /*9fd00*/  LDL.LU.64 R44, [R1+0x390] ;  /* 0x00039000012c7983 */ /* 0x002ee80000300a00 */
[----:B--2---:R-:W3:Y:S04]  /*9fd10*/  LDL.LU.64 R46, [R1+0x398] ;  /* 0x00039800012e7983 */ /* 0x004ee80000300a00 */
[----:B------:R1:W-:Y:S04]  /*9fd20*/  STL.64 [R1+0x5e0], R40 ;  /* 0x0005e02801007387 */ /* 0x0003e80000100a00 */
[----:B------:R2:W-:Y:S04]  /*9fd30*/  STL.64 [R1+0x5e8], R42 ;  /* 0x0005e82a01007387 */ /* 0x0005e80000100a00 */
[----:B-1----:R-:W4:Y:S04]  /*9fd40*/  LDL.LU.64 R40, [R1+0x380] ;  /* 0x0003800001287983 */ /* 0x002f280000300a00 */
[----:B--2---:R-:W4:Y:S04]  /*9fd50*/  LDL.LU.64 R42, [R1+0x388] ;  /* 0x00038800012a7983 */ /* 0x004f280000300a00 */
[----:B------:R1:W-:Y:S04]  /*9fd60*/  STL.64 [R1+0x5d0], R36 ;  /* 0x0005d02401007387 */ /* 0x0003e80000100a00 */
[----:B------:R2:W-:Y:S04]  /*9fd70*/  STL.64 [R1+0x5d8], R38 ;  /* 0x0005d82601007387 */ /* 0x0005e80000100a00 */
[----:B-1----:R-:W4:Y:S04]  /*9fd80*/  LDL.LU.64 R36, [R1+0x370] ;  /* 0x0003700001247983 */ /* 0x002f280000300a00 */
[----:B--2---:R-:W2:Y:S04]  /*9fd90*/  LDL.LU.64 R38, [R1+0x378] ;  /* 0x0003780001267983 */ /* 0x004ea80000300a00 */
[----:B------:R1:W-:Y:S04]  /*9fda0*/  STL.64 [R1+0x5c0], R4 ;  /* 0x0005c00401007387 */ /* 0x0003e80000100a00 */
[----:B------:R1:W-:Y:S04]  /*9fdb0*/  STL.64 [R1+0x5c8], R6 ;  /* 0x0005c80601007387 */ /* 0x0003e80000100a00 */
[----:B-1----:R-:W2:Y:S04]  /*9fdc0*/  LDL.LU.64 R4, [R1+0x360] ;  /* 0x0003600001047983 */ /* 0x002ea80000300a00 */
[----:B------:R-:W2:Y:S01]  /*9fdd0*/  LDL.LU.64 R6, [R1+0x368] ;  /* 0x0003680001067983 */ /* 0x000ea20000300a00 */
[C---:B------:R-:W-:Y:S08]  /*9fde0*/  HMMA.1688.F32.TF32 R224, R244.reuse, R196, R224 ;  /* 0x000000c4f4e0723c */ /* 0x040ff000000810e0 */
[C---:B------:R-:W-:Y:S08]  /*9fdf0*/  HMMA.1688.F32.TF32 R92, R244.reuse, R192, R92 ;  /* 0x000000c0f45c723c */ /* 0x040ff0000008105c */
[C---:B------:R-:W-:Y:S08]  /*9fe00*/  HMMA.1688.F32.TF32 R88, R244.reuse, R188, R88 ;  /* 0x000000bcf458723c */ /* 0x040ff00000081058 */
        /* <DEDUP_REMOVED lines=16> */
[C---:B---3--:R-:W-:Y:S08]  /*9ff10*/  HMMA.1688.F32.TF32 R44, R244.reuse, R176, R44 ;  /* 0x000000b0f42c723c */ /* 0x048ff0000008102c */
[C---:B----4-:R-:W-:Y:S11]  /*9ff20*/  HMMA.1688.F32.TF32 R40, R244.reuse, R172, R40 ;  /* 0x000000acf428723c */ /* 0x050ff60000081028 */
[----:B------:R-:W-:Y:S04]  /*9ff30*/  STL.64 [R1+0x560], R44 ;  /* 0x0005602c01007387 */ /* 0x000fe80000100a00 */
[----:B------:R-:W-:Y:S01]  /*9ff40*/  STL.64 [R1+0x568], R46 ;  /* 0x0005682e01007387 */ /* 0x000fe20000100a00 */
[C---:B--2---:R-:W-:Y:S03]  /*9ff50*/  HMMA.1688.F32.TF32 R36, R244.reuse, R168, R36 ;  /* 0x000000a8f424723c */ /* 0x044fe60000081024 */
[----:B------:R-:W-:Y:S04]  /*9ff60*/  STL.64 [R1+0xc640], R174 ;  /* 0x00c640ae01007387 */ /* 0x000fe80000100a00 */
[----:B------:R-:W-:Y:S04]  /*9ff70*/  STL.64 [R1+0xc638], R172 ;  /* 0x00c638ac01007387 */ /* 0x000fe80000100a00 */
[----:B------:R1:W-:Y:S01]  /*9ff80*/  STL.64 [R1+0x550], R40 ;  /* 0x0005502801007387 */ /* 0x0003e20000100a00 */
[C---:B------:R-:W-:Y:S03]  /*9ff90*/  HMMA.1688.F32.TF32 R4, R244.reuse, R164, R4 ;  /* 0x000000a4f404723c */ /* 0x040fe60000081004 */
[----:B------:R2:W-:Y:S04]  /*9ffa0*/  STL.64 [R1+0x558], R42 ;  /* 0x0005582a01007387 */ /* 0x0005e80000100a00 */
[----:B------:R-:W-:Y:S04]  /*9ffb0*/  STL.64 [R1+0xc630], R170 ;  /* 0x00c630aa01007387 */ /* 0x000fe80000100a00 */
[----:B------:R-:W-:Y:S04]  /*9ffc0*/  STL.64 [R1+0xc628], R168 ;  /* 0x00c628a801007387 */ /* 0x000fe80000100a00 */
[----:B------:R3:W-:Y:S04]  /*9ffd0*/  STL.64 [R1+0x540], R36 ;  /* 0x0005402401007387 */ /* 0x0007e80000100a00 */
[----:B------:R4:W-:Y:S04]  /*9ffe0*/  STL.64 [R1+0x548], R38 ;  /* 0x0005482601007387 */ /* 0x0009e80000100a00 */
[----:B-1----:R-:W4:Y:S04]  /*9fff0*/  LDL.LU.64 R40, [R1+0x350] ;  /* 0x0003500001287983 */ /* 0x002f280000300a00 */
[----:B--2---:R-:W2:Y:S04]  /*a0000*/  LDL.LU.64 R42, [R1+0x358] ;  /* 0x00035800012a7983 */ /* 0x004ea80000300a00 */
[----:B------:R1:W-:Y:S04]  /*a0010*/  STL.64 [R1+0x530], R4 ;  /* 0x0005300401007387 */ /* 0x0003e80000100a00 */
[----:B------:R1:W-:Y:S04]  /*a0020*/  STL.64 [R1+0x538], R6 ;  /* 0x0005380601007387 */ /* 0x0003e80000100a00 */
[----:B---3--:R-:W3:Y:S04]  /*a0030*/  LDL.LU.64 R36, [R1+0x340] ;  /* 0x0003400001247983 */ /* 0x008ee80000300a00 */
[----:B----4-:R-:W3:Y:S04]  /*a0040*/  LDL.LU.64 R38, [R1+0x348] ;  /* 0x0003480001267983 */ /* 0x010ee80000300a00 */
        /* <DEDUP_REMOVED lines=21> */
[----:B------:R-:W4:Y:S01]  /*a01a0*/  LDL.LU.64 R6, [R1+0x288] ;  /* 0x0002880001067983 */ /* 0x000f220000300a00 */
[C---:B--2---:R-:W-:Y:S08]  /*a01b0*/  HMMA.1688.F32.TF32 R40, R244.reuse, R160, R40 ;  /* 0x000000a0f428723c */ /* 0x044ff00000081028 */
[C---:B---3--:R-:W-:Y:S11]  /*a01c0*/  HMMA.1688.F32.TF32 R36, R244.reuse, R156, R36 ;  /* 0x0000009cf424723c */ /* 0x048ff60000081024 */
[----:B------:R1:W-:Y:S04]  /*a01d0*/  STL.64 [R1+0x520], R40 ;  /* 0x0005202801007387 */ /* 0x0003e80000100a00 */
[----:B------:R2:W-:Y:S04]  /*a01e0*/  STL.64 [R1+0x528], R42 ;  /* 0x0005282a01007387 */ /* 0x0005e80000100a00 */
[----:B-1----:R-:W3:Y:S04]  /*a01f0*/  LDL.LU.64 R40, [R1+0x270] ;  /* 0x0002700001287983 */ /* 0x002ee80000300a00 */
[----:B--2---:R-:W3:Y:S04]  /*a0200*/  LDL.LU.64 R42, [R1+0x278] ;  /* 0x00027800012a7983 */ /* 0x004ee80000300a00 */
[----:B------:R1:W-:Y:S04]  /*a0210*/  STL.64 [R1+0x510], R36 ;  /* 0x0005102401007387 */ /* 0x0003e80000100a00 */
[----:B------:R2:W-:Y:S04]  /*a0220*/  STL.64 [R1+0x518], R38 ;  /* 0x0005182601007387 */ /* 0x0005e80000100a00 */
[----:B-1----:R-:W3:Y:S04]  /*a0230*/  LDL.LU.64 R36, [R1+0x260] ;  /* 0x0002600001247983 */ /* 0x002ee80000300a00 */
[----:B--2---:R-:W2:Y:S01]  /*a0240*/  LDL.LU.64 R38, [R1+0x268] ;  /* 0x0002680001267983 */ /* 0x004ea20000300a00 */
[----:B----4-:R-:W-:-:S15]  /*a0250*/  HMMA.1688.F32.TF32 R224, R244, R152, R224 ;  /* 0x00000098f4e0723c */ /* 0x010fde00000810e0 */
[----:B------:R-:W-:-:S04]  /*a0260*/  NOP ;  /* 0x0000000000007918 */ /* 0x000fc80000000000 */
[----:B------:R-:W-:Y:S04]  /*a0270*/  STL.64 [R1+0x500], R224 ;  /* 0x000500e001007387 */ /* 0x000fe80000100a00 */
[----:B------:R1:W-:Y:S02]  /*a0280*/  STL.64 [R1+0x508], R226 ;  /* 0x000508e201007387 */ /* 0x0003e40000100a00 */
[C---:B-1----:R-:W-:Y:S08]  /*a0290*/  HMMA.1688.F32.TF32 R224, R244.reuse, R148, R180 ;  /* 0x00000094f4e0723c */ /* 0x042ff000000810b4 */
[C---:B------:R-:W-:Y:S08]  /*a02a0*/  HMMA.1688.F32.TF32 R180, R244.reuse, R144, R176 ;  /* 0x00000090f4b4723c */ /* 0x040ff000000810b0 */
[C---:B------:R-:W-:Y:S08]  /*a02b0*/  HMMA.1688.F32.TF32 R176, R244.reuse, R140, R172 ;  /* 0x0000008cf4b0723c */ /* 0x040ff000000810ac */
[C---:B------:R-:W-:Y:S08]  /*a02c0*/  HMMA.1688.F32.TF32 R172, R244.reuse, R136, R168 ;  /* 0x00000088f4ac723c */ /* 0x040ff000000810a8 */
[C---:B------:R-:W-:Y:S08]  /*a02d0*/  HMMA.1688.F32.TF32 R168, R244.reuse, R132, R92 ;  /* 0x00000084f4a8723c */ /* 0x040ff0000008105c */
[C---:B------:R-:W-:Y:S01]  /*a02e0*/  HMMA.1688.F32.TF32 R92, R244.reuse, R128, R88 ;  /* 0x00000080f45c723c */ /* 0x040fe20000081058 */
[----:B------:R-:W-:Y:S07]  /*a02f0*/  STL.64 [R1+0x4f0], R224 ;  /* 0x0004f0e001007387 */ /* 0x000fee0000100a00 */
[C---:B------:R-:W-:Y:S01]  /*a0300*/  HMMA.1688.F32.TF32 R88, R244.reuse, R124, R84 ;  /* 0x0000007cf458723c */ /* 0x040fe20000081054 */
[----:B------:R-:W-:Y:S07]  /*a0310*/  STL.64 [R1+0x4f8], R226 ;  /* 0x0004f8e201007387 */ /* 0x000fee0000100a00 */
[C---:B------:R-:W-:Y:S01]  /*a0320*/  HMMA.1688.F32.TF32 R84, R244.reuse, R120, R80 ;  /* 0x00000078f454723c */ /* 0x040fe20000081050 */
[----:B------:R-:W-:Y:S07]  /*a0330*/  STL.64 [R1+0x4e0], R180 ;  /* 0x0004e0b401007387 */ /* 0x000fee0000100a00 */
        /* <DEDUP_REMOVED lines=19> */
[----:B------:R-:W-:Y:S04]  /*a0470*/  LDS R4, [R3+UR12+0x80080] ;  /* 0x0800800c03047984 */ /* 0x000fe80008000800 */
[----:B------:R-:W-:Y:S04]  /*a0480*/  LDS R6, [R3+UR12+0x80480] ;  /* 0x0804800c03067984 */ /* 0x000fe80008000800 */
[----:B------:R-:W-:Y:S04]  /*a0490*/  LDS R5, [R2+UR12+0x80080] ;  /* 0x0800800c02057984 */ /* 0x000fe80008000800 */
[----:B------:R-:W1:Y:S01]  /*a04a0*/  LDS R7, [R2+UR12+0x80480] ;  /* 0x0804800c02077984 */ /* 0x000e620008000800 */
[C---:B---3--:R-:W-:Y:S08]  /*a04b0*/  HMMA.1688.F32.TF32 R44, R244.reuse, R108, R40 ;  /* 0x0000006cf42c723c */ /* 0x048ff00000081028 */
[C---:B--2---:R-:W-:Y:S01]  /*a04c0*/  HMMA.1688.F32.TF32 R40, R244.reuse, R104, R36 ;  /* 0x00000068f428723c */ /* 0x044fe20000081024 */
[----:B------:R-:W2:Y:S10]  /*a04d0*/  LDL.LU.64 R36, [R1+0x250] ;  /* 0x0002500001247983 */ /* 0x000eb40000300a00 */
[----:B------:R3:W-:Y:S04]  /*a04e0*/  STL.64 [R1+0xad0], R44 ;  /* 0x000ad02c01007387 */ /* 0x0007e80000100a00 */
[----:B------:R4:W-:Y:S04]  /*a04f0*/  STL.64 [R1+0xad8], R46 ;  /* 0x000ad82e01007387 */ /* 0x0009e80000100a00 */
[----:B------:R-:W2:Y:S04]  /*a0500*/  LDL.LU.64 R38, [R1+0x258] ;  /* 0x0002580001267983 */ /* 0x000ea80000300a00 */
[----:B------:R1:W-:Y:S04]  /*a0510*/  STL.64 [R1+0xac0], R40 ;  /* 0x000ac02801007387 */ /* 0x0003e80000100a00 */
[----:B------:R1:W-:Y:S04]  /*a0520*/  STL.64 [R1+0xac8], R42 ;  /* 0x000ac82a01007387 */ /* 0x0003e80000100a00 */
        /* <DEDUP_REMOVED lines=19> */
[C---:B---3--:R-:W-:Y:S11]  /*a0660*/  HMMA.1688.F32.TF32 R92, R244.reuse, R96, R92 ;  /* 0x00000060f45c723c */ /* 0x048ff6000008105c */
[----:B------:R2:W-:Y:S04]  /*a0670*/  STL.64 [R1+0xab0], R36 ;  /* 0x000ab02401007387 */ /* 0x0005e80000100a00 */
[----:B------:R3:W-:Y:S04]  /*a0680*/  STL.64 [R1+0xab8], R38 ;  /* 0x000ab82601007387 */ /* 0x0007e80000100a00 */
[----:B------:R-:W4:Y:S04]  /*a0690*/  LDL.LU.64 R44, [R1+0x1b0] ;  /* 0x0001b000012c7983 */ /* 0x000f280000300a00 */
[----:B----4-:R-:W4:Y:S04]  /*a06a0*/  LDL.LU.64 R46, [R1+0x1b8] ;  /* 0x0001b800012e7983 */ /* 0x010f280000300a00 */
[----:B-1----:R-:W4:Y:S04]  /*a06b0*/  LDL.LU.64 R40, [R1+0x1a0] ;  /* 0x0001a00001287983 */ /* 0x002f280000300a00 */
[----:B------:R-:W4:Y:S04]  /*a06c0*/  LDL.LU.64 R42, [R1+0x1a8] ;  /* 0x0001a800012a7983 */ /* 0x000f280000300a00 */
[----:B--2---:R-:W2:Y:S04]  /*a06d0*/  LDL.LU.64 R36, [R1+0x160] ;  /* 0x0001600001247983 */ /* 0x004ea80000300a00 */
[----:B---3--:R-:W2:Y:S04]  /*a06e0*/  LDL.LU.64 R38, [R1+0x168] ;  /* 0x0001680001267983 */ /* 0x008ea80000300a00 */
[----:B------:R-:W-:Y:S04]  /*a06f0*/  STL.64 [R1+0xaa0], R92 ;  /* 0x000aa05c01007387 */ /* 0x000fe80000100a00 */
[----:B------:R1:W-:Y:S04]  /*a0700*/  STL.64 [R1+0xaa8], R94 ;  /* 0x000aa85e01007387 */ /* 0x0003e80000100a00 */
[----:B-1----:R-:W3:Y:S04]  /*a0710*/  LDL.LU.64 R94, [R1+0xc6e0] ;  /* 0x00c6e000015e7983 */ /* 0x002ee80000300a00 */
        /* <DEDUP_REMOVED lines=20> */
[C---:B------:R-:W-:Y:S08]  /*a0860*/  HMMA.1688.F32.TF32 R176, R244.reuse, R72, R176 ;  /* 0x00000048f4b0723c */ /* 0x040ff000000810b0 */
[C---:B------:R-:W-:Y:S08]  /*a0870*/  HMMA.1688.F32.TF32 R172, R244.reuse, R68, R172 ;  /* 0x00000044f4ac723c */ /* 0x040ff000000810ac */
[C---:B------:R-:W-:Y:S08]  /*a0880*/  HMMA.1688.F32.TF32 R168, R244.reuse, R64, R168 ;  /* 0x00000040f4a8723c */ /* 0x040ff000000810a8 */
[C---:B----4-:R-:W-:Y:S08]  /*a0890*/  HMMA.1688.F32.TF32 R44, R244.reuse, R60, R44 ;  /* 0x0000003cf42c723c */ /* 0x050ff0000008102c */
[C---:B------:R-:W-:Y:S08]  /*a08a0*/  HMMA.1688.F32.TF32 R40, R244.reuse, R56, R40 ;  /* 0x00000038f428723c */ /* 0x040ff00000081028 */
[----:B--2---:R-:W-:-:S15]  /*a08b0*/  HMMA.1688.F32.TF32 R224, R244, R80, R224 ;  /* 0x00000050f4e0723c */ /* 0x004fde00000810e0 */
[----:B------:R-:W-:-:S04]  /*a08c0*/  NOP ;  /* 0x0000000000007918 */ /* 0x000fc80000000000 */
        /* <DEDUP_REMOVED lines=8> */
[----:B------:R-:W-:Y:S04]  /*a0950*/  STL.64 [R1+0xa30], R172 ;  /* 0x000a30ac01007387 */ /* 0x000fe80000100a00 */
[----:B------:R-:W-:Y:S04]  /*a0960*/  STL.64 [R1+0xa38], R174 ;  /* 0x000a38ae01007387 */ /* 0x000fe80000100a00 */
[----:B-1----:R-:W2:Y:S04]  /*a0970*/  LDL.LU.64 R68, [R1+0x30] ;  /* 0x0000300001447983 */ /* 0x002ea80000300a00 */
[----:B------:R-:W-:Y:S04]  /*a0980*/  STL.64 [R1+0xc610], R66 ;  /* 0x00c6104201007387 */ /* 0x000fe80000100a00 */
[----:B------:R-:W-:Y:S04]  /*a0990*/  STL.64 [R1+0xc608], R64 ;  /* 0x00c6084001007387 */ /* 0x000fe80000100a00 */
[----:B------:R-:W-:Y:S04]  /*a09a0*/  STL.64 [R1+0xa20], R168 ;  /* 0x000a20a801007387 */ /* 0x000fe80000100a00 */
[----:B------:R-:W-:Y:S04]  /*a09b0*/  STL.64 [R1+0xa28], R170 ;  /* 0x000a28aa01007387 */ /* 0x000fe80000100a00 */
[----:B------:R1:W-:Y:S04]  /*a09c0*/  STL.64 [R1+0xa10], R44 ;  /* 0x000a102c01007387 */ /* 0x0003e80000100a00 */
[----:B------:R4:W-:Y:S04]  /*a09d0*/  STL.64 [R1+0xa18], R46 ;  /* 0x000a182e01007387 */ /* 0x0009e80000100a00 */
[----:B-1----:R-:W2:Y:S04]  /*a09e0*/  LDL.LU.64 R44, [R1+0x150] ;  /* 0x00015000012c7983 */ /* 0x002ea80000300a00 */
[----:B------:R1:W-:Y:S04]  /*a09f0*/  STL.64 [R1+0xa00], R40 ;  /* 0x000a002801007387 */ /* 0x0003e80000100a00 */
[----:B------:R1:W-:Y:S04]  /*a0a00*/  STL.64 [R1+0xa08], R42 ;  /* 0x000a082a01007387 */ /* 0x0003e80000100a00 */
[----:B----4-:R-:W2:Y:S01]  /*a0a10*/  LDL.LU.64 R46, [R1+0x158] ;  /* 0x00015800012e7983 */ /* 0x010ea20000300a00 */
[----:B------:R-:W-:-:S15]  /*a0a20*/  HMMA.1688.F32.TF32 R36, R244, R52, R36 ;  /* 0x00000034f424723c */ /* 0x000fde0000081024 */
[----:B------:R-:W-:-:S04]  /*a0a30*/  NOP ;  /* 0x0000000000007918 */ /* 0x000fc80000000000 */
[----:B------:R4:W-:Y:S04]  /*a0a40*/  STL.64 [R1+0x9f0], R36 ;  /* 0x0009f02401007387 */ /* 0x0009e80000100a00 */
[----:B------:R3:W-:Y:S04]  /*a0a50*/  STL.64 [R1+0x9f8], R38 ;  /* 0x0009f82601007387 */ /* 0x0007e80000100a00 */
[----:B-1----:R-:W2:Y:S04]  /*a0a60*/  LDL.LU.64 R40, [R1+0x120] ;  /* 0x0001200001287983 */ /* 0x002ea80000300a00 */
[----:B------:R-:W2:Y:S04]  /*a0a70*/  LDL.LU.64 R42, [R1+0x128] ;  /* 0x00012800012a7983 */ /* 0x000ea80000300a00 */
[----:B----4-:R-:W4:Y:S04]  /*a0a80*/  LDL.LU.64 R36, [R1+0x110] ;  /* 0x0001100001247983 */ /* 0x010f280000300a00 */
        /* <DEDUP_REMOVED lines=9> */
[----:B------:R-:W3:Y:S04]  /*a0b20*/  LDL.LU.64 R224, [R1] ;  /* 0x0000000001e07983 */ /* 0x000ee80000300a00 */
[----:B------:R-:W-:Y:S04]  /*a0b30*/  STL.64 [R1+0xc600], R54 ;  /* 0x00c6003601007387 */ /* 0x000fe80000100a00 */
[----:B------:R1:W-:Y:S04]  /*a0b40*/  STL.64 [R1+0xc5f8], R52 ;  /* 0x00c5f83401007387 */ /* 0x0003e80000100a00 */
[----:B-1----:R-:W3:Y:S04]  /*a0b50*/  LDL.LU.64 R52, [R1+0xe0] ;  /* 0x0000e00001347983 */ /* 0x002ee80000300a00 */
[----:B------:R-:W3:Y:S01]  /*a0b60*/  LDL.LU.64 R54, [R1+0xe8] ;  /* 0x0000e80001367983 */ /* 0x000ee20000300a00 */
        /* <DEDUP_REMOVED lines=15> */
[----:B------:R-:W4:Y:S04]  /*a0c60*/  LDL.LU.64 R40, [R1+0xc688] ;  /* 0x00c6880001287983 */ /* 0x000f280000300a00 */
[----:B------:R-:W-:Y:S04]  /*a0c70*/  STL.64 [R1+0xc5e0], R46 ;  /* 0x00c5e02e01007387 */ /* 0x000fe80000100a00 */
[----:B------:R1:W-:Y:S04]  /*a0c80*/  STL.64 [R1+0xc5d8], R44 ;  /* 0x00c5d82c01007387 */ /* 0x0003e80000100a00 */
[----:B-1----:R-:W2:Y:S04]  /*a0c90*/  LDL.LU.64 R44, [R1+0x100] ;  /* 0x00010000012c7983 */ /* 0x002ea80000300a00 */
[----:B------:R-:W2:Y:S01]  /*a0ca0*/  LDL.LU.64 R46, [R1+0x108] ;  /* 0x00010800012e7983 */ /* 0x000ea20000300a00 */
[----:B----4-:R-:W-:-:S15]  /*a0cb0*/  HMMA.1688.F32.TF32 R36, R244, R40, R36 ;  /* 0x00000028f424723c */ /* 0x010fde0000081024 */
[----:B------:R-:W-:-:S04]  /*a0cc0*/  NOP ;  /* 0x0000000000007918 */ /* 0x000fc80000000000 */
[----:B------:R-:W-:Y:S04]  /*a0cd0*/  STL.64 [R1+0x440], R36 ;  /* 0x0004402401007387 */ /* 0x000fe80000100a00 */
[----:B------:R1:W-:Y:S04]  /*a0ce0*/  STL.64 [R1+0x448], R38 ;  /* 0x0004482601007387 */ /* 0x0003e80000100a00 */
[----:B-1----:R-:W4:Y:S04]  /*a0cf0*/  LDL.LU.64 R38, [R1+0xc680] ;  /* 0x00c6800001267983 */ /* 0x002f280000300a00 */
[----:B------:R-:W2:Y:S01]  /*a0d00*/  LDL.LU.64 R36, [R1+0xc678] ;  /* 0x00c6780001247983 */ /* 0x000ea20000300a00 */
[----:B------:R-:W-:-:S02]  /*a0d10*/  IMAD.MOV.U32 R235, RZ, RZ, R68 ;  /* 0x000000ffffeb7224 */ /* 0x000fc400078e0044 */
[----:B------:R-:W-:Y:S01]  /*a0d20*/  IMAD.MOV.U32 R234, RZ, RZ, R69 ;  /* 0x000000ffffea7224 */ /* 0x000fe200078e0045 */
[----:B--2---:R-:W-:-:S15]  /*a0d30*/  HMMA.1688.F32.TF32 R44, R244, R36, R44 ;  /* 0x00000024f42c723c */ /* 0x004fde000008102c */
[----:B------:R-:W-:-:S04]  /*a0d40*/  NOP ;  /* 0x0000000000007918 */ /* 0x000fc80000000000 */
[----:B------:R-:W-:Y:S04]  /*a0d50*/  STL.64 [R1+0x430], R44 ;  /* 0x0004302c01007387 */ /* 0x000fe80000100a00 */
[----:B------:R3:W-:Y:S02]  /*a0d60*/  STL.64 [R1+0x438], R46 ;  /* 0x0004382e01007387 */ /* 0x0007e40000100a00 */
[C---:B---3--:R-:W-:Y:S08]  /*a0d70*/  HMMA.1688.F32.TF32 R44, R244.reuse, R32, R48 ;  /* 0x00000020f42c723c */ /* 0x048ff00000081030 */
[C---:B------:R-:W-:Y:S11]  /*a0d80*/  HMMA.1688.F32.TF32 R48, R244.reuse, R28, R52 ;  /* 0x0000001cf430723c */ /* 0x040ff60000081034 */
[----:B------:R-:W-:Y:S04]  /*a0d90*/  STL.64 [R1+0x420], R44 ;  /* 0x0004202c01007387 */ /* 0x000fe80000100a00 */
[----:B------:R1:W-:Y:S02]  /*a0da0*/  STL.64 [R1+0x428], R46 ;  /* 0x0004282e01007387 */ /* 0x0003e40000100a00 */
[C---:B-1----:R-:W-:Y:S02]  /*a0db0*/  HMMA.1688.F32.TF32 R44, R244.reuse, R24, R172 ;  /* 0x00000018f42c723c */ /* 0x042fe400000810ac */
[----:B------:R-:W2:Y:S04]  /*a0dc0*/  LDL.LU.64 R172, [R1+0xa0] ;  /* 0x0000a00001ac7983 */ /* 0x000ea80000300a00 */
[----:B------:R-:W-:Y:S04]  /*a0dd0*/  STL.64 [R1+0x410], R48 ;  /* 0x0004103001007387 */ /* 0x000fe80000100a00 */
[----:B------:R-:W-:Y:S04]  /*a0de0*/  STL.64 [R1+0x418], R50 ;  /* 0x0004183201007387 */ /* 0x000fe80000100a00 */
[----:B------:R-:W2:Y:S05]  /*a0df0*/  LDL.LU.64 R174, [R1+0xa8] ;  /* 0x0000a80001ae7983 */ /* 0x000eaa0000300a00 */
[----:B------:R-:W-:Y:S04]  /*a0e00*/  STL.64 [R1+0x400], R44 ;  /* 0x0004002c01007387 */ /* 0x000fe80000100a00 */
[----:B------:R1:W-:Y:S02]  /*a0e10*/  STL.64 [R1+0x408], R46 ;  /* 0x0004082e01007387 */ /* 0x0003e40000100a00 */
[----:B-1----:R-:W-:Y:S02]  /*a0e20*/  HMMA.1688.F32.TF32 R44, R244, R20, R168 ;  /* 0x00000014f42c723c */ /* 0x002fe400000810a8 */
[----:B------:R-:W3:Y:S04]  /*a0e30*/  LDL.LU.64 R168, [R1+0x90] ;  /* 0x0000900001a87983 */ /* 0x000ee80000300a00 */
[----:B------:R-:W3:-:S13]  /*a0e40*/  LDL.LU.64 R170, [R1+0x98] ;  /* 0x0000980001aa7983 */ /* 0x000eda0000300a00 */
[----:B------:R-:W-:Y:S04]  /*a0e50*/  STL.64 [R1+0x3f0], R44 ;  /* 0x0003f02c01007387 */ /* 0x000fe80000100a00 */
[----:B------:R1:W-:Y:S02]  /*a0e60*/  STL.64 [R1+0x3f8], R46 ;  /* 0x0003f82e01007387 */ /* 0x0003e40000100a00 */
[----:B-1----:R-:W-:-:S15]  /*a0e70*/  HMMA.1688.F32.TF32 R44, R244, R68, R64 ;  /* 0x00000044f42c723c */ /* 0x002fde0000081040 */
[----:B------:R-:W-:-:S04]  /*a0e80*/  NOP ;  /* 0x0000000000007918 */ /* 0x000fc80000000000 */
[----:B------:R1:W-:Y:S04]  /*a0e90*/  STL.64 [R1+0x3e0], R44 ;  /* 0x0003e02c01007387 */ /* 0x0003e80000100a00 */
        /* <DEDUP_REMOVED lines=11> */
[----:B------:R-:W-:-:S02]  /*a0f50*/  IMAD.MOV.U32 R243, RZ, RZ, R224 ;  /* 0x000000fffff37224 */ /* 0x000fc400078e00e0 */
[----:B------:R-:W-:Y:S01]  /*a0f60*/  IMAD.MOV.U32 R242, RZ, RZ, R225 ;  /* 0x000000fffff27224 */ /* 0x000fe200078e00e1 */
[C---:B--2---:R-:W-:Y:S08]  /*a0f70*/  HMMA.1688.F32.TF32 R172, R244.reuse, R176, R172 ;  /* 0x000000b0f4ac723c */ /* 0x044ff000000810ac */
[C---:B---3--:R-:W-:Y:S11]  /*a0f80*/  HMMA.1688.F32.TF32 R168, R244.reuse, R180, R168 ;  /* 0x000000b4f4a8723c */ /* 0x048ff600000810a8 */
[----:B------:R-:W-:Y:S04]  /*a0f90*/  STL.64 [R1+0x3d0], R172 ;  /* 0x0003d0ac01007387 */ /* 0x000fe80000100a00 */
[----:B------:R-:W-:Y:S04]  /*a0fa0*/  STL.64 [R1+0x3d8], R174 ;  /* 0x0003d8ae01007387 */ /* 0x000fe80000100a00 */
[----:B------:R-:W-:Y:S04]  /*a0fb0*/  STL.64 [R1+0x3c0], R168 ;  /* 0x0003c0a801007387 */ /* 0x000fe80000100a00 */
[----:B------:R-:W-:Y:S01]  /*a0fc0*/  STL.64 [R1+0x3c8], R170 ;  /* 0x0003c8aa01007387 */ /* 0x000fe20000100a00 */
[C---:B----4-:R-:W-:Y:S08]  /*a0fd0*/  HMMA.1688.F32.TF32 R68, R244.reuse, R224, R68 ;  /* 0x000000e0f444723c */ /* 0x050ff00000081044 */
        /* <DEDUP_REMOVED lines=14> */
[----:B------:R3:W-:Y:S04]  /*a10c0*/  STL.64 [R1+0x388], R50 ;  /* 0x0003883201007387 */ /* 0x0007e80000100a00 */
[----:B------:R-:W4:Y:S04]  /*a10d0*/  LDL.LU.64 R224, [R1+0x1460] ;  /* 0x0014600001e07983 */ /* 0x000f280000300a00 */
[----:B------:R-:W4:Y:S01]  /*a10e0*/  LDL.LU.64 R226, [R1+0x1468] ;  /* 0x0014680001e27983 */ /* 0x000f220000300a00 */
[----:B-1----:R-:W-:Y:S01]  /*a10f0*/  HMMA.1688.F32.TF32 R12, R244, R16, R44 ;  /* 0x00000010f40c723c */ /* 0x002fe2000008102c */
[----:B------:R-:W-:Y:S01]  /*a1100*/  IMAD.MOV.U32 R239, RZ, RZ, R180 ;  /* 0x000000ffffef7224 */ /* 0x000fe200078e00b4 */
[----:B------:R-:W-:Y:S01]  /*a1110*/  MOV R238, R181 ;  /* 0x000000b500ee7202 */ /* 0x000fe20000000f00 */
[----:B------:R-:W-:Y:S01]  /*a1120*/  IMAD.MOV.U32 R230, RZ, RZ, R177 ;  /* 0x000000ffffe67224 */ /* 0x000fe200078e00b1 */
[----:B------:R-:W-:-:S15]  /*a1130*/  MOV R231, R176 ;  /* 0x000000b000e77202 */ /* 0x000fde0000000f00 */
        /* <DEDUP_REMOVED lines=21> */
[----:B---3--:R-:W2:Y:S04]  /*a1290*/  LDL.LU.64 R50, [R1+0x13b8] ;  /* 0x0013b80001327983 */ /* 0x008ea80000300a00 */
[----:B------:R-:W3:Y:S04]  /*a12a0*/  LDL.LU.64 R44, [R1+0x13a0] ;  /* 0x0013a000012c7983 */ /* 0x000ee80000300a00 */
[----:B------:R-:W3:Y:S04]  /*a12b0*/  LDL.LU.64 R46, [R1+0x13a8] ;  /* 0x0013a800012e7983 */ /* 0x000ee80000300a00 */
[----:B-1----:R-:W2:Y:S04]  /*a12c0*/  LDL.LU.64 R12, [R1+0x1380] ;  /* 0x00138000010c7983 */ /* 0x002ea80000300a00 */
[----:B------:R-:W2:Y:S04]  /*a12d0*/  LDL.LU.64 R14, [R1+0x1388] ;  /* 0x00138800010e7983 */ /* 0x000ea80000300a00 */
        /* <DEDUP_REMOVED lines=9> */
[----:B------:R-:W3:Y:S01]  /*a1370*/  LDL.LU.64 R224, [R1+0xc668] ;  /* 0x00c6680001e07983 */ /* 0x000ee20000300a00 */
[C---:B------:R-:W-:Y:S08]  /*a1380*/  HMMA.1688.F32.TF32 R176, R4.reuse, R220, R176 ;  /* 0x000000dc04b0723c */ /* 0x040ff000000810b0 */
[----:B--2---:R-:W-:-:S15]  /*a1390*/  HMMA.1688.F32.TF32 R16, R4, R236, R16 ;  /* 0x000000ec0410723c */ /* 0x004fde0000081010 */
[----:B------:R-:W-:-:S04]  /*a13a0*/  NOP ;  /* 0x0000000000007918 */ /* 0x000fc80000000000 */
[----:B------:R-:W-:Y:S04]  /*a13b0*/  STL.64 [R1+0x350], R16 ;  /* 0x0003501001007387 */ /* 0x000fe80000100a00 */
[----:B------:R1:W-:Y:S02]  /*a13c0*/  STL.64 [R1+0x358], R18 ;  /* 0x0003581201007387 */ /* 0x0003e40000100a00 */
[C---:B-1----:R-:W-:Y:S08]  /*a13d0*/  HMMA.1688.F32.TF32 R16, R4.reuse, R232, R244 ;  /* 0x000000e80410723c */ /* 0x042ff000000810f4 */
[C---:B------:R-:W-:Y:S11]  /*a13e0*/  HMMA.1688.F32.TF32 R244, R4.reuse, R228, R248 ;  /* 0x000000e404f4723c */ /* 0x040ff600000810f8 */
[----:B------:R-:W-:Y:S04]  /*a13f0*/  STL.64 [R1+0x340], R16 ;  /* 0x0003401001007387 */ /* 0x000fe80000100a00 */
[----:B------:R3:W-:Y:S04]  /*a1400*/  STL.64 [R1+0x348], R18 ;  /* 0x0003481201007387 */ /* 0x0007e80000100a00 */
[----:B------:R-:W-:Y:S04]  /*a1410*/  STL.64 [R1+0x330], R244 ;  /* 0x000330f401007387 */ /* 0x000fe80000100a00 */
[----:B------:R-:W-:Y:S04]  /*a1420*/  STL.64 [R1+0x338], R246 ;  /* 0x000338f601007387 */ /* 0x000fe80000100a00 */
[----:B------:R-:W-:Y:S01]  /*a1430*/  STL.64 [R1+0xc558], R222 ;  /* 0x00c558de01007387 */ /* 0x000fe20000100a00 */
[C---:B------:R-:W-:Y:S08]  /*a1440*/  HMMA.1688.F32.TF32 R168, R4.reuse, R212, R168 ;  /* 0x000000d404a8723c */ /* 0x040ff000000810a8 */
[C---:B------:R-:W-:Y:S08]  /*a1450*/  HMMA.1688.F32.TF32 R68, R4.reuse, R208, R68 ;  /* 0x000000d00444723c */ /* 0x040ff00000081044 */
[C---:B------:R-:W-:Y:S08]  /*a1460*/  HMMA.1688.F32.TF32 R52, R4.reuse, R200, R52 ;  /* 0x000000c80434723c */ /* 0x040ff00000081034 */
[C---:B------:R-:W-:Y:S08]  /*a1470*/  HMMA.1688.F32.TF32 R48, R4.reuse, R196, R48 ;  /* 0x000000c40430723c */ /* 0x040ff00000081030 */
[----:B---3--:R-:W-:-:S15]  /*a1480*/  HMMA.1688.F32.TF32 R16, R4, R224, R180 ;  /* 0x000000e00410723c */ /* 0x008fde00000810b4 */
        /* <DEDUP_REMOVED lines=8> */
[C---:B-1----:R-:W-:Y:S02]  /*a1510*/  HMMA.1688.F32.TF32 R16, R4.reuse, R204, R64 ;  /* 0x000000cc0410723c */ /* 0x042fe40000081040 */
[----:B------:R-:W-:Y:S04]  /*a1520*/  STL.64 [R1+0x2f0], R168 ;  /* 0x0002f0a801007387 */ /* 0x000fe80000100a00 */
[----:B------:R-:W-:Y:S04]  /*a1530*/  STL.64 [R1+0x2f8], R170 ;  /* 0x0002f8aa01007387 */ /* 0x000fe80000100a00 */
[----:B------:R-:W-:Y:S04]  /*a1540*/  STL.64 [R1+0x2e0], R68 ;  /* 0x0002e04401007387 */ /* 0x000fe80000100a00 */
[----:B------:R-:W-:Y:S05]  /*a1550*/  STL.64 [R1+0x2e8], R70 ;  /* 0x0002e84601007387 */ /* 0x000fea0000100a00 */
[----:B------:R-:W-:Y:S04]  /*a1560*/  STL.64 [R1+0x2d0], R16 ;  /* 0x0002d01001007387 */ /* 0x000fe80000100a00 */
[----:B------:R1:W-:Y:S02]  /*a1570*/  STL.64 [R1+0x2d8], R18 ;  /* 0x0002d81201007387 */ /* 0x0003e40000100a00 */
[C---:B-1----:R-:W-:Y:S02]  /*a1580*/  HMMA.1688.F32.TF32 R16, R4.reuse, R192, R44 ;  /* 0x000000c00410723c */ /* 0x042fe4000008102c */
[----:B------:R-:W-:Y:S04]  /*a1590*/  STL.64 [R1+0x2c0], R52 ;  /* 0x0002c03401007387 */ /* 0x000fe80000100a00 */
[----:B------:R-:W-:Y:S04]  /*a15a0*/  STL.64 [R1+0x2c8], R54 ;  /* 0x0002c83601007387 */ /* 0x000fe80000100a00 */
[----:B------:R1:W-:Y:S04]  /*a15b0*/  STL.64 [R1+0xc568], R194 ;  /* 0x00c568c201007387 */ /* 0x0003e80000100a00 */
[----:B------:R2:W-:Y:S04]  /*a15c0*/  STL.64 [R1+0x2b0], R48 ;  /* 0x0002b03001007387 */ /* 0x0005e80000100a00 */
[----:B------:R3:W-:Y:S04]  /*a15d0*/  STL.64 [R1+0x2b8], R50 ;  /* 0x0002b83201007387 */ /* 0x0007e80000100a00 */
[----:B------:R1:W-:Y:S04]  /*a15e0*/  STL.64 [R1+0x2a0], R16 ;  /* 0x0002a01001007387 */ /* 0x0003e80000100a00 */
[----:B------:R1:W-:Y:S04]  /*a15f0*/  STL.64 [R1+0x2a8], R18 ;  /* 0x0002a81201007387 */ /* 0x0003e80000100a00 */
[----:B------:R-:W4:Y:S04]  /*a1600*/  LDL.LU.64 R180, [R1+0x1360] ;  /* 0x0013600001b47983 */ /* 0x000f280000300a00 */
[----:B------:R-:W4:Y:S01]  /*a1610*/  LDL.LU.64 R182, [R1+0x1368] ;  /* 0x0013680001b67983 */ /* 0x000f220000300a00 */
[----:B------:R-:W-:-:S15]  /*a1620*/  HMMA.1688.F32.TF32 R12, R4, R188, R12 ;  /* 0x000000bc040c723c */ /* 0x000fde000008100c */
        /* <DEDUP_REMOVED lines=27> */
[----:B------:R-:W2:Y:S04]  /*a17e0*/  LDL.LU.64 R16, [R1+0x11a0] ;  /* 0x0011a00001107983 */ /* 0x000ea80000300a00 */
[----:B------:R-:W2:Y:S04]  /*a17f0*/  LDL.LU.64 R18, [R1+0x11a8] ;  /* 0x0011a80001127983 */ /* 0x000ea80000300a00 */
[----:B------:R-:W2:Y:S04]  /*a1800*/  LDL.LU.64 R12, [R1+0x1180] ;  /* 0x00118000010c7983 */ /* 0x000ea80000300a00 */
[----:B------:R-:W2:Y:S04]  /*a1810*/  LDL.LU.64 R14, [R1+0x1188] ;  /* 0x00118800010e7983 */ /* 0x000ea80000300a00 */
[----:B------:R1:W-:Y:S04]  /*a1820*/  STL.64 [R1+0xc578], R190 ;  /* 0x00c578be01007387 */ /* 0x0003e80000100a00 */
[----:B------:R-:W2:Y:S04]  /*a1830*/  LDL.LU.64 R188, [R1+0x12e0] ;  /* 0x0012e00001bc7983 */ /* 0x000ea80000300a00 */
[----:B-1----:R-:W2:Y:S01]  /*a1840*/  LDL.LU.64 R190, [R1+0x12e8] ;  /* 0x0012e80001be7983 */ /* 0x002ea20000300a00 */
[----:B----4-:R-:W-:-:S15]  /*a1850*/  HMMA.1688.F32.TF32 R180, R4, R184, R180 ;  /* 0x000000b804b4723c */ /* 0x010fde00000810b4 */
[----:B------:R-:W-:-:S04]  /*a1860*/  NOP ;  /* 0x0000000000007918 */ /* 0x000fc80000000000 */
[----:B------:R-:W-:Y:S04]  /*a1870*/  STL.64 [R1+0x280], R180 ;  /* 0x000280b401007387 */ /* 0x000fe80000100a00 */
[----:B------:R1:W-:Y:S04]  /*a1880*/  STL.64 [R1+0x288], R182 ;  /* 0x000288b601007387 */ /* 0x0003e80000100a00 */
[----:B-1----:R-:W4:Y:S04]  /*a1890*/  LDL.LU.64 R182, [R1+0xc660] ;  /* 0x00c6600001b67983 */ /* 0x002f280000300a00 */
        /* <DEDUP_REMOVED lines=23> */
[C---:B------:R-:W-:Y:S08]  /*a1a10*/  HMMA.1688.F32.TF32 R52, R4.reuse, R140, R52 ;  /* 0x0000008c0434723c */ /* 0x040ff00000081034 */
[C---:B------:R-:W-:Y:S08]  /*a1a20*/  HMMA.1688.F32.TF32 R48, R4.reuse, R136, R48 ;  /* 0x000000880430723c */ /* 0x040ff00000081030 */
[C---:B---3--:R-:W-:Y:S08]  /*a1a30*/  HMMA.1688.F32.TF32 R44, R4.reuse, R132, R44 ;  /* 0x00000084042c723c */ /* 0x048ff0000008102c */
[C---:B------:R-:W-:Y:S08]  /*a1a40*/  HMMA.1688.F32.TF32 R16, R4.reuse, R128, R16 ;  /* 0x000000800410723c */ /* 0x040ff00000081010 */
[C---:B------:R-:W-:Y:S08]  /*a1a50*/  HMMA.1688.F32.TF32 R12, R4.reuse, R124, R12 ;  /* 0x0000007c040c723c */ /* 0x040ff0000008100c */
[----:B--2---:R-:W-:-:S15]  /*a1a60*/  HMMA.1688.F32.TF32 R188, R4, R168, R188 ;  /* 0x000000a804bc723c */ /* 0x004fde00000810bc */
[----:B------:R-:W-:-:S04]  /*a1a70*/  NOP ;  /* 0x0000000000007918 */ /* 0x000fc80000000000 */
[----:B------:R-:W-:Y:S04]  /*a1a80*/  STL.64 [R1+0x240], R188 ;  /* 0x000240bc01007387 */ /* 0x000fe80000100a00 */
[----:B------:R1:W-:Y:S02]  /*a1a90*/  STL.64 [R1+0x248], R190 ;  /* 0x000248be01007387 */ /* 0x0003e40000100a00 */
[----:B-1----:R-:W-:-:S15]  /*a1aa0*/  HMMA.1688.F32.TF32 R188, R4, R164, R248 ;  /* 0x000000a404bc723c */ /* 0x002fde00000810f8 */
[----:B------:R-:W-:-:S04]  /*a1ab0*/  NOP ;  /* 0x0000000000007918 */ /* 0x000fc80000000000 */
[----:B------:R-:W-:Y:S04]  /*a1ac0*/  STL.64 [R1+0x230], R188 ;  /* 0x000230bc01007387 */ /* 0x000fe80000100a00 */
[----:B------:R1:W-:Y:S02]  /*a1ad0*/  STL.64 [R1+0x238], R190 ;  /* 0x000238be01007387 */ /* 0x0003e40000100a00 */
[C---:B-1----:R-:W-:Y:S02]  /*a1ae0*/  HMMA.1688.F32.TF32 R188, R4.reuse, R152, R192 ;  /* 0x0000009804bc723c */ /* 0x042fe400000810c0 */
[----:B------:R1:W-:Y:S04]  /*a1af0*/  STL.64 [R1+0x220], R244 ;  /* 0x000220f401007387 */ /* 0x0003e80000100a00 */
[----:B------:R2:W-:Y:S04]  /*a1b00*/  STL.64 [R1+0x228], R246 ;  /* 0x000228f601007387 */ /* 0x0005e80000100a00 */
[----:B------:R3:W-:Y:S04]  /*a1b10*/  STL.64 [R1+0x210], R220 ;  /* 0x000210dc01007387 */ /* 0x0007e80000100a00 */
[----:B------:R1:W-:Y:S05]  /*a1b20*/  STL.64 [R1+0x218], R222 ;  /* 0x000218de01007387 */ /* 0x0003ea0000100a00 */
[----:B------:R1:W-:Y:S04]  /*a1b30*/  STL.64 [R1+0x200], R188 ;  /* 0x000200bc01007387 */ /* 0x0003e80000100a00 */
        /* <DEDUP_REMOVED lines=11> */
[----:B------:R-:W4:Y:S04]  /*a1bf0*/  LDL.LU.64 R248, [R1+0x1160] ;  /* 0x0011600001f87983 */ /* 0x000f280000300a00 */
[----:B------:R1:W-:Y:S04]  /*a1c00*/  STL.64 [R1+0x1a0], R16 ;  /* 0x0001a01001007387 */ /* 0x0003e80000100a00 */
[----:B------:R1:W-:Y:S04]  /*a1c10*/  STL.64 [R1+0x1a8], R18 ;  /* 0x0001a81201007387 */ /* 0x0003e80000100a00 */
[----:B------:R-:W4:Y:S04]  /*a1c20*/  LDL.LU.64 R250, [R1+0x1168] ;  /* 0x0011680001fa7983 */ /* 0x000f280000300a00 */
[----:B------:R2:W-:Y:S04]  /*a1c30*/  STL.64 [R1+0x190], R12 ;  /* 0x0001900c01007387 */ /* 0x0005e80000100a00 */
[----:B------:R3:W-:Y:S04]  /*a1c40*/  STL.64 [R1+0x198], R14 ;  /* 0x0001980e01007387 */ /* 0x0007e80000100a00 */
[----:B-1----:R-:W4:Y:S04]  /*a1c50*/  LDL.LU.64 R244, [R1+0x1140] ;  /* 0x0011400001f47983 */ /* 0x002f280000300a00 */
[----:B--2---:R-:W2:Y:S04]  /*a1c60*/  LDL.LU.64 R246, [R1+0x1148] ;  /* 0x0011480001f67983 */ /* 0x004ea80000300a00 */
[----:B---3--:R-:W3:Y:S04]  /*a1c70*/  LDL.LU.64 R220, [R1+0x1480] ;  /* 0x0014800001dc7983 */ /* 0x008ee80000300a00 */
        /* <DEDUP_REMOVED lines=19> */
[C---:B----4-:R-:W-:Y:S08]  /*a1db0*/  HMMA.1688.F32.TF32 R248, R4.reuse, R120, R248 ;  /* 0x0000007804f8723c */ /* 0x050ff000000810f8 */
[C---:B--2---:R-:W-:Y:S08]  /*a1dc0*/  HMMA.1688.F32.TF32 R244, R4.reuse, R116, R244 ;  /* 0x0000007404f4723c */ /* 0x044ff000000810f4 */
[C---:B---3--:R-:W-:Y:S08]  /*a1dd0*/  HMMA.1688.F32.TF32 R220, R4.reuse, R112, R220 ;  /* 0x0000007004dc723c */ /* 0x048ff000000810dc */
        /* <DEDUP_REMOVED lines=14> */
[----:B------:R-:W-:Y:S03]  /*a1ec0*/  STL.64 [R1+0x150], R192 ;  /* 0x000150c001007387 */ /* 0x000fe60000100a00 */
[----:B------:R-:W-:Y:S01]  /*a1ed0*/  HMMA.1688.F32.TF32 R12, R4, R76, R12 ;  /* 0x0000004c040c723c */ /* 0x000fe2000008100c */
[----:B------:R-:W-:Y:S04]  /*a1ee0*/  STL.64 [R1+0x158], R194 ;  /* 0x000158c201007387 */ /* 0x000fe80000100a00 */
[----:B------:R-:W-:Y:S04]  /*a1ef0*/  STL.64 [R1+0x140], R188 ;  /* 0x000140bc01007387 */ /* 0x000fe80000100a00 */
[----:B------:R-:W-:Y:S04]  /*a1f00*/  STL.64 [R1+0x148], R190 ;  /* 0x000148be01007387 */ /* 0x000fe80000100a00 */
[----:B------:R1:W-:Y:S04]  /*a1f10*/  STL.64 [R1+0x130], R68 ;  /* 0x0001304401007387 */ /* 0x0003e80000100a00 */
[----:B------:R2:W-:Y:S04]  /*a1f20*/  STL.64 [R1+0x138], R70 ;  /* 0x0001384601007387 */ /* 0x0005e80000100a00 */
[----:B------:R3:W-:Y:S04]  /*a1f30*/  STL.64 [R1+0x120], R64 ;  /* 0x0001204001007387 */ /* 0x0007e80000100a00 */
        /* <DEDUP_REMOVED lines=10> */
[----:B-1----:R-:W4:Y:S04]  /*a1fe0*/  LDL.LU.64 R68, [R1+0x1590] ;  /* 0x0015900001447983 */ /* 0x002f280000300a00 */
[----:B--2---:R-:W2:Y:S04]  /*a1ff0*/  LDL.LU.64 R70, [R1+0x1598] ;  /* 0x0015980001467983 */ /* 0x004ea80000300a00 */
[----:B---3--:R-:W3:Y:S01]  /*a2000*/  LDL.LU.64 R64, [R1+0x15b0] ;  /* 0x0015b00001407983 */ /* 0x008ee20000300a00 */
[----:B------:R-:W-:-:S03]  /*a2010*/  MOV R0, R14 ;  /* 0x0000000e00007202 */ /* 0x000fc60000000f00 */
[----:B----4-:R-:W3:Y:S01]  /*a2020*/  LDL.LU.64 R66, [R1+0x15b8] ;  /* 0x0015b80001427983 */ /* 0x010ee20000300a00 */
[----:B------:R-:W-:-:S03]  /*a2030*/  IMAD.MOV.U32 R2, RZ, RZ, R15 ;  /* 0x000000ffff027224 */ /* 0x000fc600078e000f */
[----:B------:R-:W4:Y:S04]  /*a2040*/  LDL.LU.64 R188, [R1+0x15c0] ;  /* 0x0015c00001bc7983 */ /* 0x000f280000300a00 */
[----:B------:R-:W4:Y:S04]  /*a2050*/  LDL.LU.64 R190, [R1+0x15c8] ;  /* 0x0015c80001be7983 */ /* 0x000f280000300a00 */
        /* <DEDUP_REMOVED lines=16> */
[----:B------:R-:W-:Y:S04]  /*a2160*/  STL [R1+0xc0a0], R0 ;  /* 0x00c0a00001007387 */ /* 0x000fe80000100800 */
[----:B------:R-:W-:Y:S01]  /*a2170*/  STL [R1+0xc09c], R2 ;  /* 0x00c09c0201007387 */ /* 0x000fe20000100800 */
[----:B------:R-:W-:-:S03]  /*a2180*/  LOP3.LUT R232, R252, 0x20, RZ, 0x3c, !PT ;  /* 0x00000020fce87812 */ /* 0x000fc600078e3cff */
[----:B------:R-:W-:Y:S04]  /*a2190*/  LDS R244, [R252+UR12+0x80800] ;  /* 0x0808000cfcf47984 */ /* 0x000fe80008000800 */
[----:B------:R-:W-:Y:S04]  /*a21a0*/  LDS R246, [R252+UR12+0x80c00] ;  /* 0x080c000cfcf67984 */ /* 0x000fe80008000800 */
[----:B------:R-:W-:Y:S04]  /*a21b0*/  LDS R245, [R232+UR12+0x80800] ;  /* 0x0808000ce8f57984 */ /* 0x000fe80008000800 */
[----:B------:R-:W1:Y:S01]  /*a21c0*/  LDS R247, [R232+UR12+0x80c00] ;  /* 0x080c000ce8f77984 */ /* 0x000e620008000800 */
[----:B--2---:R-:W-:-:S15]  /*a21d0*/  HMMA.1688.F32.TF32 R68, R4, R72, R68 ;  /* 0x000000480444723c */ /* 0x004fde0000081044 */
[----:B------:R-:W-:-:S04]  /*a21e0*/  NOP ;  /* 0x0000000000007918 */ /* 0x000fc80000000000 */
[----:B------:R-:W-:Y:S04]  /*a21f0*/  STL.64 [R1+0xc0], R68 ;  /* 0x0000c04401007387 */ /* 0x000fe80000100a00 */
[----:B------:R2:W-:Y:S04]  /*a2200*/  STL.64 [R1+0xc8], R70 ;  /* 0x0000c84601007387 */ /* 0x0005e80000100a00 */
[----:B--2---:R-:W2:Y:S04]  /*a2210*/  LDL.LU.64 R70, [R1+0xc620] ;  /* 0x00c6200001467983 */ /* 0x004ea80000300a00 */
[----:B------:R-:W3:Y:S02]  /*a2220*/  LDL.LU.64 R68, [R1+0xc618] ;  /* 0x00c6180001447983 */ /* 0x000ee40000300a00 */
[----:B---3--:R-:W-:-:S15]  /*a2230*/  HMMA.1688.F32.TF32 R64, R4, R68, R64 ;  /* 0x000000440440723c */ /* 0x008fde0000081040 */
[----:B------:R-:W-:-:S04]  /*a2240*/  NOP ;  /* 0x0000000000007918 */ /* 0x000fc80000000000 */
[----:B------:R-:W-:Y:S04]  /*a2250*/  STL.64 [R1+0xb0], R64 ;  /* 0x0000b04001007387 */ /* 0x000fe80000100a00 */
[----:B------:R3:W-:Y:S04]  /*a2260*/  STL.64 [R1+0xb8], R66 ;  /* 0x0000b84201007387 */ /* 0x0007e80000100a00 */
[----:B---3--:R-:W3:Y:S04]  /*a2270*/  LDL.LU.64 R66, [R1+0xc610] ;  /* 0x00c6100001427983 */ /* 0x008ee80000300a00 */
[----:B------:R-:W4:Y:S01]  /*a2280*/  LDL.LU.64 R64, [R1+0xc608] ;  /* 0x00c6080001407983 */ /* 0x000f220000300a00 */
[C---:B------:R-:W-:Y:S08]  /*a2290*/  HMMA.1688.F32.TF32 R12, R4.reuse, R60, R12 ;  /* 0x0000003c040c723c */ /* 0x040ff0000008100c */
[C---:B------:R-:W-:Y:S08]  /*a22a0*/  HMMA.1688.F32.TF32 R52, R4.reuse, R56, R52 ;  /* 0x000000380434723c */ /* 0x040ff00000081034 */
[----:B----4-:R-:W-:-:S15]  /*a22b0*/  HMMA.1688.F32.TF32 R188, R4, R64, R188 ;  /* 0x0000004004bc723c */ /* 0x010fde00000810bc */
[----:B------:R-:W-:-:S04]  /*a22c0*/  NOP ;  /* 0x0000000000007918 */ /* 0x000fc80000000000 */
[----:B------:R4:W-:Y:S04]  /*a22d0*/  STL.64 [R1+0xa0], R188 ;  /* 0x0000a0bc01007387 */ /* 0x0009e80000100a00 */
[----:B------:R1:W-:Y:S04]  /*a22e0*/  STL.64 [R1+0xa8], R190 ;  /* 0x0000a8be01007387 */ /* 0x0003e80000100a00 */
[----:B----4-:R-:W4:Y:S04]  /*a22f0*/  LDL.LU.64 R188, [R1+0x16a0] ;  /* 0x0016a00001bc7983 */ /* 0x010f280000300a00 */
[----:B-1----:R-:W4:Y:S04]  /*a2300*/  LDL.LU.64 R190, [R1+0x16a8] ;  /* 0x0016a80001be7983 */ /* 0x002f280000300a00 */
[----:B------:R1:W-:Y:S04]  /*a2310*/  STL.64 [R1+0x90], R12 ;  /* 0x0000900c01007387 */ /* 0x0003e80000100a00 */
[----:B------:R2:W-:Y:S04]  /*a2320*/  STL.64 [R1+0x98], R14 ;  /* 0x0000980e01007387 */ /* 0x0005e80000100a00 */
[----:B-1----:R-:W3:Y:S04]  /*a2330*/  LDL.LU.64 R12, [R1+0x16c0] ;  /* 0x0016c000010c7983 */ /* 0x002ee80000300a00 */
[----:B--2---:R-:W3:Y:S04]  /*a2340*/  LDL.LU.64 R14, [R1+0x16c8] ;  /* 0x0016c800010e7983 */ /* 0x004ee80000300a00 */
        /* <DEDUP_REMOVED lines=17> */
[C---:B----4-:R-:W-:Y:S08]  /*a2460*/  HMMA.1688.F32.TF32 R188, R4.reuse, R28, R188 ;  /* 0x0000001c04bc723c */ /* 0x050ff000000810bc */
[----:B---3--:R-:W-:Y:S03]  /*a2470*/  HMMA.1688.F32.TF32 R12, R4, R24, R12 ;  /* 0x00000018040c723c */ /* 0x008fe6000008100c */
[----:B------:R-:W-:-:S02]  /*a2480*/  IMAD.MOV.U32 R0, RZ, RZ, R16 ;  /* 0x000000ffff007224 */ /* 0x000fc400078e0010 */
[----:B------:R-:W-:-:S14]  /*a2490*/  IMAD.MOV.U32 R2, RZ, RZ, R17 ;  /* 0x000000ffff027224 */ /* 0x000fdc00078e0011 */
[----:B------:R-:W-:Y:S01]  /*a24a0*/  IMAD.MOV.U32 R200, RZ, RZ, R12 ;  /* 0x000000ffffc87224 */ /* 0x000fe200078e000c */
[----:B------:R-:W-:Y:S01]  /*a24b0*/  MOV R201, R13 ;  /* 0x0000000d00c97202 */ /* 0x000fe20000000f00 */
[----:B------:R-:W-:Y:S01]  /*a24c0*/  IMAD.MOV.U32 R13, RZ, RZ, R238 ;  /* 0x000000ffff0d7224 */ /* 0x000fe200078e00ee */
[----:B------:R-:W-:Y:S01]  /*a24d0*/  MOV R12, R239 ;  /* 0x000000ef000c7202 */ /* 0x000fe20000000f00 */
[----:B--2---:R-:W-:-:S15]  /*a24e0*/  HMMA.1688.F32.TF32 R248, R4, R44, R248 ;  /* 0x0000002c04f8723c */ /* 0x004fde00000810f8 */
[----:B------:R-:W-:-:S04]  /*a24f0*/  NOP ;  /* 0x0000000000007918 */ /* 0x000fc80000000000 */
[----:B------:R-:W-:Y:S04]  /*a2500*/  STL.64 [R1+0x50], R248 ;  /* 0x000050f801007387 */ /* 0x000fe80000100a00 */
[----:B------:R1:W-:Y:S02]  /*a2510*/  STL.64 [R1+0x58], R250 ;  /* 0x000058fa01007387 */ /* 0x0003e40000100a00 */
[C---:B-1----:R-:W-:Y:S08]  /*a2520*/  HMMA.1688.F32.TF32 R248, R4.reuse, R40, R220 ;  /* 0x0000002804f8723c */ /* 0x042ff000000810dc */
[----:B------:R-:W-:Y:S01]  /*a2530*/  HMMA.1688.F32.TF32 R220, R4, R36, R192 ;  /* 0x0000002404dc723c */ /* 0x000fe200000810c0 */
[----:B------:R-:W-:Y:S01]  /*a2540*/  IMAD.MOV.U32 R192, RZ, RZ, R235 ;  /* 0x000000ffffc07224 */ /* 0x000fe200078e00eb */
[----:B------:R-:W-:-:S09]  /*a2550*/  MOV R193, R234 ;  /* 0x000000ea00c17202 */ /* 0x000fd20000000f00 */
[----:B------:R-:W-:Y:S04]  /*a2560*/  STL.64 [R1+0x40], R248 ;  /* 0x000040f801007387 */ /* 0x000fe80000100a00 */
[----:B------:R-:W-:Y:S04]  /*a2570*/  STL.64 [R1+0x48], R250 ;  /* 0x000048fa01007387 */ /* 0x000fe80000100a00 */
[----:B------:R-:W2:Y:S04]  /*a2580*/  LDL.LU R235, [R1+0xc5d4] ;  /* 0x00c5d40001eb7983 */ /* 0x000ea80000300800 */
[----:B------:R1:W-:Y:S04]  /*a2590*/  STL.64 [R1+0xec0], R220 ;  /* 0x000ec0dc01007387 */ /* 0x0003e80000100a00 */
[----:B------:R-:W-:Y:S04]  /*a25a0*/  STL.64 [R1+0xec8], R222 ;  /* 0x000ec8de01007387 */ /* 0x000fe80000100a00 */
[----:B------:R-:W3:Y:S04]  /*a25b0*/  LDL.LU R234, [R1+0xc5d0] ;  /* 0x00c5d00001ea7983 */ /* 0x000ee80000300800 */
[----:B------:R4:W-:Y:S01]  /*a25c0*/  STL.64 [R1+0xf88], R18 ;  /* 0x000f881201007387 */ /* 0x0009e20000100a00 */
[----:B-1----:R-:W-:-:S03]  /*a25d0*/  MOV R220, R231 ;  /* 0x000000e700dc7202 */ /* 0x002fc60000000f00 */
[----:B------:R-:W2:Y:S01]  /*a25e0*/  LDL.LU.64 R16, [R1+0x16e0] ;  /* 0x0016e00001107983 */ /* 0x000ea20000300a00 */
[----:B------:R-:W-:-:S03]  /*a25f0*/  IMAD.MOV.U32 R221, RZ, RZ, R230 ;  /* 0x000000ffffdd7224 */ /* 0x000fc600078e00e6 */
[----:B----4-:R-:W2:Y:S04]  /*a2600*/  LDL.LU.64 R18, [R1+0x16e8] ;  /* 0x0016e80001127983 */ /* 0x010ea80000300a00 */
[----:B------:R-:W4:Y:S04]  /*a2610*/  LDL.LU R231, [R1+0xc5cc] ;  /* 0x00c5cc0001e77983 */ /* 0x000f280000300800 */
[----:B------:R1:W-:Y:S04]  /*a2620*/  STL.64 [R1+0xf90], R188 ;  /* 0x000f90bc01007387 */ /* 0x0003e80000100a00 */
[----:B------:R1:W-:Y:S04]  /*a2630*/  STL.64 [R1+0xf98], R190 ;  /* 0x000f98be01007387 */ /* 0x0003e80000100a00 */
[----:B------:R-:W3:Y:S04]  /*a2640*/  LDL.LU R230, [R1+0xc5c8] ;  /* 0x00c5c80001e67983 */ /* 0x000ee80000300800 */
[----:B------:R-:W3:Y:S04]  /*a2650*/  LDL.LU R239, [R1+0xc5c4] ;  /* 0x00c5c40001ef7983 */ /* 0x000ee80000300800 */
[----:B------:R-:W3:Y:S04]  /*a2660*/  LDL.LU R238, [R1+0xc5c0] ;  /* 0x00c5c00001ee7983 */ /* 0x000ee80000300800 */
[----:B------:R-:W3:Y:S04]  /*a2670*/  LDL.LU.64 R248, [R1+0x16f0] ;  /* 0x0016f00001f87983 */ /* 0x000ee80000300a00 */
[----:B------:R-:W3:Y:S01]  /*a2680*/  LDL.LU.64 R250, [R1+0x16f8] ;  /* 0x0016f80001fa7983 */ /* 0x000ee20000300a00 */
[----:B------:R-:W-:-:S02]  /*a2690*/  IMAD.MOV.U32 R204, RZ, RZ, R15 ;  /* 0x000000ffffcc7224 */ /* 0x000fc400078e000f */
[----:B------:R-:W-:-:S03]  /*a26a0*/  IMAD.MOV.U32 R205, RZ, RZ, R14 ;  /* 0x000000ffffcd7224 */ /* 0x000fc600078e000e */
[----:B------:R-:W-:Y:S04]  /*a26b0*/  STL [R1+0xbf0c], R204 ;  /* 0x00bf0ccc01007387 */ /* 0x000fe80000100800 */
[----:B------:R1:W-:Y:S04]  /*a26c0*/  STL [R1+0xbf08], R205 ;  /* 0x00bf08cd01007387 */ /* 0x0003e80000100800 */
[----:B------:R-:W-:Y:S04]  /*a26d0*/  STL [R1+0xbf04], R201 ;  /* 0x00bf04c901007387 */ /* 0x000fe80000100800 */
[----:B------:R-:W-:Y:S04]  /*a26e0*/  STL [R1+0xbf00], R200 ;  /* 0x00bf00c801007387 */ /* 0x000fe80000100800 */
[----:B-1----:R-:W4:Y:S04]  /*a26f0*/  LDL.LU.64 R188, [R1+0x1700] ;  /* 0x0017000001bc7983 */ /* 0x002f280000300a00 */
[----:B------:R-:W4:Y:S01]  /*a2700*/  LDL.LU.64 R190, [R1+0x1708] ;  /* 0x0017080001be7983 */ /* 0x000f220000300a00 */
[----:B--2---:R-:W-:-:S15]  /*a2710*/  HMMA.1688.F32.TF32 R16, R4, R20, R16 ;  /* 0x000000140410723c */ /* 0x004fde0000081010 */
[----:B------:R-:W-:-:S04]  /*a2720*/  NOP ;  /* 0x0000000000007918 */ /* 0x000fc80000000000 */
[----:B------:R-:W-:Y:S01]  /*a2730*/  IMAD.MOV.U32 R208, RZ, RZ, R19 ;  /* 0x000000ffffd07224 */ /* 0x000fe200078e0013 */
[----:B------:R-:W-:Y:S01]  /*a2740*/  MOV R197, R17 ;  /* 0x0000001100c57202 */ /* 0x000fe20000000f00 */
[----:B------:R-:W-:Y:S01]  /*a2750*/  IMAD.MOV.U32 R196, RZ, RZ, R16 ;  /* 0x000000ffffc47224 */ /* 0x000fe200078e0010 */
[----:B---3--:R-:W-:Y:S01]  /*a2760*/  HMMA.1688.F32.TF32 R192, R4, R192, R248 ;  /* 0x000000c004c0723c */ /* 0x008fe200000810f8 */
[----:B------:R-:W-:Y:S01]  /*a2770*/  IMAD.MOV.U32 R209, RZ, RZ, R18 ;  /* 0x000000ffffd17224 */ /* 0x000fe200078e0012 */
[----:B------:R-:W-:Y:S01]  /*a2780*/  MOV R16, R243 ;  /* 0x000000f300107202 */ /* 0x000fe20000000f00 */
[----:B------:R-:W-:Y:S01]  /*a2790*/  IMAD.MOV.U32 R17, RZ, RZ, R242 ;  /* 0x000000ffff117224 */ /* 0x000fe200078e00f2 */
[----:B------:R-:W2:Y:S04]  /*a27a0*/  LDL.LU R243, [R1+0xc5bc] ;  /* 0x00c5bc0001f37983 */ /* 0x000ea80000300800 */
[----:B------:R-:W3:Y:S04]  /*a27b0*/  LDL.LU R242, [R1+0xc5b8] ;  /* 0x00c5b80001f27983 */ /* 0x000ee80000300800 */
[----:B------:R-:W-:Y:S04]  /*a27c0*/  STL [R1+0xbf1c], R208 ;  /* 0x00bf1cd001007387 */ /* 0x000fe80000100800 */
[----:B------:R-:W-:Y:S04]  /*a27d0*/  STL [R1+0xbf18], R209 ;  /* 0x00bf18d101007387 */ /* 0x000fe80000100800 */
[----:B------:R-:W-:Y:S01]  /*a27e0*/  STL [R1+0xbf14], R197 ;  /* 0x00bf14c501007387 */ /* 0x000fe20000100800 */
[----:B------:R-:W-:Y:S01]  /*a27f0*/  IMAD.MOV.U32 R217, RZ, RZ, R192 ;  /* 0x000000ffffd97224 */ /* 0x000fe200078e00c0 */
[----:B------:R-:W-:-:S02]  /*a2800*/  MOV R216, R193 ;  /* 0x000000c100d87202 */ /* 0x000fc40000000f00 */
[----:B------:R1:W-:Y:S01]  /*a2810*/  STL [R1+0xbf10], R196 ;  /* 0x00bf10c401007387 */ /* 0x0003e20000100800 */
[----:B------:R-:W-:-:S03]  /*a2820*/  IMAD.MOV.U32 R213, RZ, RZ, R194 ;  /* 0x000000ffffd57224 */ /* 0x000fc600078e00c2 */
[----:B------:R-:W2:Y:S01]  /*a2830*/  LDL.LU.64 R250, [R1+0xc5b0] ;  /* 0x00c5b00001fa7983 */ /* 0x000ea20000300a00 */
[----:B------:R-:W-:-:S03]  /*a2840*/  IMAD.MOV.U32 R212, RZ, RZ, R195 ;  /* 0x000000ffffd47224 */ /* 0x000fc600078e00c3 */
[----:B------:R-:W2:Y:S04]  /*a2850*/  LDL.LU.64 R248, [R1+0xc5a8] ;  /* 0x00c5a80001f87983 */ /* 0x000ea80000300a00 */
[----:B------:R-:W2:Y:S04]  /*a2860*/  LDL.LU.64 R192, [R1+0x1710] ;  /* 0x0017100001c07983 */ /* 0x000ea80000300a00 */
[----:B------:R-:W2:Y:S01]  /*a2870*/  LDL.LU.64 R194, [R1+0x1718] ;  /* 0x0017180001c27983 */ /* 0x000ea20000300a00 */
[C---:B----4-:R-:W-:Y:S03]  /*a2880*/  HMMA.1688.F32.TF32 R188, R4.reuse, R220, R188 ;  /* 0x000000dc04bc723c */ /* 0x050fe600000810bc */
[----:B------:R4:W-:Y:S04]  /*a2890*/  STL [R1+0xbf2c], R212 ;  /* 0x00bf2cd401007387 */ /* 0x0009e80000100800 */
[----:B------:R1:W-:Y:S04]  /*a28a0*/  STL [R1+0xbf28], R213 ;  /* 0x00bf28d501007387 */ /* 0x0003e80000100800 */
[----:B------:R-:W-:Y:S04]  /*a28b0*/  STL [R1+0xbf24], R216 ;  /* 0x00bf24d801007387 */ /* 0x000fe80000100800 */
[----:B------:R1:W-:Y:S04]  /*a28c0*/  STL [R1+0xbf20], R217 ;  /* 0x00bf20d901007387 */ /* 0x0003e80000100800 */
[----:B------:R-:W-:Y:S01]  /*a28d0*/  MOV R229, R188 ;  /* 0x000000bc00e57202 */ /* 0x000fe20000000f00 */
[----:B------:R-:W-:Y:S01]  /*a28e0*/  IMAD.MOV.U32 R228, RZ, RZ, R189 ;  /* 0x000000ffffe47224 */ /* 0x000fe200078e00bd */
[----:B------:R-:W-:Y:S01]  /*a28f0*/  MOV R224, R191 ;  /* 0x000000bf00e07202 */ /* 0x000fe20000000f00 */
[----:B------:R-:W-:Y:S01]  /*a2900*/  IMAD.MOV.U32 R225, RZ, RZ, R190 ;  /* 0x000000ffffe17224 */ /* 0x000fe200078e00be */
[----:B------:R-:W3:Y:S04]  /*a2910*/  LDL.LU.64 R188, [R1+0x1720] ;  /* 0x0017200001bc7983 */ /* 0x000ee80000300a00 */
[----:B------:R-:W3:Y:S04]  /*a2920*/  LDL.LU.64 R190, [R1+0x1728] ;  /* 0x0017280001be7983 */ /* 0x000ee80000300a00 */
[----:B------:R-:W-:Y:S04]  /*a2930*/  STL [R1+0xbf3c], R224 ;  /* 0x00bf3ce001007387 */ /* 0x000fe80000100800 */
[----:B------:R-:W-:Y:S04]  /*a2940*/  STL [R1+0xbf38], R225 ;  /* 0x00bf38e101007387 */ /* 0x000fe80000100800 */
[----:B------:R1:W-:Y:S04]  /*a2950*/  STL [R1+0xbf34], R228 ;  /* 0x00bf34e401007387 */ /* 0x0003e80000100800 */
[----:B------:R1:W-:Y:S01]  /*a2960*/  STL [R1+0xbf30], R229 ;  /* 0x00bf30e501007387 */ /* 0x0003e20000100800 */
[----:B--2---:R-:W-:-:S15]  /*a2970*/  HMMA.1688.F32.TF32 R12, R4, R12, R192 ;  /* 0x0000000c040c723c */ /* 0x004fde00000810c0 */
[----:B------:R-:W-:-:S04]  /*a2980*/  NOP ;  /* 0x0000000000007918 */ /* 0x000fc80000000000 */
[----:B------:R-:W-:Y:S01]  /*a2990*/  IMAD.MOV.U32 R241, RZ, RZ, R12 ;  /* 0x000000fffff17224 */ /* 0x000fe200078e000c */
[----:B------:R-:W-:Y:S01]  /*a29a0*/  MOV R237, R14 ;  /* 0x0000000e00ed7202 */ /* 0x000fe20000000f00 */
[----:B------:R-:W-:Y:S02]  /*a29b0*/  IMAD.MOV.U32 R240, RZ, RZ, R13 ;  /* 0x000000fffff07224 */ /* 0x000fe400078e000d */
[----:B------:R-:W-:Y:S01]  /*a29c0*/  IMAD.MOV.U32 R236, RZ, RZ, R15 ;  /* 0x000000ffffec7224 */ /* 0x000fe200078e000f */
[----:B------:R-:W2:Y:S04]  /*a29d0*/  LDL.LU.64 R12, [R1+0x1730] ;  /* 0x00173000010c7983 */ /* 0x000ea80000300a00 */
[----:B------:R-:W2:Y:S01]  /*a29e0*/  LDL.LU.64 R14, [R1+0x1738] ;  /* 0x00173800010e7983 */ /* 0x000ea20000300a00 */
[C---:B---3--:R-:W-:Y:S03]  /*a29f0*/  HMMA.1688.F32.TF32 R16, R4.reuse, R16, R188 ;  /* 0x000000100410723c */ /* 0x048fe600000810bc */
[----:B------:R-:W-:Y:S04]  /*a2a00*/  STL [R1+0xbf4c], R236 ;  /* 0x00bf4cec01007387 */ /* 0x000fe80000100800 */
[----:B------:R-:W-:Y:S04]  /*a2a10*/  STL [R1+0xbf48], R237 ;  /* 0x00bf48ed01007387 */ /* 0x000fe80000100800 */
[----:B------:R3:W-:Y:S04]  /*a2a20*/  STL [R1+0xbf44], R240 ;  /* 0x00bf44f001007387 */ /* 0x0007e80000100800 */
[----:B------:R2:W-:Y:S04]  /*a2a30*/  STL [R1+0xbf40], R241 ;  /* 0x00bf40f101007387 */ /* 0x0005e80000100800 */
[----:B------:R-:W-:Y:S01]  /*a2a40*/  IMAD.MOV.U32 R205, RZ, RZ, R19 ;  /* 0x000000ffffcd7224 */ /* 0x000fe200078e0013 */
[----:B------:R-:W3:Y:S01]  /*a2a50*/  LDL.LU R192, [R1+0xf70] ;  /* 0x000f700001c07983 */ /* 0x000ee20000300800 */
[----:B------:R-:W-:Y:S01]  /*a2a60*/  IMAD.MOV.U32 R204, RZ, RZ, R18 ;  /* 0x000000ffffcc7224 */ /* 0x000fe200078e0012 */
[----:B-1----:R-:W-:Y:S01]  /*a2a70*/  MOV R196, R17 ;  /* 0x0000001100c47202 */ /* 0x002fe20000000f00 */
[----:B------:R-:W-:Y:S01]  /*a2a80*/  IMAD.MOV.U32 R197, RZ, RZ, R16 ;  /* 0x000000ffffc57224 */ /* 0x000fe200078e0010 */
[----:B------:R-:W3:Y:S04]  /*a2a90*/  LDL.LU R193, [R1+0xf74] ;  /* 0x000f740001c17983 */ /* 0x000ee80000300800 */
[----:B------:R-:W3:Y:S04]  /*a2aa0*/  LDL.LU R194, [R1+0xf78] ;  /* 0x000f780001c27983 */ /* 0x000ee80000300800 */
[----:B------:R-:W3:Y:S04]  /*a2ab0*/  LDL.LU R195, [R1+0xf7c] ;  /* 0x000f7c0001c37983 */ /* 0x000ee80000300800 */
[----:B------:R1:W-:Y:S04]  /*a2ac0*/  STL [R1+0xbf5c], R205 ;  /* 0x00bf5ccd01007387 */ /* 0x0003e80000100800 */
[----:B------:R1:W-:Y:S04]  /*a2ad0*/  STL [R1+0xbf58], R204 ;  /* 0x00bf58cc01007387 */ /* 0x0003e80000100800 */
[----:B------:R1:W-:Y:S04]  /*a2ae0*/  STL [R1+0xbf54], R196 ;  /* 0x00bf54c401007387 */ /* 0x0003e80000100800 */
[----:B------:R1:W-:Y:S01]  /*a2af0*/  STL [R1+0xbf50], R197 ;  /* 0x00bf50c501007387 */ /* 0x0003e20000100800 */
[----:B--2---:R-:W-:-:S15]  /*a2b00*/  HMMA.1688.F32.TF32 R12, R4, R248, R12 ;  /* 0x000000f8040c723c */ /* 0x004fde000008100c */
[----:B------:R-:W-:-:S04]  /*a2b10*/  NOP ;  /* 0x0000000000007918 */ /* 0x000fc80000000000 */
[----:B----4-:R-:W-:Y:S01]  /*a2b20*/  MOV R212, R12 ;  /* 0x0000000c00d47202 */ /* 0x010fe20000000f00 */
[----:B------:R-:W-:Y:S01]  /*a2b30*/  IMAD.MOV.U32 R213, RZ, RZ, R13 ;  /* 0x000000ffffd57224 */ /* 0x000fe200078e000d */
[----:B------:R-:W-:Y:S01]  /*a2b40*/  MOV R217, R15 ;  /* 0x0000000f00d97202 */ /* 0x000fe20000000f00 */
[----:B------:R-:W-:Y:S01]  /*a2b50*/  IMAD.MOV.U32 R216, RZ, RZ, R14 ;  /* 0x000000ffffd87224 */ /* 0x000fe200078e000e */
[----:B------:R-:W2:Y:S04]  /*a2b60*/  LDL.LU.64 R12, [R1+0x1740] ;  /* 0x00174000010c7983 */ /* 0x000ea80000300a00 */
[----:B------:R-:W2:Y:S01]  /*a2b70*/  LDL.LU.64 R14, [R1+0x1748] ;  /* 0x00174800010e7983 */ /* 0x000ea20000300a00 */
[----:B------:R-:W-:-:S03]  /*a2b80*/  IMAD.MOV.U32 R222, RZ, RZ, R242 ;  /* 0x000000ffffde7224 */ /* 0x000fc600078e00f2 */
[----:B------:R-:W4:Y:S01]  /*a2b90*/  LDL.LU.64 R16, [R1+0x1750] ;  /* 0x0017500001107983 */ /* 0x000f220000300a00 */
[----:B------:R-:W-:-:S03]  /*a2ba0*/  IMAD.MOV.U32 R223, RZ, RZ, R243 ;  /* 0x000000ffffdf7224 */ /* 0x000fc600078e00f3 */
[----:B------:R-:W4:Y:S04]  /*a2bb0*/  LDL.LU.64 R18, [R1+0x1758] ;  /* 0x0017580001127983 */ /* 0x000f280000300a00 */
[----:B------:R-:W3:Y:S04]  /*a2bc0*/  LDL.LU R220, [R1+0xf60] ;  /* 0x000f600001dc7983 */ /* 0x000ee80000300800 */
[----:B------:R-:W3:Y:S04]  /*a2bd0*/  LDL.LU R221, [R1+0xf64] ;  /* 0x000f640001dd7983 */ /* 0x000ee80000300800 */
[----:B------:R-:W3:Y:S04]  /*a2be0*/  LDL.LU R242, [R1+0xc5a4] ;  /* 0x00c5a40001f27983 */ /* 0x000ee80000300800 */
[----:B------:R-:W3:Y:S04]  /*a2bf0*/  LDL.LU R243, [R1+0xc5a0] ;  /* 0x00c5a00001f37983 */ /* 0x000ee80000300800 */
[----:B------:R-:W3:Y:S04]  /*a2c00*/  LDL.LU.64 R188, [R1+0x1760] ;  /* 0x0017600001bc7983 */ /* 0x000ee80000300a00 */
[----:B------:R-:W3:Y:S04]  /*a2c10*/  LDL.LU.64 R190, [R1+0x1768] ;  /* 0x0017680001be7983 */ /* 0x000ee80000300a00 */
[----:B------:R-:W-:Y:S04]  /*a2c20*/  STL [R1+0xbf6c], R217 ;  /* 0x00bf6cd901007387 */ /* 0x000fe80000100800 */
[----:B------:R-:W-:Y:S04]  /*a2c30*/  STL [R1+0xbf68], R216 ;  /* 0x00bf68d801007387 */ /* 0x000fe80000100800 */
[----:B------:R-:W-:Y:S04]  /*a2c40*/  STL [R1+0xbf64], R213 ;  /* 0x00bf64d501007387 */ /* 0x000fe80000100800 */
[----:B------:R-:W-:Y:S01]  /*a2c50*/  STL [R1+0xbf60], R212 ;  /* 0x00bf60d401007387 */ /* 0x000fe20000100800 */
[----:B--2---:R-:W-:-:S15]  /*a2c60*/  HMMA.1688.F32.TF32 R12, R4, R8, R12 ;  /* 0x00000008040c723c */ /* 0x004fde000008100c */
[----:B------:R-:W-:-:S04]  /*a2c70*/  NOP ;  /* 0x0000000000007918 */ /* 0x000fc80000000000 */
[----:B------:R-:W-:Y:S01]  /*a2c80*/  IMAD.MOV.U32 R228, RZ, RZ, R14 ;  /* 0x000000ffffe47224 */ /* 0x000fe200078e000e */
[----:B------:R-:W-:Y:S01]  /*a2c90*/  MOV R229, R15 ;  /* 0x0000000f00e57202 */ /* 0x000fe20000000f00 */
[----:B------:R-:W-:Y:S01]  /*a2ca0*/  IMAD.MOV.U32 R225, RZ, RZ, R13 ;  /* 0x000000ffffe17224 */ /* 0x000fe200078e000d */
[----:B------:R-:W-:Y:S01]  /*a2cb0*/  MOV R224, R12 ;  /* 0x0000000c00e07202 */ /* 0x000fe20000000f00 */
[----:B------:R-:W2:Y:S04]  /*a2cc0*/  LDL.LU.64 R14, [R1+0xc598] ;  /* 0x00c59800010e7983 */ /* 0x000ea80000300a00 */
[----:B------:R-:W4:Y:S04]  /*a2cd0*/  LDL.LU.64 R12, [R1+0xc590] ;  /* 0x00c59000010c7983 */ /* 0x000f280000300a00 */
[----:B------:R-:W-:Y:S04]  /*a2ce0*/  STL [R1+0xbf74], R225 ;  /* 0x00bf74e101007387 */ /* 0x000fe80000100800 */
[----:B------:R-:W-:Y:S01]  /*a2cf0*/  STL [R1+0xbf70], R224 ;  /* 0x00bf70e001007387 */ /* 0x000fe20000100800 */
[----:B----4-:R-:W-:-:S15]  /*a2d00*/  HMMA.1688.F32.TF32 R16, R4, R12, R16 ;  /* 0x0000000c0410723c */ /* 0x010fde0000081010 */
[----:B------:R-:W-:-:S04]  /*a2d10*/  NOP ;  /* 0x0000000000007918 */ /* 0x000fc80000000000 */
[----:B---3--:R-:W-:Y:S01]  /*a2d20*/  MOV R240, R18 ;  /* 0x0000001200f07202 */ /* 0x008fe20000000f00 */
[----:B------:R-:W-:Y:S02]  /*a2d30*/  IMAD.MOV.U32 R241, RZ, RZ, R19 ;  /* 0x000000fffff17224 */ /* 0x000fe400078e0013 */
[----:B------:R-:W-:Y:S01]  /*a2d40*/  IMAD.MOV.U32 R236, RZ, RZ, R16 ;  /* 0x000000ffffec7224 */ /* 0x000fe200078e0010 */
[----:B------:R-:W3:Y:S01]  /*a2d50*/  LDL.LU.64 R18, [R1+0xc588] ;  /* 0x00c5880001127983 */ /* 0x000ee20000300a00 */
[----:B------:R-:W-:-:S03]  /*a2d60*/  IMAD.MOV.U32 R237, RZ, RZ, R17 ;  /* 0x000000ffffed7224 */ /* 0x000fc600078e0011 */
[----:B------:R-:W4:Y:S01]  /*a2d70*/  LDL.LU.64 R16, [R1+0xc580] ;  /* 0x00c5800001107983 */ /* 0x000f220000300a00 */
[----:B------:R-:W-:Y:S08]  /*a2d80*/  HMMA.1688.F32.TF32 R192, R244, R242, R192 ;  /* 0x000000f2f4c0723c */ /* 0x000ff000000810c0 */
[----:B----4-:R-:W-:Y:S01]  /*a2d90*/  HMMA.1688.F32.TF32 R4, R4, R16, R188 ;  /* 0x000000100404723c */ /* 0x010fe200000810bc */
[----:B------:R-:W4:-:S15]  /*a2da0*/  LDL.LU.64 R190, [R1+0xc578] ;  /* 0x00c5780001be7983 */ /* 0x000f1e0000300a00 */
[----:B------:R-:W-:-:S03]  /*a2db0*/  NOP ;  /* 0x0000000000007918 */ /* 0x000fc60000000000 */
[----:B-1----:R-:W-:Y:S01]  /*a2dc0*/  IMAD.MOV.U32 R205, RZ, RZ, R4 ;  /* 0x000000ffffcd7224 */ /* 0x002fe200078e0004 */
[----:B------:R-:W-:Y:S01]  /*a2dd0*/  MOV R204, R5 ;  /* 0x0000000500cc7202 */ /* 0x000fe20000000f00 */
[----:B------:R-:W-:Y:S01]  /*a2de0*/  IMAD.MOV.U32 R196, RZ, RZ, R6 ;  /* 0x000000ffffc47224 */ /* 0x000fe200078e0006 */
[----:B------:R-:W2:Y:S01]  /*a2df0*/  LDL.LU R4, [R1+0xf50] ;  /* 0x000f500001047983 */ /* 0x000ea20000300800 */
[----:B------:R-:W-:Y:S01]  /*a2e00*/  IMAD.MOV.U32 R197, RZ, RZ, R7 ;  /* 0x000000ffffc57224 */ /* 0x000fe200078e0007 */
[----:B------:R-:W-:Y:S01]  /*a2e10*/  MOV R6, R238 ;  /* 0x000000ee00067202 */ /* 0x000fe20000000f00 */
[----:B------:R-:W-:Y:S01]  /*a2e20*/  IMAD.MOV.U32 R7, RZ, RZ, R239 ;  /* 0x000000ffff077224 */ /* 0x000fe200078e00ef */
[----:B------:R-:W2:Y:S04]  /*a2e30*/  LDL.LU R5, [R1+0xf54] ;  /* 0x000f540001057983 */ /* 0x000ea80000300800 */
[----:B------:R-:W2:Y:S04]  /*a2e40*/  LDL.LU R238, [R1+0xc574] ;  /* 0x00c5740001ee7983 */ /* 0x000ea80000300800 */
[----:B------:R-:W2:Y:S04]  /*a2e50*/  LDL.LU R239, [R1+0xc570] ;  /* 0x00c5700001ef7983 */ /* 0x000ea80000300800 */
[----:B------:R-:W-:Y:S04]  /*a2e60*/  STL.64 [R1+0xf70], R192 ;  /* 0x000f70c001007387 */ /* 0x000fe80000100a00 */
[----:B------:R1:W-:Y:S04]  /*a2e70*/  STL.64 [R1+0xf78], R194 ;  /* 0x000f78c201007387 */ /* 0x0003e80000100a00 */
[----:B-1----:R-:W3:Y:S04]  /*a2e80*/  LDL.LU.64 R194, [R1+0xc568] ;  /* 0x00c5680001c27983 */ /* 0x002ee80000300a00 */
[----:B------:R1:W-:Y:S04]  /*a2e90*/  STL.64 [R1+0xc2a8], R242 ;  /* 0x00c2a8f201007387 */ /* 0x0003e80000100a00 */
[----:B------:R1:W-:Y:S02]  /*a2ea0*/  STL.64 [R1+0xc2a0], R240 ;  /* 0x00c2a0f001007387 */ /* 0x0003e40000100a00 */
[----:B-1----:R-:W-:Y:S01]  /*a2eb0*/  IMAD.MOV.U32 R242, RZ, RZ, R234 ;  /* 0x000000fffff27224 */ /* 0x002fe200078e00ea */
[----:B------:R-:W-:Y:S01]  /*a2ec0*/  MOV R243, R235 ;  /* 0x000000eb00f37202 */ /* 0x000fe20000000f00 */
[----:B------:R-:W3:Y:S04]  /*a2ed0*/  LDL.LU R240, [R1+0xf30] ;  /* 0x000f300001f07983 */ /* 0x000ee80000300800 */
[----:B------:R-:W3:Y:S04]  /*a2ee0*/  LDL.LU R241, [R1+0xf34] ;  /* 0x000f340001f17983 */ /* 0x000ee80000300800 */
[----:B------:R-:W3:Y:S04]  /*a2ef0*/  LDL.LU R234, [R1+0xc564] ;  /* 0x00c5640001ea7983 */ /* 0x000ee80000300800 */
[----:B------:R-:W3:Y:S01]  /*a2f00*/  LDL.LU R235, [R1+0xc560] ;  /* 0x00c5600001eb7983 */ /* 0x000ee20000300800 */
[----:B--2---:R-:W-:-:S15]  /*a2f10*/  HMMA.1688.F32.TF32 R220, R244, R238, R220 ;  /* 0x000000eef4dc723c */ /* 0x004fde00000810dc */
[----:B------:R-:W-:-:S04]  /*a2f20*/  NOP ;  /* 0x0000000000007918 */ /* 0x000fc80000000000 */
[----:B------:R-:W-:Y:S01]  /*a2f30*/  MOV R213, R222 ;  /* 0x000000de00d57202 */ /* 0x000fe20000000f00 */
[----:B------:R-:W-:Y:S02]  /*a2f40*/  IMAD.MOV.U32 R212, RZ, RZ, R223 ;  /* 0x000000ffffd47224 */ /* 0x000fe400078e00df */
[----:B------:R-:W2:Y:S04]  /*a2f50*/  LDL.LU.64 R222, [R1+0xc558] ;  /* 0x00c5580001de7983 */ /* 0x000ea80000300a00 */
[----:B------:R1:W-:Y:S04]  /*a2f60*/  STL.64 [R1+0xc2b8], R238 ;  /* 0x00c2b8ee01007387 */ /* 0x0003e80000100a00 */
[----:B------:R4:W-:Y:S01]  /*a2f70*/  STL.64 [R1+0xc2b0], R236 ;  /* 0x00c2b0ec01007387 */ /* 0x0009e20000100a00 */
[----:B-1----:R-:W-:Y:S01]  /*a2f80*/  IMAD.MOV.U32 R238, RZ, RZ, R230 ;  /* 0x000000ffffee7224 */ /* 0x002fe200078e00e6 */
[----:B------:R-:W-:-:S02]  /*a2f90*/  MOV R239, R231 ;  /* 0x000000e700ef7202 */ /* 0x000fc40000000f00 */
[----:B----4-:R-:W4:Y:S04]  /*a2fa0*/  LDL.LU R236, [R1+0xf40] ;  /* 0x000f400001ec7983 */ /* 0x010f280000300800 */
[----:B------:R-:W4:Y:S04]  /*a2fb0*/  LDL.LU R237, [R1+0xf44] ;  /* 0x000f440001ed7983 */ /* 0x000f280000300800 */
[----:B------:R-:W4:Y:S01]  /*a2fc0*/  LDL.LU R230, [R1+0xc554] ;  /* 0x00c5540001e67983 */ /* 0x000f220000300800 */
[----:B---3--:R-:W-:Y:S03]  /*a2fd0*/  HMMA.1688.F32.TF32 R4, R244, R234, R4 ;  /* 0x000000eaf404723c */ /* 0x008fe60000081004 */
[----:B------:R-:W4:-:S15]  /*a2fe0*/  LDL.LU R231, [R1+0xc550] ;  /* 0x00c5500001e77983 */ /* 0x000f1e0000300800 */
[----:B------:R-:W-:Y:S01]  /*a2ff0*/  NOP ;  /* 0x0000000000007918 */ /* 0x000fe20000000000 */
[----:B------:R-:W-:Y:S01]  /*a3000*/  IMAD.MOV.U32 R188, RZ, RZ, R4 ;  /* 0x000000ffffbc7224 */ /* 0x000fe200078e0004 */
[----:B------:R-:W-:Y:S01]  /*a3010*/  MOV R217, R6 ;  /* 0x0000000600d97202 */ /* 0x000fe20000000f00 */
[----:B------:R-:W-:Y:S01]  /*a3020*/  IMAD.MOV.U32 R189, RZ, RZ, R5 ;  /* 0x000000ffffbd7224 */ /* 0x000fe200078e0005 */
[----:B------:R-:W3:Y:S01]  /*a3030*/  LDL.LU R4, [R1+0xf00] ;  /* 0x000f000001047983 */ /* 0x000ee20000300800 */
[----:B------:R-:W-:Y:S01]  /*a3040*/  IMAD.MOV.U32 R216, RZ, RZ, R7 ;  /* 0x000000ffffd87224 */ /* 0x000fe200078e0007 */
[----:B------:R-:W-:Y:S01]  /*a3050*/  MOV R7, R227 ;  /* 0x000000e300077202 */ /* 0x000fe20000000f00 */
[----:B------:R-:W-:Y:S01]  /*a3060*/  IMAD.MOV.U32 R6, RZ, RZ, R226 ;  /* 0x000000ffff067224 */ /* 0x000fe200078e00e2 */
[----:B------:R-:W3:Y:S04]  /*a3070*/  LDL.LU R5, [R1+0xf04] ;  /* 0x000f040001057983 */ /* 0x000ee80000300800 */
[----:B------:R-:W2:Y:S04]  /*a3080*/  LDL.LU R226, [R1+0xc54c] ;  /* 0x00c54c0001e27983 */ /* 0x000ea80000300800 */
[----:B------:R-:W2:Y:S01]  /*a3090*/  LDL.LU R227, [R1+0xc548] ;  /* 0x00c5480001e37983 */ /* 0x000ea20000300800 */
[----:B----4-:R-:W-:Y:S03]  /*a30a0*/  HMMA.1688.F32.TF32 R236, R244, R230, R236 ;  /* 0x000000e6f4ec723c */ /* 0x010fe600000810ec */
[----:B------:R-:W-:-:S15]  /*a30b0*/  STL.64 [R1+0xc2c8], R230 ;  /* 0x00c2c8e601007387 */ /* 0x000fde0000100a00 */
[----:B------:R-:W-:Y:S01]  /*a30c0*/  NOP ;  /* 0x0000000000007918 */ /* 0x000fe20000000000 */
[----:B------:R-:W-:Y:S01]  /*a30d0*/  IMAD.MOV.U32 R192, RZ, RZ, R236 ;  /* 0x000000ffffc07224 */ /* 0x000fe200078e00ec */
[----:B------:R-:W-:Y:S01]  /*a30e0*/  MOV R225, R238 ;  /* 0x000000ee00e17202 */ /* 0x000fe20000000f00 */
[----:B------:R-:W-:Y:S02]  /*a30f0*/  IMAD.MOV.U32 R193, RZ, RZ, R237 ;  /* 0x000000ffffc17224 */ /* 0x000fe400078e00ed */
[----:B------:R-:W-:Y:S02]  /*a3100*/  IMAD.MOV.U32 R224, RZ, RZ, R239 ;  /* 0x000000ffffe07224 */ /* 0x000fe400078e00ef */
[----:B--2---:R-:W-:Y:S01]  /*a3110*/  HMMA.1688.F32.TF32 R236, R244, R226, R240 ;  /* 0x000000e2f4ec723c */ /* 0x004fe200000810f0 */
[----:B------:R1:W-:Y:S04]  /*a3120*/  STL.64 [R1+0xc2c0], R228 ;  /* 0x00c2c0e401007387 */ /* 0x0003e80000100a00 */
[----:B-1----:R-:W2:Y:S04]  /*a3130*/  LDL.LU R228, [R1+0xf10] ;  /* 0x000f100001e47983 */ /* 0x002ea80000300800 */
[----:B------:R-:W2:Y:S10]  /*a3140*/  LDL.LU R229, [R1+0xf14] ;  /* 0x000f140001e57983 */ /* 0x000eb40000300800 */
[----:B------:R-:W-:Y:S01]  /*a3150*/  IMAD.MOV.U32 R172, RZ, RZ, R236 ;  /* 0x000000ffffac7224 */ /* 0x000fe200078e00ec */
[----:B------:R-:W2:Y:S01]  /*a3160*/  LDL.LU R230, [R1+0xf18] ;  /* 0x000f180001e67983 */ /* 0x000ea20000300800 */
[----:B------:R-:W-:Y:S01]  /*a3170*/  MOV R173, R237 ;  /* 0x000000ed00ad7202 */ /* 0x000fe20000000f00 */
[----:B------:R-:W-:-:S02]  /*a3180*/  IMAD.MOV.U32 R236, RZ, RZ, R215 ;  /* 0x000000ffffec7224 */ /* 0x000fc400078e00d7 */
[----:B------:R-:W2:Y:S01]  /*a3190*/  LDL.LU R231, [R1+0xf1c] ;  /* 0x000f1c0001e77983 */ /* 0x000ea20000300800 */
[----:B------:R-:W-:-:S03]  /*a31a0*/  IMAD.MOV.U32 R237, RZ, RZ, R214 ;  /* 0x000000ffffed7224 */ /* 0x000fc600078e00d6 */
[----:B------:R1:W-:Y:S04]  /*a31b0*/  STL.64 [R1+0xf38], R238 ;  /* 0x000f38ee01007387 */ /* 0x0003e80000100a00 */
[----:B------:R-:W4:Y:S04]  /*a31c0*/  LDL.LU R215, [R1+0xc544] ;  /* 0x00c5440001d77983 */ /* 0x000f280000300800 */
[----:B------:R-:W2:Y:S01]  /*a31d0*/  LDL.LU R214, [R1+0xc540] ;  /* 0x00c5400001d67983 */ /* 0x000ea20000300800 */
[----:B-1----:R-:W-:Y:S01]  /*a31e0*/  MOV R238, R219 ;  /* 0x000000db00ee7202 */ /* 0x002fe20000000f00 */
[----:B------:R-:W-:-:S02]  /*a31f0*/  IMAD.MOV.U32 R239, RZ, RZ, R218 ;  /* 0x000000ffffef7224 */ /* 0x000fc400078e00da */
[----:B------:R-:W3:Y:S04]  /*a3200*/  LDL.LU R219, [R1+0xc53c] ;  /* 0x00c53c0001db7983 */ /* 0x000ee80000300800 */
[----:B------:R-:W3:Y:S01]  /*a3210*/  LDL.LU R218, [R1+0xc538] ;  /* 0x00c5380001da7983 */ /* 0x000ee20000300800 */
[----:B------:R-:W-:Y:S01]  /*a3220*/  IMAD.MOV.U32 R240, RZ, RZ, R210 ;  /* 0x000000fffff07224 */ /* 0x000fe200078e00d2 */
[----:B------:R-:W-:Y:S01]  /*a3230*/  MOV R241, R211 ;  /* 0x000000d300f17202 */ /* 0x000fe20000000f00 */
[----:B------:R-:W-:Y:S01]  /*a3240*/  IMAD.MOV.U32 R242, RZ, RZ, R222 ;  /* 0x000000fffff27224 */ /* 0x000fe200078e00de */
[----:B------:R-:W3:Y:S01]  /*a3250*/  LDL.LU R210, [R1+0xc534] ;  /* 0x00c5340001d27983 */ /* 0x000ee20000300800 */
[----:B------:R-:W-:-:S03]  /*a3260*/  IMAD.MOV.U32 R243, RZ, RZ, R223 ;  /* 0x000000fffff37224 */ /* 0x000fc600078e00df */
[----:B------:R-:W3:Y:S04]  /*a3270*/  LDL.LU R211, [R1+0xc530] ;  /* 0x00c5300001d37983 */ /* 0x000ee80000300800 */
[----:B------:R-:W3:Y:S04]  /*a3280*/  LDL.LU R222, [R1+0xc52c] ;  /* 0x00c52c0001de7983 */ /* 0x000ee80000300800 */
[----:B------:R-:W3:Y:S04]  /*a3290*/  LDL.LU R223, [R1+0xc528] ;  /* 0x00c5280001df7983 */ /* 0x000ee80000300800 */
[----:B------:R4:W-:Y:S04]  /*a32a0*/  STL.64 [R1+0xc328], R226 ;  /* 0x00c328e201007387 */ /* 0x0009e80000100a00 */
[----:B------:R3:W-:Y:S01]  /*a32b0*/  STL.64 [R1+0xc320], R224 ;  /* 0x00c320e001007387 */ /* 0x0007e20000100a00 */
[----:B----4-:R-:W-:Y:S01]  /*a32c0*/  MOV R227, R215 ;  /* 0x000000d700e37202 */ /* 0x010fe20000000f00 */
[----:B--2---:R-:W-:-:S02]  /*a32d0*/  IMAD.MOV.U32 R226, RZ, RZ, R214 ;  /* 0x000000ffffe27224 */ /* 0x004fc400078e00d6 */
[----:B---3--:R-:W-:Y:S01]  /*a32e0*/  IMAD.MOV.U32 R225, RZ, RZ, R219 ;  /* 0x000000ffffe17224 */ /* 0x008fe200078e00db */
[----:B------:R-:W-:Y:S02]  /*a32f0*/  MOV R224, R218 ;  /* 0x000000da00e07202 */ /* 0x000fe40000000f00 */
[----:B------:R-:W2:Y:S04]  /*a3300*/  LDL.LU R218, [R1+0xc524] ;  /* 0x00c5240001da7983 */ /* 0x000ea80000300800 */
[----:B------:R-:W2:Y:S04]  /*a3310*/  LDL.LU R219, [R1+0xc520] ;  /* 0x00c5200001db7983 */ /* 0x000ea80000300800 */
[----:B------:R-:W3:Y:S04]  /*a3320*/  LDL.LU R214, [R1+0xc51c] ;  /* 0x00c51c0001d67983 */ /* 0x000ee80000300800 */
[----:B------:R-:W3:Y:S04]  /*a3330*/  LDL.LU R215, [R1+0xc518] ;  /* 0x00c5180001d77983 */ /* 0x000ee80000300800 */
[----:B------:R1:W-:Y:S01]  /*a3340*/  STL.64 [R1+0xc340], R222 ;  /* 0x00c340de01007387 */ /* 0x0003e20000100a00 */
[C---:B------:R-:W-:Y:S08]  /*a3350*/  HMMA.1688.F32.TF32 R224, R244.reuse, R222, R224 ;  /* 0x000000def4e0723c */ /* 0x040ff000000810e0 */
[----:B---3--:R-:W-:Y:S01]  /*a3360*/  HMMA.1688.F32.TF32 R4, R244, R214, R4 ;  /* 0x000000d6f404723c */ /* 0x008fe20000081004 */
[----:B--2---:R-:W-:Y:S04]  /*a3370*/  STL.64 [R1+0xc298], R218 ;  /* 0x00c298da01007387 */ /* 0x004fe80000100a00 */
[----:B------:R-:W-:-:S14]  /*a3380*/  STL.64 [R1+0xc290], R216 ;  /* 0x00c290d801007387 */ /* 0x000fdc0000100a00 */
[----:B------:R-:W-:Y:S01]  /*a3390*/  MOV R145, R4 ;  /* 0x0000000400917202 */ /* 0x000fe20000000f00 */
[----:B------:R-:W-:Y:S01]  /*a33a0*/  IMAD.MOV.U32 R144, RZ, RZ, R5 ;  /* 0x000000ffff907224 */ /* 0x000fe200078e0005 */
[----:B------:R-:W2:Y:S01]  /*a33b0*/  LDL.LU R4, [R1+0xed0] ;  /* 0x000ed00001047983 */ /* 0x000ea20000300800 */
[----:B------:R-:W-:Y:S01]  /*a33c0*/  IMAD.MOV.U32 R141, RZ, RZ, R6 ;  /* 0x000000ffff8d7224 */ /* 0x000fe200078e0006 */
[----:B------:R-:W-:Y:S01]  /*a33d0*/  MOV R140, R7 ;  /* 0x00000007008c7202 */ /* 0x000fe20000000f00 */
[----:B------:R-:W-:Y:S01]  /*a33e0*/  IMAD.MOV.U32 R6, RZ, RZ, R206 ;  /* 0x000000ffff067224 */ /* 0x000fe200078e00ce */
[----:B------:R-:W2:Y:S01]  /*a33f0*/  LDL.LU R5, [R1+0xed4] ;  /* 0x000ed40001057983 */ /* 0x000ea20000300800 */
[----:B------:R-:W-:-:S03]  /*a3400*/  IMAD.MOV.U32 R7, RZ, RZ, R207 ;  /* 0x000000ffff077224 */ /* 0x000fc600078e00cf */
[----:B------:R-:W3:Y:S04]  /*a3410*/  LDL.LU R206, [R1+0xc514] ;  /* 0x00c5140001ce7983 */ /* 0x000ee80000300800 */
[----:B------:R-:W3:Y:S01]  /*a3420*/  LDL.LU R207, [R1+0xc510] ;  /* 0x00c5100001cf7983 */ /* 0x000ee20000300800 */
[----:B------:R-:W-:Y:S01]  /*a3430*/  IMAD.MOV.U32 R176, RZ, RZ, R224 ;  /* 0x000000ffffb07224 */ /* 0x000fe200078e00e0 */
[----:B------:R-:W-:Y:S01]  /*a3440*/  MOV R181, R226 ;  /* 0x000000e200b57202 */ /* 0x000fe20000000f00 */
[----:B------:R-:W-:Y:S02]  /*a3450*/  IMAD.MOV.U32 R177, RZ, RZ, R225 ;  /* 0x000000ffffb17224 */ /* 0x000fe400078e00e1 */
[----:B------:R-:W-:Y:S02]  /*a3460*/  IMAD.MOV.U32 R180, RZ, RZ, R227 ;  /* 0x000000ffffb47224 */ /* 0x000fe400078e00e3 */
[----:B------:R-:W-:Y:S01]  /*a3470*/  HMMA.1688.F32.TF32 R224, R244, R218, R228 ;  /* 0x000000daf4e0723c */ /* 0x000fe200000810e4 */
[----:B------:R-:W-:Y:S01]  /*a3480*/  STL.64 [R1+0xc288], R214 ;  /* 0x00c288d601007387 */ /* 0x000fe20000100a00 */
[----:B------:R-:W-:-:S02]  /*a3490*/  IMAD.MOV.U32 R184, RZ, RZ, R220 ;  /* 0x000000ffffb87224 */ /* 0x000fc400078e00dc */
[----:B------:R-:W-:Y:S01]  /*a34a0*/  IMAD.MOV.U32 R185, RZ, RZ, R221 ;  /* 0x000000ffffb97224 */ /* 0x000fe200078e00dd */
[----:B------:R3:W-:Y:S04]  /*a34b0*/  STL.64 [R1+0xc280], R212 ;  /* 0x00c280d401007387 */ /* 0x0007e80000100a00 */
[----:B------:R-:W4:Y:S04]  /*a34c0*/  LDL.LU R220, [R1+0xeb0] ;  /* 0x000eb00001dc7983 */ /* 0x000f280000300800 */
[----:B------:R-:W4:Y:S04]  /*a34d0*/  LDL.LU R221, [R1+0xeb4] ;  /* 0x000eb40001dd7983 */ /* 0x000f280000300800 */
[----:B-1----:R-:W4:Y:S02]  /*a34e0*/  LDL.LU R222, [R1+0xeb8] ;  /* 0x000eb80001de7983 */ /* 0x002f240000300800 */
[----:B------:R-:W-:-:S02]  /*a34f0*/  IMAD.MOV.U32 R161, RZ, RZ, R224 ;  /* 0x000000ffffa17224 */ /* 0x000fc400078e00e0 */
[----:B------:R-:W4:Y:S01]  /*a3500*/  LDL.LU R223, [R1+0xebc] ;  /* 0x000ebc0001df7983 */ /* 0x000f220000300800 */
[----:B------:R-:W-:Y:S01]  /*a3510*/  MOV R160, R225 ;  /* 0x000000e100a07202 */ /* 0x000fe20000000f00 */
[----:B------:R-:W-:Y:S02]  /*a3520*/  IMAD.MOV.U32 R157, RZ, RZ, R226 ;  /* 0x000000ffff9d7224 */ /* 0x000fe400078e00e2 */
[----:B------:R-:W-:Y:S01]  /*a3530*/  STL.64 [R1+0xc278], R210 ;  /* 0x00c278d201007387 */ /* 0x000fe20000100a00 */
[----:B------:R-:W-:-:S03]  /*a3540*/  IMAD.MOV.U32 R156, RZ, RZ, R227 ;  /* 0x000000ffff9c7224 */ /* 0x000fc600078e00e3 */
[----:B------:R-:W2:Y:S04]  /*a3550*/  LDL.LU R224, [R1+0xea0] ;  /* 0x000ea00001e07983 */ /* 0x000ea80000300800 */
[----:B------:R-:W2:Y:S04]  /*a3560*/  LDL.LU R225, [R1+0xea4] ;  /* 0x000ea40001e17983 */ /* 0x000ea80000300800 */
[----:B------:R-:W2:Y:S04]  /*a3570*/  LDL.LU R226, [R1+0xea8] ;  /* 0x000ea80001e27983 */ /* 0x000ea80000300800 */
[----:B------:R-:W2:Y:S01]  /*a3580*/  LDL.LU R227, [R1+0xeac] ;  /* 0x000eac0001e37983 */ /* 0x000ea20000300800 */
[----:B---3--:R-:W-:Y:S01]  /*a3590*/  HMMA.1688.F32.TF32 R212, R244, R206, R240 ;  /* 0x000000cef4d4723c */ /* 0x008fe200000810f0 */
[----:B------:R-:W-:Y:S01]  /*a35a0*/  IMAD.MOV.U32 R240, RZ, RZ, R202 ;  /* 0x000000fffff07224 */ /* 0x000fe200078e00ca */
[----:B------:R-:W-:Y:S01]  /*a35b0*/  MOV R241, R203 ;  /* 0x000000cb00f17202 */ /* 0x000fe20000000f00 */
[----:B------:R-:W3:Y:S04]  /*a35c0*/  LDL.LU R202, [R1+0xc50c] ;  /* 0x00c50c0001ca7983 */ /* 0x000ee80000300800 */
[----:B------:R-:W2:Y:S01]  /*a35d0*/  LDL.LU R203, [R1+0xc508] ;  /* 0x00c5080001cb7983 */ /* 0x000ea20000300800 */
[----:B------:R-:W-:Y:S01]  /*a35e0*/  IMAD.MOV.U32 R242, RZ, RZ, R178 ;  /* 0x000000fffff27224 */ /* 0x000fe200078e00b2 */
[----:B------:R-:W-:Y:S01]  /*a35f0*/  MOV R228, R182 ;  /* 0x000000b600e47202 */ /* 0x000fe20000000f00 */
[----:B------:R-:W-:Y:S01]  /*a3600*/  IMAD.MOV.U32 R243, RZ, RZ, R179 ;  /* 0x000000fffff37224 */ /* 0x000fe200078e00b3 */
[----:B------:R-:W4:Y:S01]  /*a3610*/  LDL.LU R178, [R1+0xc504] ;  /* 0x00c5040001b27983 */ /* 0x000f220000300800 */
[----:B------:R-:W-:-:S03]  /*a3620*/  IMAD.MOV.U32 R229, RZ, RZ, R183 ;  /* 0x000000ffffe57224 */ /* 0x000fc600078e00b7 */
[----:B------:R-:W4:Y:S04]  /*a3630*/  LDL.LU R179, [R1+0xc500] ;  /* 0x00c5000001b37983 */ /* 0x000f280000300800 */
[----:B------:R-:W4:Y:S04]  /*a3640*/  LDL.LU R182, [R1+0xc4fc] ;  /* 0x00c4fc0001b67983 */ /* 0x000f280000300800 */
[----:B------:R-:W4:Y:S01]  /*a3650*/  LDL.LU R183, [R1+0xc4f8] ;  /* 0x00c4f80001b77983 */ /* 0x000f220000300800 */
[----:B---3--:R-:W-:-:S03]  /*a3660*/  IMAD.MOV.U32 R230, RZ, RZ, R202 ;  /* 0x000000ffffe67224 */ /* 0x008fc600078e00ca */
[----:B------:R-:W3:Y:S01]  /*a3670*/  LDL.LU R202, [R1+0xc4f4] ;  /* 0x00c4f40001ca7983 */ /* 0x000ee20000300800 */
[----:B--2---:R-:W-:-:S03]  /*a3680*/  MOV R231, R203 ;  /* 0x000000cb00e77202 */ /* 0x004fc60000000f00 */
[----:B------:R-:W3:Y:S01]  /*a3690*/  LDL.LU R203, [R1+0xc4f0] ;  /* 0x00c4f00001cb7983 */ /* 0x000ee20000300800 */
[C---:B------:R-:W-:Y:S01]  /*a36a0*/  HMMA.1688.F32.TF32 R216, R244.reuse, R210, R236 ;  /* 0x000000d2f4d8723c */ /* 0x040fe200000810ec */
[----:B------:R-:W-:Y:S01]  /*a36b0*/  IMAD.MOV.U32 R236, RZ, RZ, R186 ;  /* 0x000000ffffec7224 */ /* 0x000fe200078e00ba */
[----:B------:R-:W-:Y:S01]  /*a36c0*/  MOV R238, R198 ;  /* 0x000000c600ee7202 */ /* 0x000fe20000000f00 */
[----:B------:R-:W2:Y:S01]  /*a36d0*/  LDL.LU R186, [R1+0xc4ec] ;  /* 0x00c4ec0001ba7983 */ /* 0x000ea20000300800 */
[----:B------:R-:W-:Y:S02]  /*a36e0*/  IMAD.MOV.U32 R237, RZ, RZ, R187 ;  /* 0x000000ffffed7224 */ /* 0x000fe400078e00bb */
[----:B------:R-:W-:Y:S01]  /*a36f0*/  IMAD.MOV.U32 R239, RZ, RZ, R199 ;  /* 0x000000ffffef7224 */ /* 0x000fe200078e00c7 */
[----:B------:R-:W2:Y:S04]  /*a3700*/  LDL.LU R187, [R1+0xc4e8] ;  /* 0x00c4e80001bb7983 */ /* 0x000ea80000300800 */
[----:B------:R-:W2:Y:S04]  /*a3710*/  LDL.LU R198, [R1+0xc4e4] ;  /* 0x00c4e40001c67983 */ /* 0x000ea80000300800 */
[----:B------:R-:W2:Y:S04]  /*a3720*/  LDL.LU R199, [R1+0xc4e0] ;  /* 0x00c4e00001c77983 */ /* 0x000ea80000300800 */
[----:B------:R-:W-:Y:S04]  /*a3730*/  STL.64 [R1+0xc270], R206 ;  /* 0x00c270ce01007387 */ /* 0x000fe80000100a00 */
[----:B------:R-:W-:Y:S01]  /*a3740*/  STL.64 [R1+0xc268], R204 ;  /* 0x00c268cc01007387 */ /* 0x000fe20000100a00 */
[----:B---3--:R-:W-:-:S15]  /*a3750*/  HMMA.1688.F32.TF32 R4, R244, R202, R4 ;  /* 0x000000caf404723c */ /* 0x008fde0000081004 */
[----:B------:R-:W-:-:S04]  /*a3760*/  NOP ;  /* 0x0000000000007918 */ /* 0x000fc80000000000 */
[----:B------:R-:W-:Y:S01]  /*a3770*/  IMAD.MOV.U32 R137, RZ, RZ, R4 ;  /* 0x000000ffff897224 */ /* 0x000fe200078e0004 */
[----:B------:R-:W-:Y:S01]  /*a3780*/  MOV R136, R5 ;  /* 0x0000000500887202 */ /* 0x000fe20000000f00 */
[----:B------:R-:W-:Y:S01]  /*a3790*/  IMAD.MOV.U32 R133, RZ, RZ, R6 ;  /* 0x000000ffff857224 */ /* 0x000fe200078e0006 */
[----:B------:R-:W-:Y:S01]  /*a37a0*/  MOV R4, R190 ;  /* 0x000000be00047202 */ /* 0x000fe20000000f00 */
[----:B------:R-:W-:Y:S01]  /*a37b0*/  IMAD.MOV.U32 R5, RZ, RZ, R194 ;  /* 0x000000ffff057224 */ /* 0x000fe200078e00c2 */
[----:B------:R-:W3:Y:S01]  /*a37c0*/  LDL.LU R190, [R1+0xc4dc] ;  /* 0x00c4dc0001be7983 */ /* 0x000ee20000300800 */
[----:B------:R-:W-:-:S03]  /*a37d0*/  IMAD.MOV.U32 R6, RZ, RZ, R195 ;  /* 0x000000ffff067224 */ /* 0x000fc600078e00c3 */
[----:B------:R-:W3:Y:S04]  /*a37e0*/  LDL.LU R194, [R1+0xc4d8] ;  /* 0x00c4d80001c27983 */ /* 0x000ee80000300800 */
[----:B------:R-:W3:Y:S01]  /*a37f0*/  LDL.LU R195, [R1+0xc4d4] ;  /* 0x00c4d40001c37983 */ /* 0x000ee20000300800 */
[----:B------:R-:W-:Y:S01]  /*a3800*/  IMAD.MOV.U32 R132, RZ, RZ, R7 ;  /* 0x000000ffff847224 */ /* 0x000fe200078e0007 */
[----:B------:R-:W-:Y:S02]  /*a3810*/  MOV R7, R191 ;  /* 0x000000bf00077202 */ /* 0x000fe40000000f00 */
[----:B------:R-:W3:Y:S05]  /*a3820*/  LDL.LU R191, [R1+0xc4d0] ;  /* 0x00c4d00001bf7983 */ /* 0x000eea0000300800 */
[----:B----4-:R-:W-:Y:S01]  /*a3830*/  HMMA.1688.F32.TF32 R4, R244, R178, R4 ;  /* 0x000000b2f404723c */ /* 0x010fe20000081004 */
[----:B------:R1:W-:Y:S01]  /*a3840*/  STL.64 [R1+0xc348], R202 ;  /* 0x00c348ca01007387 */ /* 0x0003e20000100a00 */
[----:B------:R-:W-:-:S03]  /*a3850*/  MOV R153, R216 ;  /* 0x000000d800997202 */ /* 0x000fc60000000f00 */
[----:B--2---:R-:W-:Y:S04]  /*a3860*/  STL.64 [R1+0xc358], R198 ;  /* 0x00c358c601007387 */ /* 0x004fe80000100a00 */
[----:B------:R-:W-:Y:S01]  /*a3870*/  STL.64 [R1+0xc350], R196 ;  /* 0x00c350c401007387 */ /* 0x000fe20000100a00 */
[----:B------:R-:W-:Y:S01]  /*a3880*/  IMAD.MOV.U32 R152, RZ, RZ, R217 ;  /* 0x000000ffff987224 */ /* 0x000fe200078e00d9 */
[----:B------:R-:W-:Y:S01]  /*a3890*/  MOV R148, R219 ;  /* 0x000000db00947202 */ /* 0x000fe20000000f00 */
[----:B------:R-:W-:Y:S01]  /*a38a0*/  IMAD.MOV.U32 R149, RZ, RZ, R218 ;  /* 0x000000ffff957224 */ /* 0x000fe200078e00da */
[----:B------:R-:W-:Y:S01]  /*a38b0*/  MOV R218, R111 ;  /* 0x0000006f00da7202 */ /* 0x000fe20000000f00 */
[----:B------:R-:W-:Y:S02]  /*a38c0*/  IMAD.MOV.U32 R169, RZ, RZ, R212 ;  /* 0x000000ffffa97224 */ /* 0x000fe400078e00d4 */
[----:B------:R-:W-:Y:S01]  /*a38d0*/  IMAD.MOV.U32 R219, RZ, RZ, R110 ;  /* 0x000000ffffdb7224 */ /* 0x000fe200078e006e */
[----:B------:R-:W-:Y:S01]  /*a38e0*/  MOV R165, R214 ;  /* 0x000000d600a57202 */ /* 0x000fe20000000f00 */
[----:B------:R-:W-:Y:S01]  /*a38f0*/  IMAD.MOV.U32 R168, RZ, RZ, R213 ;  /* 0x000000ffffa87224 */ /* 0x000fe200078e00d5 */
[----:B------:R-:W-:Y:S01]  /*a3900*/  MOV R213, R118 ;  /* 0x0000007600d57202 */ /* 0x000fe20000000f00 */
[----:B------:R-:W-:-:S02]  /*a3910*/  IMAD.MOV.U32 R212, RZ, RZ, R126 ;  /* 0x000000ffffd47224 */ /* 0x000fc400078e007e */
[----:B------:R-:W-:Y:S02]  /*a3920*/  IMAD.MOV.U32 R164, RZ, RZ, R215 ;  /* 0x000000ffffa47224 */ /* 0x000fe400078e00d7 */
[----:B------:R-:W-:Y:S02]  /*a3930*/  IMAD.MOV.U32 R214, RZ, RZ, R115 ;  /* 0x000000ffffd67224 */ /* 0x000fe400078e0073 */
[----:B------:R-:W-:Y:S01]  /*a3940*/  IMAD.MOV.U32 R215, RZ, RZ, R114 ;  /* 0x000000ffffd77224 */ /* 0x000fe200078e0072 */
[----:B---3--:R-:W-:Y:S04]  /*a3950*/  STL.64 [R1+0xc368], R194 ;  /* 0x00c368c201007387 */ /* 0x008fe80000100a00 */
[----:B------:R-:W-:Y:S04]  /*a3960*/  STL.64 [R1+0xc360], R192 ;  /* 0x00c360c001007387 */ /* 0x000fe80000100a00 */
[----:B------:R-:W2:Y:S04]  /*a3970*/  LDL.LU R216, [R1+0x900] ;  /* 0x0009000001d87983 */ /* 0x000ea80000300800 */
[----:B------:R3:W-:Y:S04]  /*a3980*/  STL.64 [R1+0x10e0], R4 ;  /* 0x0010e00401007387 */ /* 0x0007e80000100a00 */
[----:B------:R4:W-:Y:S04]  /*a3990*/  STL.64 [R1+0x10e8], R6 ;  /* 0x0010e80601007387 */ /* 0x0009e80000100a00 */
[----:B------:R-:W2:Y:S04]  /*a39a0*/  LDL.LU R217, [R1+0x904] ;  /* 0x0009040001d97983 */ /* 0x000ea80000300800 */
[----:B------:R-:W2:Y:S04]  /*a39b0*/  LDL.LU R111, [R1+0xc4cc] ;  /* 0x00c4cc00016f7983 */ /* 0x000ea80000300800 */
[----:B------:R-:W2:Y:S04]  /*a39c0*/  LDL.LU R110, [R1+0xc4c8] ;  /* 0x00c4c800016e7983 */ /* 0x000ea80000300800 */
[----:B------:R-:W2:Y:S04]  /*a39d0*/  LDL.LU R126, [R1+0xc4c4] ;  /* 0x00c4c400017e7983 */ /* 0x000ea80000300800 */
[----:B------:R-:W2:Y:S04]  /*a39e0*/  LDL.LU R118, [R1+0xc4c0] ;  /* 0x00c4c00001767983 */ /* 0x000ea80000300800 */
[----:B------:R-:W2:Y:S04]  /*a39f0*/  LDL.LU R115, [R1+0xc4bc] ;  /* 0x00c4bc0001737983 */ /* 0x000ea80000300800 */
[----:B------:R-:W2:Y:S01]  /*a3a00*/  LDL.LU R114, [R1+0xc4b8] ;  /* 0x00c4b80001727983 */ /* 0x000ea20000300800 */
[C---:B-1----:R-:W-:Y:S03]  /*a3a10*/  HMMA.1688.F32.TF32 R200, R244.reuse, R194, R224 ;  /* 0x000000c2f4c8723c */ /* 0x042fe600000810e0 */
[----:B---3--:R-:W3:Y:S04]  /*a3a20*/  LDL.LU R4, [R1+0x940] ;  /* 0x0009400001047983 */ /* 0x008ee80000300800 */
[----:B------:R-:W3:Y:S01]  /*a3a30*/  LDL.LU R5, [R1+0x944] ;  /* 0x0009440001057983 */ /* 0x000ee20000300800 */
[C---:B------:R-:W-:Y:S03]  /*a3a40*/  HMMA.1688.F32.TF32 R192, R244.reuse, R186, R236 ;  /* 0x000000baf4c0723c */ /* 0x040fe600000810ec */
[----:B----4-:R-:W3:Y:S04]  /*a3a50*/  LDL.LU R6, [R1+0x948] ;  /* 0x0009480001067983 */ /* 0x010ee80000300800 */
[----:B------:R-:W3:Y:S01]  /*a3a60*/  LDL.LU R7, [R1+0x94c] ;  /* 0x00094c0001077983 */ /* 0x000ee20000300800 */
[----:B------:R-:W-:Y:S11]  /*a3a70*/  HMMA.1688.F32.TF32 R204, R244, R198, R220 ;  /* 0x000000c6f4cc723c */ /* 0x000ff600000810dc */
[----:B------:R-:W-:Y:S01]  /*a3a80*/  IMAD.MOV.U32 R113, RZ, RZ, R192 ;  /* 0x000000ffff717224 */ /* 0x000fe200078e00c0 */
[----:B------:R-:W-:Y:S01]  /*a3a90*/  MOV R109, R194 ;  /* 0x000000c2006d7202 */ /* 0x000fe20000000f00 */
[----:B------:R-:W-:-:S02]  /*a3aa0*/  IMAD.MOV.U32 R112, RZ, RZ, R193 ;  /* 0x000000ffff707224 */ /* 0x000fc400078e00c1 */
[----:B------:R-:W-:Y:S02]  /*a3ab0*/  IMAD.MOV.U32 R108, RZ, RZ, R195 ;  /* 0x000000ffff6c7224 */ /* 0x000fe400078e00c3 */
[C---:B------:R-:W-:Y:S08]  /*a3ac0*/  HMMA.1688.F32.TF32 R192, R244.reuse, R182, R240 ;  /* 0x000000b6f4c0723c */ /* 0x040ff000000810f0 */
[----:B------:R-:W-:Y:S01]  /*a3ad0*/  HMMA.1688.F32.TF32 R196, R244, R190, R228 ;  /* 0x000000bef4c4723c */ /* 0x000fe200000810e4 */
[----:B------:R-:W4:Y:S04]  /*a3ae0*/  LDL.LU R228, [R1+0x980] ;  /* 0x0009800001e47983 */ /* 0x000f280000300800 */
[----:B------:R-:W4:Y:S04]  /*a3af0*/  LDL.LU R229, [R1+0x984] ;  /* 0x0009840001e57983 */ /* 0x000f280000300800 */
[----:B------:R-:W4:Y:S02]  /*a3b00*/  LDL.LU R230, [R1+0x988] ;  /* 0x0009880001e67983 */ /* 0x000f240000300800 */
[----:B------:R-:W-:Y:S01]  /*a3b10*/  IMAD.MOV.U32 R121, RZ, RZ, R192 ;  /* 0x000000ffff797224 */ /* 0x000fe200078e00c0 */
[----:B------:R-:W-:Y:S01]  /*a3b20*/  MOV R120, R193 ;  /* 0x000000c100787202 */ /* 0x000fe20000000f00 */
[----:B------:R-:W4:Y:S01]  /*a3b30*/  LDL.LU R231, [R1+0x98c] ;  /* 0x00098c0001e77983 */ /* 0x000f220000300800 */
[----:B------:R-:W-:-:S03]  /*a3b40*/  IMAD.MOV.U32 R117, RZ, RZ, R194 ;  /* 0x000000ffff757224 */ /* 0x000fc600078e00c2 */
[----:B------:R-:W3:Y:S01]  /*a3b50*/  LDL.LU R192, [R1+0x990] ;  /* 0x0009900001c07983 */ /* 0x000ee20000300800 */
[----:B------:R-:W-:-:S03]  /*a3b60*/  IMAD.MOV.U32 R116, RZ, RZ, R195 ;  /* 0x000000ffff747224 */ /* 0x000fc600078e00c3 */
[----:B------:R-:W3:Y:S04]  /*a3b70*/  LDL.LU R193, [R1+0x994] ;  /* 0x0009940001c17983 */ /* 0x000ee80000300800 */
[----:B------:R-:W3:Y:S04]  /*a3b80*/  LDL.LU R194, [R1+0x998] ;  /* 0x0009980001c27983 */ /* 0x000ee80000300800 */
[----:B------:R-:W3:Y:S01]  /*a3b90*/  LDL.LU R195, [R1+0x99c] ;  /* 0x00099c0001c37983 */ /* 0x000ee20000300800 */
[----:B------:R-:W-:-:S03]  /*a3ba0*/  MOV R105, R196 ;  /* 0x000000c400697202 */ /* 0x000fc60000000f00 */
[----:B------:R-:W3:Y:S01]  /*a3bb0*/  LDL.LU R236, [R1+0x960] ;  /* 0x0009600001ec7983 */ /* 0x000ee20000300800 */
[----:B------:R-:W-:-:S03]  /*a3bc0*/  IMAD.MOV.U32 R104, RZ, RZ, R197 ;  /* 0x000000ffff687224 */ /* 0x000fc600078e00c5 */
[----:B------:R-:W3:Y:S01]  /*a3bd0*/  LDL.LU R237, [R1+0x964] ;  /* 0x0009640001ed7983 */ /* 0x000ee20000300800 */
[----:B------:R-:W-:-:S03]  /*a3be0*/  IMAD.MOV.U32 R101, RZ, RZ, R198 ;  /* 0x000000ffff657224 */ /* 0x000fc600078e00c6 */
[----:B------:R-:W3:Y:S01]  /*a3bf0*/  LDL.LU R238, [R1+0x968] ;  /* 0x0009680001ee7983 */ /* 0x000ee20000300800 */
[----:B------:R-:W-:-:S03]  /*a3c00*/  MOV R100, R199 ;  /* 0x000000c700647202 */ /* 0x000fc60000000f00 */
[----:B------:R-:W3:Y:S01]  /*a3c10*/  LDL.LU R239, [R1+0x96c] ;  /* 0x00096c0001ef7983 */ /* 0x000ee20000300800 */
[----:B------:R-:W-:-:S03]  /*a3c20*/  IMAD.MOV.U32 R97, RZ, RZ, R200 ;  /* 0x000000ffff617224 */ /* 0x000fc600078e00c8 */
[----:B------:R-:W3:Y:S01]  /*a3c30*/  LDL.LU R196, [R1+0x970] ;  /* 0x0009700001c47983 */ /* 0x000ee20000300800 */
[----:B------:R-:W-:-:S03]  /*a3c40*/  MOV R96, R201 ;  /* 0x000000c900607202 */ /* 0x000fc60000000f00 */
[----:B------:R-:W3:Y:S01]  /*a3c50*/  LDL.LU R197, [R1+0x974] ;  /* 0x0009740001c57983 */ /* 0x000ee20000300800 */
[----:B------:R-:W-:-:S03]  /*a3c60*/  IMAD.MOV.U32 R93, RZ, RZ, R202 ;  /* 0x000000ffff5d7224 */ /* 0x000fc600078e00ca */
[----:B------:R-:W3:Y:S01]  /*a3c70*/  LDL.LU R198, [R1+0x978] ;  /* 0x0009780001c67983 */ /* 0x000ee20000300800 */
[----:B------:R-:W-:-:S03]  /*a3c80*/  IMAD.MOV.U32 R92, RZ, RZ, R203 ;  /* 0x000000ffff5c7224 */ /* 0x000fc600078e00cb */
[----:B------:R-:W3:Y:S04]  /*a3c90*/  LDL.LU R199, [R1+0x97c] ;  /* 0x00097c0001c77983 */ /* 0x000ee80000300800 */
[----:B------:R-:W3:Y:S04]  /*a3ca0*/  LDL.LU R200, [R1+0x950] ;  /* 0x0009500001c87983 */ /* 0x000ee80000300800 */
[----:B------:R-:W3:Y:S04]  /*a3cb0*/  LDL.LU R201, [R1+0x954] ;  /* 0x0009540001c97983 */ /* 0x000ee80000300800 */
[----:B------:R-:W3:Y:S01]  /*a3cc0*/  LDL.LU R202, [R1+0x958] ;  /* 0x0009580001ca7983 */ /* 0x000ee20000300800 */
[----:B------:R-:W-:-:S03]  /*a3cd0*/  IMAD.MOV.U32 R129, RZ, RZ, R204 ;  /* 0x000000ffff817224 */ /* 0x000fc600078e00cc */
[----:B------:R-:W3:Y:S01]  /*a3ce0*/  LDL.LU R203, [R1+0x95c] ;  /* 0x00095c0001cb7983 */ /* 0x000ee20000300800 */
[----:B------:R-:W-:-:S03]  /*a3cf0*/  IMAD.MOV.U32 R128, RZ, RZ, R205 ;  /* 0x000000ffff807224 */ /* 0x000fc600078e00cd */
[----:B------:R-:W3:Y:S01]  /*a3d00*/  LDL.LU R208, [R1+0x920] ;  /* 0x0009200001d07983 */ /* 0x000ee20000300800 */
[----:B------:R-:W-:-:S03]  /*a3d10*/  MOV R125, R206 ;  /* 0x000000ce007d7202 */ /* 0x000fc60000000f00 */
[----:B------:R-:W3:Y:S01]  /*a3d20*/  LDL.LU R209, [R1+0x924] ;  /* 0x0009240001d17983 */ /* 0x000ee20000300800 */
[----:B------:R-:W-:Y:S01]  /*a3d30*/  IMAD.MOV.U32 R124, RZ, RZ, R207 ;  /* 0x000000ffff7c7224 */ /* 0x000fe200078e00cf */
[----:B------:R-:W-:Y:S01]  /*a3d40*/  MOV R240, R130 ;  /* 0x0000008200f07202 */ /* 0x000fe20000000f00 */
[----:B------:R-:W-:Y:S01]  /*a3d50*/  IMAD.MOV.U32 R241, RZ, RZ, R138 ;  /* 0x000000fffff17224 */ /* 0x000fe200078e008a */
[----:B------:R-:W-:Y:S01]  /*a3d60*/  MOV R243, R143 ;  /* 0x0000008f00f37202 */ /* 0x000fe20000000f00 */
[----:B------:R-:W-:Y:S02]  /*a3d70*/  IMAD.MOV.U32 R242, RZ, RZ, R142 ;  /* 0x000000fffff27224 */ /* 0x000fe400078e008e */
[----:B------:R-:W-:Y:S01]  /*a3d80*/  IMAD.MOV.U32 R220, RZ, RZ, R170 ;  /* 0x000000ffffdc7224 */ /* 0x000fe200078e00aa */
[----:B------:R-:W-:Y:S01]  /*a3d90*/  MOV R222, R175 ;  /* 0x000000af00de7202 */ /* 0x000fe20000000f00 */
[----:B------:R-:W-:Y:S02]  /*a3da0*/  IMAD.MOV.U32 R221, RZ, RZ, R174 ;  /* 0x000000ffffdd7224 */ /* 0x000fe400078e00ae */
[----:B------:R-:W-:-:S02]  /*a3db0*/  IMAD.MOV.U32 R223, RZ, RZ, R171 ;  /* 0x000000ffffdf7224 */ /* 0x000fc400078e00ab */
[----:B--2---:R-:W-:Y:S01]  /*a3dc0*/  IMAD.MOV.U32 R211, RZ, RZ, R111 ;  /* 0x000000ffffd37224 */ /* 0x004fe200078e006f */
[----:B------:R-:W-:Y:S02]  /*a3dd0*/  MOV R210, R110 ;  /* 0x0000006e00d27202 */ /* 0x000fe40000000f00 */
[----:B------:R-:W2:Y:S04]  /*a3de0*/  LDL.LU R110, [R1+0xc4b4] ;  /* 0x00c4b400016e7983 */ /* 0x000ea80000300800 */
[----:B------:R-:W2:Y:S01]  /*a3df0*/  LDL.LU R111, [R1+0xc4b0] ;  /* 0x00c4b000016f7983 */ /* 0x000ea20000300800 */
[----:B------:R-:W-:Y:S02]  /*a3e00*/  IMAD.MOV.U32 R207, RZ, RZ, R126 ;  /* 0x000000ffffcf7224 */ /* 0x000fe400078e007e */
[----:B------:R-:W-:Y:S01]  /*a3e10*/  IMAD.MOV.U32 R206, RZ, RZ, R118 ;  /* 0x000000ffffce7224 */ /* 0x000fe200078e0076 */
[----:B------:R-:W-:Y:S01]  /*a3e20*/  MOV R205, R115 ;  /* 0x0000007300cd7202 */ /* 0x000fe20000000f00 */
[----:B------:R-:W-:-:S02]  /*a3e30*/  IMAD.MOV.U32 R204, RZ, RZ, R114 ;  /* 0x000000ffffcc7224 */ /* 0x000fc400078e0072 */
[----:B------:R-:W2:Y:S04]  /*a3e40*/  LDL.LU R114, [R1+0xc4ac] ;  /* 0x00c4ac0001727983 */ /* 0x000ea80000300800 */
[----:B------:R-:W2:Y:S04]  /*a3e50*/  LDL.LU R115, [R1+0xc4a8] ;  /* 0x00c4a80001737983 */ /* 0x000ea80000300800 */
[----:B------:R-:W2:Y:S04]  /*a3e60*/  LDL.LU R118, [R1+0xc4a4] ;  /* 0x00c4a40001767983 */ /* 0x000ea80000300800 */
[----:B------:R-:W2:Y:S04]  /*a3e70*/  LDL.LU R126, [R1+0xc4a0] ;  /* 0x00c4a000017e7983 */ /* 0x000ea80000300800 */
[----:B------:R-:W2:Y:S04]  /*a3e80*/  LDL.LU R130, [R1+0xc49c] ;  /* 0x00c49c0001827983 */ /* 0x000ea80000300800 */
[----:B------:R-:W2:Y:S04]  /*a3e90*/  LDL.LU R138, [R1+0xc498] ;  /* 0x00c49800018a7983 */ /* 0x000ea80000300800 */
[----:B------:R-:W2:Y:S04]  /*a3ea0*/  LDL.LU R142, [R1+0xc494] ;  /* 0x00c49400018e7983 */ /* 0x000ea80000300800 */
[----:B------:R-:W2:Y:S04]  /*a3eb0*/  LDL.LU R143, [R1+0xc490] ;  /* 0x00c49000018f7983 */ /* 0x000ea80000300800 */
[----:B------:R-:W4:Y:S04]  /*a3ec0*/  LDL.LU R170, [R1+0xc48c] ;  /* 0x00c48c0001aa7983 */ /* 0x000f280000300800 */
[----:B------:R-:W3:Y:S04]  /*a3ed0*/  LDL.LU R174, [R1+0xc488] ;  /* 0x00c4880001ae7983 */ /* 0x000ee80000300800 */
[----:B------:R-:W3:Y:S04]  /*a3ee0*/  LDL.LU R175, [R1+0xc484] ;  /* 0x00c4840001af7983 */ /* 0x000ee80000300800 */
[----:B------:R-:W4:Y:S01]  /*a3ef0*/  LDL.LU R171, [R1+0xc480] ;  /* 0x00c4800001ab7983 */ /* 0x000f220000300800 */
[----:B------:R-:W-:Y:S01]  /*a3f00*/  IMAD.MOV.U32 R224, RZ, RZ, R162 ;  /* 0x000000ffffe07224 */ /* 0x000fe200078e00a2 */
[----:B------:R-:W-:Y:S01]  /*a3f10*/  MOV R225, R163 ;  /* 0x000000a300e17202 */ /* 0x000fe20000000f00 */
[----:B------:R-:W-:Y:S01]  /*a3f20*/  IMAD.MOV.U32 R226, RZ, RZ, R166 ;  /* 0x000000ffffe27224 */ /* 0x000fe200078e00a6 */
[----:B------:R-:W2:Y:S01]  /*a3f30*/  LDL.LU R162, [R1+0xc47c] ;  /* 0x00c47c0001a27983 */ /* 0x000ea20000300800 */
[----:B------:R-:W-:-:S03]  /*a3f40*/  IMAD.MOV.U32 R227, RZ, RZ, R167 ;  /* 0x000000ffffe37224 */ /* 0x000fc600078e00a7 */
[----:B------:R-:W2:Y:S04]  /*a3f50*/  LDL.LU R163, [R1+0xc478] ;  /* 0x00c4780001a37983 */ /* 0x000ea80000300800 */
[----:B------:R-:W2:Y:S04]  /*a3f60*/  LDL.LU R166, [R1+0xc474] ;  /* 0x00c4740001a67983 */ /* 0x000ea80000300800 */
[----:B------:R-:W2:Y:S01]  /*a3f70*/  LDL.LU R167, [R1+0xc470] ;  /* 0x00c4700001a77983 */ /* 0x000ea20000300800 */
[----:B---3--:R-:W-:-:S15]  /*a3f80*/  HMMA.1688.F32.TF32 R192, R244, R174, R192 ;  /* 0x000000aef4c0723c */ /* 0x008fde00000810c0 */
[----:B------:R-:W-:-:S04]  /*a3f90*/  NOP ;  /* 0x0000000000007918 */ /* 0x000fc80000000000 */
[----:B------:R-:W-:Y:S04]  /*a3fa0*/  STL.64 [R1+0x10d0], R192 ;  /* 0x0010d0c001007387 */ /* 0x000fe80000100a00 */
[----:B------:R4:W-:Y:S02]  /*a3fb0*/  STL.64 [R1+0x10d8], R194 ;  /* 0x0010d8c201007387 */ /* 0x0009e40000100a00 */
[----:B----4-:R-:W-:Y:S01]  /*a3fc0*/  HMMA.1688.F32.TF32 R192, R244, R170, R228 ;  /* 0x000000aaf4c0723c */ /* 0x010fe200000810e4 */
[----:B------:R-:W-:Y:S02]  /*a3fd0*/  MOV R228, R154 ;  /* 0x0000009a00e47202 */ /* 0x000fe40000000f00 */
[----:B------:R-:W3:Y:S01]  /*a3fe0*/  LDL.LU R154, [R1+0xc46c] ;  /* 0x00c46c00019a7983 */ /* 0x000ee20000300800 */
[----:B------:R-:W-:Y:S01]  /*a3ff0*/  IMAD.MOV.U32 R229, RZ, RZ, R155 ;  /* 0x000000ffffe57224 */ /* 0x000fe200078e009b */
[----:B------:R-:W-:Y:S01]  /*a4000*/  MOV R231, R159 ;  /* 0x0000009f00e77202 */ /* 0x000fe20000000f00 */
[----:B------:R-:W-:-:S13]  /*a4010*/  IMAD.MOV.U32 R230, RZ, RZ, R158 ;  /* 0x000000ffffe67224 */ /* 0x000fda00078e009e */
[----:B------:R-:W-:Y:S04]  /*a4020*/  STL.64 [R1+0x10c0], R192 ;  /* 0x0010c0c001007387 */ /* 0x000fe80000100a00 */
[----:B------:R1:W-:Y:S04]  /*a4030*/  STL.64 [R1+0x10c8], R194 ;  /* 0x0010c8c201007387 */ /* 0x0003e80000100a00 */
[----:B------:R-:W3:Y:S04]  /*a4040*/  LDL.LU R155, [R1+0xc468] ;  /* 0x00c46800019b7983 */ /* 0x000ee80000300800 */
[----:B------:R-:W4:Y:S04]  /*a4050*/  LDL.LU R158, [R1+0xc464] ;  /* 0x00c46400019e7983 */ /* 0x000f280000300800 */
[----:B------:R-:W4:Y:S01]  /*a4060*/  LDL.LU R159, [R1+0xc460] ;  /* 0x00c46000019f7983 */ /* 0x000f220000300800 */
[C---:B--2---:R-:W-:Y:S08]  /*a4070*/  HMMA.1688.F32.TF32 R196, R244.reuse, R166, R196 ;  /* 0x000000a6f4c4723c */ /* 0x044ff000000810c4 */
[----:B-1----:R-:W-:Y:S01]  /*a4080*/  HMMA.1688.F32.TF32 R192, R244, R162, R236 ;  /* 0x000000a2f4c0723c */ /* 0x002fe200000810ec */
[----:B------:R-:W-:Y:S01]  /*a4090*/  IMAD.MOV.U32 R236, RZ, RZ, R146 ;  /* 0x000000ffffec7224 */ /* 0x000fe200078e0092 */
[----:B------:R-:W-:Y:S01]  /*a40a0*/  MOV R238, R150 ;  /* 0x0000009600ee7202 */ /* 0x000fe20000000f00 */
[----:B------:R-:W-:-:S02]  /*a40b0*/  IMAD.MOV.U32 R237, RZ, RZ, R147 ;  /* 0x000000ffffed7224 */ /* 0x000fc400078e0093 */
[----:B------:R-:W-:-:S06]  /*a40c0*/  IMAD.MOV.U32 R239, RZ, RZ, R151 ;  /* 0x000000ffffef7224 */ /* 0x000fcc00078e0097 */
[----:B------:R-:W-:Y:S04]  /*a40d0*/  STL.64 [R1+0x10b0], R196 ;  /* 0x0010b0c401007387 */ /* 0x000fe80000100a00 */
[----:B------:R4:W-:Y:S04]  /*a40e0*/  STL.64 [R1+0x10b8], R198 ;  /* 0x0010b8c601007387 */ /* 0x0009e80000100a00 */
[----:B------:R-:W2:Y:S04]  /*a40f0*/  LDL.LU R146, [R1+0xc45c] ;  /* 0x00c45c0001927983 */ /* 0x000ea80000300800 */
[----:B------:R-:W-:Y:S04]  /*a4100*/  STL.64 [R1+0x10a0], R192 ;  /* 0x0010a0c001007387 */ /* 0x000fe80000100a00 */
[----:B------:R3:W-:Y:S04]  /*a4110*/  STL.64 [R1+0x10a8], R194 ;  /* 0x0010a8c201007387 */ /* 0x0007e80000100a00 */
[----:B------:R-:W2:Y:S04]  /*a4120*/  LDL.LU R147, [R1+0xc458] ;  /* 0x00c4580001937983 */ /* 0x000ea80000300800 */
[----:B------:R-:W2:Y:S04]  /*a4130*/  LDL.LU R150, [R1+0xc454] ;  /* 0x00c4540001967983 */ /* 0x000ea80000300800 */
[----:B------:R-:W2:Y:S01]  /*a4140*/  LDL.LU R151, [R1+0xc450] ;  /* 0x00c4500001977983 */ /* 0x000ea20000300800 */
[C---:B----4-:R-:W-:Y:S08]  /*a4150*/  HMMA.1688.F32.TF32 R196, R244.reuse, R158, R200 ;  /* 0x0000009ef4c4723c */ /* 0x050ff000000810c8 */
[----:B---3--:R-:W-:Y:S01]  /*a4160*/  HMMA.1688.F32.TF32 R192, R244, R154, R4 ;  /* 0x0000009af4c0723c */ /* 0x008fe20000081004 */
[----:B------:R-:W-:-:S10]  /*a4170*/  IMAD.MOV.U32 R4, RZ, RZ, R139 ;  /* 0x000000ffff047224 */ /* 0x000fd400078e008b */
[----:B------:R-:W-:Y:S04]  /*a4180*/  STL.64 [R1+0x1090], R196 ;  /* 0x001090c401007387 */ /* 0x000fe80000100a00 */
[----:B------:R2:W-:Y:S04]  /*a4190*/  STL.64 [R1+0x1098], R198 ;  /* 0x001098c601007387 */ /* 0x0005e80000100a00 */
[----:B------:R-:W3:Y:S01]  /*a41a0*/  LDL.LU R139, [R1+0xc44c] ;  /* 0x00c44c00018b7983 */ /* 0x000ee20000300800 */
[----:B------:R-:W-:Y:S01]  /*a41b0*/  MOV R5, R134 ;  /* 0x0000008600057202 */ /* 0x000fe20000000f00 */
[----:B------:R-:W-:-:S02]  /*a41c0*/  IMAD.MOV.U32 R6, RZ, RZ, R135 ;  /* 0x000000ffff067224 */ /* 0x000fc400078e0087 */
[----:B------:R-:W-:Y:S04]  /*a41d0*/  STL.64 [R1+0x1080], R192 ;  /* 0x001080c001007387 */ /* 0x000fe80000100a00 */
[----:B------:R1:W-:Y:S04]  /*a41e0*/  STL.64 [R1+0x1088], R194 ;  /* 0x001088c201007387 */ /* 0x0003e80000100a00 */
[----:B------:R-:W4:Y:S04]  /*a41f0*/  LDL.LU R134, [R1+0xc448] ;  /* 0x00c4480001867983 */ /* 0x000f280000300800 */
[----:B------:R-:W4:Y:S01]  /*a4200*/  LDL.LU R135, [R1+0xc444] ;  /* 0x00c4440001877983 */ /* 0x000f220000300800 */
[----:B--2---:R-:W-:Y:S01]  /*a4210*/  HMMA.1688.F32.TF32 R196, R244, R150, R204 ;  /* 0x00000096f4c4723c */ /* 0x004fe200000810cc */
[----:B------:R-:W-:-:S02]  /*a4220*/  IMAD.MOV.U32 R7, RZ, RZ, R131 ;  /* 0x000000ffff077224 */ /* 0x000fc400078e0083 */
[----:B------:R-:W2:Y:S05]  /*a4230*/  LDL.LU R131, [R1+0xc440] ;  /* 0x00c4400001837983 */ /* 0x000eaa0000300800 */
[C---:B-1----:R-:W-:Y:S08]  /*a4240*/  HMMA.1688.F32.TF32 R192, R244.reuse, R146, R208 ;  /* 0x00000092f4c0723c */ /* 0x042ff000000810d0 */
[C---:B------:R-:W-:Y:S03]  /*a4250*/  HMMA.1688.F32.TF32 R200, R244.reuse, R142, R212 ;  /* 0x0000008ef4c8723c */ /* 0x040fe600000810d4 */
[----:B------:R-:W-:Y:S04]  /*a4260*/  STL.64 [R1+0x1070], R196 ;  /* 0x001070c401007387 */ /* 0x000fe80000100a00 */
[----:B------:R3:W-:Y:S04]  /*a4270*/  STL.64 [R1+0x1078], R198 ;  /* 0x001078c601007387 */ /* 0x0007e80000100a00 */
[----:B------:R-:W-:Y:S04]  /*a4280*/  STL.64 [R1+0x1060], R192 ;  /* 0x001060c001007387 */ /* 0x000fe80000100a00 */
[----:B------:R4:W-:Y:S04]  /*a4290*/  STL.64 [R1+0x1068], R194 ;  /* 0x001068c201007387 */ /* 0x0009e80000100a00 */
[----:B------:R-:W-:Y:S04]  /*a42a0*/  STL.64 [R1+0x1050], R200 ;  /* 0x001050c801007387 */ /* 0x000fe80000100a00 */
[----:B------:R-:W-:Y:S01]  /*a42b0*/  STL.64 [R1+0x1058], R202 ;  /* 0x001058ca01007387 */ /* 0x000fe20000100a00 */
[C---:B---3--:R-:W-:Y:S08]  /*a42c0*/  HMMA.1688.F32.TF32 R196, R244.reuse, R138, R216 ;  /* 0x0000008af4c4723c */ /* 0x048ff000000810d8 */
[----:B----4-:R-:W-:Y:S01]  /*a42d0*/  HMMA.1688.F32.TF32 R192, R244, R134, R240 ;  /* 0x00000086f4c0723c */ /* 0x010fe200000810f0 */
[----:B------:R-:W-:-:S10]  /*a42e0*/  MOV R240, R127 ;  /* 0x0000007f00f07202 */ /* 0x000fd40000000f00 */
[----:B------:R-:W-:Y:S04]  /*a42f0*/  STL.64 [R1+0x1040], R196 ;  /* 0x001040c401007387 */ /* 0x000fe80000100a00 */
[----:B------:R-:W-:Y:S04]  /*a4300*/  STL.64 [R1+0x1048], R198 ;  /* 0x001048c601007387 */ /* 0x000fe80000100a00 */
[----:B------:R-:W3:Y:S01]  /*a4310*/  LDL.LU R127, [R1+0xc43c] ;  /* 0x00c43c00017f7983 */ /* 0x000ee20000300800 */
[----:B------:R-:W-:Y:S01]  /*a4320*/  IMAD.MOV.U32 R241, RZ, RZ, R119 ;  /* 0x000000fffff17224 */ /* 0x000fe200078e0077 */
[----:B------:R-:W-:Y:S01]  /*a4330*/  MOV R243, R123 ;  /* 0x0000007b00f37202 */ /* 0x000fe20000000f00 */
[----:B------:R-:W-:Y:S01]  /*a4340*/  IMAD.MOV.U32 R242, RZ, RZ, R122 ;  /* 0x000000fffff27224 */ /* 0x000fe200078e007a */
[----:B------:R-:W-:Y:S04]  /*a4350*/  STL.64 [R1+0xea0], R192 ;  /* 0x000ea0c001007387 */ /* 0x000fe80000100a00 */
[----:B------:R2:W-:Y:S04]  /*a4360*/  STL.64 [R1+0xea8], R194 ;  /* 0x000ea8c201007387 */ /* 0x0005e80000100a00 */
[----:B------:R-:W4:Y:S04]  /*a4370*/  LDL.LU R119, [R1+0xc438] ;  /* 0x00c4380001777983 */ /* 0x000f280000300800 */
[----:B------:R-:W4:Y:S04]  /*a4380*/  LDL.LU R122, [R1+0xc434] ;  /* 0x00c43400017a7983 */ /* 0x000f280000300800 */
[----:B------:R-:W4:Y:S01]  /*a4390*/  LDL.LU R123, [R1+0xc430] ;  /* 0x00c43000017b7983 */ /* 0x000f220000300800 */
[----:B--2---:R-:W-:-:S15]  /*a43a0*/  HMMA.1688.F32.TF32 R192, R244, R130, R220 ;  /* 0x00000082f4c0723c */ /* 0x004fde00000810dc */
[----:B------:R-:W-:-:S04]  /*a43b0*/  NOP ;  /* 0x0000000000007918 */ /* 0x000fc80000000000 */
[----:B------:R-:W-:Y:S01]  /*a43c0*/  IMAD.MOV.U32 R52, RZ, RZ, R192 ;  /* 0x000000ffff347224 */ /* 0x000fe200078e00c0 */
[----:B------:R3:W-:Y:S01]  /*a43d0*/  STL.64 [R1+0x9c8], R194 ;  /* 0x0009c8c201007387 */ /* 0x0007e20000100a00 */
[----:B------:R-:W-:Y:S02]  /*a43e0*/  IMAD.MOV.U32 R53, RZ, RZ, R193 ;  /* 0x000000ffff357224 */ /* 0x000fe400078e00c1 */
[----:B---3--:R-:W-:-:S15]  /*a43f0*/  HMMA.1688.F32.TF32 R192, R244, R126, R224 ;  /* 0x0000007ef4c0723c */ /* 0x008fde00000810e0 */
[----:B------:R-:W-:-:S04]  /*a4400*/  NOP ;  /* 0x0000000000007918 */ /* 0x000fc80000000000 */
[----:B------:R-:W-:Y:S01]  /*a4410*/  MOV R56, R192 ;  /* 0x000000c000387202 */ /* 0x000fe20000000f00 */
[----:B------:R-:W-:Y:S01]  /*a4420*/  IMAD.MOV.U32 R57, RZ, RZ, R193 ;  /* 0x000000ffff397224 */ /* 0x000fe200078e00c1 */
[----:B------:R-:W-:Y:S01]  /*a4430*/  MOV R248, R195 ;  /* 0x000000c300f87202 */ /* 0x000fe20000000f00 */
[----:B------:R-:W-:Y:S02]  /*a4440*/  IMAD.MOV.U32 R249, RZ, RZ, R194 ;  /* 0x000000fffff97224 */ /* 0x000fe400078e00c2 */
[----:B----4-:R-:W-:Y:S03]  /*a4450*/  HMMA.1688.F32.TF32 R192, R244, R122, R228 ;  /* 0x0000007af4c0723c */ /* 0x010fe600000810e4 */
[----:B------:R-:W-:-:S15]  /*a4460*/  STL [R1+0xbe7c], R249 ;  /* 0x00be7cf901007387 */ /* 0x000fde0000100800 */
[----:B------:R-:W-:Y:S01]  /*a4470*/  NOP ;  /* 0x0000000000007918 */ /* 0x000fe20000000000 */
[----:B------:R-:W-:Y:S01]  /*a4480*/  IMAD.MOV.U32 R60, RZ, RZ, R192 ;  /* 0x000000ffff3c7224 */ /* 0x000fe200078e00c0 */
[----:B------:R-:W-:Y:S01]  /*a4490*/  MOV R77, R194 ;  /* 0x000000c2004d7202 */ /* 0x000fe20000000f00 */
[----:B------:R-:W-:Y:S02]  /*a44a0*/  IMAD.MOV.U32 R61, RZ, RZ, R193 ;  /* 0x000000ffff3d7224 */ /* 0x000fe400078e00c1 */
[----:B------:R-:W-:Y:S02]  /*a44b0*/  IMAD.MOV.U32 R76, RZ, RZ, R195 ;  /* 0x000000ffff4c7224 */ /* 0x000fe400078e00c3 */
[----:B------:R-:W-:Y:S01]  /*a44c0*/  HMMA.1688.F32.TF32 R192, R244, R118, R236 ;  /* 0x00000076f4c0723c */ /* 0x000fe200000810ec */
[----:B------:R1:W-:Y:S04]  /*a44d0*/  STL [R1+0xbe78], R60 ;  /* 0x00be783c01007387 */ /* 0x0003e80000100800 */
[----:B------:R-:W2:Y:S04]  /*a44e0*/  LDL.LU R204, [R1+0xe80] ;  /* 0x000e800001cc7983 */ /* 0x000ea80000300800 */
[----:B------:R-:W2:Y:S04]  /*a44f0*/  LDL.LU R205, [R1+0xe84] ;  /* 0x000e840001cd7983 */ /* 0x000ea80000300800 */
[----:B------:R-:W2:Y:S04]  /*a4500*/  LDL.LU R206, [R1+0xe88] ;  /* 0x000e880001ce7983 */ /* 0x000ea80000300800 */
[----:B------:R-:W2:Y:S02]  /*a4510*/  LDL.LU R207, [R1+0xe8c] ;  /* 0x000e8c0001cf7983 */ /* 0x000ea40000300800 */
[----:B------:R-:W-:Y:S01]  /*a4520*/  IMAD.MOV.U32 R64, RZ, RZ, R192 ;  /* 0x000000ffff407224 */ /* 0x000fe200078e00c0 */
[----:B------:R-:W-:Y:S01]  /*a4530*/  MOV R65, R193 ;  /* 0x000000c100417202 */ /* 0x000fe20000000f00 */
[----:B------:R-:W3:Y:S01]  /*a4540*/  LDL.LU R208, [R1+0xe70] ;  /* 0x000e700001d07983 */ /* 0x000ee20000300800 */
[----:B------:R-:W-:-:S02]  /*a4550*/  IMAD.MOV.U32 R73, RZ, RZ, R194 ;  /* 0x000000ffff497224 */ /* 0x000fc400078e00c2 */
[----:B------:R-:W-:Y:S01]  /*a4560*/  IMAD.MOV.U32 R72, RZ, RZ, R195 ;  /* 0x000000ffff487224 */ /* 0x000fe200078e00c3 */
[----:B------:R-:W3:Y:S01]  /*a4570*/  LDL.LU R209, [R1+0xe74] ;  /* 0x000e740001d17983 */ /* 0x000ee20000300800 */
[----:B------:R-:W-:Y:S01]  /*a4580*/  HMMA.1688.F32.TF32 R192, R244, R110, R240 ;  /* 0x0000006ef4c0723c */ /* 0x000fe200000810f0 */
[----:B------:R-:W-:Y:S02]  /*a4590*/  IMAD.MOV.U32 R240, RZ, RZ, R79 ;  /* 0x000000fffff07224 */ /* 0x000fe400078e004f */
[----:B------:R-:W3:Y:S01]  /*a45a0*/  LDL.LU R210, [R1+0xe78] ;  /* 0x000e780001d27983 */ /* 0x000ee20000300800 */
[----:B------:R-:W-:-:S03]  /*a45b0*/  MOV R241, R78 ;  /* 0x0000004e00f17202 */ /* 0x000fc60000000f00 */
[----:B------:R-:W3:Y:S04]  /*a45c0*/  LDL.LU R211, [R1+0xe7c] ;  /* 0x000e7c0001d37983 */ /* 0x000ee80000300800 */
[----:B------:R-:W4:Y:S04]  /*a45d0*/  LDL.LU R79, [R1+0xc42c] ;  /* 0x00c42c00014f7983 */ /* 0x000f280000300800 */
[----:B------:R-:W2:Y:S01]  /*a45e0*/  LDL.LU R78, [R1+0xc428] ;  /* 0x00c42800014e7983 */ /* 0x000ea20000300800 */
[----:B------:R-:W-:Y:S02]  /*a45f0*/  IMAD.MOV.U32 R242, RZ, RZ, R74 ;  /* 0x000000fffff27224 */ /* 0x000fe400078e004a */
[----:B------:R-:W-:Y:S01]  /*a4600*/  IMAD.MOV.U32 R243, RZ, RZ, R75 ;  /* 0x000000fffff37224 */ /* 0x000fe200078e004b */
[----:B------:R-:W3:Y:S04]  /*a4610*/  LDL.LU R74, [R1+0xc424] ;  /* 0x00c42400014a7983 */ /* 0x000ee80000300800 */
[----:B------:R-:W3:Y:S04]  /*a4620*/  LDL.LU R75, [R1+0xc420] ;  /* 0x00c42000014b7983 */ /* 0x000ee80000300800 */
[----:B------:R-:W3:Y:S04]  /*a4630*/  LDL.LU R212, [R1+0xe60] ;  /* 0x000e600001d47983 */ /* 0x000ee80000300800 */
[----:B------:R-:W3:Y:S04]  /*a4640*/  LDL.LU R213, [R1+0xe64] ;  /* 0x000e640001d57983 */ /* 0x000ee80000300800 */
[----:B------:R-:W3:Y:S04]  /*a4650*/  LDL.LU R214, [R1+0xe68] ;  /* 0x000e680001d67983 */ /* 0x000ee80000300800 */
[----:B------:R-:W3:Y:S04]  /*a4660*/  LDL.LU R215, [R1+0xe6c] ;  /* 0x000e6c0001d77983 */ /* 0x000ee80000300800 */
[----:B------:R-:W3:Y:S04]  /*a4670*/  LDL.LU R216, [R1+0xe50] ;  /* 0x000e500001d87983 */ /* 0x000ee80000300800 */
[----:B------:R-:W3:Y:S01]  /*a4680*/  LDL.LU R217, [R1+0xe54] ;  /* 0x000e540001d97983 */ /* 0x000ee20000300800 */
[----:B------:R-:W-:-:S03]  /*a4690*/  IMAD.MOV.U32 R222, RZ, RZ, R82 ;  /* 0x000000ffffde7224 */ /* 0x000fc600078e0052 */
[----:B------:R-:W3:Y:S01]  /*a46a0*/  LDL.LU R218, [R1+0xe58] ;  /* 0x000e580001da7983 */ /* 0x000ee20000300800 */
[----:B------:R-:W-:-:S03]  /*a46b0*/  MOV R223, R83 ;  /* 0x0000005300df7202 */ /* 0x000fc60000000f00 */
[----:B------:R-:W3:Y:S01]  /*a46c0*/  LDL.LU R219, [R1+0xe5c] ;  /* 0x000e5c0001db7983 */ /* 0x000ee20000300800 */
[----:B------:R-:W-:Y:S01]  /*a46d0*/  IMAD.MOV.U32 R224, RZ, RZ, R86 ;  /* 0x000000ffffe07224 */ /* 0x000fe200078e0056 */
[----:B------:R-:W-:Y:S01]  /*a46e0*/  MOV R226, R90 ;  /* 0x0000005a00e27202 */ /* 0x000fe20000000f00 */
[----:B------:R-:W-:Y:S02]  /*a46f0*/  IMAD.MOV.U32 R225, RZ, RZ, R87 ;  /* 0x000000ffffe17224 */ /* 0x000fe400078e0057 */
[----:B------:R-:W-:Y:S01]  /*a4700*/  IMAD.MOV.U32 R227, RZ, RZ, R91 ;  /* 0x000000ffffe37224 */ /* 0x000fe200078e005b */
[----:B------:R-:W-:Y:S01]  /*a4710*/  MOV R237, R106 ;  /* 0x0000006a00ed7202 */ /* 0x000fe20000000f00 */
[----:B------:R-:W-:Y:S02]  /*a4720*/  IMAD.MOV.U32 R236, RZ, RZ, R94 ;  /* 0x000000ffffec7224 */ /* 0x000fe400078e005e */
[----:B------:R-:W-:Y:S01]  /*a4730*/  IMAD.MOV.U32 R238, RZ, RZ, R107 ;  /* 0x000000ffffee7224 */ /* 0x000fe200078e006b */
[----:B------:R-:W-:Y:S01]  /*a4740*/  MOV R228, R103 ;  /* 0x0000006700e47202 */ /* 0x000fe20000000f00 */
[----:B------:R-:W-:-:S02]  /*a4750*/  IMAD.MOV.U32 R239, RZ, RZ, R102 ;  /* 0x000000ffffef7224 */ /* 0x000fc400078e0066 */
[----:B------:R-:W-:Y:S01]  /*a4760*/  IMAD.MOV.U32 R229, RZ, RZ, R95 ;  /* 0x000000ffffe57224 */ /* 0x000fe200078e005f */
[----:B------:R-:W-:Y:S01]  /*a4770*/  MOV R231, R99 ;  /* 0x0000006300e77202 */ /* 0x000fe20000000f00 */
[----:B------:R-:W-:Y:S02]  /*a4780*/  IMAD.MOV.U32 R230, RZ, RZ, R98 ;  /* 0x000000ffffe67224 */ /* 0x000fe400078e0062 */
[----:B----4-:R-:W-:Y:S01]  /*a4790*/  IMAD.MOV.U32 R221, RZ, RZ, R79 ;  /* 0x000000ffffdd7224 */ /* 0x010fe200078e004f */
[----:B--2---:R-:W-:Y:S02]  /*a47a0*/  MOV R220, R78 ;  /* 0x0000004e00dc7202 */ /* 0x004fe40000000f00 */
[----:B------:R-:W2:Y:S04]  /*a47b0*/  LDL.LU R78, [R1+0xc41c] ;  /* 0x00c41c00014e7983 */ /* 0x000ea80000300800 */
[----:B------:R-:W2:Y:S04]  /*a47c0*/  LDL.LU R79, [R1+0xc418] ;  /* 0x00c41800014f7983 */ /* 0x000ea80000300800 */
[----:B------:R-:W4:Y:S04]  /*a47d0*/  LDL.LU R82, [R1+0xc414] ;  /* 0x00c4140001527983 */ /* 0x000f280000300800 */
[----:B------:R-:W4:Y:S04]  /*a47e0*/  LDL.LU R83, [R1+0xc410] ;  /* 0x00c4100001537983 */ /* 0x000f280000300800 */
[----:B------:R-:W2:Y:S04]  /*a47f0*/  LDL.LU R86, [R1+0xc40c] ;  /* 0x00c40c0001567983 */ /* 0x000ea80000300800 */
[----:B------:R-:W2:Y:S04]  /*a4800*/  LDL.LU R87, [R1+0xc408] ;  /* 0x00c4080001577983 */ /* 0x000ea80000300800 */
[----:B------:R-:W2:Y:S04]  /*a4810*/  LDL.LU R90, [R1+0xc404] ;  /* 0x00c40400015a7983 */ /* 0x000ea80000300800 */
[----:B------:R-:W2:Y:S04]  /*a4820*/  LDL.LU R91, [R1+0xc400] ;  /* 0x00c40000015b7983 */ /* 0x000ea80000300800 */
[----:B------:R-:W2:Y:S04]  /*a4830*/  LDL.LU R94, [R1+0xc3fc] ;  /* 0x00c3fc00015e7983 */ /* 0x000ea80000300800 */
[----:B------:R-:W2:Y:S04]  /*a4840*/  LDL.LU R106, [R1+0xc3f8] ;  /* 0x00c3f800016a7983 */ /* 0x000ea80000300800 */
[----:B------:R-:W2:Y:S04]  /*a4850*/  LDL.LU R107, [R1+0xc3f4] ;  /* 0x00c3f400016b7983 */ /* 0x000ea80000300800 */
[----:B------:R-:W3:Y:S04]  /*a4860*/  LDL.LU R102, [R1+0xc3f0] ;  /* 0x00c3f00001667983 */ /* 0x000ee80000300800 */
[----:B------:R-:W3:Y:S04]  /*a4870*/  LDL.LU R103, [R1+0xc3ec] ;  /* 0x00c3ec0001677983 */ /* 0x000ee80000300800 */
[----:B------:R-:W3:Y:S04]  /*a4880*/  LDL.LU R95, [R1+0xc3e8] ;  /* 0x00c3e800015f7983 */ /* 0x000ee80000300800 */
[----:B------:R-:W3:Y:S04]  /*a4890*/  LDL.LU R98, [R1+0xc3e4] ;  /* 0x00c3e40001627983 */ /* 0x000ee80000300800 */
[----:B------:R-:W3:Y:S01]  /*a48a0*/  LDL.LU R99, [R1+0xc3e0] ;  /* 0x00c3e00001637983 */ /* 0x000ee20000300800 */
[----:B------:R-:W-:Y:S01]  /*a48b0*/  IMAD.MOV.U32 R45, RZ, RZ, R192 ;  /* 0x000000ffff2d7224 */ /* 0x000fe200078e00c0 */
[----:B------:R-:W-:Y:S01]  /*a48c0*/  MOV R41, R194 ;  /* 0x000000c200297202 */ /* 0x000fe20000000f00 */
[----:B------:R-:W-:-:S02]  /*a48d0*/  IMAD.MOV.U32 R44, RZ, RZ, R193 ;  /* 0x000000ffff2c7224 */ /* 0x000fc400078e00c1 */
[----:B------:R-:W-:Y:S02]  /*a48e0*/  IMAD.MOV.U32 R40, RZ, RZ, R195 ;  /* 0x000000ffff287224 */ /* 0x000fe400078e00c3 */
[----:B--2---:R-:W-:-:S15]  /*a48f0*/  HMMA.1688.F32.TF32 R192, R244, R106, R204 ;  /* 0x0000006af4c0723c */ /* 0x004fde00000810cc */
[----:B------:R-:W-:-:S04]  /*a4900*/  NOP ;  /* 0x0000000000007918 */ /* 0x000fc80000000000 */
[----:B------:R-:W-:Y:S01]  /*a4910*/  IMAD.MOV.U32 R37, RZ, RZ, R192 ;  /* 0x000000ffff257224 */ /* 0x000fe200078e00c0 */
[----:B------:R-:W-:Y:S01]  /*a4920*/  MOV R33, R194 ;  /* 0x000000c200217202 */ /* 0x000fe20000000f00 */
[----:B------:R-:W-:Y:S02]  /*a4930*/  IMAD.MOV.U32 R36, RZ, RZ, R193 ;  /* 0x000000ffff247224 */ /* 0x000fe400078e00c1 */
[----:B------:R-:W-:Y:S02]  /*a4940*/  IMAD.MOV.U32 R32, RZ, RZ, R195 ;  /* 0x000000ffff207224 */ /* 0x000fe400078e00c3 */
[----:B---3--:R-:W-:-:S15]  /*a4950*/  HMMA.1688.F32.TF32 R192, R244, R102, R208 ;  /* 0x00000066f4c0723c */ /* 0x008fde00000810d0 */
[----:B------:R-:W-:-:S04]  /*a4960*/  NOP ;  /* 0x0000000000007918 */ /* 0x000fc80000000000 */
[----:B------:R-:W-:Y:S01]  /*a4970*/  IMAD.MOV.U32 R80, RZ, RZ, R192 ;  /* 0x000000ffff507224 */ /* 0x000fe200078e00c0 */
[----:B------:R-:W-:Y:S01]  /*a4980*/  MOV R81, R193 ;  /* 0x000000c100517202 */ /* 0x000fe20000000f00 */
[----:B------:R-:W-:Y:S02]  /*a4990*/  IMAD.MOV.U32 R89, RZ, RZ, R194 ;  /* 0x000000ffff597224 */ /* 0x000fe400078e00c2 */
[----:B------:R-:W-:Y:S02]  /*a49a0*/  IMAD.MOV.U32 R88, RZ, RZ, R195 ;  /* 0x000000ffff587224 */ /* 0x000fe400078e00c3 */
[----:B------:R-:W-:-:S15]  /*a49b0*/  HMMA.1688.F32.TF32 R192, R244, R98, R212 ;  /* 0x00000062f4c0723c */ /* 0x000fde00000810d4 */
[----:B------:R-:W-:-:S04]  /*a49c0*/  NOP ;  /* 0x0000000000007918 */ /* 0x000fc80000000000 */
[----:B------:R-:W-:Y:S01]  /*a49d0*/  MOV R84, R192 ;  /* 0x000000c000547202 */ /* 0x000fe20000000f00 */
[----:B------:R-:W-:Y:S01]  /*a49e0*/  IMAD.MOV.U32 R85, RZ, RZ, R193 ;  /* 0x000000ffff557224 */ /* 0x000fe200078e00c1 */
[----:B-1----:R-:W-:Y:S01]  /*a49f0*/  MOV R60, R195 ;  /* 0x000000c3003c7202 */ /* 0x002fe20000000f00 */
[----:B------:R-:W-:Y:S02]  /*a4a00*/  IMAD.MOV.U32 R249, RZ, RZ, R194 ;  /* 0x000000fffff97224 */ /* 0x000fe400078e00c2 */
[----:B------:R-:W-:-:S15]  /*a4a10*/  HMMA.1688.F32.TF32 R192, R244, R94, R216 ;  /* 0x0000005ef4c0723c */ /* 0x000fde00000810d8 */
[----:B------:R-:W-:-:S04]  /*a4a20*/  NOP ;  /* 0x0000000000007918 */ /* 0x000fc80000000000 */
[----:B------:R-:W-:Y:S01]  /*a4a30*/  IMAD.MOV.U32 R29, RZ, RZ, R192 ;  /* 0x000000ffff1d7224 */ /* 0x000fe200078e00c0 */
[----:B------:R-:W-:Y:S01]  /*a4a40*/  MOV R25, R194 ;  /* 0x000000c200197202 */ /* 0x000fe20000000f00 */
[----:B------:R-:W-:Y:S02]  /*a4a50*/  IMAD.MOV.U32 R28, RZ, RZ, R193 ;  /* 0x000000ffff1c7224 */ /* 0x000fe400078e00c1 */
[----:B------:R-:W-:Y:S02]  /*a4a60*/  IMAD.MOV.U32 R24, RZ, RZ, R195 ;  /* 0x000000ffff187224 */ /* 0x000fe400078e00c3 */
[----:B------:R-:W-:-:S15]  /*a4a70*/  HMMA.1688.F32.TF32 R192, R244, R90, R220 ;  /* 0x0000005af4c0723c */ /* 0x000fde00000810dc */
[----:B------:R-:W-:-:S04]  /*a4a80*/  NOP ;  /* 0x0000000000007918 */ /* 0x000fc80000000000 */
[----:B------:R-:W-:Y:S01]  /*a4a90*/  IMAD.MOV.U32 R13, RZ, RZ, R192 ;  /* 0x000000ffff0d7224 */ /* 0x000fe200078e00c0 */
[----:B------:R-:W-:Y:S01]  /*a4aa0*/  MOV R12, R193 ;  /* 0x000000c1000c7202 */ /* 0x000fe20000000f00 */
[----:B------:R-:W-:Y:S02]  /*a4ab0*/  IMAD.MOV.U32 R9, RZ, RZ, R194 ;  /* 0x000000ffff097224 */ /* 0x000fe400078e00c2 */
[----:B------:R-:W-:Y:S02]  /*a4ac0*/  IMAD.MOV.U32 R8, RZ, RZ, R195 ;  /* 0x000000ffff087224 */ /* 0x000fe400078e00c3 */
[C---:B------:R-:W-:Y:S08]  /*a4ad0*/  HMMA.1688.F32.TF32 R192, R244.reuse, R86, R224 ;  /* 0x00000056f4c0723c */ /* 0x040ff000000810e0 */
[C---:B----4-:R-:W-:Y:S08]  /*a4ae0*/  HMMA.1688.F32.TF32 R200, R244.reuse, R82, R228 ;  /* 0x00000052f4c8723c */ /* 0x050ff000000810e4 */
[----:B------:R-:W-:Y:S03]  /*a4af0*/  HMMA.1688.F32.TF32 R196, R244, R78, R236 ;  /* 0x0000004ef4c4723c */ /* 0x000fe600000810ec */
[----:B------:R-:W-:Y:S01]  /*a4b00*/  MOV R21, R192 ;  /* 0x000000c000157202 */ /* 0x000fe20000000f00 */
[----:B------:R-:W-:Y:S01]  /*a4b10*/  IMAD.MOV.U32 R20, RZ, RZ, R193 ;  /* 0x000000ffff147224 */ /* 0x000fe200078e00c1 */
[----:B------:R-:W-:Y:S01]  /*a4b20*/  MOV R16, R195 ;  /* 0x000000c300107202 */ /* 0x000fe20000000f00 */
[----:B------:R-:W-:-:S02]  /*a4b30*/  IMAD.MOV.U32 R17, RZ, RZ, R194 ;  /* 0x000000ffff117224 */ /* 0x000fc400078e00c2 */
[----:B------:R-:W-:Y:S03]  /*a4b40*/  HMMA.1688.F32.TF32 R192, R244, R74, R240 ;  /* 0x0000004af4c0723c */ /* 0x000fe600000810f0 */
[----:B------:R-:W-:Y:S01]  /*a4b50*/  STL.64 [R1+0x1aa0], R200 ;  /* 0x001aa0c801007387 */ /* 0x000fe20000100a00 */
[----:B------:R-:W-:-:S03]  /*a4b60*/  IMAD.MOV.U32 R216, RZ, RZ, R47 ;  /* 0x000000ffffd87224 */ /* 0x000fc600078e002f */
[----:B------:R-:W-:Y:S04]  /*a4b70*/  STL.64 [R1+0x1aa8], R202 ;  /* 0x001aa8ca01007387 */ /* 0x000fe80000100a00 */
[----:B------:R1:W-:Y:S01]  /*a4b80*/  STL.64 [R1+0x1a90], R196 ;  /* 0x001a90c401007387 */ /* 0x0003e20000100a00 */
[----:B------:R-:W-:-:S03]  /*a4b90*/  IMAD.MOV.U32 R217, RZ, RZ, R46 ;  /* 0x000000ffffd97224 */ /* 0x000fc600078e002e */
[----:B------:R2:W-:Y:S01]  /*a4ba0*/  STL.64 [R1+0x1a98], R198 ;  /* 0x001a98c601007387 */ /* 0x0005e20000100a00 */
[----:B------:R-:W-:-:S03]  /*a4bb0*/  MOV R218, R51 ;  /* 0x0000003300da7202 */ /* 0x000fc60000000f00 */
[----:B------:R-:W3:Y:S01]  /*a4bc0*/  LDL.LU R47, [R1+0xc3dc] ;  /* 0x00c3dc00012f7983 */ /* 0x000ee20000300800 */
[----:B------:R-:W-:-:S03]  /*a4bd0*/  IMAD.MOV.U32 R219, RZ, RZ, R50 ;  /* 0x000000ffffdb7224 */ /* 0x000fc600078e0032 */
[----:B------:R4:W-:Y:S04]  /*a4be0*/  STL.64 [R1+0x1a80], R192 ;  /* 0x001a80c001007387 */ /* 0x0009e80000100a00 */
[----:B------:R1:W-:Y:S04]  /*a4bf0*/  STL.64 [R1+0x1a88], R194 ;  /* 0x001a88c201007387 */ /* 0x0003e80000100a00 */
[----:B------:R-:W3:Y:S04]  /*a4c00*/  LDL.LU R46, [R1+0xc3d8] ;  /* 0x00c3d800012e7983 */ /* 0x000ee80000300800 */
[----:B------:R-:W3:Y:S04]  /*a4c10*/  LDL.LU R51, [R1+0xc3d4] ;  /* 0x00c3d40001337983 */ /* 0x000ee80000300800 */
[----:B------:R-:W3:Y:S04]  /*a4c20*/  LDL.LU R50, [R1+0xc3d0] ;  /* 0x00c3d00001327983 */ /* 0x000ee80000300800 */
[----:B------:R-:W3:Y:S04]  /*a4c30*/  LDL.LU R220, [R1+0xdc0] ;  /* 0x000dc00001dc7983 */ /* 0x000ee80000300800 */
[----:B------:R-:W3:Y:S04]  /*a4c40*/  LDL.LU R221, [R1+0xdc4] ;  /* 0x000dc40001dd7983 */ /* 0x000ee80000300800 */
[----:B------:R-:W3:Y:S04]  /*a4c50*/  LDL.LU R222, [R1+0xdc8] ;  /* 0x000dc80001de7983 */ /* 0x000ee80000300800 */
[----:B------:R-:W3:Y:S04]  /*a4c60*/  LDL.LU R223, [R1+0xdcc] ;  /* 0x000dcc0001df7983 */ /* 0x000ee80000300800 */
[----:B-1----:R-:W3:Y:S04]  /*a4c70*/  LDL.LU R196, [R1+0xde0] ;  /* 0x000de00001c47983 */ /* 0x002ee80000300800 */
[----:B------:R-:W3:Y:S04]  /*a4c80*/  LDL.LU R197, [R1+0xde4] ;  /* 0x000de40001c57983 */ /* 0x000ee80000300800 */
[----:B--2---:R-:W3:Y:S04]  /*a4c90*/  LDL.LU R198, [R1+0xde8] ;  /* 0x000de80001c67983 */ /* 0x004ee80000300800 */
[----:B------:R-:W3:Y:S04]  /*a4ca0*/  LDL.LU R199, [R1+0xdec] ;  /* 0x000dec0001c77983 */ /* 0x000ee80000300800 */
[----:B----4-:R-:W2:Y:S04]  /*a4cb0*/  LDL.LU R192, [R1+0xdf0] ;  /* 0x000df00001c07983 */ /* 0x010ea80000300800 */
[----:B------:R-:W2:Y:S04]  /*a4cc0*/  LDL.LU R193, [R1+0xdf4] ;  /* 0x000df40001c17983 */ /* 0x000ea80000300800 */
[----:B------:R-:W2:Y:S04]  /*a4cd0*/  LDL.LU R194, [R1+0xdf8] ;  /* 0x000df80001c27983 */ /* 0x000ea80000300800 */
[----:B------:R-:W2:Y:S01]  /*a4ce0*/  LDL.LU R195, [R1+0xdfc] ;  /* 0x000dfc0001c37983 */ /* 0x000ea20000300800 */
[----:B------:R-:W-:-:S03]  /*a4cf0*/  IMAD.MOV.U32 R204, RZ, RZ, R22 ;  /* 0x000000ffffcc7224 */ /* 0x000fc600078e0016 */
[----:B------:R-:W4:Y:S01]  /*a4d00*/  LDL.LU R200, [R1+0xdd0] ;  /* 0x000dd00001c87983 */ /* 0x000f220000300800 */
[----:B------:R-:W-:-:S03]  /*a4d10*/  MOV R205, R23 ;  /* 0x0000001700cd7202 */ /* 0x000fc60000000f00 */
[----:B------:R-:W4:Y:S04]  /*a4d20*/  LDL.LU R201, [R1+0xdd4] ;  /* 0x000dd40001c97983 */ /* 0x000f280000300800 */
[----:B------:R-:W4:Y:S04]  /*a4d30*/  LDL.LU R202, [R1+0xdd8] ;  /* 0x000dd80001ca7983 */ /* 0x000f280000300800 */
[----:B------:R-:W4:Y:S04]  /*a4d40*/  LDL.LU R203, [R1+0xddc] ;  /* 0x000ddc0001cb7983 */ /* 0x000f280000300800 */
[----:B------:R-:W2:Y:S04]  /*a4d50*/  LDL.LU R22, [R1+0xc3cc] ;  /* 0x00c3cc0001167983 */ /* 0x000ea80000300800 */
[----:B------:R-:W3:Y:S04]  /*a4d60*/  LDL.LU R23, [R1+0xc3c8] ;  /* 0x00c3c80001177983 */ /* 0x000ee80000300800 */
[----:B------:R-:W4:Y:S04]  /*a4d70*/  LDL.LU R206, [R1+0xd98] ;  /* 0x000d980001ce7983 */ /* 0x000f280000300800 */
[----:B------:R-:W4:Y:S01]  /*a4d80*/  LDL.LU R207, [R1+0xd9c] ;  /* 0x000d9c0001cf7983 */ /* 0x000f220000300800 */
[----:B------:R-:W-:-:S03]  /*a4d90*/  MOV R208, R26 ;  /* 0x0000001a00d07202 */ /* 0x000fc60000000f00 */
[----:B------:R-:W4:Y:S01]  /*a4da0*/  LDL.LU R224, [R1+0xdb0] ;  /* 0x000db00001e07983 */ /* 0x000f220000300800 */
[----:B------:R-:W-:-:S03]  /*a4db0*/  IMAD.MOV.U32 R209, RZ, RZ, R27 ;  /* 0x000000ffffd17224 */ /* 0x000fc600078e001b */
[----:B------:R-:W4:Y:S01]  /*a4dc0*/  LDL.LU R225, [R1+0xdb4] ;  /* 0x000db40001e17983 */ /* 0x000f220000300800 */
        /* <DEDUP_REMOVED lines=11> */
[----:B------:R-:W-:Y:S02]  /*a4e80*/  IMAD.MOV.U32 R237, RZ, RZ, R70 ;  /* 0x000000ffffed7224 */ /* 0x000fe400078e0046 */
[----:B------:R-:W-:Y:S01]  /*a4e90*/  IMAD.MOV.U32 R238, RZ, RZ, R71 ;  /* 0x000000ffffee7224 */ /* 0x000fe200078e0047 */
[----:B------:R-:W-:Y:S01]  /*a4ea0*/  MOV R239, R66 ;  /* 0x0000004200ef7202 */ /* 0x000fe20000000f00 */
[----:B------:R-:W-:Y:S01]  /*a4eb0*/  IMAD.MOV.U32 R240, RZ, RZ, R67 ;  /* 0x000000fffff07224 */ /* 0x000fe200078e0043 */
[----:B------:R-:W-:Y:S01]  /*a4ec0*/  MOV R242, R62 ;  /* 0x0000003e00f27202 */ /* 0x000fe20000000f00 */
[----:B------:R-:W-:Y:S02]  /*a4ed0*/  IMAD.MOV.U32 R241, RZ, RZ, R59 ;  /* 0x000000fffff17224 */ /* 0x000fe400078e003b */
[----:B------:R-:W-:Y:S02]  /*a4ee0*/  IMAD.MOV.U32 R243, RZ, RZ, R63 ;  /* 0x000000fffff37224 */ /* 0x000fe400078e003f */
[----:B--2---:R-:W-:-:S02]  /*a4ef0*/  IMAD.MOV.U32 R226, RZ, RZ, R22 ;  /* 0x000000ffffe27224 */ /* 0x004fc400078e0016 */
[----:B------:R-:W2:Y:S01]  /*a4f00*/  LDL.LU R22, [R1+0xc3c4] ;  /* 0x00c3c40001167983 */ /* 0x000ea20000300800 */
[----:B---3--:R-:W-:-:S03]  /*a4f10*/  IMAD.MOV.U32 R227, RZ, RZ, R23 ;  /* 0x000000ffffe37224 */ /* 0x008fc600078e0017 */
[----:B------:R-:W2:Y:S04]  /*a4f20*/  LDL.LU R23, [R1+0xc3c0] ;  /* 0x00c3c00001177983 */ /* 0x000ea80000300800 */
[----:B------:R-:W3:Y:S04]  /*a4f30*/  LDL.LU R26, [R1+0xc3bc] ;  /* 0x00c3bc00011a7983 */ /* 0x000ee80000300800 */
[----:B------:R-:W3:Y:S04]  /*a4f40*/  LDL.LU R27, [R1+0xc3b8] ;  /* 0x00c3b800011b7983 */ /* 0x000ee80000300800 */
        /* <DEDUP_REMOVED lines=15> */
[----:B------:R-:W4:Y:S04]  /*a5040*/  LDL.LU R59, [R1+0xc378] ;  /* 0x00c37800013b7983 */ /* 0x000f280000300800 */
[----:B------:R-:W4:Y:S04]  /*a5050*/  LDL.LU R62, [R1+0xc374] ;  /* 0x00c37400013e7983 */ /* 0x000f280000300800 */
[----:B------:R-:W4:Y:S01]  /*a5060*/  LDL.LU R63, [R1+0xc370] ;  /* 0x00c37000013f7983 */ /* 0x000f220000300800 */
[C---:B--2---:R-:W-:Y:S08]  /*a5070*/  HMMA.1688.F32.TF32 R192, R244.reuse, R70, R192 ;  /* 0x00000046f4c0723c */ /* 0x044ff000000810c0 */
[C---:B---3--:R-:W-:Y:S08]  /*a5080*/  HMMA.1688.F32.TF32 R196, R244.reuse, R66, R196 ;  /* 0x00000042f4c4723c */ /* 0x048ff000000810c4 */
[C---:B----4-:R-:W-:Y:S08]  /*a5090*/  HMMA.1688.F32.TF32 R220, R244.reuse, R58, R220 ;  /* 0x0000003af4dc723c */ /* 0x050ff000000810dc */
[----:B------:R-:W-:Y:S01]  /*a50a0*/  HMMA.1688.F32.TF32 R200, R244, R62, R200 ;  /* 0x0000003ef4c8723c */ /* 0x000fe200000810c8 */
[----:B------:R-:W-:Y:S04]  /*a50b0*/  STL.64 [R1+0x1a70], R192 ;  /* 0x001a70c001007387 */ /* 0x000fe80000100a00 */
[----:B------:R1:W-:Y:S04]  /*a50c0*/  STL.64 [R1+0x1a78], R194 ;  /* 0x001a78c201007387 */ /* 0x0003e80000100a00 */
[----:B-1----:R-:W2:Y:S04]  /*a50d0*/  LDL.LU.64 R194, [R1+0xc368] ;  /* 0x00c3680001c27983 */ /* 0x002ea80000300a00 */
[----:B------:R-:W3:Y:S04]  /*a50e0*/  LDL.LU.64 R192, [R1+0xc360] ;  /* 0x00c3600001c07983 */ /* 0x000ee80000300a00 */
[----:B------:R-:W-:Y:S04]  /*a50f0*/  STL.64 [R1+0x1a60], R196 ;  /* 0x001a60c401007387 */ /* 0x000fe80000100a00 */
[----:B------:R1:W-:Y:S04]  /*a5100*/  STL.64 [R1+0x1a68], R198 ;  /* 0x001a68c601007387 */ /* 0x0003e80000100a00 */
[----:B-1----:R-:W4:Y:S04]  /*a5110*/  LDL.LU.64 R198, [R1+0xc358] ;  /* 0x00c3580001c67983 */ /* 0x002f280000300a00 */
[----:B------:R-:W2:Y:S04]  /*a5120*/  LDL.LU.64 R196, [R1+0xc350] ;  /* 0x00c3500001c47983 */ /* 0x000ea80000300a00 */
[----:B------:R-:W-:Y:S04]  /*a5130*/  STL.64 [R1+0x1a50], R200 ;  /* 0x001a50c801007387 */ /* 0x000fe80000100a00 */
[----:B------:R1:W-:Y:S04]  /*a5140*/  STL.64 [R1+0x1a58], R202 ;  /* 0x001a58ca01007387 */ /* 0x0003e80000100a00 */
[----:B-1----:R-:W2:Y:S04]  /*a5150*/  LDL.LU.64 R202, [R1+0xc348] ;  /* 0x00c3480001ca7983 */ /* 0x002ea80000300a00 */
[----:B------:R-:W-:Y:S04]  /*a5160*/  STL.64 [R1+0x1a40], R220 ;  /* 0x001a40dc01007387 */ /* 0x000fe80000100a00 */
[----:B------:R1:W-:Y:S04]  /*a5170*/  STL.64 [R1+0x1a48], R222 ;  /* 0x001a48de01007387 */ /* 0x0003e80000100a00 */
[----:B-1----:R-:W2:Y:S04]  /*a5180*/  LDL.LU.64 R222, [R1+0xc340] ;  /* 0x00c3400001de7983 */ /* 0x002ea80000300a00 */
[----:B------:R1:W-:Y:S04]  /*a5190*/  STL.64 [R1+0xc260], R58 ;  /* 0x00c2603a01007387 */ /* 0x0003e80000100a00 */
[----:B------:R1:W-:Y:S02]  /*a51a0*/  STL.64 [R1+0xc258], R56 ;  /* 0x00c2583801007387 */ /* 0x0003e40000100a00 */
[----:B-1----:R-:W-:-:S02]  /*a51b0*/  IMAD.MOV.U32 R58, RZ, RZ, R46 ;  /* 0x000000ffff3a7224 */ /* 0x002fc400078e002e */
[----:B------:R-:W-:Y:S01]  /*a51c0*/  IMAD.MOV.U32 R56, RZ, RZ, R50 ;  /* 0x000000ffff387224 */ /* 0x000fe200078e0032 */
[----:B------:R-:W-:Y:S01]  /*a51d0*/  MOV R57, R51 ;  /* 0x0000003300397202 */ /* 0x000fe20000000f00 */
[----:B------:R-:W2:Y:S01]  /*a51e0*/  LDL.LU R50, [R1+0xc33c] ;  /* 0x00c33c0001327983 */ /* 0x000ea20000300800 */
[----:B------:R-:W-:-:S03]  /*a51f0*/  IMAD.MOV.U32 R59, RZ, RZ, R47 ;  /* 0x000000ffff3b7224 */ /* 0x000fc600078e002f */
[----:B------:R-:W2:Y:S04]  /*a5200*/  LDL.LU R51, [R1+0xc338] ;  /* 0x00c3380001337983 */ /* 0x000ea80000300800 */
[----:B------:R-:W3:Y:S04]  /*a5210*/  LDL.LU R46, [R1+0xc334] ;  /* 0x00c33400012e7983 */ /* 0x000ee80000300800 */
[----:B------:R-:W3:Y:S01]  /*a5220*/  LDL.LU R47, [R1+0xc330] ;  /* 0x00c33000012f7983 */ /* 0x000ee20000300800 */
[C---:B------:R-:W-:Y:S08]  /*a5230*/  HMMA.1688.F32.TF32 R224, R244.reuse, R54, R224 ;  /* 0x00000036f4e0723c */ /* 0x040ff000000810e0 */
[----:B------:R-:W-:Y:S11]  /*a5240*/  HMMA.1688.F32.TF32 R4, R244, R114, R4 ;  /* 0x00000072f404723c */ /* 0x000ff60000081004 */
[----:B------:R-:W-:Y:S04]  /*a5250*/  STL.64 [R1+0x1a30], R224 ;  /* 0x001a30e001007387 */ /* 0x000fe80000100a00 */
[----:B------:R1:W-:Y:S04]  /*a5260*/  STL.64 [R1+0x1a38], R226 ;  /* 0x001a38e201007387 */ /* 0x0003e80000100a00 */
[----:B------:R-:W-:Y:S01]  /*a5270*/  IMAD.MOV.U32 R49, RZ, RZ, R6 ;  /* 0x000000ffff317224 */ /* 0x000fe200078e0006 */
[----:B------:R-:W-:-:S02]  /*a5280*/  MOV R48, R7 ;  /* 0x0000000700307202 */ /* 0x000fc40000000f00 */
[----:B------:R-:W-:Y:S01]  /*a5290*/  LOP3.LUT R233, R252, 0x60, RZ, 0x3c, !PT ;  /* 0x00000060fce97812 */ /* 0x000fe200078e3cff */
[----:B------:R-:W-:Y:S01]  /*a52a0*/  IMAD.MOV.U32 R69, RZ, RZ, R5 ;  /* 0x000000ffff457224 */ /* 0x000fe200078e0005 */
[----:B------:R-:W-:Y:S01]  /*a52b0*/  MOV R68, R4 ;  /* 0x0000000400447202 */ /* 0x000fe20000000f00 */
[----:B------:R-:W-:Y:S04]  /*a52c0*/  LDS R6, [R3+UR12+0x80c00] ;  /* 0x080c000c03067984 */ /* 0x000fe80008000800 */
[----:B-1----:R-:W4:Y:S04]  /*a52d0*/  LDL.LU.64 R226, [R1+0xc328] ;  /* 0x00c3280001e27983 */ /* 0x002f280000300a00 */
[----:B------:R-:W4:Y:S04]  /*a52e0*/  LDL.LU.64 R224, [R1+0xc320] ;  /* 0x00c3200001e07983 */ /* 0x000f280000300a00 */
[----:B------:R-:W-:Y:S04]  /*a52f0*/  STL.64 [R1+0xc250], R54 ;  /* 0x00c2503601007387 */ /* 0x000fe80000100a00 */
[----:B------:R2:W-:Y:S04]  /*a5300*/  STL.64 [R1+0xc248], R52 ;  /* 0x00c2483401007387 */ /* 0x0005e80000100a00 */
[----:B------:R-:W-:Y:S04]  /*a5310*/  LDS R4, [R3+UR12+0x80800] ;  /* 0x0808000c03047984 */ /* 0x000fe80008000800 */
[----:B------:R-:W-:Y:S04]  /*a5320*/  LDS R5, [R233+UR12+0x80800] ;  /* 0x0808000ce9057984 */ /* 0x000fe80008000800 */
[----:B------:R-:W1:Y:S01]  /*a5330*/  LDS R7, [R233+UR12+0x80c00] ;  /* 0x080c000ce9077984 */ /* 0x000e620008000800 */
[C---:B--2---:R-:W-:Y:S03]  /*a5340*/  HMMA.1688.F32.TF32 R52, R244.reuse, R50, R56 ;  /* 0x00000032f434723c */ /* 0x044fe60000081038 */
[----:B------:R-:W-:Y:S04]  /*a5350*/  STL.64 [R1+0xc240], R50 ;  /* 0x00c2403201007387 */ /* 0x000fe80000100a00 */
[----:B------:R3:W-:Y:S02]  /*a5360*/  STL.64 [R1+0xc238], R48 ;  /* 0x00c2383001007387 */ /* 0x0007e40000100a00 */
[C---:B---3--:R-:W-:Y:S10]  /*a5370*/  HMMA.1688.F32.TF32 R48, R244.reuse, R46, R204 ;  /* 0x0000002ef430723c */ /* 0x048ff400000810cc */
[----:B------:R-:W-:Y:S04]  /*a5380*/  STL.64 [R1+0x1a20], R52 ;  /* 0x001a203401007387 */ /* 0x000fe80000100a00 */
[----:B------:R-:W-:Y:S04]  /*a5390*/  STL.64 [R1+0x1a28], R54 ;  /* 0x001a283601007387 */ /* 0x000fe80000100a00 */
[----:B------:R-:W-:Y:S04]  /*a53a0*/  STL.64 [R1+0xc230], R46 ;  /* 0x00c2302e01007387 */ /* 0x000fe80000100a00 */
[----:B------:R2:W-:Y:S04]  /*a53b0*/  STL.64 [R1+0xc228], R44 ;  /* 0x00c2282c01007387 */ /* 0x0005e80000100a00 */
[----:B------:R-:W-:Y:S04]  /*a53c0*/  STL.64 [R1+0x1a10], R48 ;  /* 0x001a103001007387 */ /* 0x000fe80000100a00 */
[----:B------:R-:W-:Y:S01]  /*a53d0*/  STL.64 [R1+0x1a18], R50 ;  /* 0x001a183201007387 */ /* 0x000fe20000100a00 */
[C---:B--2---:R-:W-:Y:S03]  /*a53e0*/  HMMA.1688.F32.TF32 R44, R244.reuse, R42, R208 ;  /* 0x0000002af42c723c */ /* 0x044fe600000810d0 */
[----:B------:R-:W-:Y:S04]  /*a53f0*/  STL.64 [R1+0xc220], R42 ;  /* 0x00c2202a01007387 */ /* 0x000fe80000100a00 */
[----:B------:R2:W-:Y:S02]  /*a5400*/  STL.64 [R1+0xc218], R40 ;  /* 0x00c2182801007387 */ /* 0x0005e40000100a00 */
[C---:B--2---:R-:W-:Y:S10]  /*a5410*/  HMMA.1688.F32.TF32 R40, R244.reuse, R38, R212 ;  /* 0x00000026f428723c */ /* 0x044ff400000810d4 */
        /* <DEDUP_REMOVED lines=19> */
[----:B--2---:R-:W-:Y:S01]  /*a5550*/  HMMA.1688.F32.TF32 R24, R244, R22, R240 ;  /* 0x00000016f418723c */ /* 0x004fe200000810f0 */
[----:B------:R-:W-:-:S09]  /*a5560*/  MOV R216, R15 ;  /* 0x0000000f00d87202 */ /* 0x000fd20000000f00 */
[----:B------:R-:W-:Y:S01]  /*a5570*/  STL.64 [R1+0x19c0], R28 ;  /* 0x0019c01c01007387 */ /* 0x000fe20000100a00 */
[----:B------:R-:W-:-:S03]  /*a5580*/  IMAD.MOV.U32 R217, RZ, RZ, R14 ;  /* 0x000000ffffd97224 */ /* 0x000fc600078e000e */
[----:B------:R-:W-:Y:S01]  /*a5590*/  STL.64 [R1+0x19c8], R30 ;  /* 0x0019c81e01007387 */ /* 0x000fe20000100a00 */
[----:B------:R-:W-:-:S03]  /*a55a0*/  IMAD.MOV.U32 R218, RZ, RZ, R19 ;  /* 0x000000ffffda7224 */ /* 0x000fc600078e0013 */
[----:B------:R-:W2:Y:S01]  /*a55b0*/  LDL.LU R15, [R1+0xc31c] ;  /* 0x00c31c00010f7983 */ /* 0x000ea20000300800 */
[----:B------:R-:W-:Y:S01]  /*a55c0*/  MOV R219, R18 ;  /* 0x0000001200db7202 */ /* 0x000fe20000000f00 */
[----:B------:R-:W-:Y:S01]  /*a55d0*/  IMAD.MOV.U32 R212, RZ, RZ, R10 ;  /* 0x000000ffffd47224 */ /* 0x000fe200078e000a */
[----:B------:R-:W-:Y:S01]  /*a55e0*/  MOV R214, R250 ;  /* 0x000000fa00d67202 */ /* 0x000fe20000000f00 */
[----:B------:R-:W-:Y:S01]  /*a55f0*/  IMAD.MOV.U32 R213, RZ, RZ, R11 ;  /* 0x000000ffffd57224 */ /* 0x000fe200078e000b */
[----:B------:R3:W-:Y:S04]  /*a5600*/  STL.64 [R1+0x19b0], R24 ;  /* 0x0019b01801007387 */ /* 0x0007e80000100a00 */
[----:B------:R1:W-:Y:S04]  /*a5610*/  STL.64 [R1+0x19b8], R26 ;  /* 0x0019b81a01007387 */ /* 0x0003e80000100a00 */
[----:B------:R-:W2:Y:S04]  /*a5620*/  LDL.LU R14, [R1+0xc318] ;  /* 0x00c31800010e7983 */ /* 0x000ea80000300800 */
[----:B------:R-:W2:Y:S01]  /*a5630*/  LDL.LU R19, [R1+0xc314] ;  /* 0x00c3140001137983 */ /* 0x000ea20000300800 */
[----:B------:R-:W-:-:S03]  /*a5640*/  IMAD.MOV.U32 R215, RZ, RZ, R251 ;  /* 0x000000ffffd77224 */ /* 0x000fc600078e00fb */
[----:B------:R-:W2:Y:S04]  /*a5650*/  LDL.LU R18, [R1+0xc310] ;  /* 0x00c3100001127983 */ /* 0x000ea80000300800 */
[----:B------:R-:W2:Y:S04]  /*a5660*/  LDL.LU R10, [R1+0xc30c] ;  /* 0x00c30c00010a7983 */ /* 0x000ea80000300800 */
[----:B------:R-:W4:Y:S04]  /*a5670*/  LDL.LU R11, [R1+0xc308] ;  /* 0x00c30800010b7983 */ /* 0x000f280000300800 */
        /* <DEDUP_REMOVED lines=10> */
[----:B---3--:R-:W3:Y:S04]  /*a5720*/  LDL.LU R24, [R1+0xd00] ;  /* 0x000d000001187983 */ /* 0x008ee80000300800 */
[----:B------:R-:W3:Y:S04]  /*a5730*/  LDL.LU R25, [R1+0xd04] ;  /* 0x000d040001197983 */ /* 0x000ee80000300800 */
[----:B-1----:R-:W3:Y:S04]  /*a5740*/  LDL.LU R26, [R1+0xd08] ;  /* 0x000d0800011a7983 */ /* 0x002ee80000300800 */
[----:B------:R-:W3:Y:S04]  /*a5750*/  LDL.LU R27, [R1+0xd0c] ;  /* 0x000d0c00011b7983 */ /* 0x000ee80000300800 */
[----:B------:R-:W3:Y:S04]  /*a5760*/  LDL.64 R230, [R1+0x38] ;  /* 0x0000380001e67983 */ /* 0x000ee80000100a00 */
[----:B------:R-:W3:Y:S04]  /*a5770*/  LDL.LU R236, [R1+0xd10] ;  /* 0x000d100001ec7983 */ /* 0x000ee80000300800 */
[----:B------:R-:W3:Y:S04]  /*a5780*/  LDL.LU R237, [R1+0xd14] ;  /* 0x000d140001ed7983 */ /* 0x000ee80000300800 */
[----:B------:R-:W3:Y:S04]  /*a5790*/  LDL.LU R238, [R1+0xd18] ;  /* 0x000d180001ee7983 */ /* 0x000ee80000300800 */
[----:B------:R-:W3:Y:S04]  /*a57a0*/  LDL.LU R239, [R1+0xd1c] ;  /* 0x000d1c0001ef7983 */ /* 0x000ee80000300800 */
[----:B------:R-:W3:Y:S04]  /*a57b0*/  LDL.64 R242, [R1+0x28] ;  /* 0x0000280001f27983 */ /* 0x000ee80000100a00 */
[----:B------:R-:W3:Y:S04]  /*a57c0*/  LDL.64 R30, [R1+0x18] ;  /* 0x00001800011e7983 */ /* 0x000ee80000100a00 */
[----:B------:R-:W3:Y:S04]  /*a57d0*/  LDL.LU R32, [R1+0xcf0] ;  /* 0x000cf00001207983 */ /* 0x000ee80000300800 */
[----:B------:R-:W3:Y:S04]  /*a57e0*/  LDL.LU R33, [R1+0xcf4] ;  /* 0x000cf40001217983 */ /* 0x000ee80000300800 */
[----:B------:R-:W3:Y:S04]  /*a57f0*/  LDL.LU R34, [R1+0xcf8] ;  /* 0x000cf80001227983 */ /* 0x000ee80000300800 */
[----:B------:R-:W3:Y:S04]  /*a5800*/  LDL.LU R35, [R1+0xcfc] ;  /* 0x000cfc0001237983 */ /* 0x000ee80000300800 */
[----:B------:R-:W3:Y:S04]  /*a5810*/  LDL.64 R38, [R1+0x8] ;  /* 0x0000080001267983 */ /* 0x000ee80000100a00 */
[----:B------:R-:W3:Y:S04]  /*a5820*/  LDL.LU R40, [R1+0xce0] ;  /* 0x000ce00001287983 */ /* 0x000ee80000300800 */
        /* <DEDUP_REMOVED lines=11> */
[----:B--2---:R-:W-:-:S02]  /*a58e0*/  IMAD.MOV.U32 R59, RZ, RZ, R10 ;  /* 0x000000ffff3b7224 */ /* 0x004fc400078e000a */
[----:B----4-:R-:W-:Y:S01]  /*a58f0*/  IMAD.MOV.U32 R58, RZ, RZ, R11 ;  /* 0x000000ffff3a7224 */ /* 0x010fe200078e000b */
[----:B------:R-:W-:Y:S01]  /*a5900*/  MOV R57, R250 ;  /* 0x000000fa00397202 */ /* 0x000fe20000000f00 */
[----:B------:R-:W-:Y:S02]  /*a5910*/  IMAD.MOV.U32 R56, RZ, RZ, R251 ;  /* 0x000000ffff387224 */ /* 0x000fe400078e00fb */
[----:B------:R-:W2:Y:S04]  /*a5920*/  LDL.LU R251, [R1+0xc2fc] ;  /* 0x00c2fc0001fb7983 */ /* 0x000ea80000300800 */
[----:B------:R-:W4:Y:S04]  /*a5930*/  LDL.LU R250, [R1+0xc2f8] ;  /* 0x00c2f80001fa7983 */ /* 0x000f280000300800 */
[----:B------:R-:W4:Y:S04]  /*a5940*/  LDL.LU R11, [R1+0xc2f4] ;  /* 0x00c2f400010b7983 */ /* 0x000f280000300800 */
[----:B------:R-:W4:Y:S01]  /*a5950*/  LDL.LU R10, [R1+0xc2f0] ;  /* 0x00c2f000010a7983 */ /* 0x000f220000300800 */
[----:B------:R-:W-:Y:S01]  /*a5960*/  MOV R208, R18 ;  /* 0x0000001200d07202 */ /* 0x000fe20000000f00 */
[----:B------:R-:W-:-:S02]  /*a5970*/  IMAD.MOV.U32 R209, RZ, RZ, R19 ;  /* 0x000000ffffd17224 */ /* 0x000fc400078e0013 */
[----:B------:R-:W4:Y:S01]  /*a5980*/  LDL.LU R18, [R1+0xc2ec] ;  /* 0x00c2ec0001127983 */ /* 0x000f220000300800 */
[----:B------:R-:W-:Y:S01]  /*a5990*/  IMAD.MOV.U32 R210, RZ, RZ, R14 ;  /* 0x000000ffffd27224 */ /* 0x000fe200078e000e */
[----:B------:R-:W-:Y:S02]  /*a59a0*/  MOV R211, R15 ;  /* 0x0000000f00d37202 */ /* 0x000fe40000000f00 */
[----:B------:R-:W4:Y:S04]  /*a59b0*/  LDL.LU R19, [R1+0xc2e8] ;  /* 0x00c2e80001137983 */ /* 0x000f280000300800 */
[----:B------:R-:W4:Y:S04]  /*a59c0*/  LDL.LU R14, [R1+0xc2e4] ;  /* 0x00c2e400010e7983 */ /* 0x000f280000300800 */
[----:B------:R-:W4:Y:S04]  /*a59d0*/  LDL.LU R15, [R1+0xc2e0] ;  /* 0x00c2e000010f7983 */ /* 0x000f280000300800 */
[----:B------:R2:W-:Y:S04]  /*a59e0*/  STL.64 [R1+0xc1d0], R22 ;  /* 0x00c1d01601007387 */ /* 0x0005e80000100a00 */
[----:B------:R1:W-:Y:S01]  /*a59f0*/  STL.64 [R1+0xc1c8], R20 ;  /* 0x00c1c81401007387 */ /* 0x0003e20000100a00 */
[----:B---3--:R-:W-:Y:S01]  /*a5a00*/  HMMA.1688.F32.TF32 R236, R244, R242, R236 ;  /* 0x000000f2f4ec723c */ /* 0x008fe200000810ec */
[----:B--2---:R-:W-:Y:S01]  /*a5a10*/  IMAD.MOV.U32 R23, RZ, RZ, R251 ;  /* 0x000000ffff177224 */ /* 0x004fe200078e00fb */
[----:B----4-:R-:W-:Y:S01]  /*a5a20*/  MOV R22, R250 ;  /* 0x000000fa00167202 */ /* 0x010fe20000000f00 */
[----:B-1----:R-:W-:-:S02]  /*a5a30*/  IMAD.MOV.U32 R21, RZ, RZ, R11 ;  /* 0x000000ffff157224 */ /* 0x002fc400078e000b */
[----:B------:R-:W-:Y:S02]  /*a5a40*/  IMAD.MOV.U32 R20, RZ, RZ, R10 ;  /* 0x000000ffff147224 */ /* 0x000fe400078e000a */
[----:B------:R-:W2:Y:S04]  /*a5a50*/  LDL.LU R10, [R1+0xc2dc] ;  /* 0x00c2dc00010a7983 */ /* 0x000ea80000300800 */
[----:B------:R-:W2:Y:S04]  /*a5a60*/  LDL.LU R11, [R1+0xc2d8] ;  /* 0x00c2d800010b7983 */ /* 0x000ea80000300800 */
[----:B------:R-:W3:Y:S04]  /*a5a70*/  LDL.LU R250, [R1+0xc2d4] ;  /* 0x00c2d40001fa7983 */ /* 0x000ee80000300800 */
[----:B------:R-:W3:Y:S01]  /*a5a80*/  LDL.LU R251, [R1+0xc2d0] ;  /* 0x00c2d00001fb7983 */ /* 0x000ee20000300800 */
[----:B------:R-:W-:-:S15]  /*a5a90*/  HMMA.1688.F32.TF32 R20, R244, R230, R20 ;  /* 0x000000e6f414723c */ /* 0x000fde0000081014 */
[----:B------:R-:W-:-:S04]  /*a5aa0*/  NOP ;  /* 0x0000000000007918 */ /* 0x000fc80000000000 */
[----:B------:R1:W-:Y:S04]  /*a5ab0*/  STL.64 [R1+0x19a0], R20 ;  /* 0x0019a01401007387 */ /* 0x0003e80000100a00 */
[----:B------:R4:W-:Y:S01]  /*a5ac0*/  STL.64 [R1+0x19a8], R22 ;  /* 0x0019a81601007387 */ /* 0x0009e20000100a00 */
[----:B-1----:R-:W-:Y:S01]  /*a5ad0*/  IMAD.MOV.U32 R21, RZ, RZ, R230 ;  /* 0x000000ffff157224 */ /* 0x002fe200078e00e6 */
[----:B------:R-:W-:Y:S02]  /*a5ae0*/  MOV R20, R231 ;  /* 0x000000e700147202 */ /* 0x000fe40000000f00 */
[----:B------:R-:W2:Y:S04]  /*a5af0*/  LDL.LU.64 R230, [R1+0xc2c8] ;  /* 0x00c2c80001e67983 */ /* 0x000ea80000300a00 */
[----:B------:R-:W2:Y:S01]  /*a5b00*/  LDL.LU.64 R228, [R1+0xc2c0] ;  /* 0x00c2c00001e47983 */ /* 0x000ea20000300a00 */
[----:B----4-:R-:W-:-:S03]  /*a5b10*/  IMAD.MOV.U32 R23, RZ, RZ, R242 ;  /* 0x000000ffff177224 */ /* 0x010fc600078e00f2 */
[----:B------:R-:W-:Y:S01]  /*a5b20*/  STL.64 [R1+0x1990], R236 ;  /* 0x001990ec01007387 */ /* 0x000fe20000100a00 */
[----:B------:R-:W-:-:S03]  /*a5b30*/  IMAD.MOV.U32 R22, RZ, RZ, R243 ;  /* 0x000000ffff167224 */ /* 0x000fc600078e00f3 */
[----:B------:R1:W-:Y:S04]  /*a5b40*/  STL.64 [R1+0x1998], R238 ;  /* 0x001998ee01007387 */ /* 0x0003e80000100a00 */
[----:B-1----:R-:W4:Y:S04]  /*a5b50*/  LDL.LU.64 R238, [R1+0xc2b8] ;  /* 0x00c2b80001ee7983 */ /* 0x002f280000300a00 */
[----:B------:R-:W4:Y:S04]  /*a5b60*/  LDL.LU.64 R236, [R1+0xc2b0] ;  /* 0x00c2b00001ec7983 */ /* 0x000f280000300a00 */
[----:B------:R-:W4:Y:S04]  /*a5b70*/  LDL.LU.64 R242, [R1+0xc2a8] ;  /* 0x00c2a80001f27983 */ /* 0x000f280000300a00 */
[----:B------:R-:W4:Y:S01]  /*a5b80*/  LDL.LU.64 R240, [R1+0xc2a0] ;  /* 0x00c2a00001f07983 */ /* 0x000f220000300a00 */
[----:B------:R-:W-:Y:S01]  /*a5b90*/  HMMA.1688.F32.TF32 R24, R244, R30, R24 ;  /* 0x0000001ef418723c */ /* 0x000fe20000081018 */
[----:B------:R-:W-:Y:S01]  /*a5ba0*/  MOV R221, R30 ;  /* 0x0000001e00dd7202 */ /* 0x000fe20000000f00 */
[----:B------:R-:W-:-:S06]  /*a5bb0*/  IMAD.MOV.U32 R220, RZ, RZ, R31 ;  /* 0x000000ffffdc7224 */ /* 0x000fcc00078e001f */
[C---:B------:R-:W-:Y:S11]  /*a5bc0*/  HMMA.1688.F32.TF32 R28, R244.reuse, R38, R32 ;  /* 0x00000026f41c723c */ /* 0x040ff60000081020 */
[----:B------:R1:W-:Y:S04]  /*a5bd0*/  STL.64 [R1+0x1980], R24 ;  /* 0x0019801801007387 */ /* 0x0003e80000100a00 */
[----:B------:R-:W-:Y:S04]  /*a5be0*/  STL.64 [R1+0x1988], R26 ;  /* 0x0019881a01007387 */ /* 0x000fe80000100a00 */
[----:B------:R-:W-:Y:S04]  /*a5bf0*/  STL.64 [R1+0x1970], R28 ;  /* 0x0019701c01007387 */ /* 0x000fe80000100a00 */
[----:B------:R3:W-:Y:S01]  /*a5c00*/  STL.64 [R1+0x1978], R30 ;  /* 0x0019781e01007387 */ /* 0x0007e20000100a00 */
[----:B-1----:R-:W-:Y:S01]  /*a5c10*/  IMAD.MOV.U32 R25, RZ, RZ, R38 ;  /* 0x000000ffff197224 */ /* 0x002fe200078e0026 */
[----:B------:R-:W-:Y:S01]  /*a5c20*/  MOV R24, R39 ;  /* 0x0000002700187202 */ /* 0x000fe20000000f00 */
[----:B---3--:R-:W-:Y:S01]  /*a5c30*/  HMMA.1688.F32.TF32 R28, R244, R250, R40 ;  /* 0x000000faf41c723c */ /* 0x008fe20000081028 */
[----:B------:R-:W-:Y:S04]  /*a5c40*/  STL.64 [R1+0xc180], R250 ;  /* 0x00c180fa01007387 */ /* 0x000fe80000100a00 */
[----:B------:R-:W-:-:S14]  /*a5c50*/  STL.64 [R1+0xc178], R248 ;  /* 0x00c178f801007387 */ /* 0x000fdc0000100a00 */
[----:B------:R-:W-:Y:S04]  /*a5c60*/  STL.64 [R1+0x1960], R28 ;  /* 0x0019601c01007387 */ /* 0x000fe80000100a00 */
[----:B------:R1:W-:Y:S04]  /*a5c70*/  STL.64 [R1+0x1968], R30 ;  /* 0x0019681e01007387 */ /* 0x0003e80000100a00 */
[----:B--2---:R-:W-:Y:S04]  /*a5c80*/  STL.64 [R1+0xc190], R10 ;  /* 0x00c1900a01007387 */ /* 0x004fe80000100a00 */
[----:B------:R2:W-:Y:S01]  /*a5c90*/  STL.64 [R1+0xc188], R8 ;  /* 0x00c1880801007387 */ /* 0x0005e20000100a00 */
[C---:B-1----:R-:W-:Y:S08]  /*a5ca0*/  HMMA.1688.F32.TF32 R28, R244.reuse, R10, R44 ;  /* 0x0000000af41c723c */ /* 0x042ff0000008102c */
[C---:B--2---:R-:W-:Y:S11]  /*a5cb0*/  HMMA.1688.F32.TF32 R8, R244.reuse, R14, R48 ;  /* 0x0000000ef408723c */ /* 0x044ff60000081030 */
[----:B------:R-:W-:Y:S04]  /*a5cc0*/  STL.64 [R1+0x1950], R28 ;  /* 0x0019501c01007387 */ /* 0x000fe80000100a00 */
[----:B------:R-:W-:Y:S04]  /*a5cd0*/  STL.64 [R1+0x1958], R30 ;  /* 0x0019581e01007387 */ /* 0x000fe80000100a00 */
[----:B------:R-:W-:Y:S04]  /*a5ce0*/  STL.64 [R1+0xc1a0], R14 ;  /* 0x00c1a00e01007387 */ /* 0x000fe80000100a00 */
[----:B------:R-:W-:Y:S04]  /*a5cf0*/  STL.64 [R1+0xc198], R12 ;  /* 0x00c1980c01007387 */ /* 0x000fe80000100a00 */
[----:B------:R-:W-:Y:S04]  /*a5d00*/  STL.64 [R1+0x1940], R8 ;  /* 0x0019400801007387 */ /* 0x000fe80000100a00 */
[----:B------:R1:W-:Y:S02]  /*a5d10*/  STL.64 [R1+0x1948], R10 ;  /* 0x0019480a01007387 */ /* 0x0003e40000100a00 */
[----:B-1----:R-:W-:Y:S02]  /*a5d20*/  HMMA.1688.F32.TF32 R8, R244, R18, R52 ;  /* 0x00000012f408723c */ /* 0x002fe40000081034 */
[----:B------:R-:W-:Y:S04]  /*a5d30*/  STL.64 [R1+0xc1b0], R18 ;  /* 0x00c1b01201007387 */ /* 0x000fe80000100a00 */
[----:B------:R-:W-:-:S13]  /*a5d40*/  STL.64 [R1+0xc1a8], R16 ;  /* 0x00c1a81001007387 */ /* 0x000fda0000100a00 */
[----:B------:R-:W-:Y:S04]  /*a5d50*/  STL.64 [R1+0x15b0], R8 ;  /* 0x0015b00801007387 */ /* 0x000fe80000100a00 */
[----:B------:R4:W-:Y:S02]  /*a5d60*/  STL.64 [R1+0x15b8], R10 ;  /* 0x0015b80a01007387 */ /* 0x0009e40000100a00 */
[----:B----4-:R-:W-:Y:S02]  /*a5d70*/  HMMA.1688.F32.TF32 R8, R4, R242, R56 ;  /* 0x000000f20408723c */ /* 0x010fe40000081038 */
[----:B------:R-:W-:Y:S04]  /*a5d80*/  STL.64 [R1+0xc1c0], R242 ;  /* 0x00c1c0f201007387 */ /* 0x000fe80000100a00 */
[----:B------:R-:W-:-:S13]  /*a5d90*/  STL.64 [R1+0xc1b8], R240 ;  /* 0x00c1b8f001007387 */ /* 0x000fda0000100a00 */
[----:B------:R-:W-:Y:S04]  /*a5da0*/  STL.64 [R1+0x15a0], R8 ;  /* 0x0015a00801007387 */ /* 0x000fe80000100a00 */
[----:B------:R1:W-:Y:S02]  /*a5db0*/  STL.64 [R1+0x15a8], R10 ;  /* 0x0015a80a01007387 */ /* 0x0003e40000100a00 */
[C---:B-1----:R-:W-:Y:S08]  /*a5dc0*/  HMMA.1688.F32.TF32 R8, R4.reuse, R238, R204 ;  /* 0x000000ee0408723c */ /* 0x042ff000000810cc */
[C---:B------:R-:W-:Y:S08]  /*a5dd0*/  HMMA.1688.F32.TF32 R16, R4.reuse, R234, R208 ;  /* 0x000000ea0410723c */ /* 0x040ff000000810d0 */
[C---:B------:R-:W-:Y:S03]  /*a5de0*/  HMMA.1688.F32.TF32 R12, R4.reuse, R230, R212 ;  /* 0x000000e6040c723c */ /* 0x040fe600000810d4 */
[----:B------:R-:W-:Y:S04]  /*a5df0*/  STL.64 [R1+0x1590], R8 ;  /* 0x0015900801007387 */ /* 0x000fe80000100a00 */
[----:B------:R1:W-:Y:S02]  /*a5e00*/  STL.64 [R1+0x1598], R10 ;  /* 0x0015980a01007387 */ /* 0x0003e40000100a00 */
[C---:B-1----:R-:W-:Y:S02]  /*a5e10*/  HMMA.1688.F32.TF32 R8, R4.reuse, R226, R216 ;  /* 0x000000e20408723c */ /* 0x042fe400000810d8 */
[----:B------:R-:W-:Y:S04]  /*a5e20*/  STL.64 [R1+0x880], R16 ;  /* 0x0008801001007387 */ /* 0x000fe80000100a00 */
[----:B------:R-:W-:Y:S04]  /*a5e30*/  STL.64 [R1+0x888], R18 ;  /* 0x0008881201007387 */ /* 0x000fe80000100a00 */
[----:B------:R-:W2:Y:S04]  /*a5e40*/  LDL.LU R52, [R1+0x720] ;  /* 0x0007200001347983 */ /* 0x000ea80000300800 */
[----:B------:R-:W-:Y:S04]  /*a5e50*/  STL.64 [R1+0x1580], R12 ;  /* 0x0015800c01007387 */ /* 0x000fe80000100a00 */
[----:B------:R-:W-:Y:S04]  /*a5e60*/  STL.64 [R1+0x1588], R14 ;  /* 0x0015880e01007387 */ /* 0x000fe80000100a00 */
[----:B------:R1:W-:Y:S04]  /*a5e70*/  STL.64 [R1+0x1570], R8 ;  /* 0x0015700801007387 */ /* 0x0003e80000100a00 */
[----:B------:R3:W-:Y:S04]  /*a5e80*/  STL.64 [R1+0x1578], R10 ;  /* 0x0015780a01007387 */ /* 0x0007e80000100a00 */
[----:B------:R-:W2:Y:S04]  /*a5e90*/  LDL.LU R53, [R1+0x724] ;  /* 0x0007240001357983 */ /* 0x000ea80000300800 */
[----:B------:R-:W2:Y:S04]  /*a5ea0*/  LDL.LU R54, [R1+0x728] ;  /* 0x0007280001367983 */ /* 0x000ea80000300800 */
[----:B------:R-:W2:Y:S04]  /*a5eb0*/  LDL.LU R55, [R1+0x72c] ;  /* 0x00072c0001377983 */ /* 0x000ea80000300800 */
[----:B------:R-:W4:Y:S04]  /*a5ec0*/  LDL.LU R48, [R1+0x730] ;  /* 0x0007300001307983 */ /* 0x000f280000300800 */
[----:B------:R-:W4:Y:S04]  /*a5ed0*/  LDL.LU R49, [R1+0x734] ;  /* 0x0007340001317983 */ /* 0x000f280000300800 */
        /* <DEDUP_REMOVED lines=14> */
[----:B-1----:R-:W2:Y:S04]  /*a5fc0*/  LDL.LU R8, [R1+0x7a0] ;  /* 0x0007a00001087983 */ /* 0x002ea80000300800 */
[----:B------:R-:W2:Y:S04]  /*a5fd0*/  LDL.LU R9, [R1+0x7a4] ;  /* 0x0007a40001097983 */ /* 0x000ea80000300800 */
[----:B---3--:R-:W2:Y:S04]  /*a5fe0*/  LDL.LU R10, [R1+0x7a8] ;  /* 0x0007a800010a7983 */ /* 0x008ea80000300800 */
[----:B------:R-:W2:Y:S04]  /*a5ff0*/  LDL.LU R11, [R1+0x7ac] ;  /* 0x0007ac00010b7983 */ /* 0x000ea80000300800 */
[----:B------:R-:W3:Y:S04]  /*a6000*/  LDL.LU R244, [R1+0x7c0] ;  /* 0x0007c00001f47983 */ /* 0x000ee80000300800 */
[----:B------:R-:W3:Y:S04]  /*a6010*/  LDL.LU R245, [R1+0x7c4] ;  /* 0x0007c40001f57983 */ /* 0x000ee80000300800 */
        /* <DEDUP_REMOVED lines=46> */
[----:B--2---:R-:W-:-:S15]  /*a6300*/  HMMA.1688.F32.TF32 R216, R4, R222, R216 ;  /* 0x000000de04d8723c */ /* 0x004fde00000810d8 */
[----:B------:R-:W-:-:S04]  /*a6310*/  NOP ;  /* 0x0000000000007918 */ /* 0x000fc80000000000 */
[----:B------:R-:W-:Y:S04]  /*a6320*/  STL.64 [R1+0x1560], R216 ;  /* 0x001560d801007387 */ /* 0x000fe80000100a00 */
[----:B------:R1:W-:Y:S04]  /*a6330*/  STL.64 [R1+0x1568], R218 ;  /* 0x001568da01007387 */ /* 0x0003e80000100a00 */
[----:B-1----:R-:W2:Y:S04]  /*a6340*/  LDL.LU.64 R218, [R1+0xc298] ;  /* 0x00c2980001da7983 */ /* 0x002ea80000300a00 */
[----:B------:R-:W3:Y:S01]  /*a6350*/  LDL.LU.64 R216, [R1+0xc290] ;  /* 0x00c2900001d87983 */ /* 0x000ee20000300a00 */
[----:B--2---:R-:W-:-:S15]  /*a6360*/  HMMA.1688.F32.TF32 R212, R4, R218, R212 ;  /* 0x000000da04d4723c */ /* 0x004fde00000810d4 */
[----:B------:R-:W-:-:S04]  /*a6370*/  NOP ;  /* 0x0000000000007918 */ /* 0x000fc80000000000 */
[----:B------:R-:W-:Y:S04]  /*a6380*/  STL.64 [R1+0x1550], R212 ;  /* 0x001550d401007387 */ /* 0x000fe80000100a00 */
[----:B------:R1:W-:Y:S04]  /*a6390*/  STL.64 [R1+0x1558], R214 ;  /* 0x001558d601007387 */ /* 0x0003e80000100a00 */
[----:B-1----:R-:W3:Y:S04]  /*a63a0*/  LDL.LU.64 R214, [R1+0xc288] ;  /* 0x00c2880001d67983 */ /* 0x002ee80000300a00 */
[----:B------:R-:W2:Y:S01]  /*a63b0*/  LDL.LU.64 R212, [R1+0xc280] ;  /* 0x00c2800001d47983 */ /* 0x000ea20000300a00 */
[----:B---3--:R-:W-:-:S15]  /*a63c0*/  HMMA.1688.F32.TF32 R208, R4, R214, R208 ;  /* 0x000000d604d0723c */ /* 0x008fde00000810d0 */
[----:B------:R-:W-:-:S04]  /*a63d0*/  NOP ;  /* 0x0000000000007918 */ /* 0x000fc80000000000 */
[----:B------:R-:W-:Y:S04]  /*a63e0*/  STL.64 [R1+0x1540], R208 ;  /* 0x001540d001007387 */ /* 0x000fe80000100a00 */
[----:B------:R1:W-:Y:S04]  /*a63f0*/  STL.64 [R1+0x1548], R210 ;  /* 0x001548d201007387 */ /* 0x0003e80000100a00 */
[----:B-1----:R-:W3:Y:S02]  /*a6400*/  LDL.LU.64 R210, [R1+0xc278] ;  /* 0x00c2780001d27983 */ /* 0x002ee40000300a00 */
[----:B---3--:R-:W-:-:S15]  /*a6410*/  HMMA.1688.F32.TF32 R204, R4, R210, R204 ;  /* 0x000000d204cc723c */ /* 0x008fde00000810cc */
[----:B------:R-:W-:-:S04]  /*a6420*/  NOP ;  /* 0x0000000000007918 */ /* 0x000fc80000000000 */
[----:B------:R-:W-:Y:S04]  /*a6430*/  STL.64 [R1+0x1530], R204 ;  /* 0x001530cc01007387 */ /* 0x000fe80000100a00 */
[----:B------:R1:W-:Y:S04]  /*a6440*/  STL.64 [R1+0x1538], R206 ;  /* 0x001538ce01007387 */ /* 0x0003e80000100a00 */
[----:B-1----:R-:W3:Y:S04]  /*a6450*/  LDL.LU.64 R206, [R1+0xc270] ;  /* 0x00c2700001ce7983 */ /* 0x002ee80000300a00 */
[----:B------:R-:W2:Y:S04]  /*a6460*/  LDL.LU.64 R204, [R1+0xc268] ;  /* 0x00c2680001cc7983 */ /* 0x000ea80000300a00 */
[----:B------:R1:W-:Y:S04]  /*a6470*/  STL.64 [R1+0xc170], R210 ;  /* 0x00c170d201007387 */ /* 0x0003e80000100a00 */
[----:B------:R-:W4:Y:S04]  /*a6480*/  LDL.LU R208, [R1+0x7f0] ;  /* 0x0007f00001d07983 */ /* 0x000f280000300800 */
[----:B------:R-:W4:Y:S04]  /*a6490*/  LDL.LU R209, [R1+0x7f4] ;  /* 0x0007f40001d17983 */ /* 0x000f280000300800 */
[----:B-1----:R-:W4:Y:S04]  /*a64a0*/  LDL.LU R210, [R1+0x7f8] ;  /* 0x0007f80001d27983 */ /* 0x002f280000300800 */
[----:B------:R-:W4:Y:S01]  /*a64b0*/  LDL.LU R211, [R1+0x7fc] ;  /* 0x0007fc0001d37983 */ /* 0x000f220000300800 */
[C---:B------:R-:W-:Y:S03]  /*a64c0*/  HMMA.1688.F32.TF32 R16, R4.reuse, R198, R16 ;  /* 0x000000c60410723c */ /* 0x040fe60000081010 */
[----:B---3--:R-:W-:Y:S04]  /*a64d0*/  STL.64 [R1+0xc168], R206 ;  /* 0x00c168ce01007387 */ /* 0x008fe80000100a00 */
[----:B--2---:R1:W-:Y:S01]  /*a64e0*/  STL.64 [R1+0xc160], R204 ;  /* 0x00c160cc01007387 */ /* 0x0043e20000100a00 */
[C---:B----4-:R-:W-:Y:S08]  /*a64f0*/  HMMA.1688.F32.TF32 R208, R4.reuse, R206, R208 ;  /* 0x000000ce04d0723c */ /* 0x050ff000000810d0 */
[C---:B-1----:R-:W-:Y:S11]  /*a6500*/  HMMA.1688.F32.TF32 R204, R4.reuse, R202, R240 ;  /* 0x000000ca04cc723c */ /* 0x042ff600000810f0 */
        /* <DEDUP_REMOVED lines=8> */
[----:B------:R2:W-:Y:S01]  /*a6590*/  STL.64 [R1+0x1508], R18 ;  /* 0x0015081201007387 */ /* 0x0005e20000100a00 */
[C---:B-1----:R-:W-:Y:S08]  /*a65a0*/  HMMA.1688.F32.TF32 R196, R4.reuse, R194, R244 ;  /* 0x000000c204c4723c */ /* 0x042ff000000810f4 */
[C---:B--2---:R-:W-:Y:S08]  /*a65b0*/  HMMA.1688.F32.TF32 R16, R4.reuse, R190, R12 ;  /* 0x000000be0410723c */ /* 0x044ff0000008100c */
        /* <DEDUP_REMOVED lines=19> */
[----:B------:R-:W-:Y:S02]  /*a66f0*/  STL.64 [R1+0xc118], R172 ;  /* 0x00c118ac01007387 */ /* 0x000fe40000100a00 */
[C---:B------:R-:W-:Y:S08]  /*a6700*/  HMMA.1688.F32.TF32 R16, R4.reuse, R170, R36 ;  /* 0x000000aa0410723c */ /* 0x040ff00000081024 */
[C---:B------:R-:W-:Y:S03]  /*a6710*/  HMMA.1688.F32.TF32 R12, R4.reuse, R166, R40 ;  /* 0x000000a6040c723c */ /* 0x040fe60000081028 */
[----:B------:R-:W-:Y:S04]  /*a6720*/  STL.64 [R1+0xe80], R8 ;  /* 0x000e800801007387 */ /* 0x000fe80000100a00 */
[----:B------:R1:W-:Y:S02]  /*a6730*/  STL.64 [R1+0xe88], R10 ;  /* 0x000e880a01007387 */ /* 0x0003e40000100a00 */
[C---:B-1----:R-:W-:Y:S02]  /*a6740*/  HMMA.1688.F32.TF32 R8, R4.reuse, R162, R44 ;  /* 0x000000a20408723c */ /* 0x042fe4000008102c */
[----:B------:R-:W-:Y:S04]  /*a6750*/  STL.64 [R1+0xe60], R16 ;  /* 0x000e601001007387 */ /* 0x000fe80000100a00 */
[----:B------:R1:W-:Y:S04]  /*a6760*/  STL.64 [R1+0xe68], R18 ;  /* 0x000e681201007387 */ /* 0x0003e80000100a00 */
[----:B------:R-:W-:Y:S04]  /*a6770*/  STL.64 [R1+0xe50], R12 ;  /* 0x000e500c01007387 */ /* 0x000fe80000100a00 */
[----:B------:R2:W-:Y:S01]  /*a6780*/  STL.64 [R1+0xe58], R14 ;  /* 0x000e580e01007387 */ /* 0x0005e20000100a00 */
[C---:B-1----:R-:W-:Y:S04]  /*a6790*/  HMMA.1688.F32.TF32 R16, R4.reuse, R158, R48 ;  /* 0x0000009e0410723c */ /* 0x042fe80000081030 */
[----:B------:R-:W-:Y:S04]  /*a67a0*/  STL.64 [R1+0xe40], R8 ;  /* 0x000e400801007387 */ /* 0x000fe80000100a00 */
[----:B------:R1:W-:Y:S01]  /*a67b0*/  STL.64 [R1+0xe48], R10 ;  /* 0x000e480a01007387 */ /* 0x0003e20000100a00 */
[C---:B--2---:R-:W-:Y:S08]  /*a67c0*/  HMMA.1688.F32.TF32 R12, R4.reuse, R154, R52 ;  /* 0x0000009a040c723c */ /* 0x044ff00000081034 */
        /* <DEDUP_REMOVED lines=91> */
[----:B------:R-:W-:Y:S04]  /*a6d80*/  STL.64 [R1+0xc110], R150 ;  /* 0x00c1109601007387 */ /* 0x000fe80000100a00 */
[----:B------:R3:W-:Y:S04]  /*a6d90*/  STL.64 [R1+0xc108], R148 ;  /* 0x00c1089401007387 */ /* 0x0007e80000100a00 */
[----:B------:R-:W-:Y:S04]  /*a6da0*/  STL.64 [R1+0xc100], R146 ;  /* 0x00c1009201007387 */ /* 0x000fe80000100a00 */
[----:B------:R-:W-:Y:S01]  /*a6db0*/  STL.64 [R1+0xc0f8], R144 ;  /* 0x00c0f89001007387 */ /* 0x000fe20000100a00 */
[C---:B--2---:R-:W-:Y:S08]  /*a6dc0*/  HMMA.1688.F32.TF32 R8, R4.reuse, R102, R8 ;  /* 0x000000660408723c */ /* 0x044ff00000081008 */
[----:B---3--:R-:W-:-:S15]  /*a6dd0*/  HMMA.1688.F32.TF32 R148, R4, R146, R172 ;  /* 0x000000920494723c */ /* 0x008fde00000810ac */
[----:B------:R-:W-:-:S04]  /*a6de0*/  NOP ;  /* 0x0000000000007918 */ /* 0x000fc80000000000 */
[----:B------:R-:W-:Y:S04]  /*a6df0*/  STL.64 [R1+0xe00], R148 ;  /* 0x000e009401007387 */ /* 0x000fe80000100a00 */
[----:B------:R1:W-:Y:S02]  /*a6e00*/  STL.64 [R1+0xe08], R150 ;  /* 0x000e089601007387 */ /* 0x0003e40000100a00 */
[C---:B-1----:R-:W-:Y:S02]  /*a6e10*/  HMMA.1688.F32.TF32 R148, R4.reuse, R142, R176 ;  /* 0x0000008e0494723c */ /* 0x042fe400000810b0 */
[----:B------:R-:W-:Y:S06]  /*a6e20*/  STL.64 [R1+0xc0f0], R138 ;  /* 0x00c0f08a01007387 */ /* 0x000fec0000100a00 */
[C---:B----4-:R-:W-:Y:S11]  /*a6e30*/  HMMA.1688.F32.TF32 R144, R4.reuse, R138, R180 ;  /* 0x0000008a0490723c */ /* 0x050ff600000810b4 */
[----:B------:R-:W-:Y:S04]  /*a6e40*/  STL.64 [R1+0xdf0], R148 ;  /* 0x000df09401007387 */ /* 0x000fe80000100a00 */
[----:B------:R-:W-:Y:S04]  /*a6e50*/  STL.64 [R1+0xdf8], R150 ;  /* 0x000df89601007387 */ /* 0x000fe80000100a00 */
[----:B------:R1:W-:Y:S02]  /*a6e60*/  STL.64 [R1+0xc0e8], R136 ;  /* 0x00c0e88801007387 */ /* 0x0003e40000100a00 */
[C---:B-1----:R-:W-:Y:S02]  /*a6e70*/  HMMA.1688.F32.TF32 R136, R4.reuse, R134, R196 ;  /* 0x000000860488723c */ /* 0x042fe400000810c4 */
[----:B------:R-:W-:Y:S04]  /*a6e80*/  STL.64 [R1+0xde0], R144 ;  /* 0x000de09001007387 */ /* 0x000fe80000100a00 */
[----:B------:R-:W-:Y:S04]  /*a6e90*/  STL.64 [R1+0xde8], R146 ;  /* 0x000de89201007387 */ /* 0x000fe80000100a00 */
[----:B------:R-:W-:Y:S04]  /*a6ea0*/  STL.64 [R1+0xc0e0], R134 ;  /* 0x00c0e08601007387 */ /* 0x000fe80000100a00 */
[----:B------:R1:W-:Y:S05]  /*a6eb0*/  STL.64 [R1+0xc0d8], R132 ;  /* 0x00c0d88401007387 */ /* 0x0003ea0000100a00 */
[----:B------:R-:W-:Y:S04]  /*a6ec0*/  STL.64 [R1+0xdd0], R136 ;  /* 0x000dd08801007387 */ /* 0x000fe80000100a00 */
[----:B------:R2:W-:Y:S01]  /*a6ed0*/  STL.64 [R1+0xdd8], R138 ;  /* 0x000dd88a01007387 */ /* 0x0005e20000100a00 */
[C---:B-1----:R-:W-:Y:S08]  /*a6ee0*/  HMMA.1688.F32.TF32 R132, R4.reuse, R126, R204 ;  /* 0x0000007e0484723c */ /* 0x042ff000000810cc */
[C---:B--2---:R-:W-:Y:S08]  /*a6ef0*/  HMMA.1688.F32.TF32 R136, R4.reuse, R130, R200 ;  /* 0x000000820488723c */ /* 0x044ff000000810c8 */
[C---:B------:R-:W-:Y:S11]  /*a6f00*/  HMMA.1688.F32.TF32 R144, R4.reuse, R122, R208 ;  /* 0x0000007a0490723c */ /* 0x040ff600000810d0 */
[----:B------:R-:W-:Y:S04]  /*a6f10*/  STL.64 [R1+0xdc0], R136 ;  /* 0x000dc08801007387 */ /* 0x000fe80000100a00 */
[----:B------:R1:W-:Y:S04]  /*a6f20*/  STL.64 [R1+0xdc8], R138 ;  /* 0x000dc88a01007387 */ /* 0x0003e80000100a00 */
[----:B------:R-:W-:Y:S01]  /*a6f30*/  STL.64 [R1+0xdb0], R132 ;  /* 0x000db08401007387 */ /* 0x000fe20000100a00 */
[C---:B------:R-:W-:Y:S03]  /*a6f40*/  HMMA.1688.F32.TF32 R16, R4.reuse, R110, R16 ;  /* 0x0000006e0410723c */ /* 0x040fe60000081010 */
[----:B------:R2:W-:Y:S05]  /*a6f50*/  STL.64 [R1+0xdb8], R134 ;  /* 0x000db88601007387 */ /* 0x0005ea0000100a00 */
[C---:B-1----:R-:W-:Y:S08]  /*a6f60*/  HMMA.1688.F32.TF32 R136, R4.reuse, R118, R240 ;  /* 0x000000760488723c */ /* 0x042ff000000810f0 */
[C---:B--2---:R-:W-:Y:S08]  /*a6f70*/  HMMA.1688.F32.TF32 R132, R4.reuse, R114, R244 ;  /* 0x000000720484723c */ /* 0x044ff000000810f4 */
        /* <DEDUP_REMOVED lines=11> */
[C---:B-1----:R-:W-:Y:S03]  /*a7030*/  HMMA.1688.F32.TF32 R16, R4.reuse, R98, R248 ;  /* 0x000000620410723c */ /* 0x042fe600000810f8 */
[----:B------:R-:W-:Y:S04]  /*a7040*/  STL.64 [R1+0x1910], R8 ;  /* 0x0019100801007387 */ /* 0x000fe80000100a00 */
[----:B------:R1:W-:Y:S01]  /*a7050*/  STL.64 [R1+0x1918], R10 ;  /* 0x0019180a01007387 */ /* 0x0003e20000100a00 */
[C---:B--2---:R-:W-:Y:S03]  /*a7060*/  HMMA.1688.F32.TF32 R12, R4.reuse, R94, R28 ;  /* 0x0000005e040c723c */ /* 0x044fe6000008101c */
[----:B------:R-:W-:Y:S04]  /*a7070*/  LDS R244, [R252+UR12+0x80880] ;  /* 0x0808800cfcf47984 */ /* 0x000fe80008000800 */
[----:B------:R-:W-:Y:S01]  /*a7080*/  LDS R246, [R252+UR12+0x80c80] ;  /* 0x080c800cfcf67984 */ /* 0x000fe20008000800 */
[C---:B-1----:R-:W-:Y:S03]  /*a7090*/  HMMA.1688.F32.TF32 R8, R4.reuse, R90, R32 ;  /* 0x0000005a0408723c */ /* 0x042fe60000081020 */
[----:B------:R-:W-:Y:S04]  /*a70a0*/  LDS R245, [R232+UR12+0x80880] ;  /* 0x0808800ce8f57984 */ /* 0x000fe80008000800 */
        /* <DEDUP_REMOVED lines=8> */
[----:B------:R-:W2:Y:S05]  /*a7130*/  LDS R247, [R232+UR12+0x80c80] ;  /* 0x080c800ce8f77984 */ /* 0x000eaa0008000800 */
[C---:B-1----:R-:W-:Y:S03]  /*a7140*/  HMMA.1688.F32.TF32 R8, R4.reuse, R78, R44 ;  /* 0x0000004e0408723c */ /* 0x042fe6000008102c */
[----:B------:R-:W-:Y:S04]  /*a7150*/  STL.64 [R1+0xc60], R16 ;  /* 0x000c601001007387 */ /* 0x000fe80000100a00 */
[----:B------:R1:W-:Y:S04]  /*a7160*/  STL.64 [R1+0xc68], R18 ;  /* 0x000c681201007387 */ /* 0x0003e80000100a00 */
[----:B------:R-:W-:Y:S04]  /*a7170*/  STL.64 [R1+0xc80], R12 ;  /* 0x000c800c01007387 */ /* 0x000fe80000100a00 */
[----:B------:R3:W-:Y:S01]  /*a7180*/  STL.64 [R1+0xc88], R14 ;  /* 0x000c880e01007387 */ /* 0x0007e20000100a00 */
[C---:B-1----:R-:W-:Y:S03]  /*a7190*/  HMMA.1688.F32.TF32 R16, R4.reuse, R74, R48 ;  /* 0x0000004a0410723c */ /* 0x042fe60000081030 */
[----:B------:R-:W-:Y:S04]  /*a71a0*/  STL.64 [R1+0xc90], R8 ;  /* 0x000c900801007387 */ /* 0x000fe80000100a00 */
[----:B------:R1:W-:Y:S01]  /*a71b0*/  STL.64 [R1+0xc98], R10 ;  /* 0x000c980a01007387 */ /* 0x0003e20000100a00 */
[C---:B---3--:R-:W-:Y:S08]  /*a71c0*/  HMMA.1688.F32.TF32 R12, R4.reuse, R70, R52 ;  /* 0x00000046040c723c */ /* 0x048ff00000081034 */
[----:B-1----:R-:W-:Y:S03]  /*a71d0*/  HMMA.1688.F32.TF32 R8, R4, R66, R56 ;  /* 0x000000420408723c */ /* 0x002fe60000081038 */
[----:B------:R-:W-:Y:S04]  /*a71e0*/  STL.64 [R1+0xcb0], R16 ;  /* 0x000cb01001007387 */ /* 0x000fe80000100a00 */
[----:B------:R-:W-:Y:S04]  /*a71f0*/  STL.64 [R1+0xcb8], R18 ;  /* 0x000cb81201007387 */ /* 0x000fe80000100a00 */
[----:B------:R-:W3:Y:S04]  /*a7200*/  LDL.LU R204, [R1+0x620] ;  /* 0x0006200001cc7983 */ /* 0x000ee80000300800 */
[----:B------:R-:W-:Y:S04]  /*a7210*/  STL.64 [R1+0x18d0], R12 ;  /* 0x0018d00c01007387 */ /* 0x000fe80000100a00 */
[----:B------:R-:W-:Y:S04]  /*a7220*/  STL.64 [R1+0x18d8], R14 ;  /* 0x0018d80e01007387 */ /* 0x000fe80000100a00 */
[----:B------:R1:W-:Y:S04]  /*a7230*/  STL.64 [R1+0x18c0], R8 ;  /* 0x0018c00801007387 */ /* 0x0003e80000100a00 */
[----:B------:R4:W-:Y:S04]  /*a7240*/  STL.64 [R1+0x18c8], R10 ;  /* 0x0018c80a01007387 */ /* 0x0009e80000100a00 */
        /* <DEDUP_REMOVED lines=37> */
[----:B----4-:R-:W2:Y:S04]  /*a74a0*/  LDL.LU R10, [R1+0xb38] ;  /* 0x000b3800010a7983 */ /* 0x010ea80000300800 */
[----:B------:R-:W2:Y:S01]  /*a74b0*/  LDL.LU R11, [R1+0xb3c] ;  /* 0x000b3c00010b7983 */ /* 0x000ea20000300800 */
[----:B------:R-:W-:-:S03]  /*a74c0*/  MOV R15, R20 ;  /* 0x00000014000f7202 */ /* 0x000fc60000000f00 */
[----:B------:R-:W4:Y:S01]  /*a74d0*/  LDL.LU R16, [R1+0xb40] ;  /* 0x000b400001107983 */ /* 0x000f220000300800 */
[----:B------:R-:W-:-:S03]  /*a74e0*/  IMAD.MOV.U32 R14, RZ, RZ, R21 ;  /* 0x000000ffff0e7224 */ /* 0x000fc600078e0015 */
[----:B------:R-:W4:Y:S01]  /*a74f0*/  LDL.LU R17, [R1+0xb44] ;  /* 0x000b440001117983 */ /* 0x000f220000300800 */
[----:B------:R-:W-:-:S03]  /*a7500*/  IMAD.MOV.U32 R251, RZ, RZ, R22 ;  /* 0x000000fffffb7224 */ /* 0x000fc600078e0016 */
[----:B------:R-:W4:Y:S01]  /*a7510*/  LDL.LU R18, [R1+0xb48] ;  /* 0x000b480001127983 */ /* 0x000f220000300800 */
[----:B------:R-:W-:-:S03]  /*a7520*/  MOV R250, R23 ;  /* 0x0000001700fa7202 */ /* 0x000fc60000000f00 */
        /* <DEDUP_REMOVED lines=16> */
[----:B------:R-:W2:Y:S01]  /*a7630*/  LDL.LU R59, [R1+0xbfc] ;  /* 0x000bfc00013b7983 */ /* 0x000ea20000300800 */
[----:B------:R-:W-:-:S03]  /*a7640*/  IMAD.MOV.U32 R135, RZ, RZ, R24 ;  /* 0x000000ffff877224 */ /* 0x000fc600078e0018 */
[----:B------:R-:W3:Y:S01]  /*a7650*/  LDL.LU R48, [R1+0xbd0] ;  /* 0x000bd00001307983 */ /* 0x000ee20000300800 */
[----:B------:R-:W-:-:S03]  /*a7660*/  IMAD.MOV.U32 R134, RZ, RZ, R25 ;  /* 0x000000ffff867224 */ /* 0x000fc600078e0019 */
        /* <DEDUP_REMOVED lines=54> */
[----:B------:R-:W4:Y:S04]  /*a79d0*/  LDL.LU.64 R44, [R1+0xc228] ;  /* 0x00c22800012c7983 */ /* 0x000f280000300a00 */
[----:B------:R-:W-:Y:S04]  /*a79e0*/  STL.64 [R1+0xc0d0], R50 ;  /* 0x00c0d03201007387 */ /* 0x000fe80000100a00 */
[----:B--2---:R1:W-:Y:S04]  /*a79f0*/  STL.64 [R1+0xc0c8], R48 ;  /* 0x00c0c83001007387 */ /* 0x0043e80000100a00 */
[----:B-1----:R-:W2:Y:S04]  /*a7a00*/  LDL.LU R48, [R1+0xb10] ;  /* 0x000b100001307983 */ /* 0x002ea80000300800 */
[----:B------:R-:W2:Y:S04]  /*a7a10*/  LDL.LU R49, [R1+0xb14] ;  /* 0x000b140001317983 */ /* 0x000ea80000300800 */
[----:B------:R-:W2:Y:S04]  /*a7a20*/  LDL.LU R50, [R1+0xb18] ;  /* 0x000b180001327983 */ /* 0x000ea80000300800 */
[----:B------:R-:W2:Y:S01]  /*a7a30*/  LDL.LU R51, [R1+0xb1c] ;  /* 0x000b1c0001337983 */ /* 0x000ea20000300800 */
[----:B---3--:R-:W-:-:S15]  /*a7a40*/  HMMA.1688.F32.TF32 R40, R4, R46, R40 ;  /* 0x0000002e0428723c */ /* 0x008fde0000081028 */
[----:B------:R-:W-:-:S04]  /*a7a50*/  NOP ;  /* 0x0000000000007918 */ /* 0x000fc80000000000 */
[----:B------:R-:W-:Y:S04]  /*a7a60*/  STL.64 [R1+0x1870], R40 ;  /* 0x0018702801007387 */ /* 0x000fe80000100a00 */
[----:B------:R1:W-:Y:S04]  /*a7a70*/  STL.64 [R1+0x1878], R42 ;  /* 0x0018782a01007387 */ /* 0x0003e80000100a00 */
[----:B-1----:R-:W3:Y:S04]  /*a7a80*/  LDL.LU.64 R42, [R1+0xc220] ;  /* 0x00c22000012a7983 */ /* 0x002ee80000300a00 */
[----:B------:R-:W2:Y:S04]  /*a7a90*/  LDL.LU.64 R40, [R1+0xc218] ;  /* 0x00c2180001287983 */ /* 0x000ea80000300a00 */
[----:B------:R-:W-:Y:S04]  /*a7aa0*/  STL.64 [R1+0xc0c0], R46 ;  /* 0x00c0c02e01007387 */ /* 0x000fe80000100a00 */
[----:B----4-:R-:W-:Y:S01]  /*a7ab0*/  STL.64 [R1+0xc0b8], R44 ;  /* 0x00c0b82c01007387 */ /* 0x010fe20000100a00 */
        /* <DEDUP_REMOVED lines=34> */
[----:B-1----:R-:W3:Y:S01]  /*a7ce0*/  LDL.LU.64 R22, [R1+0xc1d0] ;  /* 0x00c1d00001167983 */ /* 0x002ee20000300a00 */
[C---:B------:R-:W-:Y:S03]  /*a7cf0*/  HMMA.1688.F32.TF32 R12, R4.reuse, R14, R16 ;  /* 0x0000000e040c723c */ /* 0x040fe60000081010 */
[----:B------:R-:W2:Y:S05]  /*a7d00*/  LDL.LU.64 R20, [R1+0xc1c8] ;  /* 0x00c1c80001147983 */ /* 0x000eaa0000300a00 */
[C---:B------:R-:W-:Y:S08]  /*a7d10*/  HMMA.1688.F32.TF32 R248, R4.reuse, R250, R8 ;  /* 0x000000fa04f8723c */ /* 0x040ff00000081008 */
[----:B---3--:R-:W-:-:S15]  /*a7d20*/  HMMA.1688.F32.TF32 R240, R4, R22, R240 ;  /* 0x0000001604f0723c */ /* 0x008fde00000810f0 */
[----:B------:R-:W-:-:S04]  /*a7d30*/  NOP ;  /* 0x0000000000007918 */ /* 0x000fc80000000000 */
        /* <DEDUP_REMOVED lines=8> */
[----:B-1----:R-:W3:Y:S04]  /*a7dc0*/  LDL.LU.64 R14, [R1+0xc1a0] ;  /* 0x00c1a000010e7983 */ /* 0x002ee80000300a00 */
[----:B------:R-:W4:Y:S04]  /*a7dd0*/  LDL.LU.64 R12, [R1+0xc198] ;  /* 0x00c19800010c7983 */ /* 0x000f280000300a00 */
[----:B------:R-:W4:Y:S04]  /*a7de0*/  LDL.LU.64 R10, [R1+0xc190] ;  /* 0x00c19000010a7983 */ /* 0x000f280000300a00 */
[----:B------:R-:W4:Y:S04]  /*a7df0*/  LDL.LU.64 R8, [R1+0xc188] ;  /* 0x00c1880001087983 */ /* 0x000f280000300a00 */
[----:B------:R-:W-:Y:S04]  /*a7e00*/  STL.64 [R1+0x17f0], R248 ;  /* 0x0017f0f801007387 */ /* 0x000fe80000100a00 */
[----:B------:R1:W-:Y:S04]  /*a7e10*/  STL.64 [R1+0x17f8], R250 ;  /* 0x0017f8fa01007387 */ /* 0x0003e80000100a00 */
[----:B-1----:R-:W4:Y:S01]  /*a7e20*/  LDL.LU.64 R250, [R1+0xc180] ;  /* 0x00c1800001fa7983 */ /* 0x002f220000300a00 */
[----:B------:R-:W-:-:S02]  /*a7e30*/  IMAD.MOV.U32 R46, RZ, RZ, R221 ;  /* 0x000000ffff2e7224 */ /* 0x000fc400078e00dd */
[----:B------:R-:W-:Y:S01]  /*a7e40*/  IMAD.MOV.U32 R47, RZ, RZ, R220 ;  /* 0x000000ffff2f7224 */ /* 0x000fe200078e00dc */
[----:B------:R-:W4:Y:S06]  /*a7e50*/  LDL.LU.64 R248, [R1+0xc178] ;  /* 0x00c1780001f87983 */ /* 0x000f2c0000300a00 */
[C---:B--2---:R-:W-:Y:S08]  /*a7e60*/  HMMA.1688.F32.TF32 R44, R4.reuse, R46, R40 ;  /* 0x0000002e042c723c */ /* 0x044ff00000081028 */
[C---:B------:R-:W-:Y:S11]  /*a7e70*/  HMMA.1688.F32.TF32 R40, R4.reuse, R134, R48 ;  /* 0x000000860428723c */ /* 0x040ff60000081030 */
[----:B------:R-:W-:Y:S04]  /*a7e80*/  STL.64 [R1+0x17e0], R44 ;  /* 0x0017e02c01007387 */ /* 0x000fe80000100a00 */
[----:B------:R-:W-:Y:S04]  /*a7e90*/  STL.64 [R1+0x17e8], R46 ;  /* 0x0017e82e01007387 */ /* 0x000fe80000100a00 */
[----:B------:R-:W-:Y:S04]  /*a7ea0*/  STL.64 [R1+0x17d0], R40 ;  /* 0x0017d02801007387 */ /* 0x000fe80000100a00 */
[----:B------:R3:W-:Y:S02]  /*a7eb0*/  STL.64 [R1+0x17d8], R42 ;  /* 0x0017d82a01007387 */ /* 0x0007e40000100a00 */
[C---:B---3--:R-:W-:Y:S08]  /*a7ec0*/  HMMA.1688.F32.TF32 R40, R4.reuse, R14, R148 ;  /* 0x0000000e0428723c */ /* 0x048ff00000081094 */
[C---:B----4-:R-:W-:Y:S08]  /*a7ed0*/  HMMA.1688.F32.TF32 R44, R4.reuse, R10, R144 ;  /* 0x0000000a042c723c */ /* 0x050ff00000081090 */
[C---:B------:R-:W-:Y:S08]  /*a7ee0*/  HMMA.1688.F32.TF32 R48, R4.reuse, R250, R136 ;  /* 0x000000fa0430723c */ /* 0x040ff00000081088 */
[----:B------:R-:W-:Y:S11]  /*a7ef0*/  HMMA.1688.F32.TF32 R4, R4, R18, R172 ;  /* 0x000000120404723c */ /* 0x000ff600000810ac */
        /* <DEDUP_REMOVED lines=9> */
[C---:B--2---:R-:W-:Y:S08]  /*a7f90*/  HMMA.1688.F32.TF32 R40, R244.reuse, R238, R180 ;  /* 0x000000eef428723c */ /* 0x044ff000000810b4 */
        /* <DEDUP_REMOVED lines=10> */
[----:B------:R1:W-:Y:S04]  /*a8040*/  STL.64 [R1+0x1460], R44 ;  /* 0x0014602c01007387 */ /* 0x0003e80000100a00 */
[----:B------:R2:W-:Y:S04]  /*a8050*/  STL.64 [R1+0x1468], R46 ;  /* 0x0014682e01007387 */ /* 0x0005e80000100a00 */
[----:B-1----:R-:W3:Y:S04]  /*a8060*/  LDL.LU R44, [R1+0x530] ;  /* 0x00053000012c7983 */ /* 0x002ee80000300800 */
[----:B------:R1:W-:Y:S04]  /*a8070*/  STL.64 [R1+0x1450], R40 ;  /* 0x0014502801007387 */ /* 0x0003e80000100a00 */
[----:B------:R4:W-:Y:S04]  /*a8080*/  STL.64 [R1+0x1458], R42 ;  /* 0x0014582a01007387 */ /* 0x0009e80000100a00 */
[----:B------:R1:W-:Y:S04]  /*a8090*/  STL.64 [R1+0x1440], R4 ;  /* 0x0014400401007387 */ /* 0x0003e80000100a00 */
[----:B------:R1:W-:Y:S04]  /*a80a0*/  STL.64 [R1+0x1448], R6 ;  /* 0x0014480601007387 */ /* 0x0003e80000100a00 */
[----:B------:R-:W3:Y:S04]  /*a80b0*/  LDL.LU R45, [R1+0x534] ;  /* 0x00053400012d7983 */ /* 0x000ee80000300800 */
[----:B--2---:R-:W3:Y:S04]  /*a80c0*/  LDL.LU R46, [R1+0x538] ;  /* 0x00053800012e7983 */ /* 0x004ee80000300800 */
[----:B------:R-:W3:Y:S04]  /*a80d0*/  LDL.LU R47, [R1+0x53c] ;  /* 0x00053c00012f7983 */ /* 0x000ee80000300800 */
[----:B-1----:R-:W2:Y:S04]  /*a80e0*/  LDL.LU R40, [R1+0x540] ;  /* 0x0005400001287983 */ /* 0x002ea80000300800 */
[----:B------:R-:W2:Y:S04]  /*a80f0*/  LDL.LU R41, [R1+0x544] ;  /* 0x0005440001297983 */ /* 0x000ea80000300800 */
[----:B----4-:R-:W2:Y:S04]  /*a8100*/  LDL.LU R42, [R1+0x548] ;  /* 0x00054800012a7983 */ /* 0x010ea80000300800 */
        /* <DEDUP_REMOVED lines=52> */
[----:B------:R-:W4:Y:S01]  /*a8450*/  LDL.LU R139, [R1+0x52c] ;  /* 0x00052c00018b7983 */ /* 0x000f220000300800 */
[C---:B--2---:R-:W-:Y:S08]  /*a8460*/  HMMA.1688.F32.TF32 R132, R244.reuse, R218, R132 ;  /* 0x000000daf484723c */ /* 0x044ff00000081084 */
[C---:B---3--:R-:W-:Y:S11]  /*a8470*/  HMMA.1688.F32.TF32 R208, R244.reuse, R214, R208 ;  /* 0x000000d6f4d0723c */ /* 0x048ff600000810d0 */
[----:B------:R1:W-:Y:S04]  /*a8480*/  STL.64 [R1+0x1430], R132 ;  /* 0x0014308401007387 */ /* 0x0003e80000100a00 */
[----:B------:R2:W-:Y:S04]  /*a8490*/  STL.64 [R1+0x1438], R134 ;  /* 0x0014388601007387 */ /* 0x0005e80000100a00 */
[----:B-1----:R-:W3:Y:S04]  /*a84a0*/  LDL.LU R132, [R1+0x510] ;  /* 0x0005100001847983 */ /* 0x002ee80000300800 */
[----:B------:R-:W3:Y:S04]  /*a84b0*/  LDL.LU R133, [R1+0x514] ;  /* 0x0005140001857983 */ /* 0x000ee80000300800 */
[----:B--2---:R-:W3:Y:S04]  /*a84c0*/  LDL.LU R134, [R1+0x518] ;  /* 0x0005180001867983 */ /* 0x004ee80000300800 */
[----:B------:R-:W3:Y:S04]  /*a84d0*/  LDL.LU R135, [R1+0x51c] ;  /* 0x00051c0001877983 */ /* 0x000ee80000300800 */
[----:B------:R-:W-:Y:S04]  /*a84e0*/  STL.64 [R1+0x1420], R208 ;  /* 0x001420d001007387 */ /* 0x000fe80000100a00 */
[----:B------:R1:W-:Y:S04]  /*a84f0*/  STL.64 [R1+0x1428], R210 ;  /* 0x001428d201007387 */ /* 0x0003e80000100a00 */
[----:B-1----:R-:W4:Y:S02]  /*a8500*/  LDL.LU.64 R210, [R1+0xc170] ;  /* 0x00c1700001d27983 */ /* 0x002f240000300a00 */
[----:B----4-:R-:W-:-:S15]  /*a8510*/  HMMA.1688.F32.TF32 R204, R244, R210, R204 ;  /* 0x000000d2f4cc723c */ /* 0x010fde00000810cc */
[----:B------:R-:W-:-:S04]  /*a8520*/  NOP ;  /* 0x0000000000007918 */ /* 0x000fc80000000000 */
[----:B------:R-:W-:Y:S04]  /*a8530*/  STL.64 [R1+0x1410], R204 ;  /* 0x001410cc01007387 */ /* 0x000fe80000100a00 */
[----:B------:R1:W-:Y:S04]  /*a8540*/  STL.64 [R1+0x1418], R206 ;  /* 0x001418ce01007387 */ /* 0x0003e80000100a00 */
[----:B-1----:R-:W2:Y:S04]  /*a8550*/  LDL.LU.64 R206, [R1+0xc168] ;  /* 0x00c1680001ce7983 */ /* 0x002ea80000300a00 */
[----:B------:R-:W4:Y:S01]  /*a8560*/  LDL.LU.64 R204, [R1+0xc160] ;  /* 0x00c1600001cc7983 */ /* 0x000f220000300a00 */
[----:B--2---:R-:W-:-:S15]  /*a8570*/  HMMA.1688.F32.TF32 R200, R244, R206, R200 ;  /* 0x000000cef4c8723c */ /* 0x004fde00000810c8 */
[----:B------:R-:W-:-:S04]  /*a8580*/  NOP ;  /* 0x0000000000007918 */ /* 0x000fc80000000000 */
[----:B------:R-:W-:Y:S04]  /*a8590*/  STL.64 [R1+0x1400], R200 ;  /* 0x001400c801007387 */ /* 0x000fe80000100a00 */
[----:B------:R1:W-:Y:S04]  /*a85a0*/  STL.64 [R1+0x1408], R202 ;  /* 0x001408ca01007387 */ /* 0x0003e80000100a00 */
[----:B-1----:R-:W2:Y:S02]  /*a85b0*/  LDL.LU.64 R202, [R1+0xc158] ;  /* 0x00c1580001ca7983 */ /* 0x002ea40000300a00 */
[----:B--2---:R-:W-:-:S15]  /*a85c0*/  HMMA.1688.F32.TF32 R196, R244, R202, R196 ;  /* 0x000000caf4c4723c */ /* 0x004fde00000810c4 */
[----:B------:R-:W-:-:S04]  /*a85d0*/  NOP ;  /* 0x0000000000007918 */ /* 0x000fc80000000000 */
[----:B------:R-:W-:Y:S04]  /*a85e0*/  STL.64 [R1+0x13f0], R196 ;  /* 0x0013f0c401007387 */ /* 0x000fe80000100a00 */
[----:B------:R1:W-:Y:S04]  /*a85f0*/  STL.64 [R1+0x13f8], R198 ;  /* 0x0013f8c601007387 */ /* 0x0003e80000100a00 */
[----:B-1----:R-:W2:Y:S01]  /*a8600*/  LDL.LU.64 R198, [R1+0xc150] ;  /* 0x00c1500001c67983 */ /* 0x002ea20000300a00 */
[C---:B------:R-:W-:Y:S03]  /*a8610*/  HMMA.1688.F32.TF32 R144, R244.reuse, R194, R144 ;  /* 0x000000c2f490723c */ /* 0x040fe60000081090 */
[----:B------:R-:W3:Y:S05]  /*a8620*/  LDL.LU.64 R196, [R1+0xc148] ;  /* 0x00c1480001c47983 */ /* 0x000eea0000300a00 */
[C---:B------:R-:W-:Y:S08]  /*a8630*/  HMMA.1688.F32.TF32 R180, R244.reuse, R186, R180 ;  /* 0x000000baf4b4723c */ /* 0x040ff000000810b4 */
[----:B--2---:R-:W-:-:S15]  /*a8640*/  HMMA.1688.F32.TF32 R48, R244, R198, R48 ;  /* 0x000000c6f430723c */ /* 0x004fde0000081030 */
[----:B------:R-:W-:-:S04]  /*a8650*/  NOP ;  /* 0x0000000000007918 */ /* 0x000fc80000000000 */
[----:B------:R-:W-:Y:S04]  /*a8660*/  STL.64 [R1+0x13e0], R48 ;  /* 0x0013e03001007387 */ /* 0x000fe80000100a00 */
[----:B------:R1:W-:Y:S02]  /*a8670*/  STL.64 [R1+0x13e8], R50 ;  /* 0x0013e83201007387 */ /* 0x0003e40000100a00 */
[C---:B-1----:R-:W-:Y:S02]  /*a8680*/  HMMA.1688.F32.TF32 R48, R244.reuse, R190, R148 ;  /* 0x000000bef430723c */ /* 0x042fe40000081094 */
[----:B------:R1:W-:Y:S04]  /*a8690*/  STL.64 [R1+0x13d0], R144 ;  /* 0x0013d09001007387 */ /* 0x0003e80000100a00 */
[----:B------:R2:W-:Y:S04]  /*a86a0*/  STL.64 [R1+0x13d8], R146 ;  /* 0x0013d89201007387 */ /* 0x0005e80000100a00 */
[----:B-1----:R-:W3:Y:S09]  /*a86b0*/  LDL.LU R144, [R1+0x4f0] ;  /* 0x0004f00001907983 */ /* 0x002ef20000300800 */
[----:B------:R1:W-:Y:S04]  /*a86c0*/  STL.64 [R1+0x13c0], R48 ;  /* 0x0013c03001007387 */ /* 0x0003e80000100a00 */
[----:B------:R1:W-:Y:S04]  /*a86d0*/  STL.64 [R1+0x13c8], R50 ;  /* 0x0013c83201007387 */ /* 0x0003e80000100a00 */
[----:B------:R-:W3:Y:S04]  /*a86e0*/  LDL.LU R145, [R1+0x4f4] ;  /* 0x0004f40001917983 */ /* 0x000ee80000300800 */
[----:B--2---:R-:W2:Y:S04]  /*a86f0*/  LDL.LU R146, [R1+0x4f8] ;  /* 0x0004f80001927983 */ /* 0x004ea80000300800 */
[----:B------:R-:W2:Y:S04]  /*a8700*/  LDL.LU R147, [R1+0x4fc] ;  /* 0x0004fc0001937983 */ /* 0x000ea80000300800 */
[----:B------:R-:W2:Y:S04]  /*a8710*/  LDL.LU R148, [R1+0x500] ;  /* 0x0005000001947983 */ /* 0x000ea80000300800 */
[----:B------:R-:W2:Y:S04]  /*a8720*/  LDL.LU R149, [R1+0x504] ;  /* 0x0005040001957983 */ /* 0x000ea80000300800 */
[----:B------:R-:W2:Y:S04]  /*a8730*/  LDL.LU R150, [R1+0x508] ;  /* 0x0005080001967983 */ /* 0x000ea80000300800 */
[----:B------:R-:W2:Y:S04]  /*a8740*/  LDL.LU R151, [R1+0x50c] ;  /* 0x00050c0001977983 */ /* 0x000ea80000300800 */
[----:B-1----:R-:W2:Y:S04]  /*a8750*/  LDL.LU R48, [R1+0x4e0] ;  /* 0x0004e00001307983 */ /* 0x002ea80000300800 */
[----:B------:R-:W2:Y:S04]  /*a8760*/  LDL.LU R49, [R1+0x4e4] ;  /* 0x0004e40001317983 */ /* 0x000ea80000300800 */
[----:B------:R-:W2:Y:S04]  /*a8770*/  LDL.LU R50, [R1+0x4e8] ;  /* 0x0004e80001327983 */ /* 0x000ea80000300800 */
[----:B------:R-:W2:Y:S04]  /*a8780*/  LDL.LU R51, [R1+0x4ec] ;  /* 0x0004ec0001337983 */ /* 0x000ea80000300800 */
        /* <DEDUP_REMOVED lines=24> */
[----:B------:R1:W-:Y:S02]  /*a8910*/  STL.64 [R1+0x1378], R6 ;  /* 0x0013780601007387 */ /* 0x0003e40000100a00 */
[C---:B-1----:R-:W-:Y:S02]  /*a8920*/  HMMA.1688.F32.TF32 R4, R244.reuse, R162, R136 ;  /* 0x000000a2f404723c */ /* 0x042fe40000081088 */
[----:B------:R-:W2:Y:S04]  /*a8930*/  LDL.LU R136, [R1+0x4d0] ;  /* 0x0004d00001887983 */ /* 0x000ea80000300800 */
[----:B------:R-:W-:Y:S04]  /*a8940*/  STL.64 [R1+0x1360], R40 ;  /* 0x0013602801007387 */ /* 0x000fe80000100a00 */
[----:B------:R-:W-:Y:S09]  /*a8950*/  STL.64 [R1+0x1368], R42 ;  /* 0x0013682a01007387 */ /* 0x000ff20000100a00 */
[----:B------:R-:W-:Y:S04]  /*a8960*/  STL.64 [R1+0x1350], R4 ;  /* 0x0013500401007387 */ /* 0x000fe80000100a00 */
[----:B------:R3:W-:Y:S04]  /*a8970*/  STL.64 [R1+0x1358], R6 ;  /* 0x0013580601007387 */ /* 0x0007e80000100a00 */
[----:B------:R-:W2:Y:S04]  /*a8980*/  LDL.LU R137, [R1+0x4d4] ;  /* 0x0004d40001897983 */ /* 0x000ea80000300800 */
[----:B------:R-:W2:Y:S01]  /*a8990*/  LDL.LU R138, [R1+0x4d8] ;  /* 0x0004d800018a7983 */ /* 0x000ea20000300800 */
[----:B---3--:R-:W-:Y:S03]  /*a89a0*/  HMMA.1688.F32.TF32 R4, R244, R158, R132 ;  /* 0x0000009ef404723c */ /* 0x008fe60000081084 */
[----:B------:R-:W2:Y:S04]  /*a89b0*/  LDL.LU R139, [R1+0x4dc] ;  /* 0x0004dc00018b7983 */ /* 0x000ea80000300800 */
[----:B------:R-:W3:-:S12]  /*a89c0*/  LDL.LU R132, [R1+0x4c0] ;  /* 0x0004c00001847983 */ /* 0x000ed80000300800 */
[----:B------:R1:W-:Y:S04]  /*a89d0*/  STL.64 [R1+0x1340], R4 ;  /* 0x0013400401007387 */ /* 0x0003e80000100a00 */
[----:B------:R1:W-:Y:S04]  /*a89e0*/  STL.64 [R1+0x1348], R6 ;  /* 0x0013480601007387 */ /* 0x0003e80000100a00 */
[----:B------:R-:W3:Y:S04]  /*a89f0*/  LDL.LU R133, [R1+0x4c4] ;  /* 0x0004c40001857983 */ /* 0x000ee80000300800 */
[----:B------:R-:W3:Y:S04]  /*a8a00*/  LDL.LU R134, [R1+0x4c8] ;  /* 0x0004c80001867983 */ /* 0x000ee80000300800 */
[----:B------:R-:W3:Y:S04]  /*a8a10*/  LDL.LU R135, [R1+0x4cc] ;  /* 0x0004cc0001877983 */ /* 0x000ee80000300800 */
[----:B-1----:R-:W2:Y:S04]  /*a8a20*/  LDL.LU R4, [R1+0x480] ;  /* 0x0004800001047983 */ /* 0x002ea80000300800 */
        /* <DEDUP_REMOVED lines=24> */
[----:B------:R1:W-:Y:S04]  /*a8bb0*/  STL.64 [R1+0x1310], R48 ;  /* 0x0013103001007387 */ /* 0x0003e80000100a00 */
[----:B------:R2:W-:Y:S04]  /*a8bc0*/  STL.64 [R1+0x1318], R50 ;  /* 0x0013183201007387 */ /* 0x0005e80000100a00 */
[----:B-1----:R-:W4:Y:S04]  /*a8bd0*/  LDL.LU R48, [R1+0xad0] ;  /* 0x000ad00001307983 */ /* 0x002f280000300800 */
[----:B------:R-:W4:Y:S04]  /*a8be0*/  LDL.LU R49, [R1+0xad4] ;  /* 0x000ad40001317983 */ /* 0x000f280000300800 */
[----:B--2---:R-:W4:Y:S04]  /*a8bf0*/  LDL.LU R50, [R1+0xad8] ;  /* 0x000ad80001327983 */ /* 0x004f280000300800 */
[----:B------:R-:W4:Y:S04]  /*a8c00*/  LDL.LU R51, [R1+0xadc] ;  /* 0x000adc0001337983 */ /* 0x000f280000300800 */
[----:B------:R-:W-:Y:S04]  /*a8c10*/  STL.64 [R1+0xc090], R146 ;  /* 0x00c0909201007387 */ /* 0x000fe80000100a00 */
[----:B---3--:R1:W-:Y:S04]  /*a8c20*/  STL.64 [R1+0xc088], R144 ;  /* 0x00c0889001007387 */ /* 0x0083e80000100a00 */
[----:B-1----:R-:W2:Y:S04]  /*a8c30*/  LDL.LU R144, [R1+0x490] ;  /* 0x0004900001907983 */ /* 0x002ea80000300800 */
[----:B------:R-:W2:Y:S04]  /*a8c40*/  LDL.LU R145, [R1+0x494] ;  /* 0x0004940001917983 */ /* 0x000ea80000300800 */
[----:B------:R-:W2:Y:S04]  /*a8c50*/  LDL.LU R146, [R1+0x498] ;  /* 0x0004980001927983 */ /* 0x000ea80000300800 */
[----:B------:R-:W2:Y:S04]  /*a8c60*/  LDL.LU R147, [R1+0x49c] ;  /* 0x00049c0001937983 */ /* 0x000ea80000300800 */
[----:B------:R-:W-:Y:S04]  /*a8c70*/  STL.64 [R1+0x1300], R136 ;  /* 0x0013008801007387 */ /* 0x000fe80000100a00 */
[----:B------:R1:W-:Y:S04]  /*a8c80*/  STL.64 [R1+0x1308], R138 ;  /* 0x0013088a01007387 */ /* 0x0003e80000100a00 */
[----:B-1----:R-:W3:Y:S04]  /*a8c90*/  LDL.LU.64 R138, [R1+0xc0f0] ;  /* 0x00c0f000018a7983 */ /* 0x002ee80000300a00 */
[----:B------:R-:W2:Y:S04]  /*a8ca0*/  LDL.LU.64 R136, [R1+0xc0e8] ;  /* 0x00c0e80001887983 */ /* 0x000ea80000300a00 */
[----:B------:R-:W-:Y:S04]  /*a8cb0*/  STL.64 [R1+0xc080], R142 ;  /* 0x00c0808e01007387 */ /* 0x000fe80000100a00 */
[----:B------:R1:W-:Y:S04]  /*a8cc0*/  STL.64 [R1+0xc078], R140 ;  /* 0x00c0788c01007387 */ /* 0x0003e80000100a00 */
        /* <DEDUP_REMOVED lines=16> */
[C---:B------:R-:W-:Y:S03]  /*a8dd0*/  HMMA.1688.F32.TF32 R4, R244.reuse, R122, R4 ;  /* 0x0000007af404723c */ /* 0x040fe60000081004 */
[----:B---3--:R-:W-:Y:S04]  /*a8de0*/  STL.64 [R1+0xc060], R134 ;  /* 0x00c0608601007387 */ /* 0x008fe80000100a00 */
[----:B----4-:R1:W-:Y:S01]  /*a8df0*/  STL.64 [R1+0xc058], R132 ;  /* 0x00c0588401007387 */ /* 0x0103e20000100a00 */
[C---:B--2---:R-:W-:Y:S08]  /*a8e00*/  HMMA.1688.F32.TF32 R136, R244.reuse, R134, R136 ;  /* 0x00000086f488723c */ /* 0x044ff00000081088 */
[C---:B-1----:R-:W-:Y:S11]  /*a8e10*/  HMMA.1688.F32.TF32 R132, R244.reuse, R130, R140 ;  /* 0x00000082f484723c */ /* 0x042ff6000008108c */
        /* <DEDUP_REMOVED lines=10> */
[----:B------:R-:W-:Y:S04]  /*a8ec0*/  STL.64 [R1+0x12c8], R130 ;  /* 0x0012c88201007387 */ /* 0x000fe80000100a00 */
[----:B------:R-:W-:Y:S04]  /*a8ed0*/  STL.64 [R1+0xc030], R122 ;  /* 0x00c0307a01007387 */ /* 0x000fe80000100a00 */
[----:B------:R-:W-:Y:S04]  /*a8ee0*/  STL.64 [R1+0xc028], R120 ;  /* 0x00c0287801007387 */ /* 0x000fe80000100a00 */
[----:B------:R-:W-:Y:S04]  /*a8ef0*/  STL.64 [R1+0x12b0], R4 ;  /* 0x0012b00401007387 */ /* 0x000fe80000100a00 */
[----:B------:R1:W-:Y:S02]  /*a8f00*/  STL.64 [R1+0x12b8], R6 ;  /* 0x0012b80601007387 */ /* 0x0003e40000100a00 */
[C---:B-1----:R-:W-:Y:S02]  /*a8f10*/  HMMA.1688.F32.TF32 R4, R244.reuse, R118, R40 ;  /* 0x00000076f404723c */ /* 0x042fe40000081028 */
[----:B------:R-:W-:Y:S04]  /*a8f20*/  STL.64 [R1+0xc020], R118 ;  /* 0x00c0207601007387 */ /* 0x000fe80000100a00 */
[----:B------:R-:W-:Y:S02]  /*a8f30*/  STL.64 [R1+0xc018], R116 ;  /* 0x00c0187401007387 */ /* 0x000fe40000100a00 */
[C---:B------:R-:W-:Y:S11]  /*a8f40*/  HMMA.1688.F32.TF32 R40, R244.reuse, R110, R48 ;  /* 0x0000006ef428723c */ /* 0x040ff60000081030 */
[----:B------:R-:W-:Y:S04]  /*a8f50*/  STL.64 [R1+0x12a0], R4 ;  /* 0x0012a00401007387 */ /* 0x000fe80000100a00 */
[----:B------:R1:W-:Y:S02]  /*a8f60*/  STL.64 [R1+0x12a8], R6 ;  /* 0x0012a80601007387 */ /* 0x0003e40000100a00 */
[----:B-1----:R-:W-:Y:S02]  /*a8f70*/  HMMA.1688.F32.TF32 R4, R244, R114, R44 ;  /* 0x00000072f404723c */ /* 0x002fe4000008102c */
[----:B------:R-:W-:Y:S04]  /*a8f80*/  STL.64 [R1+0xc010], R114 ;  /* 0x00c0107201007387 */ /* 0x000fe80000100a00 */
[----:B------:R-:W-:-:S13]  /*a8f90*/  STL.64 [R1+0xc008], R112 ;  /* 0x00c0087001007387 */ /* 0x000fda0000100a00 */
[----:B------:R-:W-:Y:S04]  /*a8fa0*/  STL.64 [R1+0x1290], R4 ;  /* 0x0012900401007387 */ /* 0x000fe80000100a00 */
[----:B------:R-:W-:Y:S04]  /*a8fb0*/  STL.64 [R1+0x1298], R6 ;  /* 0x0012980601007387 */ /* 0x000fe80000100a00 */
[----:B------:R-:W2:Y:S04]  /*a8fc0*/  LDL.LU R44, [R1+0xa10] ;  /* 0x000a1000012c7983 */ /* 0x000ea80000300800 */
[----:B------:R1:W-:Y:S04]  /*a8fd0*/  STL.64 [R1+0x1790], R40 ;  /* 0x0017902801007387 */ /* 0x0003e80000100a00 */
[----:B------:R3:W-:Y:S04]  /*a8fe0*/  STL.64 [R1+0x1798], R42 ;  /* 0x0017982a01007387 */ /* 0x0007e80000100a00 */
[----:B------:R-:W2:Y:S04]  /*a8ff0*/  LDL.LU R45, [R1+0xa14] ;  /* 0x000a1400012d7983 */ /* 0x000ea80000300800 */
[----:B------:R-:W2:Y:S04]  /*a9000*/  LDL.LU R46, [R1+0xa18] ;  /* 0x000a1800012e7983 */ /* 0x000ea80000300800 */
[----:B------:R-:W2:Y:S04]  /*a9010*/  LDL.LU R47, [R1+0xa1c] ;  /* 0x000a1c00012f7983 */ /* 0x000ea80000300800 */
[----:B-1----:R-:W4:Y:S04]  /*a9020*/  LDL.LU R40, [R1+0xa20] ;  /* 0x000a200001287983 */ /* 0x002f280000300800 */
[----:B------:R-:W4:Y:S04]  /*a9030*/  LDL.LU R41, [R1+0xa24] ;  /* 0x000a240001297983 */ /* 0x000f280000300800 */
[----:B---3--:R-:W4:Y:S04]  /*a9040*/  LDL.LU R42, [R1+0xa28] ;  /* 0x000a2800012a7983 */ /* 0x008f280000300800 */
[----:B------:R-:W4:Y:S04]  /*a9050*/  LDL.LU R43, [R1+0xa2c] ;  /* 0x000a2c00012b7983 */ /* 0x000f280000300800 */
        /* <DEDUP_REMOVED lines=40> */
[----:B------:R-:W-:Y:S04]  /*a92e0*/  STL.64 [R1+0xc000], R110 ;  /* 0x00c0006e01007387 */ /* 0x000fe80000100a00 */
[----:B------:R1:W-:Y:S04]  /*a92f0*/  STL.64 [R1+0xbff8], R108 ;  /* 0x00bff86c01007387 */ /* 0x0003e80000100a00 */
[----:B------:R-:W-:Y:S04]  /*a9300*/  LDS R5, [R233+UR12+0x80880] ;  /* 0x0808800ce9057984 */ /* 0x000fe80008000800 */
[----:B------:R-:W-:Y:S04]  /*a9310*/  LDS R7, [R233+UR12+0x80c80] ;  /* 0x080c800ce9077984 */ /* 0x000fe80008000800 */
[----:B-1----:R-:W3:Y:S04]  /*a9320*/  LDL.LU R108, [R1+0xac0] ;  /* 0x000ac000016c7983 */ /* 0x002ee80000300800 */
[----:B------:R-:W3:Y:S04]  /*a9330*/  LDL.LU R109, [R1+0xac4] ;  /* 0x000ac400016d7983 */ /* 0x000ee80000300800 */
[----:B------:R-:W3:Y:S04]  /*a9340*/  LDL.LU R110, [R1+0xac8] ;  /* 0x000ac800016e7983 */ /* 0x000ee80000300800 */
[----:B------:R-:W3:Y:S04]  /*a9350*/  LDL.LU R111, [R1+0xacc] ;  /* 0x000acc00016f7983 */ /* 0x000ee80000300800 */
[----:B------:R-:W-:Y:S04]  /*a9360*/  STL.64 [R1+0xbff0], R106 ;  /* 0x00bff06a01007387 */ /* 0x000fe80000100a00 */
[----:B------:R1:W-:Y:S04]  /*a9370*/  STL.64 [R1+0xbfe8], R104 ;  /* 0x00bfe86801007387 */ /* 0x0003e80000100a00 */
[----:B------:R-:W-:Y:S04]  /*a9380*/  LDS R4, [R3+UR12+0x80880] ;  /* 0x0808800c03047984 */ /* 0x000fe80008000800 */
[----:B------:R-:W1:Y:S01]  /*a9390*/  LDS R6, [R3+UR12+0x80c80] ;  /* 0x080c800c03067984 */ /* 0x000e620008000800 */
[C---:B--2---:R-:W-:Y:S08]  /*a93a0*/  HMMA.1688.F32.TF32 R44, R244.reuse, R62, R44 ;  /* 0x0000003ef42c723c */ /* 0x044ff0000008102c */
[C---:B---3--:R-:W-:Y:S08]  /*a93b0*/  HMMA.1688.F32.TF32 R108, R244.reuse, R106, R108 ;  /* 0x0000006af46c723c */ /* 0x048ff0000008106c */
[C---:B-1----:R-:W-:Y:S11]  /*a93c0*/  HMMA.1688.F32.TF32 R104, R244.reuse, R102, R112 ;  /* 0x00000066f468723c */ /* 0x042ff60000081070 */
[----:B------:R-:W-:Y:S04]  /*a93d0*/  STL.64 [R1+0x1780], R108 ;  /* 0x0017806c01007387 */ /* 0x000fe80000100a00 */
[----:B------:R-:W-:Y:S04]  /*a93e0*/  STL.64 [R1+0x1788], R110 ;  /* 0x0017886e01007387 */ /* 0x000fe80000100a00 */
[----:B------:R-:W-:Y:S04]  /*a93f0*/  STL.64 [R1+0xbfe0], R102 ;  /* 0x00bfe06601007387 */ /* 0x000fe80000100a00 */
[----:B------:R1:W-:Y:S04]  /*a9400*/  STL.64 [R1+0xbfd8], R100 ;  /* 0x00bfd86401007387 */ /* 0x0003e80000100a00 */
[----:B------:R-:W-:Y:S04]  /*a9410*/  STL.64 [R1+0x1770], R104 ;  /* 0x0017706801007387 */ /* 0x000fe80000100a00 */
[----:B------:R-:W-:Y:S01]  /*a9420*/  STL.64 [R1+0x1778], R106 ;  /* 0x0017786a01007387 */ /* 0x000fe20000100a00 */
[C---:B-1----:R-:W-:Y:S03]  /*a9430*/  HMMA.1688.F32.TF32 R100, R244.reuse, R98, R116 ;  /* 0x00000062f464723c */ /* 0x042fe60000081074 */
[----:B------:R-:W-:Y:S04]  /*a9440*/  STL.64 [R1+0xbfd0], R98 ;  /* 0x00bfd06201007387 */ /* 0x000fe80000100a00 */
[----:B------:R1:W-:Y:S02]  /*a9450*/  STL.64 [R1+0xbfc8], R96 ;  /* 0x00bfc86001007387 */ /* 0x0003e40000100a00 */
[C---:B-1----:R-:W-:Y:S10]  /*a9460*/  HMMA.1688.F32.TF32 R96, R244.reuse, R94, R120 ;  /* 0x0000005ef460723c */ /* 0x042ff40000081078 */
        /* <DEDUP_REMOVED lines=21> */
[----:B------:R1:W-:Y:S04]  /*a95c0*/  STL.64 [R1+0x1728], R86 ;  /* 0x0017285601007387 */ /* 0x0003e80000100a00 */
[----:B------:R-:W-:Y:S04]  /*a95d0*/  STL.64 [R1+0xbf80], R78 ;  /* 0x00bf804e01007387 */ /* 0x000fe80000100a00 */
[----:B------:R4:W-:Y:S01]  /*a95e0*/  STL.64 [R1+0xbf78], R76 ;  /* 0x00bf784c01007387 */ /* 0x0009e20000100a00 */
[C---:B-1----:R-:W-:Y:S03]  /*a95f0*/  HMMA.1688.F32.TF32 R84, R244.reuse, R74, R140 ;  /* 0x0000004af454723c */ /* 0x042fe6000008108c */
[----:B------:R-:W-:Y:S04]  /*a9600*/  STL.64 [R1+0x1710], R80 ;  /* 0x0017105001007387 */ /* 0x000fe80000100a00 */
[----:B------:R1:W-:Y:S01]  /*a9610*/  STL.64 [R1+0x1718], R82 ;  /* 0x0017185201007387 */ /* 0x0003e20000100a00 */
[C---:B----4-:R-:W-:Y:S08]  /*a9620*/  HMMA.1688.F32.TF32 R76, R244.reuse, R66, R40 ;  /* 0x00000042f44c723c */ /* 0x050ff00000081028 */
[C---:B-1----:R-:W-:Y:S08]  /*a9630*/  HMMA.1688.F32.TF32 R80, R244.reuse, R70, R144 ;  /* 0x00000046f450723c */ /* 0x042ff00000081090 */
[C---:B------:R-:W-:Y:S01]  /*a9640*/  HMMA.1688.F32.TF32 R40, R244.reuse, R58, R48 ;  /* 0x0000003af428723c */ /* 0x040fe20000081030 */
[----:B------:R1:W-:Y:S04]  /*a9650*/  STL.64 [R1+0x1700], R84 ;  /* 0x0017005401007387 */ /* 0x0003e80000100a00 */
[----:B------:R2:W-:Y:S06]  /*a9660*/  STL.64 [R1+0x1708], R86 ;  /* 0x0017085601007387 */ /* 0x0005ec0000100a00 */
[----:B------:R3:W-:Y:S04]  /*a9670*/  STL.64 [R1+0x16f0], R80 ;  /* 0x0016f05001007387 */ /* 0x0007e80000100a00 */
[----:B------:R4:W-:Y:S04]  /*a9680*/  STL.64 [R1+0x16f8], R82 ;  /* 0x0016f85201007387 */ /* 0x0009e80000100a00 */
[----:B------:R1:W-:Y:S04]  /*a9690*/  STL.64 [R1+0x16e0], R76 ;  /* 0x0016e04c01007387 */ /* 0x0003e80000100a00 */
[----:B------:R1:W-:Y:S04]  /*a96a0*/  STL.64 [R1+0x16e8], R78 ;  /* 0x0016e84e01007387 */ /* 0x0003e80000100a00 */
[----:B------:R-:W4:Y:S04]  /*a96b0*/  LDL.LU R132, [R1+0x3a0] ;  /* 0x0003a00001847983 */ /* 0x000f280000300800 */
[----:B------:R1:W-:Y:S04]  /*a96c0*/  STL.64 [R1+0x16d0], R44 ;  /* 0x0016d02c01007387 */ /* 0x0003e80000100a00 */
[----:B------:R1:W-:Y:S04]  /*a96d0*/  STL.64 [R1+0x16d8], R46 ;  /* 0x0016d82e01007387 */ /* 0x0003e80000100a00 */
[----:B------:R1:W-:Y:S04]  /*a96e0*/  STL.64 [R1+0x16c0], R40 ;  /* 0x0016c02801007387 */ /* 0x0003e80000100a00 */
[----:B------:R1:W-:Y:S04]  /*a96f0*/  STL.64 [R1+0x16c8], R42 ;  /* 0x0016c82a01007387 */ /* 0x0003e80000100a00 */
        /* <DEDUP_REMOVED lines=19> */
[----:B-1----:R-:W4:Y:S04]  /*a9830*/  LDL.LU R84, [R1+0x420] ;  /* 0x0004200001547983 */ /* 0x002f280000300800 */
[----:B------:R-:W4:Y:S04]  /*a9840*/  LDL.LU R85, [R1+0x424] ;  /* 0x0004240001557983 */ /* 0x000f280000300800 */
[----:B--2---:R-:W2:Y:S04]  /*a9850*/  LDL.LU R86, [R1+0x428] ;  /* 0x0004280001567983 */ /* 0x004ea80000300800 */
[----:B------:R-:W2:Y:S04]  /*a9860*/  LDL.LU R87, [R1+0x42c] ;  /* 0x00042c0001577983 */ /* 0x000ea80000300800 */
[----:B---3--:R-:W3:Y:S04]  /*a9870*/  LDL.LU R80, [R1+0x430] ;  /* 0x0004300001507983 */ /* 0x008ee80000300800 */
[----:B------:R-:W3:Y:S04]  /*a9880*/  LDL.LU R81, [R1+0x434] ;  /* 0x0004340001517983 */ /* 0x000ee80000300800 */
[----:B----4-:R-:W3:Y:S04]  /*a9890*/  LDL.LU R82, [R1+0x438] ;  /* 0x0004380001527983 */ /* 0x010ee80000300800 */
[----:B------:R-:W3:Y:S04]  /*a98a0*/  LDL.LU R83, [R1+0x43c] ;  /* 0x00043c0001537983 */ /* 0x000ee80000300800 */
        /* <DEDUP_REMOVED lines=20> */
[----:B------:R-:W3:Y:S04]  /*a99f0*/  LDL.LU.64 R106, [R1+0x38] ;  /* 0x00003800016a7983 */ /* 0x000ee80000300a00 */
[----:B------:R-:W3:Y:S04]  /*a9a00*/  LDL.LU R108, [R1+0x3d0] ;  /* 0x0003d000016c7983 */ /* 0x000ee80000300800 */
[----:B------:R-:W3:Y:S04]  /*a9a10*/  LDL.LU R109, [R1+0x3d4] ;  /* 0x0003d400016d7983 */ /* 0x000ee80000300800 */
[----:B------:R-:W3:Y:S04]  /*a9a20*/  LDL.LU R110, [R1+0x3d8] ;  /* 0x0003d800016e7983 */ /* 0x000ee80000300800 */
[----:B------:R-:W3:Y:S04]  /*a9a30*/  LDL.LU R111, [R1+0x3dc] ;  /* 0x0003dc00016f7983 */ /* 0x000ee80000300800 */
[----:B------:R-:W3:Y:S04]  /*a9a40*/  LDL.LU.64 R114, [R1+0x28] ;  /* 0x0000280001727983 */ /* 0x000ee80000300a00 */
[----:B------:R-:W3:Y:S04]  /*a9a50*/  LDL.LU.64 R122, [R1+0x18] ;  /* 0x00001800017a7983 */ /* 0x000ee80000300a00 */
        /* <DEDUP_REMOVED lines=33> */
[----:B-1----:R-:W4:Y:S04]  /*a9c70*/  LDL.LU.64 R42, [R1+0xc0b0] ;  /* 0x00c0b000012a7983 */ /* 0x002f280000300a00 */
[----:B------:R-:W3:Y:S01]  /*a9c80*/  LDL.LU.64 R40, [R1+0xc0a8] ;  /* 0x00c0a80001287983 */ /* 0x000ee20000300a00 */
[----:B------:R-:W-:Y:S01]  /*a9c90*/  IMAD.MOV.U32 R233, RZ, RZ, R114 ;  /* 0x000000ffffe97224 */ /* 0x000fe200078e0072 */
[----:B------:R-:W-:Y:S01]  /*a9ca0*/  MOV R232, R115 ;  /* 0x0000007300e87202 */ /* 0x000fe20000000f00 */
[----:B------:R-:W-:Y:S01]  /*a9cb0*/  IMAD.MOV.U32 R220, RZ, RZ, R107 ;  /* 0x000000ffffdc7224 */ /* 0x000fe200078e006b */
[----:B------:R-:W-:Y:S01]  /*a9cc0*/  MOV R221, R106 ;  /* 0x0000006a00dd7202 */ /* 0x000fe20000000f00 */
[----:B------:R-:W-:-:S02]  /*a9cd0*/  IMAD.MOV.U32 R201, RZ, RZ, R122 ;  /* 0x000000ffffc97224 */ /* 0x000fc400078e007a */
[----:B------:R-:W-:Y:S01]  /*a9ce0*/  IMAD.MOV.U32 R200, RZ, RZ, R123 ;  /* 0x000000ffffc87224 */ /* 0x000fe200078e007b */
[----:B----4-:R-:W-:-:S15]  /*a9cf0*/  HMMA.1688.F32.TF32 R76, R244, R42, R76 ;  /* 0x0000002af44c723c */ /* 0x010fde000008104c */
        /* <DEDUP_REMOVED lines=8> */
[----:B------:R-:W-:Y:S04]  /*a9d80*/  STL.64 [R1+0x1660], R80 ;  /* 0x0016605001007387 */ /* 0x000fe80000100a00 */
[----:B------:R1:W-:Y:S02]  /*a9d90*/  STL.64 [R1+0x1668], R82 ;  /* 0x0016685201007387 */ /* 0x0003e40000100a00 */
[C---:B------:R-:W-:Y:S08]  /*a9da0*/  HMMA.1688.F32.TF32 R84, R244.reuse, R26, R92 ;  /* 0x0000001af454723c */ /* 0x040ff0000008105c */
[C---:B-1----:R-:W-:Y:S03]  /*a9db0*/  HMMA.1688.F32.TF32 R80, R244.reuse, R22, R96 ;  /* 0x00000016f450723c */ /* 0x042fe60000081060 */
        /* <DEDUP_REMOVED lines=9> */
[----:B-1----:R-:W-:-:S15]  /*a9e50*/  HMMA.1688.F32.TF32 R76, R244, R114, R108 ;  /* 0x00000072f44c723c */ /* 0x002fde000008106c */
[----:B------:R-:W-:-:S04]  /*a9e60*/  NOP ;  /* 0x0000000000007918 */ /* 0x000fc80000000000 */
        /* <DEDUP_REMOVED lines=14> */
[----:B------:R1:W-:Y:S04]  /*a9f50*/  STL.64 [R1+0x15e8], R78 ;  /* 0x0015e84e01007387 */ /* 0x0003e80000100a00 */
[----:B------:R-:W-:Y:S04]  /*a9f60*/  STL.64 [R1+0xbeb0], R10 ;  /* 0x00beb00a01007387 */ /* 0x000fe80000100a00 */
[----:B------:R4:W-:Y:S01]  /*a9f70*/  STL.64 [R1+0xbea8], R8 ;  /* 0x00bea80801007387 */ /* 0x0009e20000100a00 */
[C---:B-1----:R-:W-:Y:S08]  /*a9f80*/  HMMA.1688.F32.TF32 R76, R244.reuse, R10, R136 ;  /* 0x0000000af44c723c */ /* 0x042ff00000081088 */
[C---:B----4-:R-:W-:Y:S11]  /*a9f90*/  HMMA.1688.F32.TF32 R8, R244.reuse, R14, R140 ;  /* 0x0000000ef408723c */ /* 0x050ff6000008108c */
[----:B------:R-:W-:Y:S04]  /*a9fa0*/  STL.64 [R1+0x15d0], R76 ;  /* 0x0015d04c01007387 */ /* 0x000fe80000100a00 */
[----:B------:R-:W-:Y:S04]  /*a9fb0*/  STL.64 [R1+0x15d8], R78 ;  /* 0x0015d84e01007387 */ /* 0x000fe80000100a00 */
[----:B------:R-:W-:Y:S04]  /*a9fc0*/  STL.64 [R1+0xbea0], R14 ;  /* 0x00bea00e01007387 */ /* 0x000fe80000100a00 */
[----:B------:R-:W-:Y:S04]  /*a9fd0*/  STL.64 [R1+0xbe98], R12 ;  /* 0x00be980c01007387 */ /* 0x000fe80000100a00 */
[----:B------:R-:W-:Y:S04]  /*a9fe0*/  STL.64 [R1+0x15c0], R8 ;  /* 0x0015c00801007387 */ /* 0x000fe80000100a00 */
[----:B------:R1:W-:Y:S04]  /*a9ff0*/  STL.64 [R1+0x15c8], R10 ;  /* 0x0015c80a01007387 */ /* 0x0003e80000100a00 */
[----:B------:R-:W4:Y:S01]  /*aa000*/  LDL.LU R140, [R1+0x210] ;  /* 0x00021000018c7983 */ /* 0x000f220000300800 */
[----:B-1----:R-:W-:-:S15]  /*aa010*/  HMMA.1688.F32.TF32 R8, R244, R18, R144 ;  /* 0x00000012f408723c */ /* 0x002fde0000081090 */
[----:B------:R-:W-:-:S04]  /*aa020*/  NOP ;  /* 0x0000000000007918 */ /* 0x000fc80000000000 */
[----:B------:R1:W-:Y:S04]  /*aa030*/  STL.64 [R1+0x1280], R8 ;  /* 0x0012800801007387 */ /* 0x0003e80000100a00 */
[----:B------:R1:W-:Y:S04]  /*aa040*/  STL.64 [R1+0x1288], R10 ;  /* 0x0012880a01007387 */ /* 0x0003e80000100a00 */
        /* <DEDUP_REMOVED lines=73> */
[----:B------:R-:W-:-:S03]  /*aa4e0*/  MOV R208, R130 ;  /* 0x0000008200d07202 */ /* 0x000fc60000000f00 */
[----:B------:R-:W2:Y:S01]  /*aa4f0*/  LDL.LU R122, [R1+0x268] ;  /* 0x00026800017a7983 */ /* 0x000ea20000300800 */
[----:B------:R-:W-:-:S03]  /*aa500*/  IMAD.MOV.U32 R209, RZ, RZ, R131 ;  /* 0x000000ffffd17224 */ /* 0x000fc600078e0083 */
        /* <DEDUP_REMOVED lines=15> */
[----:B-1----:R-:W2:Y:S04]  /*aa600*/  LDL.LU R16, [R1+0x360] ;  /* 0x0003600001107983 */ /* 0x002ea80000300800 */
[----:B------:R-:W2:Y:S04]  /*aa610*/  LDL.LU R17, [R1+0x364] ;  /* 0x0003640001117983 */ /* 0x000ea80000300800 */
[----:B------:R-:W2:Y:S04]  /*aa620*/  LDL.LU R18, [R1+0x368] ;  /* 0x0003680001127983 */ /* 0x000ea80000300800 */
[----:B------:R-:W2:Y:S02]  /*aa630*/  LDL.LU R19, [R1+0x36c] ;  /* 0x00036c0001137983 */ /* 0x000ea40000300800 */
[----:B--2---:R-:W-:-:S15]  /*aa640*/  HMMA.1688.F32.TF32 R16, R4, R242, R16 ;  /* 0x000000f20410723c */ /* 0x004fde0000081010 */
[----:B------:R-:W-:-:S04]  /*aa650*/  NOP ;  /* 0x0000000000007918 */ /* 0x000fc80000000000 */
[----:B------:R-:W-:Y:S04]  /*aa660*/  STL.64 [R1+0x1270], R16 ;  /* 0x0012701001007387 */ /* 0x000fe80000100a00 */
[----:B------:R1:W-:Y:S02]  /*aa670*/  STL.64 [R1+0x1278], R18 ;  /* 0x0012781201007387 */ /* 0x0003e40000100a00 */
[C---:B-1----:R-:W-:Y:S08]  /*aa680*/  HMMA.1688.F32.TF32 R16, R4.reuse, R238, R244 ;  /* 0x000000ee0410723c */ /* 0x042ff000000810f4 */
[C---:B------:R-:W-:Y:S08]  /*aa690*/  HMMA.1688.F32.TF32 R244, R4.reuse, R234, R12 ;  /* 0x000000ea04f4723c */ /* 0x040ff0000008100c */
[C---:B------:R-:W-:Y:S03]  /*aa6a0*/  HMMA.1688.F32.TF32 R12, R4.reuse, R230, R8 ;  /* 0x000000e6040c723c */ /* 0x040fe60000081008 */
[----:B------:R-:W-:Y:S04]  /*aa6b0*/  STL.64 [R1+0x1260], R16 ;  /* 0x0012601001007387 */ /* 0x000fe80000100a00 */
[----:B------:R1:W-:Y:S01]  /*aa6c0*/  STL.64 [R1+0x1268], R18 ;  /* 0x0012681201007387 */ /* 0x0003e20000100a00 */
[C---:B------:R-:W-:Y:S08]  /*aa6d0*/  HMMA.1688.F32.TF32 R8, R4.reuse, R222, R76 ;  /* 0x000000de0408723c */ /* 0x040ff0000008104c */
[C---:B-1----:R-:W-:Y:S01]  /*aa6e0*/  HMMA.1688.F32.TF32 R16, R4.reuse, R226, R248 ;  /* 0x000000e20410723c */ /* 0x042fe200000810f8 */
[----:B------:R-:W-:Y:S04]  /*aa6f0*/  STL.64 [R1+0x1250], R244 ;  /* 0x001250f401007387 */ /* 0x000fe80000100a00 */
[----:B------:R-:W-:Y:S04]  /*aa700*/  STL.64 [R1+0x1258], R246 ;  /* 0x001258f601007387 */ /* 0x000fe80000100a00 */
[----:B------:R-:W-:Y:S04]  /*aa710*/  STL.64 [R1+0x1240], R12 ;  /* 0x0012400c01007387 */ /* 0x000fe80000100a00 */
[----:B------:R1:W-:Y:S06]  /*aa720*/  STL.64 [R1+0x1248], R14 ;  /* 0x0012480e01007387 */ /* 0x0003ec0000100a00 */
        /* <DEDUP_REMOVED lines=28> */
[----:B------:R-:W-:Y:S01]  /*aa8f0*/  STL.64 [R1+0x11a8], R18 ;  /* 0x0011a81201007387 */ /* 0x000fe20000100a00 */
[C---:B-1----:R-:W-:Y:S03]  /*aa900*/  HMMA.1688.F32.TF32 R12, R4.reuse, R182, R116 ;  /* 0x000000b6040c723c */ /* 0x042fe60000081074 */
[----:B------:R-:W-:Y:S04]  /*aa910*/  STL.64 [R1+0xbe80], R180 ;  /* 0x00be80b401007387 */ /* 0x000fe80000100a00 */
[----:B------:R-:W-:Y:S04]  /*aa920*/  STL.64 [R1+0x1190], R8 ;  /* 0x0011900801007387 */ /* 0x000fe80000100a00 */
[----:B------:R1:W-:Y:S02]  /*aa930*/  STL.64 [R1+0x1198], R10 ;  /* 0x0011980a01007387 */ /* 0x0003e40000100a00 */
[C---:B-1----:R-:W-:Y:S06]  /*aa940*/  HMMA.1688.F32.TF32 R8, R4.reuse, R178, R120 ;  /* 0x000000b20408723c */ /* 0x042fec0000081078 */
[----:B------:R-:W-:Y:S04]  /*aa950*/  STL.64 [R1+0x1180], R12 ;  /* 0x0011800c01007387 */ /* 0x000fe80000100a00 */
[----:B------:R1:W-:Y:S04]  /*aa960*/  STL.64 [R1+0x1188], R14 ;  /* 0x0011880e01007387 */ /* 0x0003e80000100a00 */
[----:B------:R-:W-:Y:S01]  /*aa970*/  STL.64 [R1+0xbec8], R176 ;  /* 0x00bec8b001007387 */ /* 0x000fe20000100a00 */
[C---:B-1----:R-:W-:Y:S04]  /*aa980*/  HMMA.1688.F32.TF32 R12, R4.reuse, R174, R124 ;  /* 0x000000ae040c723c */ /* 0x042fe8000008107c */
[----:B------:R-:W-:Y:S04]  /*aa990*/  STL.64 [R1+0x1170], R8 ;  /* 0x0011700801007387 */ /* 0x000fe80000100a00 */
[----:B------:R1:W-:Y:S02]  /*aa9a0*/  STL.64 [R1+0x1178], R10 ;  /* 0x0011780a01007387 */ /* 0x0003e40000100a00 */
[C---:B-1----:R-:W-:Y:S02]  /*aa9b0*/  HMMA.1688.F32.TF32 R8, R4.reuse, R170, R128 ;  /* 0x000000aa0408723c */ /* 0x042fe40000081080 */
[----:B------:R-:W-:Y:S07]  /*aa9c0*/  STL.64 [R1+0xbed0], R172 ;  /* 0x00bed0ac01007387 */ /* 0x000fee0000100a00 */
[----:B------:R-:W-:Y:S04]  /*aa9d0*/  STL.64 [R1+0x1160], R12 ;  /* 0x0011600c01007387 */ /* 0x000fe80000100a00 */
[----:B------:R1:W-:Y:S04]  /*aa9e0*/  STL.64 [R1+0x1168], R14 ;  /* 0x0011680e01007387 */ /* 0x0003e80000100a00 */
[----:B------:R-:W-:Y:S04]  /*aa9f0*/  STL.64 [R1+0xbed8], R168 ;  /* 0x00bed8a801007387 */ /* 0x000fe80000100a00 */
[----:B------:R-:W-:Y:S01]  /*aaa00*/  STL.64 [R1+0x1150], R8 ;  /* 0x0011500801007387 */ /* 0x000fe20000100a00 */
[C---:B-1----:R-:W-:Y:S03]  /*aaa10*/  HMMA.1688.F32.TF32 R12, R4.reuse, R166, R132 ;  /* 0x000000a6040c723c */ /* 0x042fe60000081084 */
[----:B------:R1:W-:Y:S05]  /*aaa20*/  STL.64 [R1+0x1158], R10 ;  /* 0x0011580a01007387 */ /* 0x0003ea0000100a00 */
[C---:B-1----:R-:W-:Y:S01]  /*aaa30*/  HMMA.1688.F32.TF32 R8, R4.reuse, R162, R136 ;  /* 0x000000a20408723c */ /* 0x042fe20000081088 */
[----:B------:R-:W-:Y:S10]  /*aaa40*/  STL.64 [R1+0xbee0], R164 ;  /* 0x00bee0a401007387 */ /* 0x000ff40000100a00 */
[----:B------:R-:W-:Y:S04]  /*aaa50*/  STL.64 [R1+0x1140], R12 ;  /* 0x0011400c01007387 */ /* 0x000fe80000100a00 */
[----:B------:R4:W-:Y:S04]  /*aaa60*/  STL.64 [R1+0x1148], R14 ;  /* 0x0011480e01007387 */ /* 0x0009e80000100a00 */
[----:B------:R-:W-:Y:S04]  /*aaa70*/  STL.64 [R1+0xbee8], R160 ;  /* 0x00bee8a001007387 */ /* 0x000fe80000100a00 */
[----:B------:R-:W-:Y:S01]  /*aaa80*/  STL.64 [R1+0x1130], R8 ;  /* 0x0011300801007387 */ /* 0x000fe20000100a00 */
[C---:B----4-:R-:W-:Y:S03]  /*aaa90*/  HMMA.1688.F32.TF32 R12, R4.reuse, R158, R140 ;  /* 0x0000009e040c723c */ /* 0x050fe6000008108c */
[----:B------:R1:W-:Y:S05]  /*aaaa0*/  STL.64 [R1+0x1138], R10 ;  /* 0x0011380a01007387 */ /* 0x0003ea0000100a00 */
[----:B-1----:R-:W-:Y:S01]  /*aaab0*/  HMMA.1688.F32.TF32 R8, R4, R154, R144 ;  /* 0x0000009a0408723c */ /* 0x002fe20000081090 */
[----:B------:R-:W-:Y:S10]  /*aaac0*/  STL.64 [R1+0xbef0], R156 ;  /* 0x00bef09c01007387 */ /* 0x000ff40000100a00 */
[----:B------:R1:W-:Y:S04]  /*aaad0*/  STL.64 [R1+0xe90], R12 ;  /* 0x000e900c01007387 */ /* 0x0003e80000100a00 */
[----:B------:R2:W-:Y:S04]  /*aaae0*/  STL.64 [R1+0xe98], R14 ;  /* 0x000e980e01007387 */ /* 0x0005e80000100a00 */
[----:B------:R-:W4:Y:S04]  /*aaaf0*/  LDL.LU R248, [R1+0xf90] ;  /* 0x000f900001f87983 */ /* 0x000f280000300800 */
[----:B------:R1:W-:Y:S04]  /*aab00*/  STL.64 [R1+0xe70], R8 ;  /* 0x000e700801007387 */ /* 0x0003e80000100a00 */
[----:B------:R1:W-:Y:S04]  /*aab10*/  STL.64 [R1+0xe78], R10 ;  /* 0x000e780a01007387 */ /* 0x0003e80000100a00 */
[----:B------:R-:W4:Y:S04]  /*aab20*/  LDL.LU R249, [R1+0xf94] ;  /* 0x000f940001f97983 */ /* 0x000f280000300800 */
[----:B------:R-:W4:Y:S04]  /*aab30*/  LDL.LU R250, [R1+0xf98] ;  /* 0x000f980001fa7983 */ /* 0x000f280000300800 */
[----:B------:R-:W4:Y:S04]  /*aab40*/  LDL.LU R251, [R1+0xf9c] ;  /* 0x000f9c0001fb7983 */ /* 0x000f280000300800 */
[----:B-1----:R-:W3:Y:S04]  /*aab50*/  LDL.LU R12, [R1+0xec0] ;  /* 0x000ec000010c7983 */ /* 0x002ee80000300800 */
[----:B------:R-:W3:Y:S04]  /*aab60*/  LDL.LU R13, [R1+0xec4] ;  /* 0x000ec400010d7983 */ /* 0x000ee80000300800 */
[----:B--2---:R-:W3:Y:S04]  /*aab70*/  LDL.LU R14, [R1+0xec8] ;  /* 0x000ec800010e7983 */ /* 0x004ee80000300800 */
        /* <DEDUP_REMOVED lines=106> */
[----:B------:R-:W3:Y:S04]  /*ab220*/  LDL.LU R180, [R1+0x60] ;  /* 0x0000600001b47983 */ /* 0x000ee80000300800 */
[----:B------:R-:W3:Y:S04]  /*ab230*/  LDL.LU R181, [R1+0x64] ;  /* 0x0000640001b57983 */ /* 0x000ee80000300800 */
[----:B------:R-:W3:Y:S04]  /*ab240*/  LDL.LU R182, [R1+0x68] ;  /* 0x0000680001b67983 */ /* 0x000ee80000300800 */
[----:B------:R-:W3:Y:S04]  /*ab250*/  LDL.LU R183, [R1+0x6c] ;  /* 0x00006c0001b77983 */ /* 0x000ee80000300800 */
[----:B------:R-:W3:Y:S01]  /*ab260*/  LDL.LU R0, [R1+0xc0a0] ;  /* 0x00c0a00001007983 */ /* 0x000ee20000300800 */
[----:B------:R-:W-:-:S03]  /*ab270*/  MOV R9, R2 ;  /* 0x0000000200097202 */ /* 0x000fc60000000f00 */
[----:B------:R-:W4:Y:S04]  /*ab280*/  LDL.LU R2, [R1+0xc09c] ;  /* 0x00c09c0001027983 */ /* 0x000f280000300800 */
[----:B------:R-:W4:Y:S04]  /*ab290*/  LDL.LU R10, [R1+0xf88] ;  /* 0x000f8800010a7983 */ /* 0x000f280000300800 */
[----:B------:R-:W4:Y:S04]  /*ab2a0*/  LDL.LU R11, [R1+0xf8c] ;  /* 0x000f8c00010b7983 */ /* 0x000f280000300800 */
[----:B------:R1:W-:Y:S04]  /*ab2b0*/  STL.64 [R1+0xbef8], R152 ;  /* 0x00bef89801007387 */ /* 0x0003e80000100a00 */
[----:B-1----:R-:W4:Y:S04]  /*ab2c0*/  LDL.LU R152, [R1+0xd0] ;  /* 0x0000d00001987983 */ /* 0x002f280000300800 */
[----:B------:R-:W4:Y:S01]  /*ab2d0*/  LDL.LU R153, [R1+0xd4] ;  /* 0x0000d40001997983 */ /* 0x000f220000300800 */
[----:B--2---:R-:W-:Y:S01]  /*ab2e0*/  HMMA.1688.F32.TF32 R144, R4, R150, R144 ;  /* 0x000000960490723c */ /* 0x004fe20000081090 */
[----:B---3--:R-:W-:-:S02]  /*ab2f0*/  IMAD.MOV.U32 R154, RZ, RZ, R0 ;  /* 0x000000ffff9a7224 */ /* 0x008fc400078e0000 */
[----:B------:R-:W2:-:S15]  /*ab300*/  LDL.LU R0, [R1+0xc098] ;  /* 0x00c0980001007983 */ /* 0x000e9e0000300800 */
[----:B------:R-:W-:Y:S01]  /*ab310*/  NOP ;  /* 0x0000000000007918 */ /* 0x000fe20000000000 */
        /* <DEDUP_REMOVED lines=105> */
[----:B----4-:R-:W-:-:S03]  /*ab9b0*/  IMAD.MOV.U32 R155, RZ, RZ, R2 ;  /* 0x000000ffff9b7224 */ /* 0x010fc600078e0002 */
[----:B------:R-:W4:Y:S01]  /*ab9c0*/  LDL.LU.64 R76, [R1+0xbf78] ;  /* 0x00bf7800014c7983 */ /* 0x000f220000300a00 */
[----:B------:R-:W-:Y:S01]  /*ab9d0*/  MOV R194, R225 ;  /* 0x000000e100c27202 */ /* 0x000fe20000000f00 */
[----:B------:R-:W-:Y:S01]  /*ab9e0*/  IMAD.MOV.U32 R195, RZ, RZ, R224 ;  /* 0x000000ffffc37224 */ /* 0x000fe200078e00e0 */
[----:B------:R-:W-:Y:S01]  /*ab9f0*/  MOV R191, R216 ;  /* 0x000000d800bf7202 */ /* 0x000fe20000000f00 */
[----:B------:R-:W-:Y:S02]  /*aba00*/  IMAD.MOV.U32 R190, RZ, RZ, R217 ;  /* 0x000000ffffbe7224 */ /* 0x000fe400078e00d9 */
[----:B------:R-:W-:Y:S02]  /*aba10*/  IMAD.MOV.U32 R186, RZ, RZ, R213 ;  /* 0x000000ffffba7224 */ /* 0x000fe400078e00d5 */
[----:B------:R-:W-:Y:S01]  /*aba20*/  IMAD.MOV.U32 R187, RZ, RZ, R212 ;  /* 0x000000ffffbb7224 */ /* 0x000fe200078e00d4 */
[----:B---3--:R-:W-:-:S15]  /*aba30*/  HMMA.1688.F32.TF32 R152, R4, R78, R152 ;  /* 0x0000004e0498723c */ /* 0x008fde0000081098 */
        /* <DEDUP_REMOVED lines=22> */
[C---:B---3--:R-:W-:Y:S08]  /*abba0*/  HMMA.1688.F32.TF32 R156, R4.reuse, R46, R16 ;  /* 0x0000002e049c723c */ /* 0x048ff00000081010 */
[C---:B------:R-:W-:Y:S08]  /*abbb0*/  HMMA.1688.F32.TF32 R16, R4.reuse, R38, R12 ;  /* 0x000000260410723c */ /* 0x040ff0000008100c */
[C---:B-1----:R-:W-:Y:S01]  /*abbc0*/  HMMA.1688.F32.TF32 R152, R4.reuse, R42, R244 ;  /* 0x0000002a0498723c */ /* 0x042fe200000810f4 */
[----:B------:R-:W-:Y:S07]  /*abbd0*/  STL.64 [R1+0xa50], R160 ;  /* 0x000a50a001007387 */ /* 0x000fee0000100a00 */
[C---:B------:R-:W-:Y:S01]  /*abbe0*/  HMMA.1688.F32.TF32 R12, R4.reuse, R34, R8 ;  /* 0x00000022040c723c */ /* 0x040fe20000081008 */
[----:B------:R-:W-:Y:S01]  /*abbf0*/  MOV R180, R205 ;  /* 0x000000cd00b47202 */ /* 0x000fe20000000f00 */
[----:B------:R-:W-:Y:S01]  /*abc00*/  IMAD.MOV.U32 R181, RZ, RZ, R204 ;  /* 0x000000ffffb57224 */ /* 0x000fe200078e00cc */
[----:B------:R-:W-:Y:S01]  /*abc10*/  MOV R183, R197 ;  /* 0x000000c500b77202 */ /* 0x000fe20000000f00 */
[----:B------:R-:W-:Y:S01]  /*abc20*/  IMAD.MOV.U32 R182, RZ, RZ, R196 ;  /* 0x000000ffffb67224 */ /* 0x000fe200078e00c4 */
[----:B--2---:R-:W-:Y:S01]  /*abc30*/  LOP3.LUT R2, R0, 0x40, RZ, 0x3c, !PT ;  /* 0x0000004000027812 */ /* 0x004fe200078e3cff */
[----:B------:R-:W-:Y:S01]  /*abc40*/  IMAD.MOV.U32 R174, RZ, RZ, R201 ;  /* 0x000000ffffae7224 */ /* 0x000fe200078e00c9 */
[----:B------:R-:W-:Y:S01]  /*abc50*/  LDS R244, [R252+UR12+0x81000] ;  /* 0x0810000cfcf47984 */ /* 0x000fe20008000800 */
[----:B------:R-:W-:Y:S03]  /*abc60*/  HMMA.1688.F32.TF32 R8, R4, R30, R248 ;  /* 0x0000001e0408723c */ /* 0x000fe600000810f8 */
        /* <DEDUP_REMOVED lines=8> */
[----:B------:R3:W-:Y:S04]  /*abcf0*/  STL.64 [R1+0x9b8], R14 ;  /* 0x0009b80e01007387 */ /* 0x0007e80000100a00 */
[----:B------:R-:W-:Y:S04]  /*abd00*/  STL.64 [R1+0x990], R8 ;  /* 0x0009900801007387 */ /* 0x000fe80000100a00 */
[----:B------:R-:W-:Y:S04]  /*abd10*/  STL.64 [R1+0x998], R10 ;  /* 0x0009980a01007387 */ /* 0x000fe80000100a00 */
[----:B------:R-:W-:Y:S04]  /*abd20*/  STL [R1+0xb380], R0 ;  /* 0x00b3800001007387 */ /* 0x000fe80000100800 */
        /* <DEDUP_REMOVED lines=10> */
[----:B-1----:R-:W-:Y:S01]  /*abdd0*/  IMAD.MOV.U32 R16, RZ, RZ, R236 ;  /* 0x000000ffff107224 */ /* 0x002fe200078e00ec */
[----:B--2---:R-:W-:Y:S01]  /*abde0*/  MOV R18, R240 ;  /* 0x000000f000127202 */ /* 0x004fe20000000f00 */
[----:B------:R-:W-:Y:S01]  /*abdf0*/  IMAD.MOV.U32 R17, RZ, RZ, R237 ;  /* 0x000000ffff117224 */ /* 0x000fe200078e00ed */
[----:B------:R-:W2:Y:S01]  /*abe00*/  LDL.LU R236, [R1+0xbf4c] ;  /* 0x00bf4c0001ec7983 */ /* 0x000ea20000300800 */
[----:B------:R-:W-:-:S03]  /*abe10*/  IMAD.MOV.U32 R19, RZ, RZ, R241 ;  /* 0x000000ffff137224 */ /* 0x000fc600078e00f1 */
[----:B------:R-:W2:Y:S04]  /*abe20*/  LDL.LU R237, [R1+0xbf48] ;  /* 0x00bf480001ed7983 */ /* 0x000ea80000300800 */
[----:B------:R-:W2:Y:S04]  /*abe30*/  LDL.LU R240, [R1+0xbf44] ;  /* 0x00bf440001f07983 */ /* 0x000ea80000300800 */
[----:B------:R-:W2:Y:S01]  /*abe40*/  LDL.LU R241, [R1+0xbf40] ;  /* 0x00bf400001f17983 */ /* 0x000ea20000300800 */
[----:B---3--:R-:W-:Y:S02]  /*abe50*/  IMAD.MOV.U32 R14, RZ, RZ, R228 ;  /* 0x000000ffff0e7224 */ /* 0x008fe400078e00e4 */
[----:B------:R-:W-:Y:S01]  /*abe60*/  IMAD.MOV.U32 R15, RZ, RZ, R229 ;  /* 0x000000ffff0f7224 */ /* 0x000fe200078e00e5 */
[----:B------:R-:W-:Y:S01]  /*abe70*/  LOP3.LUT R251, R252, 0x20, RZ, 0x3c, !PT ;  /* 0x00000020fcfb7812 */ /* 0x000fe200078e3cff */
[----:B------:R-:W-:Y:S01]  /*abe80*/  IMAD.MOV.U32 R250, RZ, RZ, R208 ;  /* 0x000000fffffa7224 */ /* 0x000fe200078e00d0 */
[----:B------:R-:W-:Y:S04]  /*abe90*/  LDS R246, [R252+UR12+0x81400] ;  /* 0x0814000cfcf67984 */ /* 0x000fe80008000800 */
[----:B------:R-:W-:Y:S04]  /*abea0*/  LDS R245, [R251+UR12+0x81000] ;  /* 0x0810000cfbf57984 */ /* 0x000fe80008000800 */
[----:B------:R1:W-:Y:S02]  /*abeb0*/  LDS R247, [R251+UR12+0x81400] ;  /* 0x0814000cfbf77984 */ /* 0x0003e40008000800 */
[----:B-1----:R-:W-:-:S02]  /*abec0*/  IMAD.MOV.U32 R251, RZ, RZ, R209 ;  /* 0x000000fffffb7224 */ /* 0x002fc400078e00d1 */
[----:B------:R-:W-:Y:S01]  /*abed0*/  IMAD.MOV.U32 R175, RZ, RZ, R200 ;  /* 0x000000ffffaf7224 */ /* 0x000fe200078e00c8 */
[----:B----4-:R-:W-:Y:S01]  /*abee0*/  MOV R13, R225 ;  /* 0x000000e1000d7202 */ /* 0x010fe20000000f00 */
[----:B------:R-:W-:Y:S02]  /*abef0*/  IMAD.MOV.U32 R12, RZ, RZ, R224 ;  /* 0x000000ffff0c7224 */ /* 0x000fe400078e00e0 */
[----:B------:R-:W3:Y:S04]  /*abf00*/  LDL.LU R224, [R1+0xbf3c] ;  /* 0x00bf3c0001e07983 */ /* 0x000ee80000300800 */
[----:B------:R-:W4:Y:S04]  /*abf10*/  LDL.LU R225, [R1+0xbf38] ;  /* 0x00bf380001e17983 */ /* 0x000f280000300800 */
[----:B------:R-:W4:Y:S04]  /*abf20*/  LDL.LU R228, [R1+0xbf34] ;  /* 0x00bf340001e47983 */ /* 0x000f280000300800 */
[----:B------:R-:W4:Y:S01]  /*abf30*/  LDL.LU R229, [R1+0xbf30] ;  /* 0x00bf300001e57983 */ /* 0x000f220000300800 */
[----:B------:R-:W-:Y:S01]  /*abf40*/  IMAD.MOV.U32 R9, RZ, RZ, R213 ;  /* 0x000000ffff097224 */ /* 0x000fe200078e00d5 */
[----:B------:R-:W-:Y:S01]  /*abf50*/  MOV R8, R212 ;  /* 0x000000d400087202 */ /* 0x000fe20000000f00 */
[----:B------:R-:W-:Y:S01]  /*abf60*/  IMAD.MOV.U32 R10, RZ, RZ, R216 ;  /* 0x000000ffff0a7224 */ /* 0x000fe200078e00d8 */
[----:B------:R-:W4:Y:S01]  /*abf70*/  LDL.LU R212, [R1+0xbf2c] ;  /* 0x00bf2c0001d47983 */ /* 0x000f220000300800 */
[----:B------:R-:W-:-:S03]  /*abf80*/  MOV R11, R217 ;  /* 0x000000d9000b7202 */ /* 0x000fc60000000f00 */
[----:B------:R-:W4:Y:S04]  /*abf90*/  LDL.LU R213, [R1+0xbf28] ;  /* 0x00bf280001d57983 */ /* 0x000f280000300800 */
[----:B------:R-:W4:Y:S04]  /*abfa0*/  LDL.LU R216, [R1+0xbf24] ;  /* 0x00bf240001d87983 */ /* 0x000f280000300800 */
[----:B------:R-:W4:Y:S01]  /*abfb0*/  LDL.LU R217, [R1+0xbf20] ;  /* 0x00bf200001d97983 */ /* 0x000f220000300800 */
[----:B------:R-:W-:Y:S01]  /*abfc0*/  IMAD.MOV.U32 R177, RZ, RZ, R196 ;  /* 0x000000ffffb17224 */ /* 0x000fe200078e00c4 */
[----:B------:R-:W-:-:S02]  /*abfd0*/  MOV R176, R197 ;  /* 0x000000c500b07202 */ /* 0x000fc40000000f00 */
[----:B------:R-:W4:Y:S01]  /*abfe0*/  LDL.LU R208, [R1+0xbf1c] ;  /* 0x00bf1c0001d07983 */ /* 0x000f220000300800 */
[----:B------:R-:W-:-:S03]  /*abff0*/  IMAD.MOV.U32 R178, RZ, RZ, R204 ;  /* 0x000000ffffb27224 */ /* 0x000fc600078e00cc */
[----:B------:R-:W4:Y:S01]  /*ac000*/  LDL.LU R209, [R1+0xbf18] ;  /* 0x00bf180001d17983 */ /* 0x000f220000300800 */
[----:B------:R-:W-:-:S03]  /*ac010*/  MOV R179, R205 ;  /* 0x000000cd00b37202 */ /* 0x000fc60000000f00 */
[----:B------:R-:W4:Y:S04]  /*ac020*/  LDL.LU R197, [R1+0xbf14] ;  /* 0x00bf140001c57983 */ /* 0x000f280000300800 */
[----:B------:R-:W4:Y:S04]  /*ac030*/  LDL.LU R196, [R1+0xbf10] ;  /* 0x00bf100001c47983 */ /* 0x000f280000300800 */
[----:B------:R-:W4:Y:S04]  /*ac040*/  LDL.LU R204, [R1+0xbf0c] ;  /* 0x00bf0c0001cc7983 */ /* 0x000f280000300800 */
[----:B------:R-:W4:Y:S04]  /*ac050*/  LDL.LU R205, [R1+0xbf08] ;  /* 0x00bf080001cd7983 */ /* 0x000f280000300800 */
[----:B------:R-:W4:Y:S04]  /*ac060*/  LDL.LU R201, [R1+0xbf04] ;  /* 0x00bf040001c97983 */ /* 0x000f280000300800 */
[----:B------:R-:W4:Y:S01]  /*ac070*/  LDL.LU R200, [R1+0xbf00] ;  /* 0x00bf000001c87983 */ /* 0x000f220000300800 */
[----:B--2---:R-:W-:Y:S01]  /*ac080*/  MOV R168, R241 ;  /* 0x000000f100a87202 */ /* 0x004fe20000000f00 */
[----:B------:R-:W-:Y:S01]  /*ac090*/  IMAD.MOV.U32 R169, RZ, RZ, R240 ;  /* 0x000000ffffa97224 */ /* 0x000fe200078e00f0 */
[----:B------:R-:W-:Y:S01]  /*ac0a0*/  MOV R171, R236 ;  /* 0x000000ec00ab7202 */ /* 0x000fe20000000f00 */
[----:B------:R-:W1:Y:S01]  /*ac0b0*/  LDSM.16.M88.4 R240, [R2+UR13] ;  /* 0x0000000d02f0783b */ /* 0x000e620008000200 */
[----:B------:R-:W-:-:S02]  /*ac0c0*/  IMAD.MOV.U32 R170, RZ, RZ, R237 ;  /* 0x000000ffffaa7224 */ /* 0x000fc400078e00ed */
[----:B------:R-:W-:Y:S01]  /*ac0d0*/  IMAD.MOV.U32 R166, RZ, RZ, R233 ;  /* 0x000000ffffa67224 */ /* 0x000fe200078e00e9 */
[----:B------:R-:W2:Y:S01]  /*ac0e0*/  LDSM.16.M88.4 R236, [R2+UR13+0x1000] ;  /* 0x0010000d02ec783b */ /* 0x000ea20008000200 */
[----:B------:R-:W-:-:S03]  /*ac0f0*/  IMAD.MOV.U32 R167, RZ, RZ, R232 ;  /* 0x000000ffffa77224 */ /* 0x000fc600078e00e8 */
[----:B------:R-:W2:Y:S01]  /*ac100*/  LDSM.16.M88.4 R232, [R2+UR13+0x2000] ;  /* 0x0020000d02e8783b */ /* 0x000ea20008000200 */
[----:B------:R-:W-:Y:S02]  /*ac110*/  IMAD.MOV.U32 R158, RZ, RZ, R221 ;  /* 0x000000ffff9e7224 */ /* 0x000fe400078e00dd */
[----:B------:R-:W-:Y:S02]  /*ac120*/  IMAD.MOV.U32 R159, RZ, RZ, R220 ;  /* 0x000000ffff9f7224 */ /* 0x000fe400078e00dc */
[----:B------:R-:W-:Y:S04]  /*ac130*/  LDSM.16.M88.4 R220, [R2+UR13+0x5000] ;  /* 0x0050000d02dc783b */ /* 0x000fe80008000200 */
[----:B-1----:R-:W-:Y:S04]  /*ac140*/  STL [R1+0xba6c], R242 ;  /* 0x00ba6cf201007387 */ /* 0x002fe80000100800 */
[----:B------:R-:W-:Y:S04]  /*ac150*/  STL [R1+0xba68], R243 ;  /* 0x00ba68f301007387 */ /* 0x000fe80000100800 */
[----:B--2---:R-:W-:Y:S04]  /*ac160*/  STL [R1+0xba64], R238 ;  /* 0x00ba64ee01007387 */ /* 0x004fe80000100800 */
[----:B------:R-:W-:Y:S04]  /*ac170*/  STL [R1+0xba60], R239 ;  /* 0x00ba60ef01007387 */ /* 0x000fe80000100800 */
[----:B------:R-:W-:Y:S04]  /*ac180*/  STL [R1+0xba5c], R234 ;  /* 0x00ba5cea01007387 */ /* 0x000fe80000100800 */
[----:B------:R-:W-:Y:S01]  /*ac190*/  STL [R1+0xba58], R235 ;  /* 0x00ba58eb01007387 */ /* 0x000fe20000100800 */
[C---:B------:R-:W-:Y:S08]  /*ac1a0*/  HMMA.1688.F32.TF32 R172, R4.reuse, R174, R168 ;  /* 0x000000ae04ac723c */ /* 0x040ff000000810a8 */
[----:B------:R-:W-:Y:S01]  /*ac1b0*/  HMMA.1688.F32.TF32 R248, R4, R250, R176 ;  /* 0x000000fa04f8723c */ /* 0x000fe200000810b0 */
[----:B---3--:R-:W-:Y:S01]  /*ac1c0*/  MOV R163, R224 ;  /* 0x000000e000a37202 */ /* 0x008fe20000000f00 */
[----:B----4-:R-:W-:-:S02]  /*ac1d0*/  IMAD.MOV.U32 R162, RZ, RZ, R225 ;  /* 0x000000ffffa27224 */ /* 0x010fc400078e00e1 */
[----:B------:R-:W-:Y:S01]  /*ac1e0*/  LDSM.16.M88.4 R224, [R2+UR13+0x4000] ;  /* 0x0040000d02e0783b */ /* 0x000fe20008000200 */
[----:B------:R-:W-:Y:S01]  /*ac1f0*/  IMAD.MOV.U32 R161, RZ, RZ, R228 ;  /* 0x000000ffffa17224 */ /* 0x000fe200078e00e4 */
[----:B------:R-:W-:Y:S02]  /*ac200*/  MOV R160, R229 ;  /* 0x000000e500a07202 */ /* 0x000fe40000000f00 */
[----:B------:R-:W1:Y:S01]  /*ac210*/  LDSM.16.M88.4 R228, [R2+UR13+0x3000] ;  /* 0x0030000d02e4783b */ /* 0x000e620008000200 */
[----:B------:R-:W-:Y:S01]  /*ac220*/  MOV R155, R212 ;  /* 0x000000d4009b7202 */ /* 0x000fe20000000f00 */
[----:B------:R-:W-:Y:S02]  /*ac230*/  IMAD.MOV.U32 R154, RZ, RZ, R213 ;  /* 0x000000ffff9a7224 */ /* 0x000fe400078e00d5 */
[----:B------:R-:W-:Y:S01]  /*ac240*/  LDSM.16.M88.4 R212, [R2+UR13+0x7000] ;  /* 0x0070000d02d4783b */ /* 0x000fe20008000200 */
[----:B------:R-:W-:Y:S01]  /*ac250*/  IMAD.MOV.U32 R153, RZ, RZ, R216 ;  /* 0x000000ffff997224 */ /* 0x000fe200078e00d8 */
[----:B------:R-:W-:-:S02]  /*ac260*/  MOV R152, R217 ;  /* 0x000000d900987202 */ /* 0x000fc40000000f00 */
[----:B------:R-:W2:Y:S01]  /*ac270*/  LDSM.16.M88.4 R216, [R2+UR13+0x6000] ;  /* 0x0060000d02d8783b */ /* 0x000ea20008000200 */
[----:B------:R-:W-:Y:S02]  /*ac280*/  IMAD.MOV.U32 R199, RZ, RZ, R208 ;  /* 0x000000ffffc77224 */ /* 0x000fe400078e00d0 */
[----:B------:R-:W-:Y:S02]  /*ac290*/  IMAD.MOV.U32 R198, RZ, RZ, R209 ;  /* 0x000000ffffc67224 */ /* 0x000fe400078e00d1 */
[----:B------:R-:W3:Y:S01]  /*ac2a0*/  LDSM.16.M88.4 R208, [R2+UR13+0x8000] ;  /* 0x0080000d02d0783b */ /* 0x000ee20008000200 */
[----:B------:R-:W-:Y:S01]  /*ac2b0*/  IMAD.MOV.U32 R203, RZ, RZ, R204 ;  /* 0x000000ffffcb7224 */ /* 0x000fe200078e00cc */
[----:B------:R-:W-:Y:S02]  /*ac2c0*/  MOV R202, R205 ;  /* 0x000000cd00ca7202 */ /* 0x000fe40000000f00 */
[----:B------:R-:W4:Y:S05]  /*ac2d0*/  LDSM.16.M88.4 R204, [R2+UR13+0x9000] ;  /* 0x0090000d02cc783b */ /* 0x000f2a0008000200 */
[C---:B------:R-:W-:Y:S01]  /*ac2e0*/  HMMA.1688.F32.TF32 R200, R4.reuse, R26, R200 ;  /* 0x0000001a04c8723c */ /* 0x040fe200000810c8 */
[----:B-1----:R-:W-:Y:S04]  /*ac2f0*/  STL [R1+0xba54], R230 ;  /* 0x00ba54e601007387 */ /* 0x002fe80000100800 */
[----:B------:R-:W-:Y:S04]  /*ac300*/  STL [R1+0xba50], R231 ;  /* 0x00ba50e701007387 */ /* 0x000fe80000100800 */
[----:B------:R-:W-:Y:S04]  /*ac310*/  STL [R1+0xba48], R226 ;  /* 0x00ba48e201007387 */ /* 0x000fe80000100800 */
[----:B------:R-:W-:Y:S04]  /*ac320*/  STL [R1+0xba44], R227 ;  /* 0x00ba44e301007387 */ /* 0x000fe80000100800 */
[----:B------:R-:W-:Y:S04]  /*ac330*/  STL [R1+0xba4c], R222 ;  /* 0x00ba4cde01007387 */ /* 0x000fe80000100800 */
[----:B------:R-:W-:Y:S04]  /*ac340*/  STL [R1+0xba40], R223 ;  /* 0x00ba40df01007387 */ /* 0x000fe80000100800 */
[----:B--2---:R-:W-:Y:S04]  /*ac350*/  STL [R1+0xba3c], R218 ;  /* 0x00ba3cda01007387 */ /* 0x004fe80000100800 */
[----:B------:R-:W-:Y:S04]  /*ac360*/  STL [R1+0xba38], R219 ;  /* 0x00ba38db01007387 */ /* 0x000fe80000100800 */
[----:B------:R-:W-:Y:S04]  /*ac370*/  STL [R1+0xba24], R214 ;  /* 0x00ba24d601007387 */ /* 0x000fe80000100800 */
[----:B------:R-:W-:Y:S04]  /*ac380*/  STL [R1+0xba20], R215 ;  /* 0x00ba20d701007387 */ /* 0x000fe80000100800 */
[----:B---3--:R-:W-:Y:S04]  /*ac390*/  STL [R1+0xba18], R210 ;  /* 0x00ba18d201007387 */ /* 0x008fe80000100800 */
[----:B------:R-:W-:Y:S04]  /*ac3a0*/  STL [R1+0xba14], R211 ;  /* 0x00ba14d301007387 */ /* 0x000fe80000100800 */
[----:B----4-:R-:W-:Y:S04]  /*ac3b0*/  STL [R1+0xba1c], R206 ;  /* 0x00ba1cce01007387 */ /* 0x010fe80000100800 */
[----:B------:R-:W-:Y:S04]  /*ac3c0*/  STL [R1+0xba10], R207 ;  /* 0x00ba10cf01007387 */ /* 0x000fe80000100800 */
[----:B------:R-:W-:Y:S04]  /*ac3d0*/  STL.64 [R1+0x970], R200 ;  /* 0x000970c801007387 */ /* 0x000fe80000100a00 */
[----:B------:R-:W-:Y:S04]  /*ac3e0*/  STL.64 [R1+0x978], R202 ;  /* 0x000978ca01007387 */ /* 0x000fe80000100a00 */
[----:B------:R-:W1:Y:S01]  /*ac3f0*/  LDSM.16.M88.4 R200, [R2+UR13+0xa000] ;  /* 0x00a0000d02c8783b */ /* 0x000e620008000200 */
[C---:B------:R-:W-:Y:S08]  /*ac400*/  HMMA.1688.F32.TF32 R196, R4.reuse, R22, R196 ;  /* 0x0000001604c4723c */ /* 0x040ff000000810c4 */
[C---:B------:R-:W-:Y:S01]  /*ac410*/  HMMA.1688.F32.TF32 R156, R4.reuse, R158, R152 ;  /* 0x0000009e049c723c */ /* 0x040fe20000081098 */
[----:B-1----:R-:W-:Y:S04]  /*ac420*/  STL [R1+0xba2c], R202 ;  /* 0x00ba2cca01007387 */ /* 0x002fe80000100800 */
[----:B------:R-:W-:Y:S06]  /*ac430*/  STL [R1+0xba28], R203 ;  /* 0x00ba28cb01007387 */ /* 0x000fec0000100800 */
[----:B------:R-:W-:Y:S04]  /*ac440*/  STL.64 [R1+0x950], R196 ;  /* 0x000950c401007387 */ /* 0x000fe80000100a00 */
[----:B------:R-:W-:Y:S04]  /*ac450*/  STL.64 [R1+0x958], R198 ;  /* 0x000958c601007387 */ /* 0x000fe80000100a00 */
[----:B------:R-:W1:Y:S01]  /*ac460*/  LDSM.16.M88.4 R196, [R2+UR13+0xb000] ;  /* 0x00b0000d02c4783b */ /* 0x000e620008000200 */
[C---:B------:R-:W-:Y:S03]  /*ac470*/  HMMA.1688.F32.TF32 R164, R4.reuse, R166, R160 ;  /* 0x000000a604a4723c */ /* 0x040fe600000810a0 */
[----:B-1----:R-:W-:Y:S04]  /*ac480*/  STL [R1+0xba34], R198 ;  /* 0x00ba34c601007387 */ /* 0x002fe80000100800 */
[----:B------:R-:W-:Y:S04]  /*ac490*/  STL [R1+0xba30], R199 ;  /* 0x00ba30c701007387 */ /* 0x000fe80000100800 */
[----:B------:R-:W2:Y:S04]  /*ac4a0*/  LDL.LU.64 R152, [R1+0xbef8] ;  /* 0x00bef80001987983 */ /* 0x000ea80000300a00 */
[----:B------:R1:W-:Y:S04]  /*ac4b0*/  STL.64 [R1+0x930], R156 ;  /* 0x0009309c01007387 */ /* 0x0003e80000100a00 */
[----:B------:R-:W-:Y:S04]  /*ac4c0*/  STL.64 [R1+0x938], R158 ;  /* 0x0009389e01007387 */ /* 0x000fe80000100a00 */
[----:B-1----:R-:W3:Y:S04]  /*ac4d0*/  LDL.LU.64 R156, [R1+0xbef0] ;  /* 0x00bef000019c7983 */ /* 0x002ee80000300a00 */
[----:B------:R-:W4:Y:S04]  /*ac4e0*/  LDL.LU.64 R160, [R1+0xbee8] ;  /* 0x00bee80001a07983 */ /* 0x000f280000300a00 */
[----:B------:R1:W-:Y:S04]  /*ac4f0*/  STL.64 [R1+0x910], R164 ;  /* 0x000910a401007387 */ /* 0x0003e80000100a00 */
[----:B------:R-:W-:Y:S04]  /*ac500*/  STL.64 [R1+0x918], R166 ;  /* 0x000918a601007387 */ /* 0x000fe80000100a00 */
[----:B-1----:R-:W2:Y:S04]  /*ac510*/  LDL.LU.64 R164, [R1+0xbee0] ;  /* 0x00bee00001a47983 */ /* 0x002ea80000300a00 */
[----:B------:R-:W2:Y:S04]  /*ac520*/  LDL.LU.64 R168, [R1+0xbed8] ;  /* 0x00bed80001a87983 */ /* 0x000ea80000300a00 */
[----:B------:R1:W-:Y:S04]  /*ac530*/  STL.64 [R1+0x8f0], R172 ;  /* 0x0008f0ac01007387 */ /* 0x0003e80000100a00 */
[----:B------:R-:W-:Y:S04]  /*ac540*/  STL.64 [R1+0x8f8], R174 ;  /* 0x0008f8ae01007387 */ /* 0x000fe80000100a00 */
[----:B-1----:R-:W2:Y:S04]  /*ac550*/  LDL.LU.64 R172, [R1+0xbed0] ;  /* 0x00bed00001ac7983 */ /* 0x002ea80000300a00 */
[----:B------:R-:W2:Y:S04]  /*ac560*/  LDL.LU.64 R176, [R1+0xbec8] ;  /* 0x00bec80001b07983 */ /* 0x000ea80000300a00 */
        /* <DEDUP_REMOVED lines=21> */
[----:B------:R-:W3:Y:S04]  /*ac6c0*/  LDL.LU.64 R16, [R1+0xbe88] ;  /* 0x00be880001107983 */ /* 0x000ee80000300a00 */
[----:B------:R-:W3:Y:S04]  /*ac6d0*/  LDL.LU R174, [R1+0xf38] ;  /* 0x000f380001ae7983 */ /* 0x000ee80000300800 */
[----:B------:R-:W3:Y:S01]  /*ac6e0*/  LDL.LU R175, [R1+0xf3c] ;  /* 0x000f3c0001af7983 */ /* 0x000ee20000300800 */
[----:B--2---:R-:W-:Y:S03]  /*ac6f0*/  HMMA.1688.F32.TF32 R4, R4, R18, R180 ;  /* 0x000000120404723c */ /* 0x004fe600000810b4 */
[----:B------:R-:W2:-:S15]  /*ac700*/  LDL.LU.64 R180, [R1+0xbe80] ;  /* 0x00be800001b47983 */ /* 0x000e9e0000300a00 */
[----:B------:R-:W-:Y:S01]  /*ac710*/  NOP ;  /* 0x0000000000007918 */ /* 0x000fe20000000000 */
[----:B------:R1:W-:Y:S04]  /*ac720*/  STL.64 [R1+0x660], R4 ;  /* 0x0006600401007387 */ /* 0x0003e80000100a00 */
[----:B------:R3:W-:Y:S04]  /*ac730*/  STL.64 [R1+0x668], R6 ;  /* 0x0006680601007387 */ /* 0x0007e80000100a00 */
[----:B-1----:R-:W2:Y:S04]  /*ac740*/  LDL.LU R4, [R1+0xf70] ;  /* 0x000f700001047983 */ /* 0x002ea80000300800 */
[----:B------:R-:W2:Y:S04]  /*ac750*/  LDL.LU R5, [R1+0xf74] ;  /* 0x000f740001057983 */ /* 0x000ea80000300800 */
[----:B---3--:R-:W2:Y:S04]  /*ac760*/  LDL.LU R6, [R1+0xf78] ;  /* 0x000f780001067983 */ /* 0x008ea80000300800 */
[----:B------:R-:W2:Y:S01]  /*ac770*/  LDL.LU R7, [R1+0xf7c] ;  /* 0x000f7c0001077983 */ /* 0x000ea20000300800 */
[----:B------:R-:W-:Y:S01]  /*ac780*/  MOV R182, R157 ;  /* 0x0000009d00b67202 */ /* 0x000fe20000000f00 */
[----:B------:R-:W-:Y:S01]  /*ac790*/  IMAD.MOV.U32 R183, RZ, RZ, R156 ;  /* 0x000000ffffb77224 */ /* 0x000fe200078e009c */
[----:B------:R-:W-:Y:S01]  /*ac7a0*/  MOV R170, R133 ;  /* 0x0000008500aa7202 */ /* 0x000fe20000000f00 */
[----:B------:R-:W-:Y:S01]  /*ac7b0*/  IMAD.MOV.U32 R171, RZ, RZ, R132 ;  /* 0x000000ffffab7224 */ /* 0x000fe200078e0084 */
[----:B------:R-:W-:Y:S01]  /*ac7c0*/  LDSM.16.M88.4 R156, [R2+UR13+0x15000] ;  /* 0x0150000d029c783b */ /* 0x000fe20008000200 */
[----:B------:R-:W-:-:S02]  /*ac7d0*/  IMAD.MOV.U32 R142, RZ, RZ, R125 ;  /* 0x000000ffff8e7224 */ /* 0x000fc400078e007d */
[----:B------:R-:W-:Y:S02]  /*ac7e0*/  IMAD.MOV.U32 R143, RZ, RZ, R124 ;  /* 0x000000ffff8f7224 */ /* 0x000fe400078e007c */
[----:B------:R-:W-:Y:S01]  /*ac7f0*/  LDSM.16.M88.4 R124, [R2+UR13+0x1d000] ;  /* 0x01d0000d027c783b */ /* 0x000fe20008000200 */
        /* <DEDUP_REMOVED lines=8> */
[----:B-1----:R-:W-:Y:S02]  /*ac880*/  HMMA.1688.F32.TF32 R4, R244, R228, R192 ;  /* 0x000000e4f404723c */ /* 0x002fe400000810c0 */
[----:B------:R-:W-:Y:S04]  /*ac890*/  STL.64 [R1+0x630], R184 ;  /* 0x000630b801007387 */ /* 0x000fe80000100a00 */
[----:B------:R-:W-:-:S13]  /*ac8a0*/  STL.64 [R1+0x638], R186 ;  /* 0x000638ba01007387 */ /* 0x000fda0000100a00 */
[----:B------:R-:W-:Y:S01]  /*ac8b0*/  IMAD.MOV.U32 R242, RZ, RZ, R6 ;  /* 0x000000fffff27224 */ /* 0x000fe200078e0006 */
[----:B------:R1:W-:Y:S01]  /*ac8c0*/  STL.64 [R1+0x620], R4 ;  /* 0x0006200401007387 */ /* 0x0003e20000100a00 */
[----:B------:R-:W-:Y:S02]  /*ac8d0*/  MOV R243, R7 ;  /* 0x0000000700f37202 */ /* 0x000fe40000000f00 */
[----:B-1----:R-:W-:Y:S01]  /*ac8e0*/  HMMA.1688.F32.TF32 R4, R244, R224, R172 ;  /* 0x000000e0f404723c */ /* 0x002fe200000810ac */
[----:B------:R-:W-:Y:S02]  /*ac8f0*/  IMAD.MOV.U32 R178, RZ, RZ, R181 ;  /* 0x000000ffffb27224 */ /* 0x000fe400078e00b5 */
[----:B------:R-:W-:Y:S01]  /*ac900*/  IMAD.MOV.U32 R179, RZ, RZ, R180 ;  /* 0x000000ffffb37224 */ /* 0x000fe200078e00b4 */
[----:B------:R-:W-:Y:S01]  /*ac910*/  STL [R1+0xba74], R243 ;  /* 0x00ba74f301007387 */ /* 0x000fe20000100800 */
[----:B----4-:R-:W-:Y:S01]  /*ac920*/  IMAD.MOV.U32 R180, RZ, RZ, R161 ;  /* 0x000000ffffb47224 */ /* 0x010fe200078e00a1 */
[----:B------:R-:W-:Y:S01]  /*ac930*/  MOV R184, R145 ;  /* 0x0000009100b87202 */ /* 0x000fe20000000f00 */
[----:B------:R-:W-:Y:S01]  /*ac940*/  IMAD.MOV.U32 R185, RZ, RZ, R144 ;  /* 0x000000ffffb97224 */ /* 0x000fe200078e0090 */
[----:B------:R-:W-:Y:S01]  /*ac950*/  MOV R187, R140 ;  /* 0x0000008c00bb7202 */ /* 0x000fe20000000f00 */
        /* <DEDUP_REMOVED lines=8> */
[----:B------:R-:W-:Y:S01]  /*ac9e0*/  IMAD.MOV.U32 R238, RZ, RZ, R4 ;  /* 0x000000ffffee7224 */ /* 0x000fe200078e0004 */
[----:B------:R-:W-:Y:S01]  /*ac9f0*/  MOV R234, R6 ;  /* 0x0000000600ea7202 */ /* 0x000fe20000000f00 */
[----:B------:R-:W-:Y:S01]  /*aca00*/  IMAD.MOV.U32 R239, RZ, RZ, R5 ;  /* 0x000000ffffef7224 */ /* 0x000fe200078e0005 */
[----:B------:R-:W-:Y:S01]  /*aca10*/  LDSM.16.M88.4 R172, [R2+UR13+0x11000] ;  /* 0x0110000d02ac783b */ /* 0x000fe20008000200 */
[----:B------:R-:W-:-:S02]  /*aca20*/  IMAD.MOV.U32 R235, RZ, RZ, R7 ;  /* 0x000000ffffeb7224 */ /* 0x000fc400078e0007 */
[----:B------:R-:W-:Y:S01]  /*aca30*/  HMMA.1688.F32.TF32 R4, R244, R220, R176 ;  /* 0x000000dcf404723c */ /* 0x000fe200000810b0 */
[----:B------:R-:W-:Y:S01]  /*aca40*/  STL [R1+0xba70], R242 ;  /* 0x00ba70f201007387 */ /* 0x000fe20000100800 */
[----:B------:R-:W-:-:S03]  /*aca50*/  IMAD.MOV.U32 R181, RZ, RZ, R160 ;  /* 0x000000ffffb57224 */ /* 0x000fc600078e00a0 */
[----:B------:R-:W-:Y:S04]  /*aca60*/  STL.64 [R1+0xbe38], R240 ;  /* 0x00be38f001007387 */ /* 0x000fe80000100a00 */
[----:B------:R-:W-:Y:S04]  /*aca70*/  STL [R1+0xba84], R235 ;  /* 0x00ba84eb01007387 */ /* 0x000fe80000100800 */
[----:B------:R-:W-:Y:S04]  /*aca80*/  STL [R1+0xba80], R234 ;  /* 0x00ba80ea01007387 */ /* 0x000fe80000100800 */
[----:B------:R-:W-:Y:S04]  /*aca90*/  STL.64 [R1+0xbe40], R232 ;  /* 0x00be40e801007387 */ /* 0x000fe80000100a00 */
[----:B------:R-:W-:Y:S01]  /*acaa0*/  STL [R1+0xba7c], R239 ;  /* 0x00ba7cef01007387 */ /* 0x000fe20000100800 */
[----:B------:R-:W-:Y:S01]  /*acab0*/  IMAD.MOV.U32 R230, RZ, RZ, R6 ;  /* 0x000000ffffe67224 */ /* 0x000fe200078e0006 */
[----:B------:R-:W-:-:S02]  /*acac0*/  MOV R231, R7 ;  /* 0x0000000700e77202 */ /* 0x000fc40000000f00 */
[----:B------:R-:W-:Y:S04]  /*acad0*/  STL [R1+0xba78], R238 ;  /* 0x00ba78ee01007387 */ /* 0x000fe80000100800 */
[----:B------:R-:W-:Y:S04]  /*acae0*/  STL.64 [R1+0xbe48], R236 ;  /* 0x00be48ec01007387 */ /* 0x000fe80000100a00 */
[----:B------:R1:W-:Y:S01]  /*acaf0*/  STL.64 [R1+0x600], R4 ;  /* 0x0006000401007387 */ /* 0x0003e20000100a00 */
[----:B------:R-:W-:Y:S01]  /*acb00*/  HMMA.1688.F32.TF32 R132, R244, R212, R184 ;  /* 0x000000d4f484723c */ /* 0x000fe200000810b8 */
[----:B------:R-:W-:-:S02]  /*acb10*/  IMAD.MOV.U32 R194, RZ, RZ, R165 ;  /* 0x000000ffffc27224 */ /* 0x000fc400078e00a5 */
[----:B------:R-:W-:Y:S01]  /*acb20*/  LDSM.16.M88.4 R176, [R2+UR13+0x10000] ;  /* 0x0100000d02b0783b */ /* 0x000fe20008000200 */
[----:B------:R-:W-:Y:S02]  /*acb30*/  IMAD.MOV.U32 R168, RZ, RZ, R137 ;  /* 0x000000ffffa87224 */ /* 0x000fe400078e0089 */
[----:B------:R-:W-:Y:S01]  /*acb40*/  IMAD.MOV.U32 R169, RZ, RZ, R136 ;  /* 0x000000ffffa97224 */ /* 0x000fe200078e0088 */
[----:B------:R-:W-:Y:S01]  /*acb50*/  MOV R141, R128 ;  /* 0x00000080008d7202 */ /* 0x000fe20000000f00 */
[----:B------:R-:W-:Y:S01]  /*acb60*/  IMAD.MOV.U32 R140, RZ, RZ, R129 ;  /* 0x000000ffff8c7224 */ /* 0x000fe200078e0081 */
[----:B------:R-:W-:Y:S01]  /*acb70*/  LDSM.16.M88.4 R160, [R2+UR13+0x14000] ;  /* 0x0140000d02a0783b */ /* 0x000fe20008000200 */
[----:B-1----:R-:W-:Y:S03]  /*acb80*/  HMMA.1688.F32.TF32 R4, R244, R216, R180 ;  /* 0x000000d8f404723c */ /* 0x002fe600000810b4 */
[----:B------:R-:W-:Y:S04]  /*acb90*/  STL [R1+0xba8c], R231 ;  /* 0x00ba8ce701007387 */ /* 0x000fe80000100800 */
[----:B------:R-:W-:Y:S04]  /*acba0*/  STL [R1+0xba88], R230 ;  /* 0x00ba88e601007387 */ /* 0x000fe80000100800 */
[----:B------:R-:W-:Y:S04]  /*acbb0*/  LDSM.16.M88.4 R184, [R2+UR13+0xe000] ;  /* 0x00e0000d02b8783b */ /* 0x000fe80008000200 */
[----:B------:R-:W-:Y:S04]  /*acbc0*/  LDSM.16.M88.4 R180, [R2+UR13+0xf000] ;  /* 0x00f0000d02b4783b */ /* 0x000fe80008000200 */
[----:B------:R-:W-:Y:S01]  /*acbd0*/  LDSM.16.M88.4 R164, [R2+UR13+0x13000] ;  /* 0x0130000d02a4783b */ /* 0x000fe20008000200 */
[----:B------:R-:W-:Y:S01]  /*acbe0*/  IMAD.MOV.U32 R222, RZ, RZ, R4 ;  /* 0x000000ffffde7224 */ /* 0x000fe200078e0004 */
[----:B------:R-:W-:Y:S01]  /*acbf0*/  MOV R226, R5 ;  /* 0x0000000500e27202 */ /* 0x000fe20000000f00 */
[----:B------:R-:W-:Y:S01]  /*acc00*/  IMAD.MOV.U32 R227, RZ, RZ, R6 ;  /* 0x000000ffffe37224 */ /* 0x000fe200078e0006 */
[----:B------:R-:W-:Y:S01]  /*acc10*/  LDSM.16.M88.4 R152, [R2+UR13+0x16000] ;  /* 0x0160000d0298783b */ /* 0x000fe20008000200 */
[----:B------:R-:W-:-:S02]  /*acc20*/  IMAD.MOV.U32 R223, RZ, RZ, R7 ;  /* 0x000000ffffdf7224 */ /* 0x000fc400078e0007 */
[----:B------:R-:W-:Y:S01]  /*acc30*/  HMMA.1688.F32.TF32 R4, R244, R208, R188 ;  /* 0x000000d0f404723c */ /* 0x000fe200000810bc */
[----:B------:R-:W1:Y:S04]  /*acc40*/  LDSM.16.M88.4 R188, [R2+UR13+0xd000] ;  /* 0x00d0000d02bc783b */ /* 0x000e680008000200 */
[----:B------:R-:W-:Y:S04]  /*acc50*/  STL.64 [R1+0xbe50], R228 ;  /* 0x00be50e401007387 */ /* 0x000fe80000100a00 */
[----:B------:R-:W-:Y:S04]  /*acc60*/  STL.64 [R1+0xbe70], R222 ;  /* 0x00be70de01007387 */ /* 0x000fe80000100a00 */
[----:B------:R-:W-:Y:S04]  /*acc70*/  STL.64 [R1+0xbe68], R220 ;  /* 0x00be68dc01007387 */ /* 0x000fe80000100a00 */
[----:B------:R-:W-:Y:S04]  /*acc80*/  STL.64 [R1+0xbe60], R226 ;  /* 0x00be60e201007387 */ /* 0x000fe80000100a00 */
[----:B------:R-:W-:Y:S01]  /*acc90*/  STL.64 [R1+0xbe58], R224 ;  /* 0x00be58e001007387 */ /* 0x000fe20000100a00 */
[----:B------:R-:W-:-:S03]  /*acca0*/  MOV R218, R5 ;  /* 0x0000000500da7202 */ /* 0x000fc60000000f00 */
[----:B------:R-:W-:Y:S01]  /*accb0*/  STL.64 [R1+0x5e0], R132 ;  /* 0x0005e08401007387 */ /* 0x000fe20000100a00 */
[----:B------:R-:W-:-:S03]  /*accc0*/  IMAD.MOV.U32 R219, RZ, RZ, R6 ;  /* 0x000000ffffdb7224 */ /* 0x000fc600078e0006 */
[----:B------:R-:W-:Y:S04]  /*accd0*/  STL.64 [R1+0x5e8], R134 ;  /* 0x0005e88601007387 */ /* 0x000fe80000100a00 */
[----:B------:R-:W-:Y:S04]  /*acce0*/  STL [R1+0x5d0], R4 ;  /* 0x0005d00401007387 */ /* 0x000fe80000100800 */
[----:B------:R2:W-:Y:S04]  /*accf0*/  STL [R1+0x5dc], R7 ;  /* 0x0005dc0701007387 */ /* 0x0005e80000100800 */
[----:B------:R-:W-:Y:S04]  /*acd00*/  LDSM.16.M88.4 R148, [R2+UR13+0x17000] ;  /* 0x0170000d0294783b */ /* 0x000fe80008000200 */
[----:B------:R-:W-:Y:S01]  /*acd10*/  LDSM.16.M88.4 R144, [R2+UR13+0x18000] ;  /* 0x0180000d0290783b */ /* 0x000fe20008000200 */
[C---:B--2---:R-:W-:Y:S03]  /*acd20*/  HMMA.1688.F32.TF32 R4, R244.reuse, R204, R192 ;  /* 0x000000ccf404723c */ /* 0x044fe600000810c0 */
[----:B------:R-:W-:Y:S04]  /*acd30*/  LDSM.16.M88.4 R136, [R2+UR13+0x1a000] ;  /* 0x01a0000d0288783b */ /* 0x000fe80008000200 */
[----:B------:R-:W-:Y:S04]  /*acd40*/  LDSM.16.M88.4 R132, [R2+UR13+0x1b000] ;  /* 0x01b0000d0284783b */ /* 0x000fe80008000200 */
[----:B------:R-:W-:Y:S04]  /*acd50*/  LDSM.16.M88.4 R192, [R2+UR13+0xc000] ;  /* 0x00c0000d02c0783b */ /* 0x000fe80008000200 */
[----:B------:R-:W-:Y:S04]  /*acd60*/  LDSM.16.M88.4 R128, [R2+UR13+0x1c000] ;  /* 0x01c0000d0280783b */ /* 0x000fe80008000200 */
[----:B------:R-:W-:Y:S04]  /*acd70*/  STL.64 [R1+0x5c0], R4 ;  /* 0x0005c00401007387 */ /* 0x000fe80000100a00 */
[----:B------:R2:W-:Y:S02]  /*acd80*/  STL.64 [R1+0x5c8], R6 ;  /* 0x0005c80601007387 */ /* 0x0005e40000100a00 */
[----:B--2---:R-:W-:Y:S02]  /*acd90*/  HMMA.1688.F32.TF32 R4, R244, R200, R168 ;  /* 0x000000c8f404723c */ /* 0x004fe400000810a8 */
[----:B-1----:R-:W-:Y:S04]  /*acda0*/  STL [R1+0xb8f8], R190 ;  /* 0x00b8f8be01007387 */ /* 0x002fe80000100800 */
[----:B------:R-:W-:Y:S04]  /*acdb0*/  STL [R1+0xb8f4], R191 ;  /* 0x00b8f4bf01007387 */ /* 0x000fe80000100800 */
[----:B------:R-:W-:Y:S04]  /*acdc0*/  STL [R1+0xb8e4], R186 ;  /* 0x00b8e4ba01007387 */ /* 0x000fe80000100800 */
[----:B------:R-:W-:Y:S04]  /*acdd0*/  STL [R1+0xb8e0], R187 ;  /* 0x00b8e0bb01007387 */ /* 0x000fe80000100800 */
[----:B------:R-:W-:Y:S04]  /*acde0*/  STL [R1+0xb8e8], R182 ;  /* 0x00b8e8b601007387 */ /* 0x000fe80000100800 */
[----:B------:R-:W-:Y:S04]  /*acdf0*/  STL [R1+0xb8dc], R183 ;  /* 0x00b8dcb701007387 */ /* 0x000fe80000100800 */
[----:B------:R-:W-:Y:S01]  /*ace00*/  STL [R1+0xb8d8], R178 ;  /* 0x00b8d8b201007387 */ /* 0x000fe20000100800 */
[----:B------:R-:W-:-:S03]  /*ace10*/  MOV R198, R6 ;  /* 0x0000000600c67202 */ /* 0x000fc60000000f00 */
[----:B------:R-:W-:Y:S01]  /*ace20*/  STL [R1+0xb8d4], R179 ;  /* 0x00b8d4b301007387 */ /* 0x000fe20000100800 */
[----:B------:R-:W-:-:S03]  /*ace30*/  IMAD.MOV.U32 R199, RZ, RZ, R7 ;  /* 0x000000ffffc77224 */ /* 0x000fc600078e0007 */
[----:B------:R-:W-:Y:S04]  /*ace40*/  STL [R1+0xb8ec], R174 ;  /* 0x00b8ecae01007387 */ /* 0x000fe80000100800 */
[----:B------:R-:W1:Y:S04]  /*ace50*/  LDSM.16.M88.4 R168, [R2+UR13+0x12000] ;  /* 0x0120000d02a8783b */ /* 0x000e680008000200 */
[----:B------:R-:W-:Y:S04]  /*ace60*/  STL [R1+0xb8d0], R175 ;  /* 0x00b8d0af01007387 */ /* 0x000fe80000100800 */
[----:B------:R2:W-:Y:S02]  /*ace70*/  STL.64 [R1+0x5b0], R4 ;  /* 0x0005b00401007387 */ /* 0x0005e40000100a00 */
[----:B--2---:R-:W-:Y:S02]  /*ace80*/  HMMA.1688.F32.TF32 R4, R244, R196, R140 ;  /* 0x000000c4f404723c */ /* 0x004fe4000008108c */
[----:B------:R-:W2:Y:S01]  /*ace90*/  LDSM.16.M88.4 R140, [R2+UR13+0x19000] ;  /* 0x0190000d028c783b */ /* 0x000ea20008000200 */
[----:B------:R-:W-:-:S02]  /*acea0*/  IMAD.MOV.U32 R232, RZ, RZ, R113 ;  /* 0x000000ffffe87224 */ /* 0x000fc400078e0071 */
[----:B------:R-:W-:Y:S01]  /*aceb0*/  IMAD.MOV.U32 R233, RZ, RZ, R112 ;  /* 0x000000ffffe97224 */ /* 0x000fe200078e0070 */
[----:B------:R-:W-:Y:S01]  /*acec0*/  MOV R234, R109 ;  /* 0x0000006d00ea7202 */ /* 0x000fe20000000f00 */
[----:B------:R-:W-:Y:S01]  /*aced0*/  LDSM.16.M88.4 R112, [R2+UR13+0x20000] ;  /* 0x0200000d0270783b */ /* 0x000fe20008000200 */
[----:B------:R-:W-:Y:S01]  /*acee0*/  IMAD.MOV.U32 R235, RZ, RZ, R108 ;  /* 0x000000ffffeb7224 */ /* 0x000fe200078e006c */
[----:B------:R-:W-:Y:S01]  /*acef0*/  MOV R241, R104 ;  /* 0x0000006800f17202 */ /* 0x000fe20000000f00 */
[----:B------:R-:W-:Y:S01]  /*acf00*/  IMAD.MOV.U32 R240, RZ, RZ, R105 ;  /* 0x000000fffff07224 */ /* 0x000fe200078e0069 */
[----:B------:R-:W-:Y:S01]  /*acf10*/  LDSM.16.M88.4 R108, [R2+UR13+0x21000] ;  /* 0x0210000d026c783b */ /* 0x000fe20008000200 */
[----:B------:R-:W-:Y:S02]  /*acf20*/  IMAD.MOV.U32 R242, RZ, RZ, R101 ;  /* 0x000000fffff27224 */ /* 0x000fe400078e0065 */
[----:B------:R-:W-:Y:S01]  /*acf30*/  IMAD.MOV.U32 R243, RZ, RZ, R100 ;  /* 0x000000fffff37224 */ /* 0x000fe200078e0064 */
[----:B------:R-:W-:Y:S01]  /*acf40*/  LDSM.16.M88.4 R104, [R2+UR13+0x22000] ;  /* 0x0220000d0268783b */ /* 0x000fe20008000200 */
[----:B------:R-:W-:Y:S01]  /*acf50*/  MOV R236, R97 ;  /* 0x0000006100ec7202 */ /* 0x000fe20000000f00 */
[----:B------:R-:W-:-:S02]  /*acf60*/  IMAD.MOV.U32 R237, RZ, RZ, R96 ;  /* 0x000000ffffed7224 */ /* 0x000fc400078e0060 */
[----:B------:R-:W-:Y:S01]  /*acf70*/  LDSM.16.M88.4 R100, [R2+UR13+0x23000] ;  /* 0x0230000d0264783b */ /* 0x000fe20008000200 */
[----:B------:R-:W-:Y:S01]  /*acf80*/  IMAD.MOV.U32 R202, RZ, RZ, R4 ;  /* 0x000000ffffca7224 */ /* 0x000fe200078e0004 */
[----:B------:R-:W-:Y:S01]  /*acf90*/  MOV R203, R5 ;  /* 0x0000000500cb7202 */ /* 0x000fe20000000f00 */
[----:B------:R-:W-:Y:S01]  /*acfa0*/  IMAD.MOV.U32 R5, RZ, RZ, R120 ;  /* 0x000000ffff057224 */ /* 0x000fe200078e0078 */
[----:B------:R-:W-:Y:S01]  /*acfb0*/  MOV R4, R121 ;  /* 0x0000007900047202 */ /* 0x000fe20000000f00 */
[----:B------:R-:W-:Y:S01]  /*acfc0*/  IMAD.MOV.U32 R214, RZ, RZ, R6 ;  /* 0x000000ffffd67224 */ /* 0x000fe200078e0006 */
[----:B------:R-:W3:Y:S01]  /*acfd0*/  LDSM.16.M88.4 R120, [R2+UR13+0x1e000] ;  /* 0x01e0000d0278783b */ /* 0x000ee20008000200 */
[----:B------:R-:W-:Y:S01]  /*acfe0*/  IMAD.MOV.U32 R215, RZ, RZ, R7 ;  /* 0x000000ffffd77224 */ /* 0x000fe200078e0007 */
[----:B------:R-:W-:Y:S01]  /*acff0*/  MOV R7, R116 ;  /* 0x0000007400077202 */ /* 0x000fe20000000f00 */
[----:B------:R-:W-:Y:S01]  /*ad000*/  IMAD.MOV.U32 R6, RZ, RZ, R117 ;  /* 0x000000ffff067224 */ /* 0x000fe200078e0075 */
[----:B------:R-:W-:Y:S04]  /*ad010*/  LDSM.16.M88.4 R96, [R2+UR13+0x24000] ;  /* 0x0240000d0260783b */ /* 0x000fe80008000200 */
[----:B------:R-:W4:Y:S01]  /*ad020*/  LDSM.16.M88.4 R116, [R2+UR13+0x1f000] ;  /* 0x01f0000d0274783b */ /* 0x000f220008000200 */
[----:B------:R-:W-:Y:S01]  /*ad030*/  IMAD.MOV.U32 R238, RZ, RZ, R93 ;  /* 0x000000ffffee7224 */ /* 0x000fe200078e005d */
[----:B------:R-:W-:-:S02]  /*ad040*/  MOV R239, R92 ;  /* 0x0000005c00ef7202 */ /* 0x000fc40000000f00 */
[----:B------:R-:W2:Y:S04]  /*ad050*/  LDSM.16.M88.4 R92, [R2+UR13+0x25000] ;  /* 0x0250000d025c783b */ /* 0x000ea80008000200 */
        /* <DEDUP_REMOVED lines=14> */
[----:B--2---:R-:W-:Y:S04]  /*ad140*/  STL [R1+0xb934], R142 ;  /* 0x00b9348e01007387 */ /* 0x004fe80000100800 */
[----:B------:R-:W-:Y:S01]  /*ad150*/  STL [R1+0xb930], R143 ;  /* 0x00b9308f01007387 */ /* 0x000fe20000100800 */
[----:B------:R-:W-:Y:S03]  /*ad160*/  HMMA.1688.F32.TF32 R220, R244, R192, R236 ;  /* 0x000000c0f4dc723c */ /* 0x000fe600000810ec */
        /* <DEDUP_REMOVED lines=8> */
[----:B---3--:R-:W-:Y:S04]  /*ad1f0*/  STL [R1+0xb95c], R122 ;  /* 0x00b95c7a01007387 */ /* 0x008fe80000100800 */
[----:B------:R-:W-:Y:S04]  /*ad200*/  STL [R1+0xb958], R123 ;  /* 0x00b9587b01007387 */ /* 0x000fe80000100800 */
[----:B----4-:R-:W-:Y:S04]  /*ad210*/  STL [R1+0xb964], R118 ;  /* 0x00b9647601007387 */ /* 0x010fe80000100800 */
[----:B------:R-:W-:Y:S04]  /*ad220*/  STL [R1+0xb960], R119 ;  /* 0x00b9607701007387 */ /* 0x000fe80000100800 */
[----:B------:R1:W-:Y:S04]  /*ad230*/  STL [R1+0xb96c], R114 ;  /* 0x00b96c7201007387 */ /* 0x0003e80000100800 */
[----:B------:R2:W-:Y:S04]  /*ad240*/  STL [R1+0xb968], R115 ;  /* 0x00b9687301007387 */ /* 0x0005e80000100800 */
[----:B------:R-:W-:Y:S04]  /*ad250*/  STL [R1+0xb88c], R110 ;  /* 0x00b88c6e01007387 */ /* 0x000fe80000100800 */
[----:B------:R-:W-:Y:S04]  /*ad260*/  STL [R1+0xb888], R111 ;  /* 0x00b8886f01007387 */ /* 0x000fe80000100800 */
[----:B------:R-:W-:Y:S04]  /*ad270*/  STL [R1+0xb87c], R106 ;  /* 0x00b87c6a01007387 */ /* 0x000fe80000100800 */
[----:B------:R-:W-:Y:S04]  /*ad280*/  STL [R1+0xb878], R107 ;  /* 0x00b8786b01007387 */ /* 0x000fe80000100800 */
[----:B------:R-:W-:Y:S01]  /*ad290*/  STL [R1+0xb880], R102 ;  /* 0x00b8806601007387 */ /* 0x000fe20000100800 */
[----:B------:R-:W-:-:S03]  /*ad2a0*/  IMAD.MOV.U32 R206, RZ, RZ, R220 ;  /* 0x000000ffffce7224 */ /* 0x000fc600078e00dc */
[----:B------:R-:W-:Y:S01]  /*ad2b0*/  STL [R1+0xb874], R103 ;  /* 0x00b8746701007387 */ /* 0x000fe20000100800 */
[----:B------:R-:W-:Y:S01]  /*ad2c0*/  IMAD.MOV.U32 R210, RZ, RZ, R221 ;  /* 0x000000ffffd27224 */ /* 0x000fe200078e00dd */
[----:B------:R-:W-:Y:S02]  /*ad2d0*/  MOV R211, R222 ;  /* 0x000000de00d37202 */ /* 0x000fe40000000f00 */
[----:B------:R-:W-:Y:S01]  /*ad2e0*/  STL [R1+0xb870], R98 ;  /* 0x00b8706201007387 */ /* 0x000fe20000100800 */
[----:B------:R-:W-:-:S03]  /*ad2f0*/  IMAD.MOV.U32 R207, RZ, RZ, R223 ;  /* 0x000000ffffcf7224 */ /* 0x000fc600078e00df */
[----:B------:R-:W-:Y:S01]  /*ad300*/  STL [R1+0xb86c], R99 ;  /* 0x00b86c6301007387 */ /* 0x000fe20000100800 */
[----:B------:R-:W-:Y:S03]  /*ad310*/  HMMA.1688.F32.TF32 R220, R244, R188, R240 ;  /* 0x000000bcf4dc723c */ /* 0x000fe600000810f0 */
[----:B------:R-:W-:Y:S04]  /*ad320*/  STL [R1+0xb884], R94 ;  /* 0x00b8845e01007387 */ /* 0x000fe80000100800 */
[----:B------:R-:W-:Y:S04]  /*ad330*/  STL [R1+0xb868], R95 ;  /* 0x00b8685f01007387 */ /* 0x000fe80000100800 */
[----:B------:R-:W3:Y:S04]  /*ad340*/  LDL.LU R240, [R1+0x10e0] ;  /* 0x0010e00001f07983 */ /* 0x000ee80000300800 */
[----:B------:R-:W3:Y:S04]  /*ad350*/  LDL.LU R241, [R1+0x10e4] ;  /* 0x0010e40001f17983 */ /* 0x000ee80000300800 */
[----:B------:R-:W3:Y:S04]  /*ad360*/  LDL.LU R242, [R1+0x10e8] ;  /* 0x0010e80001f27983 */ /* 0x000ee80000300800 */
[----:B------:R-:W3:Y:S01]  /*ad370*/  LDL.LU R243, [R1+0x10ec] ;  /* 0x0010ec0001f37983 */ /* 0x000ee20000300800 */
[----:B-1----:R-:W-:Y:S01]  /*ad380*/  IMAD.MOV.U32 R114, RZ, RZ, R220 ;  /* 0x000000ffff727224 */ /* 0x002fe200078e00dc */
[----:B--2---:R-:W-:Y:S01]  /*ad390*/  MOV R115, R221 ;  /* 0x000000dd00737202 */ /* 0x004fe20000000f00 */
[----:B------:R-:W-:-:S02]  /*ad3a0*/  IMAD.MOV.U32 R118, RZ, RZ, R222 ;  /* 0x000000ffff767224 */ /* 0x000fc400078e00de */
[----:B------:R-:W-:Y:S02]  /*ad3b0*/  IMAD.MOV.U32 R119, RZ, RZ, R223 ;  /* 0x000000ffff777224 */ /* 0x000fe400078e00df */
[C---:B------:R-:W-:Y:S01]  /*ad3c0*/  HMMA.1688.F32.TF32 R220, R244.reuse, R184, R232 ;  /* 0x000000b8f4dc723c */ /* 0x040fe200000810e8 */
[----:B------:R-:W-:Y:S07]  /*ad3d0*/  STL [R1+0xb984], R114 ;  /* 0x00b9847201007387 */ /* 0x000fee0000100800 */
[----:B------:R-:W-:Y:S01]  /*ad3e0*/  HMMA.1688.F32.TF32 R4, R244, R180, R4 ;  /* 0x000000b4f404723c */ /* 0x000fe20000081004 */
[----:B------:R-:W-:Y:S04]  /*ad3f0*/  STL [R1+0xb980], R115 ;  /* 0x00b9807301007387 */ /* 0x000fe80000100800 */
[----:B------:R1:W-:Y:S04]  /*ad400*/  STL [R1+0xb97c], R118 ;  /* 0x00b97c7601007387 */ /* 0x0003e80000100800 */
[----:B------:R2:W-:Y:S04]  /*ad410*/  STL [R1+0xb978], R119 ;  /* 0x00b9787701007387 */ /* 0x0005e80000100800 */
[----:B------:R-:W4:Y:S01]  /*ad420*/  LDL.LU R236, [R1+0x10d0] ;  /* 0x0010d00001ec7983 */ /* 0x000f220000300800 */
[----:B------:R-:W-:-:S03]  /*ad430*/  MOV R135, R223 ;  /* 0x000000df00877202 */ /* 0x000fc60000000f00 */
[----:B------:R-:W4:Y:S01]  /*ad440*/  LDL.LU R237, [R1+0x10d4] ;  /* 0x0010d40001ed7983 */ /* 0x000f220000300800 */
[----:B------:R-:W-:-:S03]  /*ad450*/  IMAD.MOV.U32 R134, RZ, RZ, R222 ;  /* 0x000000ffff867224 */ /* 0x000fc600078e00de */
[----:B------:R-:W4:Y:S01]  /*ad460*/  LDL.LU R238, [R1+0x10d8] ;  /* 0x0010d80001ee7983 */ /* 0x000f220000300800 */
[----:B------:R-:W-:-:S03]  /*ad470*/  IMAD.MOV.U32 R131, RZ, RZ, R221 ;  /* 0x000000ffff837224 */ /* 0x000fc600078e00dd */
[----:B------:R-:W4:Y:S01]  /*ad480*/  LDL.LU R239, [R1+0x10dc] ;  /* 0x0010dc0001ef7983 */ /* 0x000f220000300800 */
[----:B------:R-:W-:-:S03]  /*ad490*/  MOV R130, R220 ;  /* 0x000000dc00827202 */ /* 0x000fc60000000f00 */
[----:B------:R-:W-:Y:S01]  /*ad4a0*/  STL [R1+0xb98c], R135 ;  /* 0x00b98c8701007387 */ /* 0x000fe20000100800 */
[----:B------:R-:W-:-:S03]  /*ad4b0*/  IMAD.MOV.U32 R138, RZ, RZ, R4 ;  /* 0x000000ffff8a7224 */ /* 0x000fc600078e0004 */
[----:B------:R-:W-:Y:S01]  /*ad4c0*/  STL [R1+0xb988], R134 ;  /* 0x00b9888601007387 */ /* 0x000fe20000100800 */
[----:B------:R-:W-:Y:S01]  /*ad4d0*/  IMAD.MOV.U32 R143, RZ, RZ, R7 ;  /* 0x000000ffff8f7224 */ /* 0x000fe200078e0007 */
[----:B------:R-:W-:Y:S02]  /*ad4e0*/  MOV R142, R6 ;  /* 0x00000006008e7202 */ /* 0x000fe40000000f00 */
[----:B------:R-:W-:Y:S01]  /*ad4f0*/  STL [R1+0xb974], R131 ;  /* 0x00b9748301007387 */ /* 0x000fe20000100800 */
[----:B------:R-:W-:-:S03]  /*ad500*/  IMAD.MOV.U32 R139, RZ, RZ, R5 ;  /* 0x000000ffff8b7224 */ /* 0x000fc600078e0005 */
[----:B------:R1:W-:Y:S04]  /*ad510*/  STL [R1+0xb970], R130 ;  /* 0x00b9708201007387 */ /* 0x0003e80000100800 */
[----:B------:R-:W2:Y:S04]  /*ad520*/  LDL.LU R4, [R1+0x10c0] ;  /* 0x0010c00001047983 */ /* 0x000ea80000300800 */
[----:B------:R-:W2:Y:S04]  /*ad530*/  LDL.LU R5, [R1+0x10c4] ;  /* 0x0010c40001057983 */ /* 0x000ea80000300800 */
[----:B------:R-:W2:Y:S04]  /*ad540*/  LDL.LU R6, [R1+0x10c8] ;  /* 0x0010c80001067983 */ /* 0x000ea80000300800 */
[----:B------:R-:W2:Y:S04]  /*ad550*/  LDL.LU R7, [R1+0x10cc] ;  /* 0x0010cc0001077983 */ /* 0x000ea80000300800 */
[----:B------:R1:W-:Y:S04]  /*ad560*/  STL [R1+0xb99c], R143 ;  /* 0x00b99c8f01007387 */ /* 0x0003e80000100800 */
[----:B------:R1:W-:Y:S04]  /*ad570*/  STL [R1+0xb998], R142 ;  /* 0x00b9988e01007387 */ /* 0x0003e80000100800 */
[----:B------:R1:W-:Y:S04]  /*ad580*/  STL [R1+0xb994], R139 ;  /* 0x00b9948b01007387 */ /* 0x0003e80000100800 */
[----:B------:R1:W-:Y:S04]  /*ad590*/  STL [R1+0xb990], R138 ;  /* 0x00b9908a01007387 */ /* 0x0003e80000100800 */
[----:B------:R-:W2:Y:S04]  /*ad5a0*/  LDL.LU R232, [R1+0x10b0] ;  /* 0x0010b00001e87983 */ /* 0x000ea80000300800 */
[----:B------:R-:W2:Y:S04]  /*ad5b0*/  LDL.LU R233, [R1+0x10b4] ;  /* 0x0010b40001e97983 */ /* 0x000ea80000300800 */
[----:B------:R-:W2:Y:S04]  /*ad5c0*/  LDL.LU R234, [R1+0x10b8] ;  /* 0x0010b80001ea7983 */ /* 0x000ea80000300800 */
[----:B------:R-:W2:Y:S01]  /*ad5d0*/  LDL.LU R235, [R1+0x10bc] ;  /* 0x0010bc0001eb7983 */ /* 0x000ea20000300800 */
[----:B---3--:R-:W-:Y:S03]  /*ad5e0*/  HMMA.1688.F32.TF32 R220, R244, R176, R240 ;  /* 0x000000b0f4dc723c */ /* 0x008fe600000810f0 */
[----:B------:R-:W3:Y:S04]  /*ad5f0*/  LDL.LU R240, [R1+0x10a0] ;  /* 0x0010a00001f07983 */ /* 0x000ee80000300800 */
[----:B------:R-:W3:Y:S04]  /*ad600*/  LDL.LU R241, [R1+0x10a4] ;  /* 0x0010a40001f17983 */ /* 0x000ee80000300800 */
[----:B------:R-:W3:Y:S04]  /*ad610*/  LDL.LU R242, [R1+0x10a8] ;  /* 0x0010a80001f27983 */ /* 0x000ee80000300800 */
[----:B------:R-:W3:Y:S04]  /*ad620*/  LDL.LU R243, [R1+0x10ac] ;  /* 0x0010ac0001f37983 */ /* 0x000ee80000300800 */
[----:B------:R-:W-:Y:S01]  /*ad630*/  IMAD.MOV.U32 R122, RZ, RZ, R220 ;  /* 0x000000ffff7a7224 */ /* 0x000fe200078e00dc */
[----:B------:R-:W-:Y:S01]  /*ad640*/  MOV R123, R221 ;  /* 0x000000dd007b7202 */ /* 0x000fe20000000f00 */
[----:B------:R-:W-:-:S02]  /*ad650*/  IMAD.MOV.U32 R126, RZ, RZ, R222 ;  /* 0x000000ffff7e7224 */ /* 0x000fc400078e00de */
[----:B------:R-:W-:Y:S02]  /*ad660*/  IMAD.MOV.U32 R127, RZ, RZ, R223 ;  /* 0x000000ffff7f7224 */ /* 0x000fe400078e00df */
[----:B----4-:R-:W-:-:S15]  /*ad670*/  HMMA.1688.F32.TF32 R220, R244, R172, R236 ;  /* 0x000000acf4dc723c */ /* 0x010fde00000810ec */
[----:B------:R-:W-:-:S04]  /*ad680*/  NOP ;  /* 0x0000000000007918 */ /* 0x000fc80000000000 */
[----:B-1----:R-:W-:Y:S01]  /*ad690*/  MOV R118, R220 ;  /* 0x000000dc00767202 */ /* 0x002fe20000000f00 */
[----:B--2---:R-:W-:Y:S01]  /*ad6a0*/  IMAD.MOV.U32 R119, RZ, RZ, R221 ;  /* 0x000000ffff777224 */ /* 0x004fe200078e00dd */
[----:B------:R-:W-:Y:S01]  /*ad6b0*/  MOV R130, R223 ;  /* 0x000000df00827202 */ /* 0x000fe20000000f00 */
[----:B------:R-:W-:Y:S01]  /*ad6c0*/  IMAD.MOV.U32 R131, RZ, RZ, R222 ;  /* 0x000000ffff837224 */ /* 0x000fe200078e00de */
[C---:B------:R-:W-:Y:S01]  /*ad6d0*/  HMMA.1688.F32.TF32 R4, R244.reuse, R168, R4 ;  /* 0x000000a8f404723c */ /* 0x040fe20000081004 */
[----:B------:R1:W-:Y:S04]  /*ad6e0*/  STL [R1+0xb9ac], R127 ;  /* 0x00b9ac7f01007387 */ /* 0x0003e80000100800 */
[----:B------:R-:W-:Y:S04]  /*ad6f0*/  STL [R1+0xb9a8], R126 ;  /* 0x00b9a87e01007387 */ /* 0x000fe80000100800 */
[----:B------:R2:W-:Y:S01]  /*ad700*/  STL [R1+0xb9a4], R123 ;  /* 0x00b9a47b01007387 */ /* 0x0005e20000100800 */
[----:B------:R-:W-:Y:S03]  /*ad710*/  HMMA.1688.F32.TF32 R220, R244, R164, R232 ;  /* 0x000000a4f4dc723c */ /* 0x000fe600000810e8 */
[----:B------:R4:W-:Y:S06]  /*ad720*/  STL [R1+0xb9a0], R122 ;  /* 0x00b9a07a01007387 */ /* 0x0009ec0000100800 */
[----:B------:R-:W-:Y:S01]  /*ad730*/  IMAD.MOV.U32 R135, RZ, RZ, R4 ;  /* 0x000000ffff877224 */ /* 0x000fe200078e0004 */
[----:B------:R-:W-:Y:S01]  /*ad740*/  STL [R1+0xb9bc], R130 ;  /* 0x00b9bc8201007387 */ /* 0x000fe20000100800 */
[----:B------:R-:W-:-:S03]  /*ad750*/  IMAD.MOV.U32 R115, RZ, RZ, R7 ;  /* 0x000000ffff737224 */ /* 0x000fc600078e0007 */
[----:B------:R-:W-:Y:S01]  /*ad760*/  STL [R1+0xb9b8], R131 ;  /* 0x00b9b88301007387 */ /* 0x000fe20000100800 */
[----:B------:R-:W-:-:S04]  /*ad770*/  IMAD.MOV.U32 R134, RZ, RZ, R5 ;  /* 0x000000ffff867224 */ /* 0x000fc800078e0005 */
[----:B------:R-:W-:Y:S01]  /*ad780*/  IMAD.MOV.U32 R146, RZ, RZ, R220 ;  /* 0x000000ffff927224 */ /* 0x000fe200078e00dc */
[----:B------:R-:W-:Y:S01]  /*ad790*/  MOV R147, R221 ;  /* 0x000000dd00937202 */ /* 0x000fe20000000f00 */
[----:B------:R-:W-:Y:S02]  /*ad7a0*/  IMAD.MOV.U32 R150, RZ, RZ, R222 ;  /* 0x000000ffff967224 */ /* 0x000fe400078e00de */
[----:B------:R-:W-:Y:S01]  /*ad7b0*/  IMAD.MOV.U32 R151, RZ, RZ, R223 ;  /* 0x000000ffff977224 */ /* 0x000fe200078e00df */
[----:B------:R-:W-:Y:S01]  /*ad7c0*/  STL [R1+0xb9b4], R119 ;  /* 0x00b9b47701007387 */ /* 0x000fe20000100800 */
[----:B------:R-:W-:-:S03]  /*ad7d0*/  MOV R114, R6 ;  /* 0x0000000600727202 */ /* 0x000fc60000000f00 */
[----:B------:R1:W-:Y:S04]  /*ad7e0*/  STL [R1+0xb9b0], R118 ;  /* 0x00b9b07601007387 */ /* 0x0003e80000100800 */
[----:B------:R-:W2:Y:S04]  /*ad7f0*/  LDL.LU R4, [R1+0x1090] ;  /* 0x0010900001047983 */ /* 0x000ea80000300800 */
[----:B------:R-:W2:Y:S04]  /*ad800*/  LDL.LU R5, [R1+0x1094] ;  /* 0x0010940001057983 */ /* 0x000ea80000300800 */
[----:B------:R-:W2:Y:S04]  /*ad810*/  LDL.LU R6, [R1+0x1098] ;  /* 0x0010980001067983 */ /* 0x000ea80000300800 */
[----:B------:R-:W2:Y:S04]  /*ad820*/  LDL.LU R7, [R1+0x109c] ;  /* 0x00109c0001077983 */ /* 0x000ea80000300800 */
[----:B------:R1:W-:Y:S04]  /*ad830*/  STL [R1+0xb9cc], R115 ;  /* 0x00b9cc7301007387 */ /* 0x0003e80000100800 */
[----:B------:R-:W-:Y:S04]  /*ad840*/  STL [R1+0xb9c8], R114 ;  /* 0x00b9c87201007387 */ /* 0x000fe80000100800 */
[----:B------:R1:W-:Y:S04]  /*ad850*/  STL [R1+0xb9c4], R134 ;  /* 0x00b9c48601007387 */ /* 0x0003e80000100800 */
[----:B------:R1:W-:Y:S04]  /*ad860*/  STL [R1+0xb9c0], R135 ;  /* 0x00b9c08701007387 */ /* 0x0003e80000100800 */
[----:B------:R-:W-:Y:S04]  /*ad870*/  STL [R1+0xb9dc], R151 ;  /* 0x00b9dc9701007387 */ /* 0x000fe80000100800 */
[----:B------:R-:W-:Y:S04]  /*ad880*/  STL [R1+0xb9d8], R150 ;  /* 0x00b9d89601007387 */ /* 0x000fe80000100800 */
[----:B------:R-:W-:Y:S04]  /*ad890*/  STL [R1+0xb9d4], R147 ;  /* 0x00b9d49301007387 */ /* 0x000fe80000100800 */
[----:B------:R-:W-:Y:S01]  /*ad8a0*/  STL [R1+0xb9d0], R146 ;  /* 0x00b9d09201007387 */ /* 0x000fe20000100800 */
[----:B---3--:R-:W-:-:S15]  /*ad8b0*/  HMMA.1688.F32.TF32 R220, R244, R160, R240 ;  /* 0x000000a0f4dc723c */ /* 0x008fde00000810f0 */
[----:B------:R-:W-:-:S04]  /*ad8c0*/  NOP ;  /* 0x0000000000007918 */ /* 0x000fc80000000000 */
[----:B------:R-:W-:Y:S01]  /*ad8d0*/  MOV R143, R220 ;  /* 0x000000dc008f7202 */ /* 0x000fe20000000f00 */
[----:B------:R-:W-:Y:S01]  /*ad8e0*/  IMAD.MOV.U32 R142, RZ, RZ, R221 ;  /* 0x000000ffff8e7224 */ /* 0x000fe200078e00dd */
[----:B------:R-:W3:Y:S01]  /*ad8f0*/  LDL.LU R220, [R1+0x1080] ;  /* 0x0010800001dc7983 */ /* 0x000ee20000300800 */
[----:B------:R-:W-:Y:S01]  /*ad900*/  IMAD.MOV.U32 R139, RZ, RZ, R222 ;  /* 0x000000ffff8b7224 */ /* 0x000fe200078e00de */
[----:B------:R-:W-:Y:S02]  /*ad910*/  MOV R138, R223 ;  /* 0x000000df008a7202 */ /* 0x000fe40000000f00 */
[----:B------:R-:W3:Y:S04]  /*ad920*/  LDL.LU R221, [R1+0x1084] ;  /* 0x0010840001dd7983 */ /* 0x000ee80000300800 */
[----:B------:R-:W3:Y:S04]  /*ad930*/  LDL.LU R222, [R1+0x1088] ;  /* 0x0010880001de7983 */ /* 0x000ee80000300800 */
[----:B------:R-:W3:Y:S04]  /*ad940*/  LDL.LU R223, [R1+0x108c] ;  /* 0x00108c0001df7983 */ /* 0x000ee80000300800 */
[----:B------:R-:W3:Y:S04]  /*ad950*/  LDL.LU R228, [R1+0x1070] ;  /* 0x0010700001e47983 */ /* 0x000ee80000300800 */
[----:B------:R-:W3:Y:S04]  /*ad960*/  LDL.LU R229, [R1+0x1074] ;  /* 0x0010740001e57983 */ /* 0x000ee80000300800 */
[----:B------:R-:W3:Y:S04]  /*ad970*/  LDL.LU R230, [R1+0x1078] ;  /* 0x0010780001e67983 */ /* 0x000ee80000300800 */
[----:B------:R-:W3:Y:S04]  /*ad980*/  LDL.LU R231, [R1+0x107c] ;  /* 0x00107c0001e77983 */ /* 0x000ee80000300800 */
[----:B------:R-:W-:Y:S04]  /*ad990*/  STL [R1+0xb9ec], R138 ;  /* 0x00b9ec8a01007387 */ /* 0x000fe80000100800 */
[----:B------:R-:W-:Y:S04]  /*ad9a0*/  STL [R1+0xb9e8], R139 ;  /* 0x00b9e88b01007387 */ /* 0x000fe80000100800 */
[----:B------:R-:W-:Y:S04]  /*ad9b0*/  STL [R1+0xb9e4], R142 ;  /* 0x00b9e48e01007387 */ /* 0x000fe80000100800 */
[----:B------:R-:W-:Y:S04]  /*ad9c0*/  STL [R1+0xb9e0], R143 ;  /* 0x00b9e08f01007387 */ /* 0x000fe80000100800 */
        /* <DEDUP_REMOVED lines=14> */
[----:B-1----:R-:W-:Y:S01]  /*adab0*/  IMAD.MOV.U32 R127, RZ, RZ, R4 ;  /* 0x000000ffff7f7224 */ /* 0x002fe200078e0004 */
[----:B------:R-:W-:Y:S01]  /*adac0*/  MOV R123, R6 ;  /* 0x00000006007b7202 */ /* 0x000fe20000000f00 */
[----:B------:R-:W-:Y:S01]  /*adad0*/  IMAD.MOV.U32 R126, RZ, RZ, R5 ;  /* 0x000000ffff7e7224 */ /* 0x000fe200078e0005 */
[----:B------:R-:W2:Y:S01]  /*adae0*/  LDL.LU R4, [R1+0xea0] ;  /* 0x000ea00001047983 */ /* 0x000ea20000300800 */
[----:B----4-:R-:W-:-:S03]  /*adaf0*/  IMAD.MOV.U32 R122, RZ, RZ, R7 ;  /* 0x000000ffff7a7224 */ /* 0x010fc600078e0007 */
[----:B------:R-:W2:Y:S04]  /*adb00*/  LDL.LU R5, [R1+0xea4] ;  /* 0x000ea40001057983 */ /* 0x000ea80000300800 */
[----:B------:R-:W2:Y:S04]  /*adb10*/  LDL.LU R6, [R1+0xea8] ;  /* 0x000ea80001067983 */ /* 0x000ea80000300800 */
[----:B------:R-:W2:Y:S04]  /*adb20*/  LDL.LU R7, [R1+0xeac] ;  /* 0x000eac0001077983 */ /* 0x000ea80000300800 */
[----:B------:R-:W-:Y:S04]  /*adb30*/  STL [R1+0xb9fc], R122 ;  /* 0x00b9fc7a01007387 */ /* 0x000fe80000100800 */
[----:B------:R-:W-:Y:S04]  /*adb40*/  STL [R1+0xb9f8], R123 ;  /* 0x00b9f87b01007387 */ /* 0x000fe80000100800 */
[----:B------:R-:W-:Y:S04]  /*adb50*/  STL [R1+0xb9f4], R126 ;  /* 0x00b9f47e01007387 */ /* 0x000fe80000100800 */
[----:B------:R-:W-:Y:S01]  /*adb60*/  STL [R1+0xb9f0], R127 ;  /* 0x00b9f07f01007387 */ /* 0x000fe20000100800 */
[----:B------:R-:W-:Y:S01]  /*adb70*/  IMAD.MOV.U32 R86, RZ, RZ, R249 ;  /* 0x000000ffff567224 */ /* 0x000fe200078e00f9 */
[----:B------:R-:W-:Y:S01]  /*adb80*/  MOV R87, R60 ;  /* 0x0000003c00577202 */ /* 0x000fe20000000f00 */
[----:B---3--:R-:W-:-:S15]  /*adb90*/  HMMA.1688.F32.TF32 R220, R244, R152, R220 ;  /* 0x00000098f4dc723c */ /* 0x008fde00000810dc */
[----:B------:R-:W-:-:S04]  /*adba0*/  NOP ;  /* 0x0000000000007918 */ /* 0x000fc80000000000 */
[----:B------:R-:W-:Y:S01]  /*adbb0*/  IMAD.MOV.U32 R118, RZ, RZ, R223 ;  /* 0x000000ffff767224 */ /* 0x000fe200078e00df */
[----:B------:R-:W-:Y:S01]  /*adbc0*/  MOV R131, R221 ;  /* 0x000000dd00837202 */ /* 0x000fe20000000f00 */
[----:B------:R-:W-:Y:S02]  /*adbd0*/  IMAD.MOV.U32 R119, RZ, RZ, R222 ;  /* 0x000000ffff777224 */ /* 0x000fe400078e00de */
[----:B------:R-:W-:Y:S01]  /*adbe0*/  IMAD.MOV.U32 R130, RZ, RZ, R220 ;  /* 0x000000ffff827224 */ /* 0x000fe200078e00dc */
[----:B------:R-:W-:Y:S04]  /*adbf0*/  STL [R1+0xba0c], R118 ;  /* 0x00ba0c7601007387 */ /* 0x000fe80000100800 */
[----:B------:R-:W-:Y:S04]  /*adc00*/  STL [R1+0xba08], R119 ;  /* 0x00ba087701007387 */ /* 0x000fe80000100800 */
[----:B------:R-:W-:Y:S04]  /*adc10*/  STL [R1+0xba04], R131 ;  /* 0x00ba048301007387 */ /* 0x000fe80000100800 */
[----:B------:R-:W-:Y:S04]  /*adc20*/  STL [R1+0xba00], R130 ;  /* 0x00ba008201007387 */ /* 0x000fe80000100800 */
[----:B------:R-:W3:Y:S04]  /*adc30*/  LDL.LU R249, [R1+0xbe7c] ;  /* 0x00be7c0001f97983 */ /* 0x000ee80000300800 */
[----:B------:R-:W4:Y:S04]  /*adc40*/  LDL.LU R60, [R1+0xbe78] ;  /* 0x00be7800013c7983 */ /* 0x000f280000300800 */
[----:B------:R-:W3:Y:S04]  /*adc50*/  LDL.LU R54, [R1+0x9c8] ;  /* 0x0009c80001367983 */ /* 0x000ee80000300800 */
[----:B------:R-:W3:Y:S01]  /*adc60*/  LDL.LU R55, [R1+0x9cc] ;  /* 0x0009cc0001377983 */ /* 0x000ee20000300800 */
[----:B------:R-:W-:Y:S01]  /*adc70*/  IMAD.MOV.U32 R59, RZ, RZ, R248 ;  /* 0x000000ffff3b7224 */ /* 0x000fe200078e00f8 */
[----:B------:R-:W-:Y:S01]  /*adc80*/  MOV R63, R76 ;  /* 0x0000004c003f7202 */ /* 0x000fe20000000f00 */
[----:B------:R-:W-:-:S02]  /*adc90*/  IMAD.MOV.U32 R62, RZ, RZ, R77 ;  /* 0x000000ffff3e7224 */ /* 0x000fc400078e004d */
[----:B------:R-:W-:Y:S02]  /*adca0*/  IMAD.MOV.U32 R66, RZ, RZ, R73 ;  /* 0x000000ffff427224 */ /* 0x000fe400078e0049 */
[----:B------:R-:W-:Y:S01]  /*adcb0*/  IMAD.MOV.U32 R67, RZ, RZ, R72 ;  /* 0x000000ffff437224 */ /* 0x000fe200078e0048 */
[----:B--2---:R-:W-:-:S15]  /*adcc0*/  HMMA.1688.F32.TF32 R4, R244, R132, R4 ;  /* 0x00000084f404723c */ /* 0x004fde0000081004 */
[----:B------:R-:W-:-:S04]  /*adcd0*/  NOP ;  /* 0x0000000000007918 */ /* 0x000fc80000000000 */
[----:B------:R-:W-:Y:S01]  /*adce0*/  IMAD.MOV.U32 R162, RZ, RZ, R4 ;  /* 0x000000ffffa27224 */ /* 0x000fe200078e0004 */
[----:B------:R-:W-:Y:S01]  /*adcf0*/  MOV R166, R6 ;  /* 0x0000000600a67202 */ /* 0x000fe20000000f00 */
[----:B------:R-:W-:Y:S02]  /*add00*/  IMAD.MOV.U32 R163, RZ, RZ, R5 ;  /* 0x000000ffffa37224 */ /* 0x000fe400078e0005 */
[----:B------:R-:W-:Y:S01]  /*add10*/  IMAD.MOV.U32 R167, RZ, RZ, R7 ;  /* 0x000000ffffa77224 */ /* 0x000fe200078e0007 */
[----:B------:R-:W-:Y:S01]  /*add20*/  MOV R70, R49 ;  /* 0x0000003100467202 */ /* 0x000fe20000000f00 */
[----:B------:R-:W-:Y:S01]  /*add30*/  IMAD.MOV.U32 R71, RZ, RZ, R48 ;  /* 0x000000ffff477224 */ /* 0x000fe200078e0030 */
[----:B------:R-:W-:Y:S01]  /*add40*/  HMMA.1688.F32.TF32 R220, R244, R148, R228 ;  /* 0x00000094f4dc723c */ /* 0x000fe200000810e4 */
[----:B------:R-:W-:Y:S01]  /*add50*/  IMAD.MOV.U32 R72, RZ, RZ, R45 ;  /* 0x000000ffff487224 */ /* 0x000fe200078e002d */
[----:B------:R-:W-:Y:S01]  /*add60*/  MOV R73, R44 ;  /* 0x0000002c00497202 */ /* 0x000fe20000000f00 */
[----:B------:R-:W-:-:S02]  /*add70*/  IMAD.MOV.U32 R74, RZ, RZ, R41 ;  /* 0x000000ffff4a7224 */ /* 0x000fc400078e0029 */
[----:B------:R-:W-:Y:S01]  /*add80*/  IMAD.MOV.U32 R75, RZ, RZ, R40 ;  /* 0x000000ffff4b7224 */ /* 0x000fe200078e0028 */
[----:B------:R-:W-:Y:S01]  /*add90*/  MOV R76, R37 ;  /* 0x00000025004c7202 */ /* 0x000fe20000000f00 */
        /* <DEDUP_REMOVED lines=8> */
[----:B------:R-:W-:Y:S01]  /*ade20*/  HMMA.1688.F32.TF32 R24, R244, R108, R72 ;  /* 0x0000006cf418723c */ /* 0x000fe20000081048 */
[----:B------:R-:W-:-:S02]  /*ade30*/  IMAD.MOV.U32 R88, RZ, RZ, R29 ;  /* 0x000000ffff587224 */ /* 0x000fc400078e001d */
[----:B------:R-:W-:Y:S01]  /*ade40*/  IMAD.MOV.U32 R89, RZ, RZ, R28 ;  /* 0x000000ffff597224 */ /* 0x000fe200078e001c */
[----:B------:R-:W-:Y:S01]  /*ade50*/  MOV R154, R220 ;  /* 0x000000dc009a7202 */ /* 0x000fe20000000f00 */
[----:B------:R-:W-:Y:S01]  /*ade60*/  IMAD.MOV.U32 R155, RZ, RZ, R221 ;  /* 0x000000ffff9b7224 */ /* 0x000fe200078e00dd */
[----:B------:R-:W-:Y:S01]  /*ade70*/  MOV R159, R223 ;  /* 0x000000df009f7202 */ /* 0x000fe20000000f00 */
[----:B------:R-:W-:Y:S01]  /*ade80*/  IMAD.MOV.U32 R158, RZ, RZ, R222 ;  /* 0x000000ffff9e7224 */ /* 0x000fe200078e00de */
[C---:B------:R-:W-:Y:S01]  /*ade90*/  HMMA.1688.F32.TF32 R28, R244.reuse, R104, R76 ;  /* 0x00000068f41c723c */ /* 0x040fe2000008104c */
[----:B------:R-:W-:Y:S04]  /*adea0*/  LDSM.16.M88.4 R76, [R2+UR13+0x29000] ;  /* 0x0290000d024c783b */ /* 0x000fe80008000200 */
[----:B------:R-:W-:Y:S03]  /*adeb0*/  LDSM.16.M88.4 R72, [R2+UR13+0x2a000] ;  /* 0x02a0000d0248783b */ /* 0x000fe60008000200 */
[----:B------:R-:W-:Y:S01]  /*adec0*/  HMMA.1688.F32.TF32 R220, R244, R144, R236 ;  /* 0x00000090f4dc723c */ /* 0x000fe200000810ec */
[----:B------:R-:W-:Y:S04]  /*aded0*/  LDSM.16.M88.4 R44, [R2+UR13+0x31000] ;  /* 0x0310000d022c783b */ /* 0x000fe80008000200 */
[----:B------:R-:W-:Y:S04]  /*adee0*/  STL.64 [R1+0x850], R24 ;  /* 0x0008501801007387 */ /* 0x000fe80000100a00 */
[----:B------:R1:W-:Y:S04]  /*adef0*/  STL.64 [R1+0x858], R26 ;  /* 0x0008581a01007387 */ /* 0x0003e80000100a00 */
[----:B------:R-:W-:Y:S04]  /*adf00*/  STL.64 [R1+0x840], R28 ;  /* 0x0008401c01007387 */ /* 0x000fe80000100a00 */
[----:B------:R-:W-:Y:S02]  /*adf10*/  STL.64 [R1+0x848], R30 ;  /* 0x0008481e01007387 */ /* 0x000fe40000100a00 */
[----:B------:R-:W-:Y:S01]  /*adf20*/  IMAD.MOV.U32 R115, RZ, RZ, R220 ;  /* 0x000000ffff737224 */ /* 0x000fe200078e00dc */
[----:B------:R-:W-:Y:S01]  /*adf30*/  MOV R134, R222 ;  /* 0x000000de00867202 */ /* 0x000fe20000000f00 */
[----:B------:R-:W-:Y:S01]  /*adf40*/  IMAD.MOV.U32 R114, RZ, RZ, R221 ;  /* 0x000000ffff727224 */ /* 0x000fe200078e00dd */
[----:B------:R-:W-:Y:S01]  /*adf50*/  LDSM.16.M88.4 R40, [R2+UR13+0x32000] ;  /* 0x0320000d0228783b */ /* 0x000fe20008000200 */
[----:B------:R-:W-:-:S02]  /*adf60*/  IMAD.MOV.U32 R135, RZ, RZ, R223 ;  /* 0x000000ffff877224 */ /* 0x000fc400078e00df */
[C---:B------:R-:W-:Y:S01]  /*adf70*/  HMMA.1688.F32.TF32 R220, R244.reuse, R140, R232 ;  /* 0x0000008cf4dc723c */ /* 0x040fe200000810e8 */
[----:B------:R-:W-:Y:S04]  /*adf80*/  LDSM.16.M88.4 R36, [R2+UR13+0x33000] ;  /* 0x0330000d0224783b */ /* 0x000fe80008000200 */
[----:B------:R-:W-:Y:S03]  /*adf90*/  LDSM.16.M88.4 R32, [R2+UR13+0x34000] ;  /* 0x0340000d0220783b */ /* 0x000fe60008000200 */
[----:B---3--:R-:W-:Y:S01]  /*adfa0*/  HMMA.1688.F32.TF32 R4, R244, R128, R52 ;  /* 0x00000080f404723c */ /* 0x008fe20000081034 */
[----:B------:R-:W-:Y:S01]  /*adfb0*/  IMAD.MOV.U32 R58, RZ, RZ, R249 ;  /* 0x000000ffff3a7224 */ /* 0x000fe200078e00f9 */
[----:B------:R-:W-:Y:S01]  /*adfc0*/  LDSM.16.M88.4 R228, [R2+UR13+0x38000] ;  /* 0x0380000d02e4783b */ /* 0x000fe20008000200 */
[----:B------:R-:W-:-:S02]  /*adfd0*/  IMAD.MOV.U32 R224, RZ, RZ, R21 ;  /* 0x000000ffffe07224 */ /* 0x000fc400078e0015 */
[----:B------:R-:W-:Y:S01]  /*adfe0*/  IMAD.MOV.U32 R225, RZ, RZ, R20 ;  /* 0x000000ffffe17224 */ /* 0x000fe200078e0014 */
[----:B------:R-:W-:Y:S02]  /*adff0*/  LDSM.16.M88.4 R236, [R2+UR13+0x39000] ;  /* 0x0390000d02ec783b */ /* 0x000fe40008000200 */
[----:B-1----:R-:W-:Y:S03]  /*ae000*/  HMMA.1688.F32.TF32 R24, R244, R96, R84 ;  /* 0x00000060f418723c */ /* 0x002fe60000081054 */
[----:B------:R-:W-:Y:S01]  /*ae010*/  IMAD.MOV.U32 R151, RZ, RZ, R220 ;  /* 0x000000ffff977224 */ /* 0x000fe200078e00dc */
[----:B------:R-:W-:Y:S01]  /*ae020*/  MOV R150, R221 ;  /* 0x000000dd00967202 */ /* 0x000fe20000000f00 */
[----:B------:R-:W-:Y:S01]  /*ae030*/  IMAD.MOV.U32 R147, RZ, RZ, R222 ;  /* 0x000000ffff937224 */ /* 0x000fe200078e00de */
[----:B------:R-:W-:Y:S01]  /*ae040*/  LDSM.16.M88.4 R28, [R2+UR13+0x35000] ;  /* 0x0350000d021c783b */ /* 0x000fe20008000200 */
[----:B------:R-:W-:-:S03]  /*ae050*/  IMAD.MOV.U32 R146, RZ, RZ, R223 ;  /* 0x000000ffff927224 */ /* 0x000fc600078e00df */
[----:B------:R-:W-:Y:S01]  /*ae060*/  LDSM.16.M88.4 R232, [R2+UR13+0x3a000] ;  /* 0x03a0000d02e8783b */ /* 0x000fe20008000200 */
[----:B------:R-:W-:Y:S01]  /*ae070*/  IMAD.MOV.U32 R122, RZ, RZ, R4 ;  /* 0x000000ffff7a7224 */ /* 0x000fe200078e0004 */
[----:B------:R-:W-:Y:S01]  /*ae080*/  MOV R123, R5 ;  /* 0x00000005007b7202 */ /* 0x000fe20000000f00 */
[----:B------:R-:W-:Y:S01]  /*ae090*/  IMAD.MOV.U32 R126, RZ, RZ, R6 ;  /* 0x000000ffff7e7224 */ /* 0x000fe200078e0006 */
[----:B------:R-:W-:Y:S01]  /*ae0a0*/  MOV R226, R17 ;  /* 0x0000001100e27202 */ /* 0x000fe20000000f00 */
[----:B------:R-:W-:Y:S01]  /*ae0b0*/  IMAD.MOV.U32 R127, RZ, RZ, R7 ;  /* 0x000000ffff7f7224 */ /* 0x000fe200078e0007 */
[----:B------:R-:W-:Y:S01]  /*ae0c0*/  LDSM.16.M88.4 R20, [R2+UR13+0x37000] ;  /* 0x0370000d0214783b */ /* 0x000fe20008000200 */
[C---:B------:R-:W-:Y:S03]  /*ae0d0*/  HMMA.1688.F32.TF32 R4, R244.reuse, R124, R56 ;  /* 0x0000007cf404723c */ /* 0x040fe60000081038 */
[----:B------:R-:W-:Y:S04]  /*ae0e0*/  LDSM.16.M88.4 R56, [R2+UR13+0x2e000] ;  /* 0x02e0000d0238783b */ /* 0x000fe80008000200 */
[----:B------:R-:W-:Y:S01]  /*ae0f0*/  LDSM.16.M88.4 R248, [R2+UR13+0x3c000] ;  /* 0x03c0000d02f8783b */ /* 0x000fe20008000200 */
[----:B------:R-:W-:Y:S01]  /*ae100*/  IMAD.MOV.U32 R227, RZ, RZ, R16 ;  /* 0x000000ffffe37224 */ /* 0x000fe200078e0010 */
[C---:B------:R-:W-:Y:S02]  /*ae110*/  HMMA.1688.F32.TF32 R220, R244.reuse, R136, R240 ;  /* 0x00000088f4dc723c */ /* 0x040fe400000810f0 */
[----:B------:R-:W-:Y:S04]  /*ae120*/  LDSM.16.M88.4 R240, [R2+UR13+0x3b000] ;  /* 0x03b0000d02f0783b */ /* 0x000fe80008000200 */
[----:B------:R-:W-:Y:S04]  /*ae130*/  LDSM.16.M88.4 R16, [R2+UR13+0x3f000] ;  /* 0x03f0000d0210783b */ /* 0x000fe80008000200 */
[----:B------:R-:W-:Y:S01]  /*ae140*/  MOV R118, R4 ;  /* 0x0000000400767202 */ /* 0x000fe20000000f00 */
[----:B------:R-:W-:Y:S01]  /*ae150*/  IMAD.MOV.U32 R119, RZ, RZ, R5 ;  /* 0x000000ffff777224 */ /* 0x000fe200078e0005 */
[----:B------:R-:W-:Y:S01]  /*ae160*/  MOV R130, R7 ;  /* 0x0000000700827202 */ /* 0x000fe20000000f00 */
[----:B------:R-:W-:Y:S01]  /*ae170*/  IMAD.MOV.U32 R131, RZ, RZ, R6 ;  /* 0x000000ffff837224 */ /* 0x000fe200078e0006 */
[----:B------:R-:W1:Y:S01]  /*ae180*/  LDSM.16.M88.4 R84, [R2+UR13+0x27000] ;  /* 0x0270000d0254783b */ /* 0x000e620008000200 */
[----:B----4-:R-:W-:Y:S03]  /*ae190*/  HMMA.1688.F32.TF32 R4, R244, R120, R60 ;  /* 0x00000078f404723c */ /* 0x010fe6000008103c */
[----:B------:R-:W-:Y:S04]  /*ae1a0*/  LDSM.16.M88.4 R60, [R2+UR13+0x2d000] ;  /* 0x02d0000d023c783b */ /* 0x000fe80008000200 */
[----:B------:R-:W-:-:S12]  /*ae1b0*/  LDSM.16.M88.4 R52, [R2+UR13+0x2f000] ;  /* 0x02f0000d0234783b */ /* 0x000fd80008000200 */
[----:B------:R-:W-:Y:S01]  /*ae1c0*/  IMAD.MOV.U32 R170, RZ, RZ, R4 ;  /* 0x000000ffffaa7224 */ /* 0x000fe200078e0004 */
[----:B------:R-:W-:Y:S01]  /*ae1d0*/  MOV R191, R6 ;  /* 0x0000000600bf7202 */ /* 0x000fe20000000f00 */
[----:B------:R-:W-:Y:S02]  /*ae1e0*/  IMAD.MOV.U32 R190, RZ, RZ, R5 ;  /* 0x000000ffffbe7224 */ /* 0x000fe400078e0005 */
[----:B------:R-:W-:Y:S02]  /*ae1f0*/  IMAD.MOV.U32 R171, RZ, RZ, R7 ;  /* 0x000000ffffab7224 */ /* 0x000fe400078e0007 */
[----:B------:R-:W-:Y:S01]  /*ae200*/  HMMA.1688.F32.TF32 R4, R244, R116, R64 ;  /* 0x00000074f404723c */ /* 0x000fe20000081040 */
[----:B------:R-:W-:-:S15]  /*ae210*/  LDSM.16.M88.4 R64, [R2+UR13+0x2c000] ;  /* 0x02c0000d0240783b */ /* 0x000fde0008000200 */
[----:B------:R-:W-:-:S03]  /*ae220*/  NOP ;  /* 0x0000000000007918 */ /* 0x000fc60000000000 */
[----:B------:R-:W-:Y:S01]  /*ae230*/  IMAD.MOV.U32 R174, RZ, RZ, R4 ;  /* 0x000000ffffae7224 */ /* 0x000fe200078e0004 */
[----:B------:R-:W-:Y:S01]  /*ae240*/  MOV R182, R5 ;  /* 0x0000000500b67202 */ /* 0x000fe20000000f00 */
[----:B------:R-:W-:Y:S02]  /*ae250*/  IMAD.MOV.U32 R186, RZ, RZ, R6 ;  /* 0x000000ffffba7224 */ /* 0x000fe400078e0006 */
[----:B------:R-:W-:Y:S02]  /*ae260*/  IMAD.MOV.U32 R187, RZ, RZ, R7 ;  /* 0x000000ffffbb7224 */ /* 0x000fe400078e0007 */
[----:B------:R-:W-:Y:S01]  /*ae270*/  HMMA.1688.F32.TF32 R4, R244, R112, R68 ;  /* 0x00000070f404723c */ /* 0x000fe20000081044 */
[----:B------:R-:W-:-:S15]  /*ae280*/  LDSM.16.M88.4 R68, [R2+UR13+0x2b000] ;  /* 0x02b0000d0244783b */ /* 0x000fde0008000200 */
[----:B------:R-:W-:-:S03]  /*ae290*/  NOP ;  /* 0x0000000000007918 */ /* 0x000fc60000000000 */
[----:B------:R-:W-:Y:S01]  /*ae2a0*/  MOV R183, R4 ;  /* 0x0000000400b77202 */ /* 0x000fe20000000f00 */
[----:B------:R-:W-:Y:S01]  /*ae2b0*/  IMAD.MOV.U32 R178, RZ, RZ, R5 ;  /* 0x000000ffffb27224 */ /* 0x000fe200078e0005 */
[----:B------:R-:W-:Y:S01]  /*ae2c0*/  MOV R175, R7 ;  /* 0x0000000700af7202 */ /* 0x000fe20000000f00 */
[----:B------:R-:W-:Y:S02]  /*ae2d0*/  IMAD.MOV.U32 R179, RZ, RZ, R6 ;  /* 0x000000ffffb37224 */ /* 0x000fe400078e0006 */
[----:B------:R-:W-:Y:S01]  /*ae2e0*/  HMMA.1688.F32.TF32 R4, R244, R100, R80 ;  /* 0x00000064f404723c */ /* 0x000fe20000081050 */
[----:B------:R-:W-:Y:S01]  /*ae2f0*/  IMAD.MOV.U32 R142, RZ, RZ, R222 ;  /* 0x000000ffff8e7224 */ /* 0x000fe200078e00de */
[----:B------:R-:W-:Y:S01]  /*ae300*/  MOV R143, R223 ;  /* 0x000000df008f7202 */ /* 0x000fe20000000f00 */
[----:B------:R-:W-:Y:S01]  /*ae310*/  IMAD.MOV.U32 R139, RZ, RZ, R221 ;  /* 0x000000ffff8b7224 */ /* 0x000fe200078e00dd */
[----:B------:R-:W-:Y:S01]  /*ae320*/  MOV R138, R220 ;  /* 0x000000dc008a7202 */ /* 0x000fe20000000f00 */
[----:B------:R-:W-:-:S14]  /*ae330*/  LDSM.16.M88.4 R80, [R2+UR13+0x28000] ;  /* 0x0280000d0250783b */ /* 0x000fdc0008000200 */
[----:B------:R-:W-:Y:S04]  /*ae340*/  STL.64 [R1+0x830], R4 ;  /* 0x0008300401007387 */ /* 0x000fe80000100a00 */
[----:B------:R2:W-:Y:S02]  /*ae350*/  STL.64 [R1+0x838], R6 ;  /* 0x0008380601007387 */ /* 0x0005e40000100a00 */
[----:B--2---:R-:W-:Y:S02]  /*ae360*/  HMMA.1688.F32.TF32 R4, R244, R92, R88 ;  /* 0x0000005cf404723c */ /* 0x004fe40000081058 */
[----:B------:R-:W2:Y:S04]  /*ae370*/  LDSM.16.M88.4 R88, [R2+UR13+0x26000] ;  /* 0x0260000d0258783b */ /* 0x000ea80008000200 */
[----:B------:R-:W-:Y:S04]  /*ae380*/  STL.64 [R1+0x820], R24 ;  /* 0x0008201801007387 */ /* 0x000fe80000100a00 */
[----:B------:R-:W-:Y:S04]  /*ae390*/  STL.64 [R1+0x828], R26 ;  /* 0x0008281a01007387 */ /* 0x000fe80000100a00 */
[----:B------:R-:W3:Y:S01]  /*ae3a0*/  LDSM.16.M88.4 R24, [R2+UR13+0x36000] ;  /* 0x0360000d0218783b */ /* 0x000ee20008000200 */
[----:B------:R-:W-:-:S02]  /*ae3b0*/  IMAD.MOV.U32 R222, RZ, RZ, R9 ;  /* 0x000000ffffde7224 */ /* 0x000fc400078e0009 */
[----:B------:R-:W-:Y:S01]  /*ae3c0*/  IMAD.MOV.U32 R223, RZ, RZ, R8 ;  /* 0x000000ffffdf7224 */ /* 0x000fe200078e0008 */
[----:B------:R-:W-:Y:S01]  /*ae3d0*/  MOV R221, R12 ;  /* 0x0000000c00dd7202 */ /* 0x000fe20000000f00 */
[----:B------:R-:W4:Y:S01]  /*ae3e0*/  LDSM.16.M88.4 R8, [R2+UR13+0x3d000] ;  /* 0x03d0000d0208783b */ /* 0x000f220008000200 */
[----:B------:R-:W-:-:S03]  /*ae3f0*/  IMAD.MOV.U32 R220, RZ, RZ, R13 ;  /* 0x000000ffffdc7224 */ /* 0x000fc600078e000d */
[----:B------:R-:W-:Y:S04]  /*ae400*/  STL.64 [R1+0x810], R4 ;  /* 0x0008100401007387 */ /* 0x000fe80000100a00 */
[----:B------:R-:W-:Y:S04]  /*ae410*/  STL.64 [R1+0x818], R6 ;  /* 0x0008180601007387 */ /* 0x000fe80000100a00 */
[----:B------:R-:W3:Y:S01]  /*ae420*/  LDSM.16.M88.4 R12, [R2+UR13+0x3e000] ;  /* 0x03e0000d020c783b */ /* 0x000ee20008000200 */
[----:B-1----:R-:W-:Y:S01]  /*ae430*/  HMMA.1688.F32.TF32 R224, R244, R84, R224 ;  /* 0x00000054f4e0723c */ /* 0x002fe200000810e0 */
[----:B------:R-:W-:-:S02]  /*ae440*/  LOP3.LUT R0, R252, 0x60, RZ, 0x3c, !PT ;  /* 0x00000060fc007812 */ /* 0x000fc400078e3cff */
[----:B------:R-:W-:Y:S04]  /*ae450*/  LDS R4, [R3+UR12+0x81000] ;  /* 0x0810000c03047984 */ /* 0x000fe80008000800 */
[----:B------:R-:W-:Y:S04]  /*ae460*/  LDS R6, [R3+UR12+0x81400] ;  /* 0x0814000c03067984 */ /* 0x000fe80008000800 */
[----:B--2---:R1:W-:Y:S04]  /*ae470*/  STL [R1+0xb894], R90 ;  /* 0x00b8945a01007387 */ /* 0x0043e80000100800 */
        /* <DEDUP_REMOVED lines=21> */
[----:B------:R-:W-:Y:S03]  /*ae5d0*/  HMMA.1688.F32.TF32 R220, R244, R88, R220 ;  /* 0x00000058f4dc723c */ /* 0x000fe600000810dc */
[----:B------:R-:W-:Y:S04]  /*ae5e0*/  STL [R1+0xb7dc], R34 ;  /* 0x00b7dc2201007387 */ /* 0x000fe80000100800 */
[----:B------:R-:W-:Y:S04]  /*ae5f0*/  STL [R1+0xb7d8], R35 ;  /* 0x00b7d82301007387 */ /* 0x000fe80000100800 */
[----:B------:R-:W-:Y:S04]  /*ae600*/  STL [R1+0xb7e4], R30 ;  /* 0x00b7e41e01007387 */ /* 0x000fe80000100800 */
[----:B------:R-:W-:Y:S04]  /*ae610*/  STL [R1+0xb7e0], R31 ;  /* 0x00b7e01f01007387 */ /* 0x000fe80000100800 */
[----:B---3--:R-:W-:Y:S04]  /*ae620*/  STL [R1+0xb7ec], R26 ;  /* 0x00b7ec1a01007387 */ /* 0x008fe80000100800 */
        /* <DEDUP_REMOVED lines=11> */
[----:B------:R-:W-:Y:S04]  /*ae6e0*/  STL.64 [R1], R240 ;  /* 0x000000f001007387 */ /* 0x000fe80000100a00 */
[----:B------:R-:W-:Y:S04]  /*ae6f0*/  STL.64 [R1+0x8], R242 ;  /* 0x000008f201007387 */ /* 0x000fe80000100a00 */
[----:B----4-:R-:W-:Y:S01]  /*ae700*/  STL [R1+0xb76c], R10 ;  /* 0x00b76c0a01007387 */ /* 0x010fe20000100800 */
[----:B-1----:R-:W-:-:S03]  /*ae710*/  MOV R90, R220 ;  /* 0x000000dc005a7202 */ /* 0x002fc60000000f00 */
[----:B------:R-:W-:Y:S01]  /*ae720*/  STL [R1+0xb768], R11 ;  /* 0x00b7680b01007387 */ /* 0x000fe20000100800 */
[----:B--2---:R-:W-:-:S03]  /*ae730*/  IMAD.MOV.U32 R91, RZ, RZ, R221 ;  /* 0x000000ffff5b7224 */ /* 0x004fc600078e00dd */
[----:B------:R-:W-:Y:S01]  /*ae740*/  STL [R1+0xb774], R14 ;  /* 0x00b7740e01007387 */ /* 0x000fe20000100800 */
[----:B------:R-:W-:-:S03]  /*ae750*/  IMAD.MOV.U32 R110, RZ, RZ, R222 ;  /* 0x000000ffff6e7224 */ /* 0x000fc600078e00de */
[----:B------:R-:W-:Y:S01]  /*ae760*/  STL [R1+0xb770], R15 ;  /* 0x00b7700f01007387 */ /* 0x000fe20000100800 */
[----:B------:R-:W-:-:S03]  /*ae770*/  MOV R111, R223 ;  /* 0x000000df006f7202 */ /* 0x000fc60000000f00 */
[----:B------:R-:W-:Y:S04]  /*ae780*/  STL [R1+0xb77c], R18 ;  /* 0x00b77c1201007387 */ /* 0x000fe80000100800 */
[----:B------:R-:W-:Y:S04]  /*ae790*/  STL [R1+0xb778], R19 ;  /* 0x00b7781301007387 */ /* 0x000fe80000100800 */
[----:B------:R-:W-:Y:S04]  /*ae7a0*/  STL [R1+0xa8c8], R2 ;  /* 0x00a8c80201007387 */ /* 0x000fe80000100800 */
[----:B------:R-:W2:Y:S04]  /*ae7b0*/  LDL.LU.64 R222, [R1+0xbe70] ;  /* 0x00be700001de7983 */ /* 0x000ea80000300a00 */
[----:B------:R-:W3:Y:S04]  /*ae7c0*/  LDL.LU.64 R220, [R1+0xbe68] ;  /* 0x00be680001dc7983 */ /* 0x000ee80000300a00 */
[----:B------:R-:W-:Y:S04]  /*ae7d0*/  STL.64 [R1+0xbe00], R90 ;  /* 0x00be005a01007387 */ /* 0x000fe80000100a00 */
[----:B------:R1:W-:Y:S01]  /*ae7e0*/  STL.64 [R1+0xbdf8], R88 ;  /* 0x00bdf85801007387 */ /* 0x0003e20000100a00 */
[----:B------:R-:W-:Y:S01]  /*ae7f0*/  MOV R106, R226 ;  /* 0x000000e2006a7202 */ /* 0x000fe20000000f00 */
[----:B------:R-:W-:-:S02]  /*ae800*/  IMAD.MOV.U32 R107, RZ, RZ, R227 ;  /* 0x000000ffff6b7224 */ /* 0x000fc400078e00e3 */
[----:B------:R-:W-:Y:S01]  /*ae810*/  IMAD.MOV.U32 R94, RZ, RZ, R224 ;  /* 0x000000ffff5e7224 */ /* 0x000fe200078e00e0 */
[----:B------:R-:W-:Y:S01]  /*ae820*/  LDS R5, [R0+UR12+0x81000] ;  /* 0x0810000c00057984 */ /* 0x000fe20008000800 */
[----:B------:R-:W-:-:S03]  /*ae830*/  IMAD.MOV.U32 R102, RZ, RZ, R225 ;  /* 0x000000ffff667224 */ /* 0x000fc600078e00e1 */
[----:B------:R-:W4:Y:S04]  /*ae840*/  LDS R7, [R0+UR12+0x81400] ;  /* 0x0814000c00077984 */ /* 0x000f280008000800 */
[----:B-1----:R-:W2:Y:S04]  /*ae850*/  LDL.LU R88, [R1+0x1aa0] ;  /* 0x001aa00001587983 */ /* 0x002ea80000300800 */
[----:B------:R-:W2:Y:S04]  /*ae860*/  LDL.LU R89, [R1+0x1aa4] ;  /* 0x001aa40001597983 */ /* 0x000ea80000300800 */
[----:B------:R-:W2:Y:S04]  /*ae870*/  LDL.LU R90, [R1+0x1aa8] ;  /* 0x001aa800015a7983 */ /* 0x000ea80000300800 */
[----:B------:R-:W2:Y:S04]  /*ae880*/  LDL.LU R91, [R1+0x1aac] ;  /* 0x001aac00015b7983 */ /* 0x000ea80000300800 */
[----:B------:R-:W3:Y:S04]  /*ae890*/  LDL.LU.64 R226, [R1+0xbe60] ;  /* 0x00be600001e27983 */ /* 0x000ee80000300a00 */
[----:B------:R-:W3:Y:S04]  /*ae8a0*/  LDL.LU.64 R224, [R1+0xbe58] ;  /* 0x00be580001e07983 */ /* 0x000ee80000300a00 */
[----:B------:R-:W-:Y:S04]  /*ae8b0*/  STL.64 [R1+0xbdf0], R86 ;  /* 0x00bdf05601007387 */ /* 0x000fe80000100a00 */
[----:B------:R1:W-:Y:S04]  /*ae8c0*/  STL.64 [R1+0xbde8], R84 ;  /* 0x00bde85401007387 */ /* 0x0003e80000100a00 */
[----:B-1----:R-:W3:Y:S04]  /*ae8d0*/  LDL.LU R84, [R1+0x1a70] ;  /* 0x001a700001547983 */ /* 0x002ee80000300800 */
[----:B------:R-:W3:Y:S04]  /*ae8e0*/  LDL.LU R85, [R1+0x1a74] ;  /* 0x001a740001557983 */ /* 0x000ee80000300800 */
[----:B------:R-:W3:Y:S04]  /*ae8f0*/  LDL.LU R86, [R1+0x1a78] ;  /* 0x001a780001567983 */ /* 0x000ee80000300800 */
[----:B------:R-:W3:Y:S01]  /*ae900*/  LDL.LU R87, [R1+0x1a7c] ;  /* 0x001a7c0001577983 */ /* 0x000ee20000300800 */
[----:B--2---:R-:W-:-:S15]  /*ae910*/  HMMA.1688.F32.TF32 R88, R244, R80, R88 ;  /* 0x00000050f458723c */ /* 0x004fde0000081058 */
[----:B------:R-:W-:-:S04]  /*ae920*/  NOP ;  /* 0x0000000000007918 */ /* 0x000fc80000000000 */
        /* <DEDUP_REMOVED lines=13> */
[----:B------:R-:W2:Y:S04]  /*aea00*/  LDL.LU R103, [R1+0x1a8c] ;  /* 0x001a8c0001677983 */ /* 0x000ea80000300800 */
[----:B------:R-:W-:Y:S04]  /*aea10*/  STL.64 [R1+0xbe20], R98 ;  /* 0x00be206201007387 */ /* 0x000fe80000100a00 */
[----:B------:R1:W-:Y:S04]  /*aea20*/  STL.64 [R1+0xbe18], R96 ;  /* 0x00be186001007387 */ /* 0x0003e80000100a00 */
[----:B-1----:R-:W3:Y:S04]  /*aea30*/  LDL.LU R96, [R1+0x1a90] ;  /* 0x001a900001607983 */ /* 0x002ee80000300800 */
[----:B------:R-:W3:Y:S04]  /*aea40*/  LDL.LU R97, [R1+0x1a94] ;  /* 0x001a940001617983 */ /* 0x000ee80000300800 */
[----:B------:R-:W3:Y:S04]  /*aea50*/  LDL.LU R98, [R1+0x1a98] ;  /* 0x001a980001627983 */ /* 0x000ee80000300800 */
[----:B------:R-:W3:Y:S04]  /*aea60*/  LDL.LU R99, [R1+0x1a9c] ;  /* 0x001a9c0001637983 */ /* 0x000ee80000300800 */
[----:B------:R-:W-:Y:S04]  /*aea70*/  STL.64 [R1+0xbe10], R94 ;  /* 0x00be105e01007387 */ /* 0x000fe80000100a00 */
[----:B------:R-:W-:Y:S04]  /*aea80*/  STL.64 [R1+0xbe08], R92 ;  /* 0x00be085c01007387 */ /* 0x000fe80000100a00 */
[----:B------:R-:W-:Y:S04]  /*aea90*/  STL.64 [R1+0xbde0], R82 ;  /* 0x00bde05201007387 */ /* 0x000fe80000100a00 */
[----:B------:R2:W-:Y:S02]  /*aeaa0*/  STL.64 [R1+0xbdd8], R80 ;  /* 0x00bdd85001007387 */ /* 0x0005e40000100a00 */
[C---:B--2---:R-:W-:Y:S08]  /*aeab0*/  HMMA.1688.F32.TF32 R80, R244.reuse, R72, R100 ;  /* 0x00000048f450723c */ /* 0x044ff00000081064 */
[----:B---3--:R-:W-:-:S15]  /*aeac0*/  HMMA.1688.F32.TF32 R92, R244, R76, R96 ;  /* 0x0000004cf45c723c */ /* 0x008fde0000081060 */
[----:B------:R-:W-:-:S04]  /*aead0*/  NOP ;  /* 0x0000000000007918 */ /* 0x000fc80000000000 */
[----:B------:R-:W-:Y:S04]  /*aeae0*/  STL.64 [R1+0x7d0], R92 ;  /* 0x0007d05c01007387 */ /* 0x000fe80000100a00 */
[----:B------:R-:W-:Y:S04]  /*aeaf0*/  STL.64 [R1+0x7d8], R94 ;  /* 0x0007d85e01007387 */ /* 0x000fe80000100a00 */
[----:B------:R-:W2:Y:S04]  /*aeb00*/  LDL.LU R100, [R1+0x1a50] ;  /* 0x001a500001647983 */ /* 0x000ea80000300800 */
[----:B------:R-:W2:Y:S04]  /*aeb10*/  LDL.LU R101, [R1+0x1a54] ;  /* 0x001a540001657983 */ /* 0x000ea80000300800 */
[----:B------:R-:W2:Y:S04]  /*aeb20*/  LDL.LU R102, [R1+0x1a58] ;  /* 0x001a580001667983 */ /* 0x000ea80000300800 */
[----:B------:R-:W2:Y:S01]  /*aeb30*/  LDL.LU R103, [R1+0x1a5c] ;  /* 0x001a5c0001677983 */ /* 0x000ea20000300800 */
[----:B------:R-:W-:Y:S01]  /*aeb40*/  MOV R71, R83 ;  /* 0x0000005300477202 */ /* 0x000fe20000000f00 */
[----:B------:R-:W-:Y:S01]  /*aeb50*/  IMAD.MOV.U32 R75, RZ, RZ, R82 ;  /* 0x000000ffff4b7224 */ /* 0x000fe200078e0052 */
[----:B------:R-:W-:Y:S01]  /*aeb60*/  MOV R70, R80 ;  /* 0x0000005000467202 */ /* 0x000fe20000000f00 */
[----:B------:R-:W-:-:S02]  /*aeb70*/  IMAD.MOV.U32 R74, RZ, RZ, R81 ;  /* 0x000000ffff4a7224 */ /* 0x000fc400078e0051 */
[----:B------:R-:W-:Y:S01]  /*aeb80*/  STL [R1+0xb804], R71 ;  /* 0x00b8044701007387 */ /* 0x000fe20000100800 */
[----:B------:R-:W-:Y:S03]  /*aeb90*/  HMMA.1688.F32.TF32 R80, R244, R68, R84 ;  /* 0x00000044f450723c */ /* 0x000fe60000081054 */
[----:B------:R-:W-:Y:S04]  /*aeba0*/  STL [R1+0xb800], R75 ;  /* 0x00b8004b01007387 */ /* 0x000fe80000100800 */
[----:B------:R-:W-:Y:S04]  /*aebb0*/  STL [R1+0xb7fc], R74 ;  /* 0x00b7fc4a01007387 */ /* 0x000fe80000100800 */
[----:B------:R1:W-:Y:S04]  /*aebc0*/  STL [R1+0xb7f8], R70 ;  /* 0x00b7f84601007387 */ /* 0x0003e80000100800 */
[----:B------:R-:W3:Y:S04]  /*aebd0*/  LDL.LU R84, [R1+0x1a40] ;  /* 0x001a400001547983 */ /* 0x000ee80000300800 */
[----:B------:R-:W3:Y:S04]  /*aebe0*/  LDL.LU R85, [R1+0x1a44] ;  /* 0x001a440001557983 */ /* 0x000ee80000300800 */
[----:B------:R-:W3:Y:S04]  /*aebf0*/  LDL.LU R86, [R1+0x1a48] ;  /* 0x001a480001567983 */ /* 0x000ee80000300800 */
[----:B------:R-:W3:Y:S01]  /*aec00*/  LDL.LU R87, [R1+0x1a4c] ;  /* 0x001a4c0001577983 */ /* 0x000ee20000300800 */
[----:B------:R-:W-:Y:S01]  /*aec10*/  IMAD.MOV.U32 R35, RZ, RZ, R83 ;  /* 0x000000ffff237224 */ /* 0x000fe200078e0053 */
[----:B------:R-:W-:Y:S01]  /*aec20*/  MOV R34, R82 ;  /* 0x0000005200227202 */ /* 0x000fe20000000f00 */
[----:B------:R-:W-:-:S02]  /*aec30*/  IMAD.MOV.U32 R31, RZ, RZ, R81 ;  /* 0x000000ffff1f7224 */ /* 0x000fc400078e0051 */
[----:B------:R-:W-:Y:S01]  /*aec40*/  IMAD.MOV.U32 R30, RZ, RZ, R80 ;  /* 0x000000ffff1e7224 */ /* 0x000fe200078e0050 */
[----:B------:R-:W-:Y:S01]  /*aec50*/  STL [R1+0xb814], R35 ;  /* 0x00b8142301007387 */ /* 0x000fe20000100800 */
[----:B------:R-:W-:Y:S03]  /*aec60*/  HMMA.1688.F32.TF32 R80, R244, R64, R88 ;  /* 0x00000040f450723c */ /* 0x000fe60000081058 */
[----:B------:R-:W-:Y:S04]  /*aec70*/  STL [R1+0xb810], R34 ;  /* 0x00b8102201007387 */ /* 0x000fe80000100800 */
[----:B------:R-:W-:Y:S04]  /*aec80*/  STL [R1+0xb80c], R31 ;  /* 0x00b80c1f01007387 */ /* 0x000fe80000100800 */
[----:B------:R1:W-:Y:S04]  /*aec90*/  STL [R1+0xb808], R30 ;  /* 0x00b8081e01007387 */ /* 0x0003e80000100800 */
[----:B------:R-:W4:Y:S04]  /*aeca0*/  LDL.LU R88, [R1+0x1a30] ;  /* 0x001a300001587983 */ /* 0x000f280000300800 */
[----:B------:R-:W4:Y:S04]  /*aecb0*/  LDL.LU R89, [R1+0x1a34] ;  /* 0x001a340001597983 */ /* 0x000f280000300800 */
[----:B------:R-:W4:Y:S04]  /*aecc0*/  LDL.LU R90, [R1+0x1a38] ;  /* 0x001a3800015a7983 */ /* 0x000f280000300800 */
[----:B------:R-:W4:Y:S01]  /*aecd0*/  LDL.LU R91, [R1+0x1a3c] ;  /* 0x001a3c00015b7983 */ /* 0x000f220000300800 */
[----:B------:R-:W-:Y:S01]  /*aece0*/  IMAD.MOV.U32 R43, RZ, RZ, R83 ;  /* 0x000000ffff2b7224 */ /* 0x000fe200078e0053 */
[----:B------:R-:W-:Y:S01]  /*aecf0*/  MOV R39, R81 ;  /* 0x0000005100277202 */ /* 0x000fe20000000f00 */
[----:B------:R-:W-:-:S02]  /*aed00*/  IMAD.MOV.U32 R42, RZ, RZ, R82 ;  /* 0x000000ffff2a7224 */ /* 0x000fc400078e0052 */
[----:B------:R-:W-:Y:S01]  /*aed10*/  IMAD.MOV.U32 R38, RZ, RZ, R80 ;  /* 0x000000ffff267224 */ /* 0x000fe200078e0050 */
[----:B------:R-:W-:Y:S04]  /*aed20*/  STL [R1+0xb824], R43 ;  /* 0x00b8242b01007387 */ /* 0x000fe80000100800 */
[----:B------:R-:W-:Y:S04]  /*aed30*/  STL [R1+0xb820], R42 ;  /* 0x00b8202a01007387 */ /* 0x000fe80000100800 */
[----:B------:R-:W-:Y:S04]  /*aed40*/  STL [R1+0xb81c], R39 ;  /* 0x00b81c2701007387 */ /* 0x000fe80000100800 */
[----:B------:R-:W-:Y:S01]  /*aed50*/  STL [R1+0xb818], R38 ;  /* 0x00b8182601007387 */ /* 0x000fe20000100800 */
[----:B--2---:R-:W-:Y:S03]  /*aed60*/  HMMA.1688.F32.TF32 R80, R244, R60, R100 ;  /* 0x0000003cf450723c */ /* 0x004fe60000081064 */
[----:B------:R-:W2:Y:S04]  /*aed70*/  LDL.LU R100, [R1+0x1a20] ;  /* 0x001a200001647983 */ /* 0x000ea80000300800 */
[----:B------:R-:W2:Y:S04]  /*aed80*/  LDL.LU R101, [R1+0x1a24] ;  /* 0x001a240001657983 */ /* 0x000ea80000300800 */
[----:B------:R-:W2:Y:S04]  /*aed90*/  LDL.LU R102, [R1+0x1a28] ;  /* 0x001a280001667983 */ /* 0x000ea80000300800 */
[----:B------:R-:W2:Y:S04]  /*aeda0*/  LDL.LU R103, [R1+0x1a2c] ;  /* 0x001a2c0001677983 */ /* 0x000ea80000300800 */
[----:B------:R-:W-:Y:S01]  /*aedb0*/  MOV R27, R83 ;  /* 0x00000053001b7202 */ /* 0x000fe20000000f00 */
[----:B------:R-:W-:Y:S01]  /*aedc0*/  IMAD.MOV.U32 R26, RZ, RZ, R82 ;  /* 0x000000ffff1a7224 */ /* 0x000fe200078e0052 */
[----:B------:R-:W-:Y:S01]  /*aedd0*/  MOV R22, R80 ;  /* 0x0000005000167202 */ /* 0x000fe20000000f00 */
[----:B------:R-:W-:-:S02]  /*aede0*/  IMAD.MOV.U32 R23, RZ, RZ, R81 ;  /* 0x000000ffff177224 */ /* 0x000fc400078e0051 */
[----:B------:R-:W-:Y:S04]  /*aedf0*/  STL [R1+0xb834], R27 ;  /* 0x00b8341b01007387 */ /* 0x000fe80000100800 */
[----:B------:R-:W-:Y:S04]  /*aee00*/  STL [R1+0xb830], R26 ;  /* 0x00b8301a01007387 */ /* 0x000fe80000100800 */
[----:B------:R-:W-:Y:S01]  /*aee10*/  STL [R1+0xb82c], R23 ;  /* 0x00b82c1701007387 */ /* 0x000fe20000100800 */
[----:B---3--:R-:W-:Y:S03]  /*aee20*/  HMMA.1688.F32.TF32 R80, R244, R56, R84 ;  /* 0x00000038f450723c */ /* 0x008fe60000081054 */
[----:B------:R-:W-:Y:S04]  /*aee30*/  STL [R1+0xb828], R22 ;  /* 0x00b8281601007387 */ /* 0x000fe80000100800 */
[----:B------:R-:W3:Y:S04]  /*aee40*/  LDL.LU R84, [R1+0x1a10] ;  /* 0x001a100001547983 */ /* 0x000ee80000300800 */
[----:B------:R-:W3:Y:S04]  /*aee50*/  LDL.LU R85, [R1+0x1a14] ;  /* 0x001a140001557983 */ /* 0x000ee80000300800 */
[----:B------:R-:W3:Y:S04]  /*aee60*/  LDL.LU R86, [R1+0x1a18] ;  /* 0x001a180001567983 */ /* 0x000ee80000300800 */
[----:B------:R-:W3:Y:S01]  /*aee70*/  LDL.LU R87, [R1+0x1a1c] ;  /* 0x001a1c0001577983 */ /* 0x000ee20000300800 */
[----:B-1----:R-:W-:Y:S01]  /*aee80*/  IMAD.MOV.U32 R70, RZ, RZ, R83 ;  /* 0x000000ffff467224 */ /* 0x002fe200078e0053 */
[----:B------:R-:W-:Y:S01]  /*aee90*/  MOV R74, R82 ;  /* 0x00000052004a7202 */ /* 0x000fe20000000f00 */
[----:B------:R-:W-:-:S02]  /*aeea0*/  IMAD.MOV.U32 R75, RZ, RZ, R81 ;  /* 0x000000ffff4b7224 */ /* 0x000fc400078e0051 */
[----:B------:R-:W-:Y:S01]  /*aeeb0*/  IMAD.MOV.U32 R71, RZ, RZ, R80 ;  /* 0x000000ffff477224 */ /* 0x000fe200078e0050 */
[----:B------:R-:W-:Y:S04]  /*aeec0*/  STL [R1+0xb844], R70 ;  /* 0x00b8444601007387 */ /* 0x000fe80000100800 */
[----:B------:R-:W-:Y:S04]  /*aeed0*/  STL [R1+0xb840], R74 ;  /* 0x00b8404a01007387 */ /* 0x000fe80000100800 */
[----:B------:R-:W-:Y:S01]  /*aeee0*/  STL [R1+0xb83c], R75 ;  /* 0x00b83c4b01007387 */ /* 0x000fe20000100800 */
[----:B----4-:R-:W-:Y:S03]  /*aeef0*/  HMMA.1688.F32.TF32 R80, R244, R52, R88 ;  /* 0x00000034f450723c */ /* 0x010fe60000081058 */
[----:B------:R-:W-:Y:S04]  /*aef00*/  STL [R1+0xb838], R71 ;  /* 0x00b8384701007387 */ /* 0x000fe80000100800 */
[----:B------:R-:W4:Y:S04]  /*aef10*/  LDL.LU R88, [R1+0x1a00] ;  /* 0x001a000001587983 */ /* 0x000f280000300800 */
[----:B------:R-:W4:Y:S04]  /*aef20*/  LDL.LU R89, [R1+0x1a04] ;  /* 0x001a040001597983 */ /* 0x000f280000300800 */
[----:B------:R-:W4:Y:S04]  /*aef30*/  LDL.LU R90, [R1+0x1a08] ;  /* 0x001a0800015a7983 */ /* 0x000f280000300800 */
[----:B------:R-:W4:Y:S01]  /*aef40*/  LDL.LU R91, [R1+0x1a0c] ;  /* 0x001a0c00015b7983 */ /* 0x000f220000300800 */
[----:B------:R-:W-:Y:S01]  /*aef50*/  IMAD.MOV.U32 R46, RZ, RZ, R80 ;  /* 0x000000ffff2e7224 */ /* 0x000fe200078e0050 */
[----:B------:R-:W-:Y:S01]  /*aef60*/  MOV R47, R81 ;  /* 0x00000051002f7202 */ /* 0x000fe20000000f00 */
[----:B------:R-:W-:Y:S01]  /*aef70*/  IMAD.MOV.U32 R50, RZ, RZ, R82 ;  /* 0x000000ffff327224 */ /* 0x000fe200078e0052 */
[----:B------:R-:W4:Y:S01]  /*aef80*/  LDL.LU R96, [R1+0x19f0] ;  /* 0x0019f00001607983 */ /* 0x000f220000300800 */
[----:B------:R-:W-:-:S03]  /*aef90*/  IMAD.MOV.U32 R51, RZ, RZ, R83 ;  /* 0x000000ffff337224 */ /* 0x000fc600078e0053 */
[----:B------:R-:W4:Y:S04]  /*aefa0*/  LDL.LU R97, [R1+0x19f4] ;  /* 0x0019f40001617983 */ /* 0x000f280000300800 */
[----:B------:R-:W4:Y:S04]  /*aefb0*/  LDL.LU R98, [R1+0x19f8] ;  /* 0x0019f80001627983 */ /* 0x000f280000300800 */
[----:B------:R-:W4:Y:S04]  /*aefc0*/  LDL.LU R99, [R1+0x19fc] ;  /* 0x0019fc0001637983 */ /* 0x000f280000300800 */
[----:B------:R-:W-:Y:S04]  /*aefd0*/  STL.64 [R1+0xbd70], R54 ;  /* 0x00bd703601007387 */ /* 0x000fe80000100a00 */
[----:B------:R3:W-:Y:S04]  /*aefe0*/  STL.64 [R1+0xbd68], R52 ;  /* 0x00bd683401007387 */ /* 0x0007e80000100a00 */
        /* <DEDUP_REMOVED lines=15> */
[----:B------:R-:W-:Y:S04]  /*af0e0*/  STL [R1+0xb85c], R34 ;  /* 0x00b85c2201007387 */ /* 0x000fe80000100800 */
[----:B------:R-:W-:Y:S01]  /*af0f0*/  STL [R1+0xb858], R35 ;  /* 0x00b8582301007387 */ /* 0x000fe20000100800 */
        /* <DEDUP_REMOVED lines=9> */
[----:B----4-:R-:W-:Y:S01]  /*af190*/  HMMA.1688.F32.TF32 R52, R244, R40, R88 ;  /* 0x00000028f434723c */ /* 0x010fe20000081058 */
[----:B------:R-:W4:Y:S04]  /*af1a0*/  LDL.LU R88, [R1+0x19c0] ;  /* 0x0019c00001587983 */ /* 0x000f280000300800 */
[----:B------:R-:W4:Y:S04]  /*af1b0*/  LDL.LU R89, [R1+0x19c4] ;  /* 0x0019c40001597983 */ /* 0x000f280000300800 */
[----:B------:R-:W4:Y:S04]  /*af1c0*/  LDL.LU R90, [R1+0x19c8] ;  /* 0x0019c800015a7983 */ /* 0x000f280000300800 */
[----:B------:R-:W4:Y:S06]  /*af1d0*/  LDL.LU R91, [R1+0x19cc] ;  /* 0x0019cc00015b7983 */ /* 0x000f2c0000300800 */
[----:B------:R-:W-:Y:S01]  /*af1e0*/  IMAD.MOV.U32 R27, RZ, RZ, R52 ;  /* 0x000000ffff1b7224 */ /* 0x000fe200078e0034 */
[----:B------:R-:W-:Y:S01]  /*af1f0*/  MOV R26, R53 ;  /* 0x00000035001a7202 */ /* 0x000fe20000000f00 */
[----:B------:R-:W-:-:S02]  /*af200*/  IMAD.MOV.U32 R23, RZ, RZ, R54 ;  /* 0x000000ffff177224 */ /* 0x000fc400078e0036 */
[----:B------:R-:W-:Y:S02]  /*af210*/  IMAD.MOV.U32 R22, RZ, RZ, R55 ;  /* 0x000000ffff167224 */ /* 0x000fe400078e0037 */
[----:B------:R-:W-:Y:S01]  /*af220*/  HMMA.1688.F32.TF32 R52, R244, R36, R96 ;  /* 0x00000024f434723c */ /* 0x000fe20000081060 */
[----:B------:R-:W-:Y:S04]  /*af230*/  STL.64 [R1+0xbd40], R42 ;  /* 0x00bd402a01007387 */ /* 0x000fe80000100a00 */
[----:B------:R2:W-:-:S14]  /*af240*/  STL.64 [R1+0xbd38], R40 ;  /* 0x00bd382801007387 */ /* 0x0005dc0000100a00 */
[----:B------:R-:W-:Y:S01]  /*af250*/  IMAD.MOV.U32 R62, RZ, RZ, R54 ;  /* 0x000000ffff3e7224 */ /* 0x000fe200078e0036 */
[----:B------:R-:W-:Y:S01]  /*af260*/  MOV R63, R55 ;  /* 0x00000037003f7202 */ /* 0x000fe20000000f00 */
[----:B------:R-:W-:Y:S01]  /*af270*/  IMAD.MOV.U32 R59, RZ, RZ, R53 ;  /* 0x000000ffff3b7224 */ /* 0x000fe200078e0035 */
[----:B------:R-:W-:-:S03]  /*af280*/  MOV R58, R52 ;  /* 0x00000034003a7202 */ /* 0x000fc60000000f00 */
[----:B------:R-:W-:Y:S04]  /*af290*/  STL.64 [R1+0xbd90], R62 ;  /* 0x00bd903e01007387 */ /* 0x000fe80000100a00 */
[----:B------:R-:W-:Y:S04]  /*af2a0*/  STL.64 [R1+0xbd88], R60 ;  /* 0x00bd883c01007387 */ /* 0x000fe80000100a00 */
[----:B------:R-:W-:Y:S04]  /*af2b0*/  STL.64 [R1+0xbd80], R58 ;  /* 0x00bd803a01007387 */ /* 0x000fe80000100a00 */
[----:B------:R-:W-:Y:S04]  /*af2c0*/  STL.64 [R1+0xbd78], R56 ;  /* 0x00bd783801007387 */ /* 0x000fe80000100a00 */
[----:B------:R-:W-:Y:S04]  /*af2d0*/  STL.64 [R1+0xbd30], R38 ;  /* 0x00bd302601007387 */ /* 0x000fe80000100a00 */
[----:B------:R3:W-:Y:S01]  /*af2e0*/  STL.64 [R1+0xbd28], R36 ;  /* 0x00bd282401007387 */ /* 0x0007e20000100a00 */
[----:B--2---:R-:W-:-:S15]  /*af2f0*/  HMMA.1688.F32.TF32 R40, R244, R32, R100 ;  /* 0x00000020f428723c */ /* 0x004fde0000081064 */
[----:B------:R-:W-:-:S04]  /*af300*/  NOP ;  /* 0x0000000000007918 */ /* 0x000fc80000000000 */
[----:B------:R-:W-:Y:S01]  /*af310*/  IMAD.MOV.U32 R74, RZ, RZ, R41 ;  /* 0x000000ffff4a7224 */ /* 0x000fe200078e0029 */
[----:B------:R-:W-:Y:S01]  /*af320*/  MOV R75, R42 ;  /* 0x0000002a004b7202 */ /* 0x000fe20000000f00 */
[----:B------:R-:W-:Y:S01]  /*af330*/  IMAD.MOV.U32 R70, RZ, RZ, R40 ;  /* 0x000000ffff467224 */ /* 0x000fe200078e0028 */
[----:B---3--:R-:W-:Y:S01]  /*af340*/  HMMA.1688.F32.TF32 R36, R244, R28, R84 ;  /* 0x0000001cf424723c */ /* 0x008fe20000081054 */
[----:B------:R-:W-:Y:S02]  /*af350*/  IMAD.MOV.U32 R71, RZ, RZ, R43 ;  /* 0x000000ffff477224 */ /* 0x000fe400078e002b */
[----:B------:R-:W-:Y:S04]  /*af360*/  STL.64 [R1+0xbdc0], R74 ;  /* 0x00bdc04a01007387 */ /* 0x000fe80000100a00 */
[----:B------:R-:W-:Y:S04]  /*af370*/  STL.64 [R1+0xbdb8], R72 ;  /* 0x00bdb84801007387 */ /* 0x000fe80000100a00 */
[----:B------:R-:W-:Y:S04]  /*af380*/  STL.64 [R1+0xbdb0], R70 ;  /* 0x00bdb04601007387 */ /* 0x000fe80000100a00 */
[----:B------:R-:W-:Y:S04]  /*af390*/  STL.64 [R1+0xbda8], R68 ;  /* 0x00bda84401007387 */ /* 0x000fe80000100a00 */
[----:B------:R-:W-:Y:S01]  /*af3a0*/  IMAD.MOV.U32 R51, RZ, RZ, R36 ;  /* 0x000000ffff337224 */ /* 0x000fe200078e0024 */
[----:B------:R-:W-:Y:S01]  /*af3b0*/  MOV R50, R37 ;  /* 0x0000002500327202 */ /* 0x000fe20000000f00 */
[----:B------:R-:W-:-:S02]  /*af3c0*/  IMAD.MOV.U32 R47, RZ, RZ, R38 ;  /* 0x000000ffff2f7224 */ /* 0x000fc400078e0026 */
[----:B------:R-:W-:Y:S02]  /*af3d0*/  IMAD.MOV.U32 R46, RZ, RZ, R39 ;  /* 0x000000ffff2e7224 */ /* 0x000fe400078e0027 */
[----:B------:R-:W-:Y:S04]  /*af3e0*/  STL.64 [R1+0xbd60], R50 ;  /* 0x00bd603201007387 */ /* 0x000fe80000100a00 */
[----:B------:R-:W-:Y:S04]  /*af3f0*/  STL.64 [R1+0xbd58], R48 ;  /* 0x00bd583001007387 */ /* 0x000fe80000100a00 */
[----:B------:R-:W-:Y:S01]  /*af400*/  STL.64 [R1+0xbd50], R46 ;  /* 0x00bd502e01007387 */ /* 0x000fe20000100a00 */
[----:B----4-:R-:W-:Y:S03]  /*af410*/  HMMA.1688.F32.TF32 R36, R244, R24, R88 ;  /* 0x00000018f424723c */ /* 0x010fe60000081058 */
[----:B------:R-:W-:Y:S04]  /*af420*/  STL.64 [R1+0xbd48], R44 ;  /* 0x00bd482c01007387 */ /* 0x000fe80000100a00 */
        /* <DEDUP_REMOVED lines=36> */
[----:B------:R-:W-:Y:S01]  /*af670*/  MOV R30, R36 ;  /* 0x00000024001e7202 */ /* 0x000fe20000000f00 */
[----:B------:R-:W-:Y:S01]  /*af680*/  IMAD.MOV.U32 R31, RZ, RZ, R37 ;  /* 0x000000ffff1f7224 */ /* 0x000fe200078e0025 */
[----:B------:R-:W-:Y:S01]  /*af690*/  MOV R35, R39 ;  /* 0x0000002700237202 */ /* 0x000fe20000000f00 */
[----:B------:R-:W-:-:S05]  /*af6a0*/  IMAD.MOV.U32 R34, RZ, RZ, R38 ;  /* 0x000000ffff227224 */ /* 0x000fca00078e0026 */
[----:B------:R-:W-:Y:S04]  /*af6b0*/  STL.64 [R1+0xbd20], R34 ;  /* 0x00bd202201007387 */ /* 0x000fe80000100a00 */
[----:B------:R-:W-:Y:S04]  /*af6c0*/  STL.64 [R1+0xbd18], R32 ;  /* 0x00bd182001007387 */ /* 0x000fe80000100a00 */
[----:B------:R-:W-:Y:S04]  /*af6d0*/  STL.64 [R1+0xbd10], R30 ;  /* 0x00bd101e01007387 */ /* 0x000fe80000100a00 */
[----:B------:R-:W-:Y:S04]  /*af6e0*/  STL.64 [R1+0xbd08], R28 ;  /* 0x00bd081c01007387 */ /* 0x000fe80000100a00 */
[----:B------:R-:W-:Y:S04]  /*af6f0*/  STL.64 [R1+0xbd00], R26 ;  /* 0x00bd001a01007387 */ /* 0x000fe80000100a00 */
[----:B------:R-:W-:Y:S01]  /*af700*/  STL.64 [R1+0xbcf8], R24 ;  /* 0x00bcf81801007387 */ /* 0x000fe20000100a00 */
[----:B------:R-:W-:Y:S01]  /*af710*/  IMAD.MOV.U32 R11, RZ, RZ, R228 ;  /* 0x000000ffff0b7224 */ /* 0x000fe200078e00e4 */
[----:B------:R-:W-:Y:S01]  /*af720*/  MOV R10, R229 ;  /* 0x000000e5000a7202 */ /* 0x000fe20000000f00 */
[----:B------:R-:W-:-:S02]  /*af730*/  IMAD.MOV.U32 R15, RZ, RZ, R236 ;  /* 0x000000ffff0f7224 */ /* 0x000fc400078e00ec */
[----:B------:R-:W-:Y:S01]  /*af740*/  IMAD.MOV.U32 R14, RZ, RZ, R237 ;  /* 0x000000ffff0e7224 */ /* 0x000fe200078e00ed */
[----:B------:R-:W-:Y:S01]  /*af750*/  MOV R19, R232 ;  /* 0x000000e800137202 */ /* 0x000fe20000000f00 */
[----:B------:R-:W-:Y:S01]  /*af760*/  IMAD.MOV.U32 R18, RZ, RZ, R233 ;  /* 0x000000ffff127224 */ /* 0x000fe200078e00e9 */
[----:B----4-:R-:W-:-:S15]  /*af770*/  HMMA.1688.F32.TF32 R36, R244, R20, R60 ;  /* 0x00000014f424723c */ /* 0x010fde000008103c */
[----:B------:R-:W-:-:S04]  /*af780*/  NOP ;  /* 0x0000000000007918 */ /* 0x000fc80000000000 */
[----:B------:R-:W-:Y:S01]  /*af790*/  MOV R78, R38 ;  /* 0x00000026004e7202 */ /* 0x000fe20000000f00 */
[----:B------:R-:W-:Y:S02]  /*af7a0*/  IMAD.MOV.U32 R79, RZ, RZ, R39 ;  /* 0x000000ffff4f7224 */ /* 0x000fe400078e0027 */
[----:B------:R-:W-:Y:S02]  /*af7b0*/  IMAD.MOV.U32 R66, RZ, RZ, R36 ;  /* 0x000000ffff427224 */ /* 0x000fe400078e0024 */
[----:B------:R-:W-:Y:S01]  /*af7c0*/  IMAD.MOV.U32 R67, RZ, RZ, R37 ;  /* 0x000000ffff437224 */ /* 0x000fe200078e0025 */
[----:B------:R-:W-:Y:S04]  /*af7d0*/  STL.64 [R1+0xbdd0], R78 ;  /* 0x00bdd04e01007387 */ /* 0x000fe80000100a00 */
[----:B------:R-:W-:Y:S04]  /*af7e0*/  STL.64 [R1+0xbdc8], R76 ;  /* 0x00bdc84c01007387 */ /* 0x000fe80000100a00 */
[----:B------:R-:W-:Y:S04]  /*af7f0*/  STL.64 [R1+0xbda0], R66 ;  /* 0x00bda04201007387 */ /* 0x000fe80000100a00 */
[----:B------:R-:W-:Y:S04]  /*af800*/  STL.64 [R1+0xbd98], R64 ;  /* 0x00bd984001007387 */ /* 0x000fe80000100a00 */
[----:B------:R-:W-:Y:S04]  /*af810*/  STL.64 [R1+0xbcf0], R22 ;  /* 0x00bcf01601007387 */ /* 0x000fe80000100a00 */
[----:B------:R2:W-:Y:S02]  /*af820*/  STL.64 [R1+0xbce8], R20 ;  /* 0x00bce81401007387 */ /* 0x0005e40000100a00 */
[----:B--2---:R-:W-:-:S15]  /*af830*/  HMMA.1688.F32.TF32 R20, R244, R228, R40 ;  /* 0x000000e4f414723c */ /* 0x004fde0000081028 */
[----:B------:R-:W-:-:S04]  /*af840*/  NOP ;  /* 0x0000000000007918 */ /* 0x000fc80000000000 */
[----:B------:R-:W-:Y:S04]  /*af850*/  STL.64 [R1+0x6e0], R20 ;  /* 0x0006e01401007387 */ /* 0x000fe80000100a00 */
[----:B------:R1:W-:Y:S04]  /*af860*/  STL.64 [R1+0x6e8], R22 ;  /* 0x0006e81601007387 */ /* 0x0003e80000100a00 */
[----:B------:R-:W2:Y:S01]  /*af870*/  LDL.LU.64 R228, [R1+0xbe50] ;  /* 0x00be500001e47983 */ /* 0x000ea20000300a00 */
[C---:B-1----:R-:W-:Y:S08]  /*af880*/  HMMA.1688.F32.TF32 R20, R244.reuse, R236, R52 ;  /* 0x000000ecf414723c */ /* 0x042ff00000081034 */
[C---:B---3--:R-:W-:Y:S11]  /*af890*/  HMMA.1688.F32.TF32 R24, R244.reuse, R240, R92 ;  /* 0x000000f0f418723c */ /* 0x048ff6000008105c */
[----:B------:R-:W-:Y:S04]  /*af8a0*/  STL.64 [R1+0x6d0], R20 ;  /* 0x0006d01401007387 */ /* 0x000fe80000100a00 */
[----:B------:R1:W-:Y:S04]  /*af8b0*/  STL.64 [R1+0x6d8], R22 ;  /* 0x0006d81601007387 */ /* 0x0003e80000100a00 */
[----:B------:R-:W3:Y:S01]  /*af8c0*/  LDL.LU.64 R236, [R1+0xbe48] ;  /* 0x00be480001ec7983 */ /* 0x000ee20000300a00 */
[----:B-1----:R-:W-:-:S15]  /*af8d0*/  HMMA.1688.F32.TF32 R20, R244, R232, R80 ;  /* 0x000000e8f414723c */ /* 0x002fde0000081050 */
[----:B------:R-:W-:-:S04]  /*af8e0*/  NOP ;  /* 0x0000000000007918 */ /* 0x000fc80000000000 */
[----:B------:R-:W-:Y:S04]  /*af8f0*/  STL.64 [R1+0x6c0], R20 ;  /* 0x0006c01401007387 */ /* 0x000fe80000100a00 */
[----:B------:R-:W-:Y:S04]  /*af900*/  STL.64 [R1+0x6c8], R22 ;  /* 0x0006c81601007387 */ /* 0x000fe80000100a00 */
[----:B------:R-:W4:Y:S04]  /*af910*/  LDL.LU.64 R232, [R1+0xbe40] ;  /* 0x00be400001e87983 */ /* 0x000f280000300a00 */
[----:B------:R-:W-:Y:S04]  /*af920*/  STL.64 [R1+0x6b0], R24 ;  /* 0x0006b01801007387 */ /* 0x000fe80000100a00 */
[----:B------:R1:W-:Y:S02]  /*af930*/  STL.64 [R1+0x6b8], R26 ;  /* 0x0006b81a01007387 */ /* 0x0003e40000100a00 */
[----:B-1----:R-:W-:Y:S01]  /*af940*/  HMMA.1688.F32.TF32 R24, R244, R248, R96 ;  /* 0x000000f8f418723c */ /* 0x002fe20000081060 */
[----:B------:R-:W-:Y:S01]  /*af950*/  IMAD.MOV.U32 R21, RZ, RZ, R240 ;  /* 0x000000ffff157224 */ /* 0x000fe200078e00f0 */
[----:B------:R-:W-:-:S02]  /*af960*/  MOV R20, R241 ;  /* 0x000000f100147202 */ /* 0x000fc40000000f00 */
[----:B------:R-:W2:Y:S04]  /*af970*/  LDL.LU.64 R240, [R1+0xbe38] ;  /* 0x00be380001f07983 */ /* 0x000ea80000300a00 */
[C---:B------:R-:W-:Y:S01]  /*af980*/  HMMA.1688.F32.TF32 R32, R244.reuse, R8, R100 ;  /* 0x00000008f420723c */ /* 0x040fe20000081064 */
[----:B------:R-:W-:Y:S07]  /*af990*/  STL.64 [R1+0xbce0], R248 ;  /* 0x00bce0f801007387 */ /* 0x000fee0000100a00 */
[C---:B------:R-:W-:Y:S03]  /*af9a0*/  HMMA.1688.F32.TF32 R28, R244.reuse, R12, R84 ;  /* 0x0000000cf41c723c */ /* 0x040fe60000081054 */
[----:B------:R-:W-:Y:S04]  /*af9b0*/  STL.64 [R1+0x6a0], R24 ;  /* 0x0006a01801007387 */ /* 0x000fe80000100a00 */
[----:B------:R1:W-:Y:S02]  /*af9c0*/  STL.64 [R1+0x6a8], R26 ;  /* 0x0006a81a01007387 */ /* 0x0003e40000100a00 */
[----:B-1----:R-:W-:Y:S02]  /*af9d0*/  HMMA.1688.F32.TF32 R24, R244, R16, R88 ;  /* 0x00000010f418723c */ /* 0x002fe40000081058 */
[----:B------:R-:W-:Y:S04]  /*af9e0*/  STL.64 [R1+0x690], R32 ;  /* 0x0006902001007387 */ /* 0x000fe80000100a00 */
[----:B------:R-:W-:Y:S04]  /*af9f0*/  STL.64 [R1+0x698], R34 ;  /* 0x0006982201007387 */ /* 0x000fe80000100a00 */
[----:B------:R-:W2:Y:S04]  /*afa00*/  LDL.LU R84, [R1+0x14e0] ;  /* 0x0014e00001547983 */ /* 0x000ea80000300800 */
[----:B------:R-:W-:Y:S04]  /*afa10*/  STL.64 [R1+0x680], R28 ;  /* 0x0006801c01007387 */ /* 0x000fe80000100a00 */
[----:B------:R3:W-:Y:S04]  /*afa20*/  STL.64 [R1+0x688], R30 ;  /* 0x0006881e01007387 */ /* 0x0007e80000100a00 */
[----:B------:R-:W-:Y:S04]  /*afa30*/  STL.64 [R1+0x440], R24 ;  /* 0x0004401801007387 */ /* 0x000fe80000100a00 */
[----:B------:R4:W-:Y:S04]  /*afa40*/  STL.64 [R1+0x448], R26 ;  /* 0x0004481a01007387 */ /* 0x0009e80000100a00 */
        /* <DEDUP_REMOVED lines=59> */
[----:B------:R-:W-:-:S03]  /*afe00*/  LOP3.LUT R2, R252, 0x20, RZ, 0x3c, !PT ;  /* 0x00000020fc027812 */ /* 0x000fc600078e3cff */
[----:B------:R-:W-:Y:S04]  /*afe10*/  LDS R244, [R252+UR12+0x81080] ;  /* 0x0810800cfcf47984 */ /* 0x000fe80008000800 */
[----:B------:R-:W-:Y:S04]  /*afe20*/  LDS R246, [R252+UR12+0x81480] ;  /* 0x0814800cfcf67984 */ /* 0x000fe80008000800 */
[----:B------:R-:W-:Y:S04]  /*afe30*/  LDS R245, [R2+UR12+0x81080] ;  /* 0x0810800c02f57984 */ /* 0x000fe80008000800 */
[----:B------:R-:W1:Y:S01]  /*afe40*/  LDS R247, [R2+UR12+0x81480] ;  /* 0x0814800c02f77984 */ /* 0x000e620008000800 */
[C---:B---3--:R-:W-:Y:S08]  /*afe50*/  HMMA.1688.F32.TF32 R28, R4.reuse, R236, R48 ;  /* 0x000000ec041c723c */ /* 0x048ff00000081030 */
[C---:B--2---:R-:W-:Y:S08]  /*afe60*/  HMMA.1688.F32.TF32 R32, R4.reuse, R240, R44 ;  /* 0x000000f00420723c */ /* 0x044ff0000008102c */
[C---:B----4-:R-:W-:Y:S11]  /*afe70*/  HMMA.1688.F32.TF32 R24, R4.reuse, R232, R68 ;  /* 0x000000e80418723c */ /* 0x050ff60000081044 */
[----:B------:R-:W-:Y:S04]  /*afe80*/  STL.64 [R1+0x670], R32 ;  /* 0x0006702001007387 */ /* 0x000fe80000100a00 */
[----:B------:R-:W-:Y:S04]  /*afe90*/  STL.64 [R1+0x678], R34 ;  /* 0x0006782201007387 */ /* 0x000fe80000100a00 */
[----:B------:R-:W-:Y:S04]  /*afea0*/  STL.64 [R1+0xbcd8], R232 ;  /* 0x00bcd8e801007387 */ /* 0x000fe80000100a00 */
[----:B------:R-:W-:Y:S04]  /*afeb0*/  STL.64 [R1+0x860], R28 ;  /* 0x0008601c01007387 */ /* 0x000fe80000100a00 */
[----:B------:R2:W-:Y:S04]  /*afec0*/  STL.64 [R1+0x868], R30 ;  /* 0x0008681e01007387 */ /* 0x0005e80000100a00 */
[----:B------:R-:W-:Y:S04]  /*afed0*/  STL.64 [R1+0x880], R24 ;  /* 0x0008801801007387 */ /* 0x000fe80000100a00 */
[----:B------:R3:W-:Y:S01]  /*afee0*/  STL.64 [R1+0x888], R26 ;  /* 0x0008881a01007387 */ /* 0x0007e20000100a00 */
[C---:B--2---:R-:W-:Y:S08]  /*afef0*/  HMMA.1688.F32.TF32 R28, R4.reuse, R228, R72 ;  /* 0x000000e4041c723c */ /* 0x044ff00000081048 */
[C---:B---3--:R-:W-:Y:S01]  /*aff00*/  HMMA.1688.F32.TF32 R24, R4.reuse, R224, R36 ;  /* 0x000000e00418723c */ /* 0x048fe20000081024 */
[----:B------:R-:W-:Y:S10]  /*aff10*/  STL.64 [R1+0xbcd0], R228 ;  /* 0x00bcd0e401007387 */ /* 0x000ff40000100a00 */
[----:B------:R-:W-:Y:S04]  /*aff20*/  STL.64 [R1+0x8a0], R28 ;  /* 0x0008a01c01007387 */ /* 0x000fe80000100a00 */
[----:B------:R-:W-:Y:S04]  /*aff30*/  STL.64 [R1+0x8a8], R30 ;  /* 0x0008a81e01007387 */ /* 0x000fe80000100a00 */
[----:B------:R-:W-:Y:S04]  /*aff40*/  STL.64 [R1+0xbcc8], R226 ;  /* 0x00bcc8e201007387 */ /* 0x000fe80000100a00 */
[----:B------:R-:W-:Y:S04]  /*aff50*/  STL.64 [R1+0xbcc0], R224 ;  /* 0x00bcc0e001007387 */ /* 0x000fe80000100a00 */
[----:B------:R-:W-:Y:S04]  /*aff60*/  STL.64 [R1+0x8c0], R24 ;  /* 0x0008c01801007387 */ /* 0x000fe80000100a00 */
[----:B------:R2:W-:Y:S02]  /*aff70*/  STL.64 [R1+0x8c8], R26 ;  /* 0x0008c81a01007387 */ /* 0x0005e40000100a00 */
[----:B--2---:R-:W-:Y:S02]  /*aff80*/  HMMA.1688.F32.TF32 R24, R4, R220, R56 ;  /* 0x000000dc0418723c */ /* 0x004fe40000081038 */
[----:B------:R-:W-:Y:S04]  /*aff90*/  STL.64 [R1+0xbcb8], R222 ;  /* 0x00bcb8de01007387 */ /* 0x000fe80000100a00 */
[----:B------:R-:W-:-:S13]  /*affa0*/  STL.64 [R1+0xbcb0], R220 ;  /* 0x00bcb0dc01007387 */ /* 0x000fda0000100a00 */
        /* <DEDUP_REMOVED lines=27> */
[C---:B--2---:R-:W-:Y:S08]  /*b0160*/  HMMA.1688.F32.TF32 R24, R4.reuse, R196, R96 ;  /* 0x000000c40418723c */ /* 0x044ff00000081060 */
[C---:B------:R-:W-:Y:S08]  /*b0170*/  HMMA.1688.F32.TF32 R32, R4.reuse, R192, R100 ;  /* 0x000000c00420723c */ /* 0x040ff00000081064 */
[C---:B------:R-:W-:Y:S03]  /*b0180*/  HMMA.1688.F32.TF32 R28, R4.reuse, R188, R84 ;  /* 0x000000bc041c723c */ /* 0x040fe60000081054 */
[----:B------:R-:W-:Y:S04]  /*b0190*/  STL.64 [R1+0x9a0], R24 ;  /* 0x0009a01801007387 */ /* 0x000fe80000100a00 */
[----:B------:R2:W-:Y:S02]  /*b01a0*/  STL.64 [R1+0x9a8], R26 ;  /* 0x0009a81a01007387 */ /* 0x0005e40000100a00 */
[C---:B--2---:R-:W-:Y:S02]  /*b01b0*/  HMMA.1688.F32.TF32 R24, R4.reuse, R184, R88 ;  /* 0x000000b80418723c */ /* 0x044fe40000081058 */
[----:B------:R2:W-:Y:S04]  /*b01c0*/  STL.64 [R1+0x9c0], R32 ;  /* 0x0009c02001007387 */ /* 0x0005e80000100a00 */
[----:B------:R3:W-:Y:S04]  /*b01d0*/  STL.64 [R1+0x9c8], R34 ;  /* 0x0009c82201007387 */ /* 0x0007e80000100a00 */
[----:B------:R-:W4:Y:S04]  /*b01e0*/  LDL.LU R100, [R1+0xd90] ;  /* 0x000d900001647983 */ /* 0x000f280000300800 */
[----:B------:R-:W-:Y:S04]  /*b01f0*/  STL.64 [R1+0x9e0], R28 ;  /* 0x0009e01c01007387 */ /* 0x000fe80000100a00 */
[----:B------:R-:W-:Y:S04]  /*b0200*/  STL.64 [R1+0x9e8], R30 ;  /* 0x0009e81e01007387 */ /* 0x000fe80000100a00 */
        /* <DEDUP_REMOVED lines=33> */
[----:B--2---:R-:W2:Y:S04]  /*b0420*/  LDL.LU R32, [R1+0xe60] ;  /* 0x000e600001207983 */ /* 0x004ea80000300800 */
[----:B------:R-:W2:Y:S04]  /*b0430*/  LDL.LU R33, [R1+0xe64] ;  /* 0x000e640001217983 */ /* 0x000ea80000300800 */
[----:B---3--:R-:W2:Y:S04]  /*b0440*/  LDL.LU R34, [R1+0xe68] ;  /* 0x000e680001227983 */ /* 0x008ea80000300800 */
[----:B------:R-:W2:Y:S04]  /*b0450*/  LDL.LU R35, [R1+0xe6c] ;  /* 0x000e6c0001237983 */ /* 0x000ea80000300800 */
[----:B------:R-:W3:Y:S04]  /*b0460*/  LDL.LU R88, [R1+0x14c0] ;  /* 0x0014c00001587983 */ /* 0x000ee80000300800 */
        /* <DEDUP_REMOVED lines=35> */
[----:B---3--:R-:W-:Y:S03]  /*b06a0*/  HMMA.1688.F32.TF32 R64, R4, R180, R88 ;  /* 0x000000b40440723c */ /* 0x008fe60000081058 */
[----:B------:R-:W3:-:S15]  /*b06b0*/  LDL.LU R88, [R1+0x1930] ;  /* 0x0019300001587983 */ /* 0x000ede0000300800 */
[----:B------:R-:W-:Y:S01]  /*b06c0*/  NOP ;  /* 0x0000000000007918 */ /* 0x000fe20000000000 */
[----:B------:R-:W-:Y:S04]  /*b06d0*/  STL.64 [R1+0xa10], R64 ;  /* 0x000a104001007387 */ /* 0x000fe80000100a00 */
[----:B------:R2:W-:Y:S04]  /*b06e0*/  STL.64 [R1+0xa18], R66 ;  /* 0x000a184201007387 */ /* 0x0005e80000100a00 */
[----:B------:R-:W3:Y:S04]  /*b06f0*/  LDL.LU R89, [R1+0x1934] ;  /* 0x0019340001597983 */ /* 0x000ee80000300800 */
[----:B------:R-:W3:Y:S04]  /*b0700*/  LDL.LU R90, [R1+0x1938] ;  /* 0x00193800015a7983 */ /* 0x000ee80000300800 */
[----:B------:R-:W3:Y:S01]  /*b0710*/  LDL.LU R91, [R1+0x193c] ;  /* 0x00193c00015b7983 */ /* 0x000ee20000300800 */
[C---:B--2---:R-:W-:Y:S08]  /*b0720*/  HMMA.1688.F32.TF32 R64, R4.reuse, R176, R24 ;  /* 0x000000b00440723c */ /* 0x044ff00000081018 */
[C---:B------:R-:W-:Y:S08]  /*b0730*/  HMMA.1688.F32.TF32 R28, R4.reuse, R172, R28 ;  /* 0x000000ac041c723c */ /* 0x040ff0000008101c */
[C---:B------:R-:W-:Y:S03]  /*b0740*/  HMMA.1688.F32.TF32 R24, R4.reuse, R168, R32 ;  /* 0x000000a80418723c */ /* 0x040fe60000081020 */
        /* <DEDUP_REMOVED lines=8> */
[----:B----4-:R-:W-:Y:S02]  /*b07d0*/  HMMA.1688.F32.TF32 R24, R4, R164, R44 ;  /* 0x000000a40418723c */ /* 0x010fe4000008102c */
[----:B------:R-:W-:Y:S04]  /*b07e0*/  STL.64 [R1+0xbc48], R166 ;  /* 0x00bc48a601007387 */ /* 0x000fe80000100a00 */
[----:B------:R-:W-:-:S13]  /*b07f0*/  STL.64 [R1+0xbc40], R164 ;  /* 0x00bc40a401007387 */ /* 0x000fda0000100a00 */
        /* <DEDUP_REMOVED lines=25> */
[----:B------:R1:W-:Y:S05]  /*b0990*/  STL.64 [R1+0xb08], R30 ;  /* 0x000b081e01007387 */ /* 0x0003ea0000100a00 */
        /* <DEDUP_REMOVED lines=16> */
[----:B------:R-:W-:Y:S05]  /*b0aa0*/  STL.64 [R1+0xb98], R30 ;  /* 0x000b981e01007387 */ /* 0x000fea0000100a00 */
[----:B------:R-:W-:Y:S04]  /*b0ab0*/  STL.64 [R1+0xbb0], R24 ;  /* 0x000bb01801007387 */ /* 0x000fe80000100a00 */
[----:B------:R3:W-:Y:S04]  /*b0ac0*/  STL.64 [R1+0xbb8], R26 ;  /* 0x000bb81a01007387 */ /* 0x0007e80000100a00 */
[----:B------:R-:W2:Y:S01]  /*b0ad0*/  LDL.LU R228, [R1+0x14a0] ;  /* 0x0014a00001e47983 */ /* 0x000ea20000300800 */
[----:B---3--:R-:W-:-:S15]  /*b0ae0*/  HMMA.1688.F32.TF32 R24, R4, R108, R88 ;  /* 0x0000006c0418723c */ /* 0x008fde0000081058 */
[----:B------:R-:W-:-:S04]  /*b0af0*/  NOP ;  /* 0x0000000000007918 */ /* 0x000fc80000000000 */
        /* <DEDUP_REMOVED lines=138> */
[----:B------:R-:W3:Y:S02]  /*b13a0*/  LDL.LU.64 R96, [R1+0xbe18] ;  /* 0x00be180001607983 */ /* 0x000ee40000300a00 */
[----:B---3--:R-:W-:-:S15]  /*b13b0*/  HMMA.1688.F32.TF32 R92, R4, R96, R92 ;  /* 0x00000060045c723c */ /* 0x008fde000008105c */
[----:B------:R-:W-:-:S04]  /*b13c0*/  NOP ;  /* 0x0000000000007918 */ /* 0x000fc80000000000 */
        /* <DEDUP_REMOVED lines=112> */
[----:B------:R-:W-:-:S02]  /*b1ad0*/  IMAD.MOV.U32 R160, RZ, RZ, R11 ;  /* 0x000000ffffa07224 */ /* 0x000fc400078e000b */
[----:B------:R-:W-:Y:S01]  /*b1ae0*/  IMAD.MOV.U32 R161, RZ, RZ, R10 ;  /* 0x000000ffffa17224 */ /* 0x000fe200078e000a */
[----:B------:R-:W-:Y:S01]  /*b1af0*/  MOV R169, R14 ;  /* 0x0000000e00a97202 */ /* 0x000fe20000000f00 */
[----:B------:R-:W-:Y:S01]  /*b1b00*/  IMAD.MOV.U32 R168, RZ, RZ, R15 ;  /* 0x000000ffffa87224 */ /* 0x000fe200078e000f */
[----:B--2---:R-:W-:-:S15]  /*b1b10*/  HMMA.1688.F32.TF32 R248, R4, R20, R248 ;  /* 0x0000001404f8723c */ /* 0x004fde00000810f8 */
[----:B------:R-:W-:-:S04]  /*b1b20*/  NOP ;  /* 0x0000000000007918 */ /* 0x000fc80000000000 */
[----:B------:R1:W-:Y:S04]  /*b1b30*/  STL.64 [R1+0xe40], R248 ;  /* 0x000e40f801007387 */ /* 0x0003e80000100a00 */
[----:B------:R-:W-:Y:S04]  /*b1b40*/  STL.64 [R1+0xe48], R250 ;  /* 0x000e48fa01007387 */ /* 0x000fe80000100a00 */
[----:B-1----:R-:W2:Y:S01]  /*b1b50*/  LDL.LU.64 R248, [R1+0xbce0] ;  /* 0x00bce00001f87983 */ /* 0x002ea20000300a00 */
[C---:B------:R-:W-:Y:S08]  /*b1b60*/  HMMA.1688.F32.TF32 R160, R4.reuse, R160, R156 ;  /* 0x000000a004a0723c */ /* 0x040ff0000008109c */
[----:B------:R-:W-:Y:S01]  /*b1b70*/  HMMA.1688.F32.TF32 R156, R4, R168, R164 ;  /* 0x000000a8049c723c */ /* 0x000fe200000810a4 */
[----:B------:R-:W-:Y:S01]  /*b1b80*/  MOV R204, R19 ;  /* 0x0000001300cc7202 */ /* 0x000fe20000000f00 */
[----:B------:R-:W-:-:S07]  /*b1b90*/  IMAD.MOV.U32 R205, RZ, RZ, R18 ;  /* 0x000000ffffcd7224 */ /* 0x000fce00078e0012 */
[C---:B------:R-:W-:Y:S02]  /*b1ba0*/  HMMA.1688.F32.TF32 R164, R4.reuse, R204, R200 ;  /* 0x000000cc04a4723c */ /* 0x040fe400000810c8 */
[----:B------:R-:W-:Y:S04]  /*b1bb0*/  STL.64 [R1+0xe50], R160 ;  /* 0x000e50a001007387 */ /* 0x000fe80000100a00 */
[----:B------:R1:W-:Y:S04]  /*b1bc0*/  STL.64 [R1+0xe58], R162 ;  /* 0x000e58a201007387 */ /* 0x0003e80000100a00 */
[----:B------:R-:W-:Y:S04]  /*b1bd0*/  STL.64 [R1+0xe60], R156 ;  /* 0x000e609c01007387 */ /* 0x000fe80000100a00 */
[----:B------:R-:W-:Y:S01]  /*b1be0*/  STL.64 [R1+0xe68], R158 ;  /* 0x000e689e01007387 */ /* 0x000fe20000100a00 */
[C---:B-1----:R-:W-:Y:S04]  /*b1bf0*/  HMMA.1688.F32.TF32 R160, R4.reuse, R212, R208 ;  /* 0x000000d404a0723c */ /* 0x042fe800000810d0 */
[----:B------:R-:W-:Y:S04]  /*b1c00*/  STL.64 [R1+0xe80], R164 ;  /* 0x000e80a401007387 */ /* 0x000fe80000100a00 */
[----:B------:R1:W-:Y:S02]  /*b1c10*/  STL.64 [R1+0xe88], R166 ;  /* 0x000e88a601007387 */ /* 0x0003e40000100a00 */
[C---:B-1----:R-:W-:Y:S09]  /*b1c20*/  HMMA.1688.F32.TF32 R164, R4.reuse, R8, R220 ;  /* 0x0000000804a4723c */ /* 0x042ff200000810dc */
[----:B------:R-:W-:Y:S04]  /*b1c30*/  STL.64 [R1+0xea0], R160 ;  /* 0x000ea0a001007387 */ /* 0x000fe80000100a00 */
[----:B------:R4:W-:Y:S02]  /*b1c40*/  STL.64 [R1+0xea8], R162 ;  /* 0x000ea8a201007387 */ /* 0x0009e40000100a00 */
[C---:B----4-:R-:W-:Y:S08]  /*b1c50*/  HMMA.1688.F32.TF32 R160, R4.reuse, R12, R224 ;  /* 0x0000000c04a0723c */ /* 0x050ff000000810e0 */
[----:B--2---:R-:W-:-:S15]  /*b1c60*/  HMMA.1688.F32.TF32 R156, R4, R248, R216 ;  /* 0x000000f8049c723c */ /* 0x004fde00000810d8 */
[----:B------:R-:W-:-:S04]  /*b1c70*/  NOP ;  /* 0x0000000000007918 */ /* 0x000fc80000000000 */
[----:B------:R-:W-:Y:S04]  /*b1c80*/  STL.64 [R1+0xec0], R156 ;  /* 0x000ec09c01007387 */ /* 0x000fe80000100a00 */
[----:B------:R1:W-:Y:S02]  /*b1c90*/  STL.64 [R1+0xec8], R158 ;  /* 0x000ec89e01007387 */ /* 0x0003e40000100a00 */
[----:B-1----:R-:W-:Y:S08]  /*b1ca0*/  HMMA.1688.F32.TF32 R156, R4, R16, R228 ;  /* 0x00000010049c723c */ /* 0x002ff000000810e4 */
[C---:B------:R-:W-:Y:S01]  /*b1cb0*/  HMMA.1688.F32.TF32 R4, R244.reuse, R240, R232 ;  /* 0x000000f0f404723c */ /* 0x040fe200000810e8 */
[----:B------:R-:W-:Y:S04]  /*b1cc0*/  STL.64 [R1+0xee0], R164 ;  /* 0x000ee0a401007387 */ /* 0x000fe80000100a00 */
[----:B------:R-:W-:Y:S04]  /*b1cd0*/  STL.64 [R1+0xee8], R166 ;  /* 0x000ee8a601007387 */ /* 0x000fe80000100a00 */
[----:B------:R1:W-:Y:S04]  /*b1ce0*/  STL.64 [R1+0x10c0], R160 ;  /* 0x0010c0a001007387 */ /* 0x0003e80000100a00 */
[----:B------:R2:W-:Y:S04]  /*b1cf0*/  STL.64 [R1+0x10c8], R162 ;  /* 0x0010c8a201007387 */ /* 0x0005e80000100a00 */
[----:B-1----:R-:W4:Y:S04]  /*b1d00*/  LDL.LU R160, [R1+0x1390] ;  /* 0x0013900001a07983 */ /* 0x002f280000300800 */
[----:B------:R1:W-:Y:S04]  /*b1d10*/  STL.64 [R1+0x10b0], R156 ;  /* 0x0010b09c01007387 */ /* 0x0003e80000100a00 */
[----:B------:R1:W-:Y:S04]  /*b1d20*/  STL.64 [R1+0x10b8], R158 ;  /* 0x0010b89e01007387 */ /* 0x0003e80000100a00 */
[----:B------:R1:W-:Y:S04]  /*b1d30*/  STL.64 [R1+0x250], R4 ;  /* 0x0002500401007387 */ /* 0x0003e80000100a00 */
[----:B------:R1:W-:Y:S04]  /*b1d40*/  STL.64 [R1+0x258], R6 ;  /* 0x0002580601007387 */ /* 0x0003e80000100a00 */
[----:B------:R-:W4:Y:S04]  /*b1d50*/  LDL.LU R161, [R1+0x1394] ;  /* 0x0013940001a17983 */ /* 0x000f280000300800 */
[----:B--2---:R-:W4:Y:S04]  /*b1d60*/  LDL.LU R162, [R1+0x1398] ;  /* 0x0013980001a27983 */ /* 0x004f280000300800 */
[----:B------:R-:W4:Y:S04]  /*b1d70*/  LDL.LU R163, [R1+0x139c] ;  /* 0x00139c0001a37983 */ /* 0x000f280000300800 */
        /* <DEDUP_REMOVED lines=52> */
[----:B------:R1:W-:Y:S04]  /*b20c0*/  STL.64 [R1+0xbc10], R240 ;  /* 0x00bc10f001007387 */ /* 0x0003e80000100a00 */
[----:B-1----:R-:W3:Y:S04]  /*b20d0*/  LDL.LU R240, [R1+0x13d0] ;  /* 0x0013d00001f07983 */ /* 0x002ee80000300800 */
[----:B------:R-:W3:Y:S04]  /*b20e0*/  LDL.LU R241, [R1+0x13d4] ;  /* 0x0013d40001f17983 */ /* 0x000ee80000300800 */
[----:B------:R-:W3:Y:S04]  /*b20f0*/  LDL.LU R242, [R1+0x13d8] ;  /* 0x0013d80001f27983 */ /* 0x000ee80000300800 */
[----:B------:R-:W3:Y:S01]  /*b2100*/  LDL.LU R243, [R1+0x13dc] ;  /* 0x0013dc0001f37983 */ /* 0x000ee20000300800 */
[----:B--2---:R-:W-:-:S15]  /*b2110*/  HMMA.1688.F32.TF32 R232, R244, R236, R232 ;  /* 0x000000ecf4e8723c */ /* 0x004fde00000810e8 */
[----:B------:R-:W-:-:S04]  /*b2120*/  NOP ;  /* 0x0000000000007918 */ /* 0x000fc80000000000 */
[----:B------:R-:W-:Y:S01]  /*b2130*/  MOV R18, R232 ;  /* 0x000000e800127202 */ /* 0x000fe20000000f00 */
[----:B------:R-:W-:Y:S02]  /*b2140*/  IMAD.MOV.U32 R19, RZ, RZ, R233 ;  /* 0x000000ffff137224 */ /* 0x000fe400078e00e9 */
[----:B------:R-:W3:Y:S04]  /*b2150*/  LDL.LU.64 R232, [R1+0xbcd8] ;  /* 0x00bcd80001e87983 */ /* 0x000ee80000300a00 */
[----:B------:R1:W-:Y:S04]  /*b2160*/  STL.64 [R1+0xbc18], R236 ;  /* 0x00bc18ec01007387 */ /* 0x0003e80000100a00 */
[----:B-1----:R-:W2:Y:S04]  /*b2170*/  LDL.LU R236, [R1+0x13e0] ;  /* 0x0013e00001ec7983 */ /* 0x002ea80000300800 */
[----:B------:R-:W2:Y:S04]  /*b2180*/  LDL.LU R237, [R1+0x13e4] ;  /* 0x0013e40001ed7983 */ /* 0x000ea80000300800 */
[----:B------:R-:W2:Y:S04]  /*b2190*/  LDL.LU R238, [R1+0x13e8] ;  /* 0x0013e80001ee7983 */ /* 0x000ea80000300800 */
[----:B------:R-:W2:Y:S01]  /*b21a0*/  LDL.LU R239, [R1+0x13ec] ;  /* 0x0013ec0001ef7983 */ /* 0x000ea20000300800 */
[----:B---3--:R-:W-:-:S15]  /*b21b0*/  HMMA.1688.F32.TF32 R228, R244, R232, R228 ;  /* 0x000000e8f4e4723c */ /* 0x008fde00000810e4 */
[----:B------:R-:W-:-:S04]  /*b21c0*/  NOP ;  /* 0x0000000000007918 */ /* 0x000fc80000000000 */
[----:B------:R-:W-:Y:S02]  /*b21d0*/  IMAD.MOV.U32 R10, RZ, RZ, R228 ;  /* 0x000000ffff0a7224 */ /* 0x000fe400078e00e4 */
[----:B------:R-:W-:Y:S02]  /*b21e0*/  IMAD.MOV.U32 R11, RZ, RZ, R229 ;  /* 0x000000ffff0b7224 */ /* 0x000fe400078e00e5 */
        /* <DEDUP_REMOVED lines=45> */
[----:B--2---:R-:W-:-:S15]  /*b24c0*/  HMMA.1688.F32.TF32 R168, R244, R200, R168 ;  /* 0x000000c8f4a8723c */ /* 0x004fde00000810a8 */
[----:B------:R-:W-:-:S04]  /*b24d0*/  NOP ;  /* 0x0000000000007918 */ /* 0x000fc80000000000 */
[----:B------:R1:W-:Y:S04]  /*b24e0*/  STL.64 [R1+0x1b0], R168 ;  /* 0x0001b0a801007387 */ /* 0x0003e80000100a00 */
[----:B------:R2:W-:Y:S04]  /*b24f0*/  STL.64 [R1+0x1b8], R170 ;  /* 0x0001b8aa01007387 */ /* 0x0005e80000100a00 */
[----:B-1----:R-:W3:Y:S04]  /*b2500*/  LDL.LU R168, [R1+0x1380] ;  /* 0x0013800001a87983 */ /* 0x002ee80000300800 */
[----:B------:R-:W3:Y:S04]  /*b2510*/  LDL.LU R169, [R1+0x1384] ;  /* 0x0013840001a97983 */ /* 0x000ee80000300800 */
[----:B--2---:R-:W3:Y:S04]  /*b2520*/  LDL.LU R170, [R1+0x1388] ;  /* 0x0013880001aa7983 */ /* 0x004ee80000300800 */
[----:B------:R-:W3:Y:S04]  /*b2530*/  LDL.LU R171, [R1+0x138c] ;  /* 0x00138c0001ab7983 */ /* 0x000ee80000300800 */
[----:B------:R-:W-:Y:S04]  /*b2540*/  STL.64 [R1+0x1a0], R236 ;  /* 0x0001a0ec01007387 */ /* 0x000fe80000100a00 */
[----:B------:R1:W-:Y:S02]  /*b2550*/  STL.64 [R1+0x1a8], R238 ;  /* 0x0001a8ee01007387 */ /* 0x0003e40000100a00 */
[C---:B-1----:R-:W-:Y:S02]  /*b2560*/  HMMA.1688.F32.TF32 R236, R244.reuse, R188, R164 ;  /* 0x000000bcf4ec723c */ /* 0x042fe400000810a4 */
[----:B------:R-:W2:Y:S04]  /*b2570*/  LDL.LU R164, [R1+0x1370] ;  /* 0x0013700001a47983 */ /* 0x000ea80000300800 */
[----:B------:R-:W-:Y:S04]  /*b2580*/  STL.64 [R1+0x190], R240 ;  /* 0x000190f001007387 */ /* 0x000fe80000100a00 */
[----:B------:R-:W-:Y:S01]  /*b2590*/  STL.64 [R1+0x198], R242 ;  /* 0x000198f201007387 */ /* 0x000fe20000100a00 */
[C---:B------:R-:W-:Y:S08]  /*b25a0*/  HMMA.1688.F32.TF32 R156, R244.reuse, R180, R156 ;  /* 0x000000b4f49c723c */ /* 0x040ff0000008109c */
[----:B------:R-:W-:Y:S04]  /*b25b0*/  STL.64 [R1+0x180], R236 ;  /* 0x000180ec01007387 */ /* 0x000fe80000100a00 */
[----:B------:R1:W-:Y:S04]  /*b25c0*/  STL.64 [R1+0x188], R238 ;  /* 0x000188ee01007387 */ /* 0x0003e80000100a00 */
[----:B------:R-:W2:Y:S04]  /*b25d0*/  LDL.LU R165, [R1+0x1374] ;  /* 0x0013740001a57983 */ /* 0x000ea80000300800 */
[----:B------:R-:W2:Y:S01]  /*b25e0*/  LDL.LU R166, [R1+0x1378] ;  /* 0x0013780001a67983 */ /* 0x000ea20000300800 */
[C---:B-1----:R-:W-:Y:S03]  /*b25f0*/  HMMA.1688.F32.TF32 R236, R244.reuse, R184, R4 ;  /* 0x000000b8f4ec723c */ /* 0x042fe60000081004 */
[----:B------:R-:W2:Y:S05]  /*b2600*/  LDL.LU R167, [R1+0x137c] ;  /* 0x00137c0001a77983 */ /* 0x000eaa0000300800 */
[C---:B----4-:R-:W-:Y:S11]  /*b2610*/  HMMA.1688.F32.TF32 R4, R244.reuse, R176, R160 ;  /* 0x000000b0f404723c */ /* 0x050ff600000810a0 */
[----:B------:R-:W-:Y:S04]  /*b2620*/  STL.64 [R1+0x170], R236 ;  /* 0x000170ec01007387 */ /* 0x000fe80000100a00 */
[----:B------:R-:W-:Y:S04]  /*b2630*/  STL.64 [R1+0x178], R238 ;  /* 0x000178ee01007387 */ /* 0x000fe80000100a00 */
        /* <DEDUP_REMOVED lines=41> */
[----:B------:R-:W4:Y:S04]  /*b28d0*/  LDL.LU.64 R164, [R1+0xbc40] ;  /* 0x00bc400001a47983 */ /* 0x000f280000300a00 */
[----:B---3--:R-:W-:Y:S04]  /*b28e0*/  STL.64 [R1+0xbbf8], R170 ;  /* 0x00bbf8aa01007387 */ /* 0x008fe80000100a00 */
[----:B------:R1:W-:Y:S04]  /*b28f0*/  STL.64 [R1+0xbbf0], R168 ;  /* 0x00bbf0a801007387 */ /* 0x0003e80000100a00 */
[----:B-1----:R-:W3:Y:S04]  /*b2900*/  LDL.LU R168, [R1+0x1320] ;  /* 0x0013200001a87983 */ /* 0x002ee80000300800 */
[----:B------:R-:W3:Y:S04]  /*b2910*/  LDL.LU R169, [R1+0x1324] ;  /* 0x0013240001a97983 */ /* 0x000ee80000300800 */
[----:B------:R-:W3:Y:S04]  /*b2920*/  LDL.LU R170, [R1+0x1328] ;  /* 0x0013280001aa7983 */ /* 0x000ee80000300800 */
[----:B------:R-:W3:Y:S01]  /*b2930*/  LDL.LU R171, [R1+0x132c] ;  /* 0x00132c0001ab7983 */ /* 0x000ee20000300800 */
[----:B----4-:R-:W-:-:S15]  /*b2940*/  HMMA.1688.F32.TF32 R160, R244, R164, R160 ;  /* 0x000000a4f4a0723c */ /* 0x010fde00000810a0 */
[----:B------:R-:W-:-:S04]  /*b2950*/  NOP ;  /* 0x0000000000007918 */ /* 0x000fc80000000000 */
[----:B------:R-:W-:Y:S04]  /*b2960*/  STL.64 [R1+0x120], R160 ;  /* 0x000120a001007387 */ /* 0x000fe80000100a00 */
[----:B------:R1:W-:Y:S04]  /*b2970*/  STL.64 [R1+0x128], R162 ;  /* 0x000128a201007387 */ /* 0x0003e80000100a00 */
[----:B-1----:R-:W4:Y:S04]  /*b2980*/  LDL.LU.64 R162, [R1+0xbc38] ;  /* 0x00bc380001a27983 */ /* 0x002f280000300a00 */
[----:B------:R-:W3:Y:S04]  /*b2990*/  LDL.LU.64 R160, [R1+0xbc30] ;  /* 0x00bc300001a07983 */ /* 0x000ee80000300a00 */
[----:B--2---:R-:W-:Y:S04]  /*b29a0*/  STL.64 [R1+0xbbe8], R166 ;  /* 0x00bbe8a601007387 */ /* 0x004fe80000100a00 */
        /* <DEDUP_REMOVED lines=11> */
[----:B----4-:R-:W-:Y:S04]  /*b2a60*/  STL.64 [R1+0xbbd8], R162 ;  /* 0x00bbd8a201007387 */ /* 0x010fe80000100a00 */
[----:B------:R1:W-:Y:S04]  /*b2a70*/  STL.64 [R1+0xbbd0], R160 ;  /* 0x00bbd0a001007387 */ /* 0x0003e80000100a00 */
[----:B-1----:R-:W4:Y:S04]  /*b2a80*/  LDL.LU R160, [R1+0x1340] ;  /* 0x0013400001a07983 */ /* 0x002f280000300800 */
[----:B------:R-:W4:Y:S04]  /*b2a90*/  LDL.LU R161, [R1+0x1344] ;  /* 0x0013440001a17983 */ /* 0x000f280000300800 */
[----:B------:R-:W4:Y:S04]  /*b2aa0*/  LDL.LU R162, [R1+0x1348] ;  /* 0x0013480001a27983 */ /* 0x000f280000300800 */
        /* <DEDUP_REMOVED lines=29> */
[----:B------:R-:W-:Y:S04]  /*b2c80*/  STL.64 [R1+0xbb70], R136 ;  /* 0x00bb708801007387 */ /* 0x000fe80000100a00 */
        /* <DEDUP_REMOVED lines=26> */
[----:B---3--:R-:W3:Y:S04]  /*b2e30*/  LDL.LU R6, [R1+0x1298] ;  /* 0x0012980001067983 */ /* 0x008ee80000300800 */
        /* <DEDUP_REMOVED lines=19> */
[----:B------:R-:W-:Y:S04]  /*b2f70*/  STL.64 [R1+0xbb58], R130 ;  /* 0x00bb588201007387 */ /* 0x000fe80000100a00 */
[----:B------:R4:W-:Y:S01]  /*b2f80*/  STL.64 [R1+0xbb50], R128 ;  /* 0x00bb508001007387 */ /* 0x0009e20000100a00 */
[C---:B--2---:R-:W-:Y:S08]  /*b2f90*/  HMMA.1688.F32.TF32 R132, R244.reuse, R128, R148 ;  /* 0x00000080f484723c */ /* 0x044ff00000081094 */
[C---:B----4-:R-:W-:Y:S11]  /*b2fa0*/  HMMA.1688.F32.TF32 R128, R244.reuse, R124, R152 ;  /* 0x0000007cf480723c */ /* 0x050ff60000081098 */
        /* <DEDUP_REMOVED lines=8> */
[----:B------:R1:W-:Y:S01]  /*b3030*/  STL.64 [R1+0xbb30], R120 ;  /* 0x00bb307801007387 */ /* 0x0003e20000100a00 */
[C---:B---3--:R-:W-:Y:S08]  /*b3040*/  HMMA.1688.F32.TF32 R4, R244.reuse, R112, R4 ;  /* 0x00000070f404723c */ /* 0x048ff00000081004 */
[C---:B-1----:R-:W-:Y:S03]  /*b3050*/  HMMA.1688.F32.TF32 R120, R244.reuse, R116, R160 ;  /* 0x00000074f478723c */ /* 0x042fe600000810a0 */
        /* <DEDUP_REMOVED lines=9> */
[----:B------:R-:W-:Y:S01]  /*b30f0*/  STL.64 [R1+0x58], R6 ;  /* 0x0000580601007387 */ /* 0x000fe20000100a00 */
[C---:B-1----:R-:W-:Y:S03]  /*b3100*/  HMMA.1688.F32.TF32 R112, R244.reuse, R108, R164 ;  /* 0x0000006cf470723c */ /* 0x042fe600000810a4 */
[----:B------:R-:W-:Y:S04]  /*b3110*/  STL [R1+0xb6c0], R3 ;  /* 0x00b6c00301007387 */ /* 0x000fe80000100800 */
[----:B------:R-:W-:Y:S04]  /*b3120*/  STL.64 [R1+0xbb08], R110 ;  /* 0x00bb086e01007387 */ /* 0x000fe80000100a00 */
[----:B------:R1:W-:Y:S04]  /*b3130*/  STL.64 [R1+0xbb00], R108 ;  /* 0x00bb006c01007387 */ /* 0x0003e80000100a00 */
[----:B------:R-:W-:Y:S04]  /*b3140*/  LDS R4, [R3+UR12+0x81080] ;  /* 0x0810800c03047984 */ /* 0x000fe80008000800 */
[----:B------:R-:W-:Y:S01]  /*b3150*/  LDS R6, [R3+UR12+0x81480] ;  /* 0x0814800c03067984 */ /* 0x000fe20008000800 */
[C---:B-1----:R-:W-:Y:S03]  /*b3160*/  HMMA.1688.F32.TF32 R108, R244.reuse, R104, R168 ;  /* 0x00000068f46c723c */ /* 0x042fe600000810a8 */
[----:B------:R-:W-:Y:S04]  /*b3170*/  STL.64 [R1+0x430], R112 ;  /* 0x0004307001007387 */ /* 0x000fe80000100a00 */
[----:B------:R-:W-:Y:S04]  /*b3180*/  STL.64 [R1+0x438], R114 ;  /* 0x0004387201007387 */ /* 0x000fe80000100a00 */
[----:B------:R-:W-:Y:S04]  /*b3190*/  STL.64 [R1+0xbaf8], R106 ;  /* 0x00baf86a01007387 */ /* 0x000fe80000100a00 */
[----:B------:R-:W-:Y:S01]  /*b31a0*/  STL.64 [R1+0xbaf0], R104 ;  /* 0x00baf06801007387 */ /* 0x000fe20000100a00 */
[----:B------:R-:W-:Y:S01]  /*b31b0*/  MOV R250, R230 ;  /* 0x000000e600fa7202 */ /* 0x000fe20000000f00 */
[----:B------:R-:W-:Y:S01]  /*b31c0*/  IMAD.MOV.U32 R251, RZ, RZ, R231 ;  /* 0x000000fffffb7224 */ /* 0x000fe200078e00e7 */
[----:B------:R-:W-:Y:S01]  /*b31d0*/  MOV R15, R235 ;  /* 0x000000eb000f7202 */ /* 0x000fe20000000f00 */
[----:B------:R-:W-:Y:S01]  /*b31e0*/  IMAD.MOV.U32 R14, RZ, RZ, R234 ;  /* 0x000000ffff0e7224 */ /* 0x000fe200078e00ea */
[----:B------:R-:W-:Y:S04]  /*b31f0*/  LDS R5, [R0+UR12+0x81080] ;  /* 0x0810800c00057984 */ /* 0x000fe80008000800 */
[----:B------:R-:W-:Y:S04]  /*b3200*/  STL.64 [R1+0x420], R108 ;  /* 0x0004206c01007387 */ /* 0x000fe80000100a00 */
[----:B------:R1:W-:Y:S04]  /*b3210*/  STL.64 [R1+0x428], R110 ;  /* 0x0004286e01007387 */ /* 0x0003e80000100a00 */
[----:B------:R-:W2:Y:S01]  /*b3220*/  LDS R7, [R0+UR12+0x81480] ;  /* 0x0814800c00077984 */ /* 0x000ea20008000800 */
[C---:B-1----:R-:W-:Y:S08]  /*b3230*/  HMMA.1688.F32.TF32 R108, R244.reuse, R100, R172 ;  /* 0x00000064f46c723c */ /* 0x042ff000000810ac */
[----:B------:R-:W-:Y:S11]  /*b3240*/  HMMA.1688.F32.TF32 R104, R244, R92, R240 ;  /* 0x0000005cf468723c */ /* 0x000ff600000810f0 */
[----:B------:R-:W-:Y:S01]  /*b3250*/  STL.64 [R1+0x410], R108 ;  /* 0x0004106c01007387 */ /* 0x000fe20000100a00 */
[----:B------:R-:W-:-:S03]  /*b3260*/  IMAD.MOV.U32 R3, RZ, RZ, R111 ;  /* 0x000000ffff037224 */ /* 0x000fc600078e006f */
[----:B------:R1:W-:Y:S02]  /*b3270*/  STL [R1+0x418], R110 ;  /* 0x0004186e01007387 */ /* 0x0003e40000100800 */
[----:B-1----:R-:W-:Y:S02]  /*b3280*/  HMMA.1688.F32.TF32 R108, R244, R96, R236 ;  /* 0x00000060f46c723c */ /* 0x002fe400000810ec */
[----:B------:R-:W3:-:S15]  /*b3290*/  LDL.LU R236, [R1+0x1620] ;  /* 0x0016200001ec7983 */ /* 0x000ede0000300800 */
[----:B------:R-:W-:Y:S02]  /*b32a0*/  NOP ;  /* 0x0000000000007918 */ /* 0x000fe40000000000 */
        /* <DEDUP_REMOVED lines=79> */
[----:B------:R-:W3:Y:S01]  /*b37a0*/  LDL.LU.64 R240, [R1+0x30] ;  /* 0x0000300001f07983 */ /* 0x000ee20000300a00 */
[----:B--2---:R-:W-:-:S15]  /*b37b0*/  HMMA.1688.F32.TF32 R104, R244, R88, R104 ;  /* 0x00000058f468723c */ /* 0x004fde0000081068 */
[----:B------:R-:W-:-:S04]  /*b37c0*/  NOP ;  /* 0x0000000000007918 */ /* 0x000fc80000000000 */
[----:B------:R-:W-:Y:S04]  /*b37d0*/  STL.64 [R1+0x3e0], R104 ;  /* 0x0003e06801007387 */ /* 0x000fe80000100a00 */
[----:B------:R4:W-:Y:S02]  /*b37e0*/  STL.64 [R1+0x3e8], R106 ;  /* 0x0003e86a01007387 */ /* 0x0009e40000100a00 */
[C---:B----4-:R-:W-:Y:S08]  /*b37f0*/  HMMA.1688.F32.TF32 R104, R244.reuse, R84, R108 ;  /* 0x00000054f468723c */ /* 0x050ff0000008106c */
[C---:B------:R-:W-:Y:S08]  /*b3800*/  HMMA.1688.F32.TF32 R112, R244.reuse, R80, R112 ;  /* 0x00000050f470723c */ /* 0x040ff00000081070 */
[C---:B------:R-:W-:Y:S03]  /*b3810*/  HMMA.1688.F32.TF32 R108, R244.reuse, R76, R116 ;  /* 0x0000004cf46c723c */ /* 0x040fe60000081074 */
        /* <DEDUP_REMOVED lines=11> */
[C---:B---3--:R-:W-:Y:S03]  /*b38d0*/  HMMA.1688.F32.TF32 R72, R244.reuse, R68, R124 ;  /* 0x00000044f448723c */ /* 0x048fe6000008107c */
        /* <DEDUP_REMOVED lines=18> */
[----:B------:R2:W-:Y:S01]  /*b3a00*/  STL.64 [R1+0x368], R62 ;  /* 0x0003683e01007387 */ /* 0x0005e20000100a00 */
[C---:B-1----:R-:W-:Y:S08]  /*b3a10*/  HMMA.1688.F32.TF32 R56, R244.reuse, R48, R144 ;  /* 0x00000030f438723c */ /* 0x042ff00000081090 */
[----:B--2---:R-:W-:Y:S01]  /*b3a20*/  HMMA.1688.F32.TF32 R60, R244, R52, R140 ;  /* 0x00000034f43c723c */ /* 0x004fe2000008108c */
[----:B------:R-:W-:-:S15]  /*b3a30*/  STL.64 [R1+0xba98], R50 ;  /* 0x00ba983201007387 */ /* 0x000fde0000100a00 */
[----:B------:R-:W-:-:S03]  /*b3a40*/  NOP ;  /* 0x0000000000007918 */ /* 0x000fc60000000000 */
[----:B------:R-:W-:Y:S04]  /*b3a50*/  STL.64 [R1+0x350], R60 ;  /* 0x0003503c01007387 */ /* 0x000fe80000100a00 */
[----:B------:R-:W-:Y:S04]  /*b3a60*/  STL.64 [R1+0x358], R62 ;  /* 0x0003583e01007387 */ /* 0x000fe80000100a00 */
[----:B------:R1:W-:Y:S04]  /*b3a70*/  STL.64 [R1+0xba90], R48 ;  /* 0x00ba903001007387 */ /* 0x0003e80000100a00 */
[----:B------:R-:W-:Y:S04]  /*b3a80*/  STL.64 [R1+0x340], R56 ;  /* 0x0003403801007387 */ /* 0x000fe80000100a00 */
[----:B------:R2:W-:Y:S01]  /*b3a90*/  STL.64 [R1+0x348], R58 ;  /* 0x0003483a01007387 */ /* 0x0005e20000100a00 */
[C---:B-1----:R-:W-:Y:S08]  /*b3aa0*/  HMMA.1688.F32.TF32 R48, R244.reuse, R40, R152 ;  /* 0x00000028f430723c */ /* 0x042ff00000081098 */
[C---:B--2---:R-:W-:Y:S08]  /*b3ab0*/  HMMA.1688.F32.TF32 R56, R244.reuse, R44, R148 ;  /* 0x0000002cf438723c */ /* 0x044ff00000081094 */
[C---:B------:R-:W-:Y:S11]  /*b3ac0*/  HMMA.1688.F32.TF32 R60, R244.reuse, R36, R156 ;  /* 0x00000024f43c723c */ /* 0x040ff6000008109c */
[----:B------:R-:W-:Y:S04]  /*b3ad0*/  STL.64 [R1+0x330], R56 ;  /* 0x0003303801007387 */ /* 0x000fe80000100a00 */
[----:B------:R1:W-:Y:S04]  /*b3ae0*/  STL.64 [R1+0x338], R58 ;  /* 0x0003383a01007387 */ /* 0x0003e80000100a00 */
[----:B------:R-:W-:Y:S04]  /*b3af0*/  STL.64 [R1+0x320], R48 ;  /* 0x0003203001007387 */ /* 0x000fe80000100a00 */
[----:B------:R2:W-:Y:S01]  /*b3b00*/  STL.64 [R1+0x328], R50 ;  /* 0x0003283201007387 */ /* 0x0005e20000100a00 */
[C---:B-1----:R-:W-:Y:S08]  /*b3b10*/  HMMA.1688.F32.TF32 R56, R244.reuse, R32, R160 ;  /* 0x00000020f438723c */ /* 0x042ff000000810a0 */
[C---:B--2---:R-:W-:Y:S01]  /*b3b20*/  HMMA.1688.F32.TF32 R48, R244.reuse, R28, R164 ;  /* 0x0000001cf430723c */ /* 0x044fe200000810a4 */
        /* <DEDUP_REMOVED lines=8> */
[----:B-1----:R-:W-:Y:S03]  /*b3bb0*/  HMMA.1688.F32.TF32 R48, R244, R240, R236 ;  /* 0x000000f0f430723c */ /* 0x002fe600000810ec */
[----:B------:R-:W-:Y:S04]  /*b3bc0*/  STL.64 [R1+0x2e0], R60 ;  /* 0x0002e03c01007387 */ /* 0x000fe80000100a00 */
[----:B------:R-:W-:Y:S04]  /*b3bd0*/  STL.64 [R1+0x2e8], R62 ;  /* 0x0002e83e01007387 */ /* 0x000fe80000100a00 */
[----:B------:R-:W-:Y:S04]  /*b3be0*/  STL.64 [R1+0x2d0], R56 ;  /* 0x0002d03801007387 */ /* 0x000fe80000100a00 */
[----:B------:R-:W-:Y:S04]  /*b3bf0*/  STL.64 [R1+0x2d8], R58 ;  /* 0x0002d83a01007387 */ /* 0x000fe80000100a00 */
[----:B------:R1:W-:Y:S04]  /*b3c00*/  STL.64 [R1+0x2c0], R48 ;  /* 0x0002c03001007387 */ /* 0x0003e80000100a00 */
[----:B------:R2:W-:Y:S04]  /*b3c10*/  STL.64 [R1+0x2c8], R50 ;  /* 0x0002c83201007387 */ /* 0x0005e80000100a00 */
        /* <DEDUP_REMOVED lines=59> */
[----:B------:R-:W3:Y:S01]  /*b3fd0*/  LDL.LU R51, [R1+0x160c] ;  /* 0x00160c0001337983 */ /* 0x000ee20000300800 */
[----:B------:R-:W-:-:S03]  /*b3fe0*/  MOV R231, R240 ;  /* 0x000000f000e77202 */ /* 0x000fc60000000f00 */
[----:B------:R-:W2:Y:S01]  /*b3ff0*/  LDL.LU R236, [R1+0x1610] ;  /* 0x0016100001ec7983 */ /* 0x000ea20000300800 */
[----:B------:R-:W-:-:S03]  /*b4000*/  IMAD.MOV.U32 R230, RZ, RZ, R241 ;  /* 0x000000ffffe67224 */ /* 0x000fc600078e00f1 */
[----:B------:R-:W2:Y:S04]  /*b4010*/  LDL.LU R237, [R1+0x1614] ;  /* 0x0016140001ed7983 */ /* 0x000ea80000300800 */
[----:B------:R-:W2:Y:S04]  /*b4020*/  LDL.LU R238, [R1+0x1618] ;  /* 0x0016180001ee7983 */ /* 0x000ea80000300800 */
[----:B------:R-:W2:Y:S04]  /*b4030*/  LDL.LU R239, [R1+0x161c] ;  /* 0x00161c0001ef7983 */ /* 0x000ea80000300800 */
[----:B------:R-:W2:Y:S04]  /*b4040*/  LDL.LU.64 R240, [R1+0x20] ;  /* 0x0000200001f07983 */ /* 0x000ea80000300a00 */
[----:B------:R-:W3:Y:S04]  /*b4050*/  LDL.LU.64 R56, [R1+0x10] ;  /* 0x0000100001387983 */ /* 0x000ee80000300a00 */
[----:B------:R-:W3:Y:S04]  /*b4060*/  LDL.LU R60, [R1+0x15f0] ;  /* 0x0015f000013c7983 */ /* 0x000ee80000300800 */
[----:B------:R-:W3:Y:S04]  /*b4070*/  LDL.LU R61, [R1+0x15f4] ;  /* 0x0015f400013d7983 */ /* 0x000ee80000300800 */
[----:B------:R-:W3:Y:S04]  /*b4080*/  LDL.LU R62, [R1+0x15f8] ;  /* 0x0015f800013e7983 */ /* 0x000ee80000300800 */
[----:B------:R-:W3:Y:S04]  /*b4090*/  LDL.LU R63, [R1+0x15fc] ;  /* 0x0015fc00013f7983 */ /* 0x000ee80000300800 */
[----:B------:R-:W3:Y:S04]  /*b40a0*/  LDL.LU.64 R64, [R1] ;  /* 0x0000000001407983 */ /* 0x000ee80000300a00 */
        /* <DEDUP_REMOVED lines=24> */
[----:B--2---:R-:W-:Y:S01]  /*b4230*/  HMMA.1688.F32.TF32 R236, R244, R240, R236 ;  /* 0x000000f0f4ec723c */ /* 0x004fe200000810ec */
[----:B------:R-:W-:Y:S01]  /*b4240*/  IMAD.MOV.U32 R235, RZ, RZ, R240 ;  /* 0x000000ffffeb7224 */ /* 0x000fe200078e00f0 */
[----:B------:R-:W-:-:S15]  /*b4250*/  MOV R234, R241 ;  /* 0x000000f100ea7202 */ /* 0x000fde0000000f00 */
[----:B------:R-:W-:Y:S02]  /*b4260*/  NOP ;  /* 0x0000000000007918 */ /* 0x000fe40000000000 */
[----:B------:R1:W-:Y:S04]  /*b4270*/  STL.64 [R1+0x2b0], R236 ;  /* 0x0002b0ec01007387 */ /* 0x0003e80000100a00 */
[----:B------:R-:W-:Y:S04]  /*b4280*/  STL.64 [R1+0x2b8], R238 ;  /* 0x0002b8ee01007387 */ /* 0x000fe80000100a00 */
[----:B-1----:R-:W2:Y:S04]  /*b4290*/  LDL.LU.64 R236, [R1+0xbc18] ;  /* 0x00bc180001ec7983 */ /* 0x002ea80000300a00 */
[----:B------:R-:W2:Y:S01]  /*b42a0*/  LDL.LU.64 R240, [R1+0xbc10] ;  /* 0x00bc100001f07983 */ /* 0x000ea20000300a00 */
[----:B---3--:R-:W-:-:S15]  /*b42b0*/  HMMA.1688.F32.TF32 R48, R244, R56, R48 ;  /* 0x00000038f430723c */ /* 0x008fde0000081030 */
[----:B------:R-:W-:-:S04]  /*b42c0*/  NOP ;  /* 0x0000000000007918 */ /* 0x000fc80000000000 */
[----:B------:R-:W-:Y:S04]  /*b42d0*/  STL.64 [R1+0x2a0], R48 ;  /* 0x0002a03001007387 */ /* 0x000fe80000100a00 */
[----:B------:R1:W-:Y:S02]  /*b42e0*/  STL.64 [R1+0x2a8], R50 ;  /* 0x0002a83201007387 */ /* 0x0003e40000100a00 */
[----:B-1----:R-:W-:-:S15]  /*b42f0*/  HMMA.1688.F32.TF32 R48, R244, R64, R60 ;  /* 0x00000040f430723c */ /* 0x002fde000008103c */
[----:B------:R-:W-:-:S04]  /*b4300*/  NOP ;  /* 0x0000000000007918 */ /* 0x000fc80000000000 */
[----:B------:R-:W-:Y:S04]  /*b4310*/  STL.64 [R1+0x290], R48 ;  /* 0x0002903001007387 */ /* 0x000fe80000100a00 */
[----:B------:R1:W-:Y:S02]  /*b4320*/  STL.64 [R1+0x298], R50 ;  /* 0x0002983201007387 */ /* 0x0003e40000100a00 */
[----:B-1----:R-:W-:Y:S01]  /*b4330*/  HMMA.1688.F32.TF32 R48, R244, R248, R68 ;  /* 0x000000f8f430723c */ /* 0x002fe20000081044 */
[----:B------:R-:W-:Y:S02]  /*b4340*/  IMAD.MOV.U32 R239, RZ, RZ, R56 ;  /* 0x000000ffffef7224 */ /* 0x000fe400078e0038 */
[----:B------:R-:W-:-:S05]  /*b4350*/  IMAD.MOV.U32 R238, RZ, RZ, R57 ;  /* 0x000000ffffee7224 */ /* 0x000fca00078e0039 */
[C---:B----4-:R-:W-:Y:S08]  /*b4360*/  HMMA.1688.F32.TF32 R60, R244.reuse, R8, R72 ;  /* 0x00000008f43c723c */ /* 0x050ff00000081048 */
[C---:B------:R-:W-:Y:S03]  /*b4370*/  HMMA.1688.F32.TF32 R56, R244.reuse, R12, R104 ;  /* 0x0000000cf438723c */ /* 0x040fe60000081068 */
[----:B------:R-:W-:Y:S04]  /*b4380*/  STL.64 [R1+0x280], R48 ;  /* 0x0002803001007387 */ /* 0x000fe80000100a00 */
[----:B------:R1:W-:Y:S02]  /*b4390*/  STL.64 [R1+0x288], R50 ;  /* 0x0002883201007387 */ /* 0x0003e40000100a00 */
[----:B-1----:R-:W-:Y:S02]  /*b43a0*/  HMMA.1688.F32.TF32 R48, R244, R16, R108 ;  /* 0x00000010f430723c */ /* 0x002fe4000008106c */
        /* <DEDUP_REMOVED lines=8> */
[----:B------:R-:W-:Y:S01]  /*b4430*/  IMAD.MOV.U32 R233, RZ, RZ, R49 ;  /* 0x000000ffffe97224 */ /* 0x000fe200078e0031 */
[----:B------:R-:W-:Y:S01]  /*b4440*/  MOV R232, R50 ;  /* 0x0000003200e87202 */ /* 0x000fe20000000f00 */
[----:B------:R-:W-:Y:S01]  /*b4450*/  IMAD.MOV.U32 R0, RZ, RZ, R51 ;  /* 0x000000ffff007224 */ /* 0x000fe200078e0033 */
[C---:B--2---:R-:W-:Y:S08]  /*b4460*/  HMMA.1688.F32.TF32 R56, R4.reuse, R236, R116 ;  /* 0x000000ec0438723c */ /* 0x044ff00000081074 */
[----:B------:R-:W-:-:S15]  /*b4470*/  HMMA.1688.F32.TF32 R60, R4, R240, R112 ;  /* 0x000000f0043c723c */ /* 0x000fde0000081070 */
[----:B------:R-:W-:-:S04]  /*b4480*/  NOP ;  /* 0x0000000000007918 */ /* 0x000fc80000000000 */
[----:B------:R-:W-:Y:S04]  /*b4490*/  STL.64 [R1+0x1050], R60 ;  /* 0x0010503c01007387 */ /* 0x000fe80000100a00 */
[----:B------:R-:W-:Y:S04]  /*b44a0*/  STL.64 [R1+0x1058], R62 ;  /* 0x0010583e01007387 */ /* 0x000fe80000100a00 */
[----:B------:R-:W-:Y:S04]  /*b44b0*/  STL.64 [R1+0x1040], R56 ;  /* 0x0010403801007387 */ /* 0x000fe80000100a00 */
[----:B------:R-:W-:Y:S04]  /*b44c0*/  STL.64 [R1+0x1048], R58 ;  /* 0x0010483a01007387 */ /* 0x000fe80000100a00 */
[----:B------:R1:W-:Y:S02]  /*b44d0*/  STL [R1+0x1030], R48 ;  /* 0x0010303001007387 */ /* 0x0003e40000100800 */
[C---:B-1----:R-:W-:Y:S08]  /*b44e0*/  HMMA.1688.F32.TF32 R48, R4.reuse, R228, R124 ;  /* 0x000000e40430723c */ /* 0x042ff0000008107c */
        /* <DEDUP_REMOVED lines=31> */
[----:B-1----:R-:W-:Y:S03]  /*b46e0*/  HMMA.1688.F32.TF32 R48, R4, R180, R172 ;  /* 0x000000b40430723c */ /* 0x002fe600000810ac */
        /* <DEDUP_REMOVED lines=94> */
[----:B------:R-:W-:-:S03]  /*b4cd0*/  MOV R243, R64 ;  /* 0x0000004000f37202 */ /* 0x000fc60000000f00 */
        /* <DEDUP_REMOVED lines=125> */
[----:B------:R4:W-:Y:S02]  /*b54b0*/  STL.64 [R1+0xd18], R246 ;  /* 0x000d18f601007387 */ /* 0x0009e40000100a00 */
[C---:B----4-:R-:W-:Y:S08]  /*b54c0*/  HMMA.1688.F32.TF32 R244, R4.reuse, R100, R48 ;  /* 0x0000006404f4723c */ /* 0x050ff00000081030 */
[C---:B------:R-:W-:Y:S11]  /*b54d0*/  HMMA.1688.F32.TF32 R48, R4.reuse, R92, R60 ;  /* 0x0000005c0430723c */ /* 0x040ff6000008103c */
[----:B------:R-:W-:Y:S04]  /*b54e0*/  STL.64 [R1+0xd00], R244 ;  /* 0x000d00f401007387 */ /* 0x000fe80000100a00 */
[----:B------:R-:W-:Y:S04]  /*b54f0*/  STL.64 [R1+0xd08], R246 ;  /* 0x000d08f601007387 */ /* 0x000fe80000100a00 */
[----:B------:R-:W-:Y:S04]  /*b5500*/  STL.64 [R1+0xcf0], R56 ;  /* 0x000cf03801007387 */ /* 0x000fe80000100a00 */
[----:B------:R-:W-:Y:S04]  /*b5510*/  STL.64 [R1+0xcf8], R58 ;  /* 0x000cf83a01007387 */ /* 0x000fe80000100a00 */
[----:B------:R-:W-:Y:S04]  /*b5520*/  STL.64 [R1+0xcd0], R48 ;  /* 0x000cd03001007387 */ /* 0x000fe80000100a00 */
[----:B------:R1:W-:Y:S04]  /*b5530*/  STL.64 [R1+0xcd8], R50 ;  /* 0x000cd83201007387 */ /* 0x0003e80000100a00 */
[----:B------:R-:W-:Y:S04]  /*b5540*/  LDS R245, [R2+UR12+0x81800] ;  /* 0x0818000c02f57984 */ /* 0x000fe80008000800 */
[----:B------:R-:W-:Y:S01]  /*b5550*/  LDS R247, [R2+UR12+0x81c00] ;  /* 0x081c000c02f77984 */ /* 0x000fe20008000800 */
[C---:B-1----:R-:W-:Y:S03]  /*b5560*/  HMMA.1688.F32.TF32 R48, R4.reuse, R88, R64 ;  /* 0x000000580430723c */ /* 0x042fe60000081040 */
[----:B------:R-:W-:Y:S04]  /*b5570*/  STL.64 [R1+0xb898], R90 ;  /* 0x00b8985a01007387 */ /* 0x000fe80000100a00 */
[----:B------:R-:W-:Y:S01]  /*b5580*/  LDS R244, [R252+UR12+0x81800] ;  /* 0x0818000cfcf47984 */ /* 0x000fe20008000800 */
[C---:B------:R-:W-:Y:S03]  /*b5590*/  HMMA.1688.F32.TF32 R56, R4.reuse, R84, R68 ;  /* 0x000000540438723c */ /* 0x040fe60000081044 */
[----:B------:R-:W1:Y:S08]  /*b55a0*/  LDS R246, [R252+UR12+0x81c00] ;  /* 0x081c000cfcf67984 */ /* 0x000e700008000800 */
[----:B------:R-:W-:Y:S04]  /*b55b0*/  STL.64 [R1+0xcc0], R48 ;  /* 0x000cc03001007387 */ /* 0x000fe80000100a00 */
[----:B------:R2:W-:Y:S02]  /*b55c0*/  STL.64 [R1+0xcc8], R50 ;  /* 0x000cc83201007387 */ /* 0x0005e40000100a00 */
[C---:B--2---:R-:W-:Y:S02]  /*b55d0*/  HMMA.1688.F32.TF32 R48, R4.reuse, R80, R72 ;  /* 0x000000500430723c */ /* 0x044fe40000081048 */
[----:B------:R2:W-:Y:S04]  /*b55e0*/  STL.64 [R1+0xb8a0], R86 ;  /* 0x00b8a05601007387 */ /* 0x0005e80000100a00 */
[----:B------:R4:W-:Y:S04]  /*b55f0*/  STL.64 [R1+0xca0], R56 ;  /* 0x000ca03801007387 */ /* 0x0009e80000100a00 */
[----:B------:R1:W-:Y:S04]  /*b5600*/  STL.64 [R1+0xca8], R58 ;  /* 0x000ca83a01007387 */ /* 0x0003e80000100a00 */
[----:B------:R-:W3:Y:S05]  /*b5610*/  LDL.LU R72, [R1+0xba0] ;  /* 0x000ba00001487983 */ /* 0x000eea0000300800 */
[----:B------:R-:W-:Y:S04]  /*b5620*/  STL.64 [R1+0xbc0], R48 ;  /* 0x000bc03001007387 */ /* 0x000fe80000100a00 */
[----:B------:R-:W-:Y:S04]  /*b5630*/  STL.64 [R1+0xbc8], R50 ;  /* 0x000bc83201007387 */ /* 0x000fe80000100a00 */
[----:B------:R-:W3:Y:S04]  /*b5640*/  LDL.LU R73, [R1+0xba4] ;  /* 0x000ba40001497983 */ /* 0x000ee80000300800 */
[----:B------:R-:W3:Y:S04]  /*b5650*/  LDL.LU R74, [R1+0xba8] ;  /* 0x000ba800014a7983 */ /* 0x000ee80000300800 */
[----:B------:R-:W3:Y:S04]  /*b5660*/  LDL.LU R75, [R1+0xbac] ;  /* 0x000bac00014b7983 */ /* 0x000ee80000300800 */
[----:B------:R-:W3:Y:S04]  /*b5670*/  LDL.LU R84, [R1+0x970] ;  /* 0x0009700001547983 */ /* 0x000ee80000300800 */
[----:B------:R-:W3:Y:S04]  /*b5680*/  LDL.LU R85, [R1+0x974] ;  /* 0x0009740001557983 */ /* 0x000ee80000300800 */
[----:B--2---:R-:W2:Y:S04]  /*b5690*/  LDL.LU R86, [R1+0x978] ;  /* 0x0009780001567983 */ /* 0x004ea80000300800 */
        /* <DEDUP_REMOVED lines=17> */
[----:B----4-:R-:W4:Y:S04]  /*b57b0*/  LDL.LU R56, [R1+0xae0] ;  /* 0x000ae00001387983 */ /* 0x010f280000300800 */
[----:B------:R-:W4:Y:S04]  /*b57c0*/  LDL.LU R57, [R1+0xae4] ;  /* 0x000ae40001397983 */ /* 0x000f280000300800 */
[----:B-1----:R-:W4:Y:S04]  /*b57d0*/  LDL.LU R58, [R1+0xae8] ;  /* 0x000ae800013a7983 */ /* 0x002f280000300800 */
[----:B------:R-:W4:Y:S04]  /*b57e0*/  LDL.LU R59, [R1+0xaec] ;  /* 0x000aec00013b7983 */ /* 0x000f280000300800 */
[----:B------:R1:W-:Y:S04]  /*b57f0*/  STL.64 [R1+0xb8a8], R82 ;  /* 0x00b8a85201007387 */ /* 0x0003e80000100a00 */
[----:B------:R-:W2:Y:S04]  /*b5800*/  LDL.LU R80, [R1+0x990] ;  /* 0x0009900001507983 */ /* 0x000ea80000300800 */
[----:B------:R-:W2:Y:S04]  /*b5810*/  LDL.LU R81, [R1+0x994] ;  /* 0x0009940001517983 */ /* 0x000ea80000300800 */
[----:B-1----:R-:W2:Y:S04]  /*b5820*/  LDL.LU R82, [R1+0x998] ;  /* 0x0009980001527983 */ /* 0x002ea80000300800 */
        /* <DEDUP_REMOVED lines=11> */
[----:B------:R1:W-:Y:S04]  /*b58e0*/  STL.64 [R1+0xb8b0], R78 ;  /* 0x00b8b04e01007387 */ /* 0x0003e80000100a00 */
[----:B------:R-:W3:Y:S04]  /*b58f0*/  LDL.LU R76, [R1+0x9b0] ;  /* 0x0009b000014c7983 */ /* 0x000ee80000300800 */
[----:B------:R-:W3:Y:S04]  /*b5900*/  LDL.LU R77, [R1+0x9b4] ;  /* 0x0009b400014d7983 */ /* 0x000ee80000300800 */
[----:B-1----:R-:W3:Y:S04]  /*b5910*/  LDL.LU R78, [R1+0x9b8] ;  /* 0x0009b800014e7983 */ /* 0x002ee80000300800 */
[----:B------:R-:W3:Y:S01]  /*b5920*/  LDL.LU R79, [R1+0x9bc] ;  /* 0x0009bc00014f7983 */ /* 0x000ee20000300800 */
[----:B--2---:R-:W-:-:S15]  /*b5930*/  HMMA.1688.F32.TF32 R68, R4, R72, R68 ;  /* 0x000000480444723c */ /* 0x004fde0000081044 */
[----:B------:R-:W-:-:S04]  /*b5940*/  NOP ;  /* 0x0000000000007918 */ /* 0x000fc80000000000 */
[----:B------:R-:W-:Y:S04]  /*b5950*/  STL.64 [R1+0xb70], R68 ;  /* 0x000b704401007387 */ /* 0x000fe80000100a00 */
[----:B------:R1:W-:Y:S04]  /*b5960*/  STL.64 [R1+0xb78], R70 ;  /* 0x000b784601007387 */ /* 0x0003e80000100a00 */
[----:B-1----:R-:W2:Y:S04]  /*b5970*/  LDL.LU.64 R70, [R1+0xbad8] ;  /* 0x00bad80001467983 */ /* 0x002ea80000300a00 */
[----:B------:R-:W2:Y:S04]  /*b5980*/  LDL.LU.64 R68, [R1+0xbad0] ;  /* 0x00bad00001447983 */ /* 0x000ea80000300a00 */
[----:B---3--:R1:W-:Y:S04]  /*b5990*/  STL.64 [R1+0xb8b8], R74 ;  /* 0x00b8b84a01007387 */ /* 0x0083e80000100a00 */
        /* <DEDUP_REMOVED lines=20> */
[----:B------:R-:W4:Y:S04]  /*b5ae0*/  LDL.LU.64 R60, [R1+0xbab0] ;  /* 0x00bab000013c7983 */ /* 0x000f280000300a00 */
[----:B------:R1:W-:Y:S04]  /*b5af0*/  STL.64 [R1+0xb8c8], R66 ;  /* 0x00b8c84201007387 */ /* 0x0003e80000100a00 */
[----:B------:R-:W2:Y:S04]  /*b5b00*/  LDL.LU R64, [R1+0xa20] ;  /* 0x000a200001407983 */ /* 0x000ea80000300800 */
[----:B------:R-:W2:Y:S04]  /*b5b10*/  LDL.LU R65, [R1+0xa24] ;  /* 0x000a240001417983 */ /* 0x000ea80000300800 */
[----:B-1----:R-:W2:Y:S04]  /*b5b20*/  LDL.LU R66, [R1+0xa28] ;  /* 0x000a280001427983 */ /* 0x002ea80000300800 */
[----:B------:R-:W2:Y:S01]  /*b5b30*/  LDL.LU R67, [R1+0xa2c] ;  /* 0x000a2c0001437983 */ /* 0x000ea20000300800 */
[----:B----4-:R-:W-:-:S15]  /*b5b40*/  HMMA.1688.F32.TF32 R56, R4, R60, R56 ;  /* 0x0000003c0438723c */ /* 0x010fde0000081038 */
[----:B------:R-:W-:-:S04]  /*b5b50*/  NOP ;  /* 0x0000000000007918 */ /* 0x000fc80000000000 */
[----:B------:R-:W-:Y:S04]  /*b5b60*/  STL.64 [R1+0xae0], R56 ;  /* 0x000ae03801007387 */ /* 0x000fe80000100a00 */
[----:B------:R1:W-:Y:S04]  /*b5b70*/  STL.64 [R1+0xae8], R58 ;  /* 0x000ae83a01007387 */ /* 0x0003e80000100a00 */
[----:B-1----:R-:W4:Y:S04]  /*b5b80*/  LDL.LU.64 R58, [R1+0xbaa8] ;  /* 0x00baa800013a7983 */ /* 0x002f280000300a00 */
[----:B------:R-:W2:Y:S01]  /*b5b90*/  LDL.LU.64 R56, [R1+0xbaa0] ;  /* 0x00baa00001387983 */ /* 0x000ea20000300a00 */
[C---:B------:R-:W-:Y:S08]  /*b5ba0*/  HMMA.1688.F32.TF32 R48, R4.reuse, R52, R48 ;  /* 0x000000340430723c */ /* 0x040ff00000081030 */
[----:B--2---:R-:W-:-:S15]  /*b5bb0*/  HMMA.1688.F32.TF32 R88, R4, R56, R88 ;  /* 0x000000380458723c */ /* 0x004fde0000081058 */
[----:B------:R-:W-:-:S04]  /*b5bc0*/  NOP ;  /* 0x0000000000007918 */ /* 0x000fc80000000000 */
[----:B------:R1:W-:Y:S04]  /*b5bd0*/  STL.64 [R1+0xab0], R88 ;  /* 0x000ab05801007387 */ /* 0x0003e80000100a00 */
[----:B------:R2:W-:Y:S04]  /*b5be0*/  STL.64 [R1+0xab8], R90 ;  /* 0x000ab85a01007387 */ /* 0x0005e80000100a00 */
[----:B-1----:R-:W3:Y:S04]  /*b5bf0*/  LDL.LU R88, [R1+0x950] ;  /* 0x0009500001587983 */ /* 0x002ee80000300800 */
[----:B------:R-:W3:Y:S04]  /*b5c00*/  LDL.LU R89, [R1+0x954] ;  /* 0x0009540001597983 */ /* 0x000ee80000300800 */
[----:B--2---:R-:W2:Y:S04]  /*b5c10*/  LDL.LU R90, [R1+0x958] ;  /* 0x00095800015a7983 */ /* 0x004ea80000300800 */
[----:B------:R-:W2:Y:S04]  /*b5c20*/  LDL.LU R91, [R1+0x95c] ;  /* 0x00095c00015b7983 */ /* 0x000ea80000300800 */
[----:B------:R-:W-:Y:S04]  /*b5c30*/  STL.64 [R1+0xa80], R48 ;  /* 0x000a803001007387 */ /* 0x000fe80000100a00 */
[----:B------:R1:W-:Y:S04]  /*b5c40*/  STL.64 [R1+0xa88], R50 ;  /* 0x000a883201007387 */ /* 0x0003e80000100a00 */
[----:B-1----:R-:W2:Y:S04]  /*b5c50*/  LDL.LU.64 R50, [R1+0xba98] ;  /* 0x00ba980001327983 */ /* 0x002ea80000300a00 */
[----:B------:R-:W2:Y:S04]  /*b5c60*/  LDL.LU.64 R48, [R1+0xba90] ;  /* 0x00ba900001307983 */ /* 0x000ea80000300a00 */
[----:B------:R1:W-:Y:S04]  /*b5c70*/  STL.64 [R1+0xb780], R54 ;  /* 0x00b7803601007387 */ /* 0x0003e80000100a00 */
[----:B------:R-:W2:Y:S04]  /*b5c80*/  LDL.LU R52, [R1+0xa50] ;  /* 0x000a500001347983 */ /* 0x000ea80000300800 */
[----:B------:R-:W2:Y:S04]  /*b5c90*/  LDL.LU R53, [R1+0xa54] ;  /* 0x000a540001357983 */ /* 0x000ea80000300800 */
[----:B-1----:R-:W2:Y:S04]  /*b5ca0*/  LDL.LU R54, [R1+0xa58] ;  /* 0x000a580001367983 */ /* 0x002ea80000300800 */
[----:B------:R-:W2:Y:S01]  /*b5cb0*/  LDL.LU R55, [R1+0xa5c] ;  /* 0x000a5c0001377983 */ /* 0x000ea20000300800 */
[C---:B------:R-:W-:Y:S08]  /*b5cc0*/  HMMA.1688.F32.TF32 R64, R4.reuse, R44, R64 ;  /* 0x0000002c0440723c */ /* 0x040ff00000081040 */
[----:B--2---:R-:W-:-:S15]  /*b5cd0*/  HMMA.1688.F32.TF32 R52, R4, R48, R52 ;  /* 0x000000300434723c */ /* 0x004fde0000081034 */
[----:B------:R-:W-:-:S04]  /*b5ce0*/  NOP ;  /* 0x0000000000007918 */ /* 0x000fc80000000000 */
[----:B------:R-:W-:Y:S04]  /*b5cf0*/  STL.64 [R1+0xa50], R52 ;  /* 0x000a503401007387 */ /* 0x000fe80000100a00 */
[----:B------:R3:W-:Y:S02]  /*b5d00*/  STL.64 [R1+0xa58], R54 ;  /* 0x000a583601007387 */ /* 0x0007e40000100a00 */
[C---:B---3--:R-:W-:Y:S02]  /*b5d10*/  HMMA.1688.F32.TF32 R52, R4.reuse, R40, R68 ;  /* 0x000000280434723c */ /* 0x048fe40000081044 */
[----:B------:R-:W-:Y:S04]  /*b5d20*/  STL.64 [R1+0xa20], R64 ;  /* 0x000a204001007387 */ /* 0x000fe80000100a00 */
[----:B------:R1:W-:Y:S02]  /*b5d30*/  STL.64 [R1+0xa28], R66 ;  /* 0x000a284201007387 */ /* 0x0003e40000100a00 */
[C---:B------:R-:W-:Y:S11]  /*b5d40*/  HMMA.1688.F32.TF32 R68, R4.reuse, R36, R72 ;  /* 0x000000240444723c */ /* 0x040ff60000081048 */
[----:B------:R-:W-:Y:S01]  /*b5d50*/  STL.64 [R1+0x9f0], R52 ;  /* 0x0009f03401007387 */ /* 0x000fe20000100a00 */
[C---:B-1----:R-:W-:Y:S03]  /*b5d60*/  HMMA.1688.F32.TF32 R64, R4.reuse, R32, R76 ;  /* 0x000000200440723c */ /* 0x042fe6000008104c */
[----:B------:R1:W-:Y:S05]  /*b5d70*/  STL.64 [R1+0x9f8], R54 ;  /* 0x0009f83601007387 */ /* 0x0003ea0000100a00 */
[----:B-1----:R-:W-:Y:S01]  /*b5d80*/  HMMA.1688.F32.TF32 R52, R4, R28, R80 ;  /* 0x0000001c0434723c */ /* 0x002fe20000081050 */
[----:B------:R-:W-:Y:S04]  /*b5d90*/  STL.64 [R1+0x9d0], R68 ;  /* 0x0009d04401007387 */ /* 0x000fe80000100a00 */
[----:B------:R-:W-:Y:S01]  /*b5da0*/  STL.64 [R1+0x9d8], R70 ;  /* 0x0009d84601007387 */ /* 0x000fe20000100a00 */
[----:B------:R-:W-:Y:S01]  /*b5db0*/  MOV R80, R231 ;  /* 0x000000e700507202 */ /* 0x000fe20000000f00 */
[----:B------:R-:W-:-:S12]  /*b5dc0*/  IMAD.MOV.U32 R81, RZ, RZ, R230 ;  /* 0x000000ffff517224 */ /* 0x000fd800078e00e6 */
[----:B------:R-:W-:Y:S04]  /*b5dd0*/  STL.64 [R1+0x990], R52 ;  /* 0x0009903401007387 */ /* 0x000fe80000100a00 */
[----:B------:R-:W-:Y:S04]  /*b5de0*/  STL.64 [R1+0x9b0], R64 ;  /* 0x0009b04001007387 */ /* 0x000fe80000100a00 */
[----:B------:R-:W-:Y:S04]  /*b5df0*/  STL.64 [R1+0x9b8], R66 ;  /* 0x0009b84201007387 */ /* 0x000fe80000100a00 */
[----:B------:R1:W-:Y:S04]  /*b5e00*/  STL [R1+0x998], R54 ;  /* 0x0009983601007387 */ /* 0x0003e80000100800 */
[----:B------:R-:W2:Y:S04]  /*b5e10*/  LDL.LU R231, [R1+0xba8c] ;  /* 0x00ba8c0001e77983 */ /* 0x000ea80000300800 */
[----:B------:R-:W3:Y:S04]  /*b5e20*/  LDL.LU R230, [R1+0xba88] ;  /* 0x00ba880001e67983 */ /* 0x000ee80000300800 */
[----:B------:R-:W2:Y:S04]  /*b5e30*/  LDL.LU R72, [R1+0x930] ;  /* 0x0009300001487983 */ /* 0x000ea80000300800 */
[----:B------:R-:W2:Y:S04]  /*b5e40*/  LDL.LU R73, [R1+0x934] ;  /* 0x0009340001497983 */ /* 0x000ea80000300800 */
[----:B------:R-:W2:Y:S04]  /*b5e50*/  LDL.LU R74, [R1+0x938] ;  /* 0x00093800014a7983 */ /* 0x000ea80000300800 */
[----:B------:R-:W2:Y:S01]  /*b5e60*/  LDL.LU R75, [R1+0x93c] ;  /* 0x00093c00014b7983 */ /* 0x000ea20000300800 */
[----:B------:R-:W-:-:S02]  /*b5e70*/  IMAD.MOV.U32 R2, RZ, RZ, R55 ;  /* 0x000000ffff027224 */ /* 0x000fc400078e0037 */
[----:B-1----:R-:W-:Y:S01]  /*b5e80*/  HMMA.1688.F32.TF32 R52, R4, R24, R84 ;  /* 0x000000180434723c */ /* 0x002fe20000081054 */
[----:B------:R-:W-:Y:S01]  /*b5e90*/  MOV R84, R235 ;  /* 0x000000eb00547202 */ /* 0x000fe20000000f00 */
[----:B------:R-:W-:Y:S01]  /*b5ea0*/  IMAD.MOV.U32 R85, RZ, RZ, R234 ;  /* 0x000000ffff557224 */ /* 0x000fe200078e00ea */
[----:B------:R-:W3:Y:S04]  /*b5eb0*/  LDL.LU R235, [R1+0xba84] ;  /* 0x00ba840001eb7983 */ /* 0x000ee80000300800 */
        /* <DEDUP_REMOVED lines=10> */
[----:B------:R-:W-:Y:S01]  /*b5f60*/  HMMA.1688.F32.TF32 R52, R4, R20, R88 ;  /* 0x000000140434723c */ /* 0x000fe20000081058 */
[----:B------:R-:W-:Y:S02]  /*b5f70*/  MOV R88, R239 ;  /* 0x000000ef00587202 */ /* 0x000fe40000000f00 */
[----:B------:R-:W-:Y:S01]  /*b5f80*/  STL [R1+0xb38c], R205 ;  /* 0x00b38ccd01007387 */ /* 0x000fe20000100800 */
[----:B------:R-:W-:-:S03]  /*b5f90*/  IMAD.MOV.U32 R89, RZ, RZ, R238 ;  /* 0x000000ffff597224 */ /* 0x000fc600078e00ee */
[----:B------:R-:W-:Y:S04]  /*b5fa0*/  STL [R1+0xb388], R201 ;  /* 0x00b388c901007387 */ /* 0x000fe80000100800 */
[----:B------:R-:W-:Y:S04]  /*b5fb0*/  STL [R1+0xb384], R200 ;  /* 0x00b384c801007387 */ /* 0x000fe80000100800 */
[----:B------:R-:W4:Y:S04]  /*b5fc0*/  LDL.LU R239, [R1+0xba7c] ;  /* 0x00ba7c0001ef7983 */ /* 0x000f280000300800 */
[----:B------:R-:W4:Y:S04]  /*b5fd0*/  LDL.LU R238, [R1+0xba78] ;  /* 0x00ba780001ee7983 */ /* 0x000f280000300800 */
        /* <DEDUP_REMOVED lines=11> */
[----:B------:R1:W-:Y:S01]  /*b6090*/  STL [R1+0xb394], R196 ;  /* 0x00b394c401007387 */ /* 0x0003e20000100800 */
[----:B--2---:R-:W-:Y:S01]  /*b60a0*/  HMMA.1688.F32.TF32 R52, R4, R80, R72 ;  /* 0x000000500434723c */ /* 0x004fe20000081048 */
[----:B------:R-:W-:Y:S01]  /*b60b0*/  MOV R80, R243 ;  /* 0x000000f300507202 */ /* 0x000fe20000000f00 */
[----:B------:R-:W-:Y:S01]  /*b60c0*/  IMAD.MOV.U32 R81, RZ, RZ, R242 ;  /* 0x000000ffff517224 */ /* 0x000fe200078e00f2 */
[----:B------:R-:W2:Y:S04]  /*b60d0*/  LDL.LU R243, [R1+0xba74] ;  /* 0x00ba740001f37983 */ /* 0x000ea80000300800 */
[----:B------:R-:W2:Y:S04]  /*b60e0*/  LDL.LU R242, [R1+0xba70] ;  /* 0x00ba700001f27983 */ /* 0x000ea80000300800 */
[----:B------:R-:W2:Y:S04]  /*b60f0*/  LDL.LU R72, [R1+0x8d0] ;  /* 0x0008d00001487983 */ /* 0x000ea80000300800 */
[----:B------:R-:W2:Y:S04]  /*b6100*/  LDL.LU R73, [R1+0x8d4] ;  /* 0x0008d40001497983 */ /* 0x000ea80000300800 */
[----:B------:R-:W2:Y:S04]  /*b6110*/  LDL.LU R74, [R1+0x8d8] ;  /* 0x0008d800014a7983 */ /* 0x000ea80000300800 */
[----:B------:R-:W2:Y:S01]  /*b6120*/  LDL.LU R75, [R1+0x8dc] ;  /* 0x0008dc00014b7983 */ /* 0x000ea20000300800 */
[----:B------:R-:W-:Y:S01]  /*b6130*/  IMAD.MOV.U32 R217, RZ, RZ, R52 ;  /* 0x000000ffffd97224 */ /* 0x000fe200078e0034 */
[----:B------:R-:W-:Y:S01]  /*b6140*/  MOV R216, R53 ;  /* 0x0000003500d87202 */ /* 0x000fe20000000f00 */
[----:B------:R-:W-:-:S02]  /*b6150*/  IMAD.MOV.U32 R213, RZ, RZ, R54 ;  /* 0x000000ffffd57224 */ /* 0x000fc400078e0036 */
[----:B------:R-:W-:Y:S02]  /*b6160*/  IMAD.MOV.U32 R212, RZ, RZ, R55 ;  /* 0x000000ffffd47224 */ /* 0x000fe400078e0037 */
[----:B---3--:R-:W-:Y:S03]  /*b6170*/  HMMA.1688.F32.TF32 R52, R4, R84, R68 ;  /* 0x000000540434723c */ /* 0x008fe60000081044 */
[----:B------:R-:W-:Y:S04]  /*b6180*/  STL [R1+0xb3b0], R212 ;  /* 0x00b3b0d401007387 */ /* 0x000fe80000100800 */
[----:B------:R3:W-:Y:S04]  /*b6190*/  STL [R1+0xb3ac], R213 ;  /* 0x00b3acd501007387 */ /* 0x0007e80000100800 */
[----:B------:R1:W-:Y:S04]  /*b61a0*/  STL [R1+0xb3a8], R216 ;  /* 0x00b3a8d801007387 */ /* 0x0003e80000100800 */
        /* <DEDUP_REMOVED lines=10> */
[----:B----4-:R-:W-:Y:S03]  /*b6250*/  HMMA.1688.F32.TF32 R52, R4, R88, R76 ;  /* 0x000000580434723c */ /* 0x010fe6000008104c */
[----:B------:R4:W-:Y:S04]  /*b6260*/  STL [R1+0xb3bc], R225 ;  /* 0x00b3bce101007387 */ /* 0x0009e80000100800 */
[----:B------:R1:W-:Y:S04]  /*b6270*/  STL [R1+0xb3b8], R228 ;  /* 0x00b3b8e401007387 */ /* 0x0003e80000100800 */
[----:B------:R1:W-:Y:S04]  /*b6280*/  STL [R1+0xb3b4], R229 ;  /* 0x00b3b4e501007387 */ /* 0x0003e80000100800 */
        /* <DEDUP_REMOVED lines=21> */
[----:B-1----:R-:W-:Y:S01]  /*b63e0*/  IMAD.MOV.U32 R196, RZ, RZ, R52 ;  /* 0x000000ffffc47224 */ /* 0x002fe200078e0034 */
[----:B------:R-:W-:Y:S01]  /*b63f0*/  MOV R205, R54 ;  /* 0x0000003600cd7202 */ /* 0x000fe20000000f00 */
[----:B------:R-:W-:-:S02]  /*b6400*/  IMAD.MOV.U32 R204, RZ, RZ, R53 ;  /* 0x000000ffffcc7224 */ /* 0x000fc400078e0035 */
[----:B------:R-:W-:Y:S02]  /*b6410*/  IMAD.MOV.U32 R201, RZ, RZ, R55 ;  /* 0x000000ffffc97224 */ /* 0x000fe400078e0037 */
[----:B---3--:R-:W-:Y:S01]  /*b6420*/  HMMA.1688.F32.TF32 R52, R4, R248, R84 ;  /* 0x000000f80434723c */ /* 0x008fe20000081054 */
[----:B------:R1:W-:Y:S04]  /*b6430*/  STL [R1+0xb3dc], R205 ;  /* 0x00b3dccd01007387 */ /* 0x0003e80000100800 */
[----:B------:R-:W-:Y:S04]  /*b6440*/  STL [R1+0xb3d8], R204 ;  /* 0x00b3d8cc01007387 */ /* 0x000fe80000100800 */
[----:B------:R3:W-:Y:S04]  /*b6450*/  STL [R1+0xb3d4], R196 ;  /* 0x00b3d4c401007387 */ /* 0x0007e80000100800 */
[----:B------:R-:W3:Y:S04]  /*b6460*/  LDL.LU R72, [R1+0x650] ;  /* 0x0006500001487983 */ /* 0x000ee80000300800 */
[----:B------:R-:W3:Y:S02]  /*b6470*/  LDL.LU R73, [R1+0x654] ;  /* 0x0006540001497983 */ /* 0x000ee40000300800 */
[----:B------:R-:W-:Y:S01]  /*b6480*/  IMAD.MOV.U32 R213, RZ, RZ, R52 ;  /* 0x000000ffffd57224 */ /* 0x000fe200078e0034 */
[----:B------:R-:W-:Y:S01]  /*b6490*/  MOV R216, R53 ;  /* 0x0000003500d87202 */ /* 0x000fe20000000f00 */
[----:B------:R-:W-:Y:S01]  /*b64a0*/  IMAD.MOV.U32 R217, RZ, RZ, R54 ;  /* 0x000000ffffd97224 */ /* 0x000fe200078e0036 */
[----:B------:R-:W3:Y:S01]  /*b64b0*/  LDL.LU R74, [R1+0x658] ;  /* 0x00065800014a7983 */ /* 0x000ee20000300800 */
[----:B------:R-:W-:-:S03]  /*b64c0*/  IMAD.MOV.U32 R208, RZ, RZ, R55 ;  /* 0x000000ffffd07224 */ /* 0x000fc600078e0037 */
[----:B------:R-:W3:Y:S04]  /*b64d0*/  LDL.LU R75, [R1+0x65c] ;  /* 0x00065c00014b7983 */ /* 0x000ee80000300800 */
[----:B------:R-:W3:Y:S01]  /*b64e0*/  LDL.LU R84, [R1+0x640] ;  /* 0x0006400001547983 */ /* 0x000ee20000300800 */
[C---:B----4-:R-:W-:Y:S03]  /*b64f0*/  HMMA.1688.F32.TF32 R52, R4.reuse, R8, R88 ;  /* 0x000000080434723c */ /* 0x050fe60000081058 */
        /* <DEDUP_REMOVED lines=8> */
[----:B------:R-:W-:Y:S01]  /*b6580*/  IMAD.MOV.U32 R229, RZ, RZ, R54 ;  /* 0x000000ffffe57224 */ /* 0x000fe200078e0036 */
[----:B------:R-:W4:Y:S01]  /*b6590*/  LDL.LU R90, [R1+0x638] ;  /* 0x00063800015a7983 */ /* 0x000f220000300800 */
[----:B------:R-:W-:Y:S01]  /*b65a0*/  HMMA.1688.F32.TF32 R52, R4, R12, R76 ;  /* 0x0000000c0434723c */ /* 0x000fe2000008104c */
[----:B------:R-:W-:-:S02]  /*b65b0*/  IMAD.MOV.U32 R78, RZ, RZ, R242 ;  /* 0x000000ffff4e7224 */ /* 0x000fc400078e00f2 */
[----:B------:R-:W4:Y:S01]  /*b65c0*/  LDL.LU R91, [R1+0x63c] ;  /* 0x00063c00015b7983 */ /* 0x000f220000300800 */
[----:B------:R-:W-:-:S03]  /*b65d0*/  MOV R79, R243 ;  /* 0x000000f3004f7202 */ /* 0x000fc60000000f00 */
[----:B------:R-:W4:Y:S04]  /*b65e0*/  LDL.LU R76, [R1+0x620] ;  /* 0x00062000014c7983 */ /* 0x000f280000300800 */
[----:B------:R-:W4:Y:S04]  /*b65f0*/  LDL.LU R77, [R1+0x624] ;  /* 0x00062400014d7983 */ /* 0x000f280000300800 */
[----:B------:R-:W4:Y:S04]  /*b6600*/  LDL.LU R242, [R1+0xba6c] ;  /* 0x00ba6c0001f27983 */ /* 0x000f280000300800 */
[----:B------:R-:W4:Y:S01]  /*b6610*/  LDL.LU R243, [R1+0xba68] ;  /* 0x00ba680001f37983 */ /* 0x000f220000300800 */
[----:B--2---:R-:W-:Y:S01]  /*b6620*/  HMMA.1688.F32.TF32 R4, R4, R16, R80 ;  /* 0x000000100404723c */ /* 0x004fe20000081050 */
[----:B------:R-:W-:Y:S01]  /*b6630*/  IMAD.MOV.U32 R80, RZ, RZ, R238 ;  /* 0x000000ffff507224 */ /* 0x000fe200078e00ee */
[----:B------:R-:W-:Y:S01]  /*b6640*/  MOV R81, R239 ;  /* 0x000000ef00517202 */ /* 0x000fe20000000f00 */
[----:B------:R-:W2:Y:S04]  /*b6650*/  LDL.LU R238, [R1+0xba64] ;  /* 0x00ba640001ee7983 */ /* 0x000ea80000300800 */
[----:B------:R-:W2:Y:S01]  /*b6660*/  LDL.LU R239, [R1+0xba60] ;  /* 0x00ba600001ef7983 */ /* 0x000ea20000300800 */
[----:B------:R-:W-:-:S02]  /*b6670*/  IMAD.MOV.U32 R82, RZ, RZ, R234 ;  /* 0x000000ffff527224 */ /* 0x000fc400078e00ea */
[----:B------:R-:W-:Y:S01]  /*b6680*/  IMAD.MOV.U32 R83, RZ, RZ, R235 ;  /* 0x000000ffff537224 */ /* 0x000fe200078e00eb */
[----:B------:R-:W2:Y:S04]  /*b6690*/  LDL.LU R234, [R1+0xba5c] ;  /* 0x00ba5c0001ea7983 */ /* 0x000ea80000300800 */
[----:B------:R-:W2:Y:S04]  /*b66a0*/  LDL.LU R235, [R1+0xba58] ;  /* 0x00ba580001eb7983 */ /* 0x000ea80000300800 */
[----:B-1----:R-:W-:Y:S01]  /*b66b0*/  IMAD.MOV.U32 R205, RZ, RZ, R4 ;  /* 0x000000ffffcd7224 */ /* 0x002fe200078e0004 */
[----:B---3--:R-:W-:Y:S01]  /*b66c0*/  MOV R196, R6 ;  /* 0x0000000600c47202 */ /* 0x008fe20000000f00 */
[----:B------:R-:W-:-:S02]  /*b66d0*/  IMAD.MOV.U32 R204, RZ, RZ, R5 ;  /* 0x000000ffffcc7224 */ /* 0x000fc400078e0005 */
[----:B------:R-:W-:Y:S01]  /*b66e0*/  IMAD.MOV.U32 R236, RZ, RZ, R7 ;  /* 0x000000ffffec7224 */ /* 0x000fe200078e0007 */
[----:B------:R-:W-:Y:S01]  /*b66f0*/  MOV R241, R54 ;  /* 0x0000003600f17202 */ /* 0x000fe20000000f00 */
[----:B------:R-:W-:Y:S02]  /*b6700*/  IMAD.MOV.U32 R240, RZ, RZ, R53 ;  /* 0x000000fffff07224 */ /* 0x000fe400078e0035 */
[----:B------:R-:W-:Y:S01]  /*b6710*/  IMAD.MOV.U32 R237, RZ, RZ, R52 ;  /* 0x000000ffffed7224 */ /* 0x000fe200078e0034 */
[----:B----4-:R-:W-:-:S15]  /*b6720*/  HMMA.1688.F32.TF32 R4, R244, R242, R72 ;  /* 0x000000f2f404723c */ /* 0x010fde0000081048 */
[----:B------:R-:W-:-:S04]  /*b6730*/  NOP ;  /* 0x0000000000007918 */ /* 0x000fc80000000000 */
[----:B------:R-:W-:Y:S01]  /*b6740*/  MOV R164, R4 ;  /* 0x0000000400a47202 */ /* 0x000fe20000000f00 */
[----:B------:R2:W-:Y:S01]  /*b6750*/  STL.64 [R1+0x658], R6 ;  /* 0x0006580601007387 */ /* 0x0005e20000100a00 */
[----:B------:R-:W-:-:S03]  /*b6760*/  IMAD.MOV.U32 R165, RZ, RZ, R5 ;  /* 0x000000ffffa57224 */ /* 0x000fc600078e0005 */
[----:B------:R-:W-:Y:S04]  /*b6770*/  STL.64 [R1+0xb708], R242 ;  /* 0x00b708f201007387 */ /* 0x000fe80000100a00 */
[----:B------:R-:W-:Y:S01]  /*b6780*/  STL.64 [R1+0xb700], R240 ;  /* 0x00b700f001007387 */ /* 0x000fe20000100a00 */
[----:B--2---:R-:W-:Y:S01]  /*b6790*/  HMMA.1688.F32.TF32 R4, R244, R238, R84 ;  /* 0x000000eef404723c */ /* 0x004fe20000081054 */
[----:B------:R-:W-:Y:S02]  /*b67a0*/  IMAD.MOV.U32 R86, RZ, RZ, R230 ;  /* 0x000000ffff567224 */ /* 0x000fe400078e00e6 */
[----:B------:R-:W-:-:S15]  /*b67b0*/  IMAD.MOV.U32 R87, RZ, RZ, R231 ;  /* 0x000000ffff577224 */ /* 0x000fde00078e00e7 */
[----:B------:R-:W-:Y:S01]  /*b67c0*/  NOP ;  /* 0x0000000000007918 */ /* 0x000fe20000000000 */
[----:B------:R1:W-:Y:S04]  /*b67d0*/  STL.64 [R1+0x648], R6 ;  /* 0x0006480601007387 */ /* 0x0003e80000100a00 */
[----:B------:R-:W2:Y:S01]  /*b67e0*/  LDL.LU R84, [R1+0x600] ;  /* 0x0006000001547983 */ /* 0x000ea20000300800 */
[----:B------:R-:W-:-:S03]  /*b67f0*/  IMAD.MOV.U32 R188, RZ, RZ, R4 ;  /* 0x000000ffffbc7224 */ /* 0x000fc600078e0004 */
[----:B------:R-:W2:Y:S01]  /*b6800*/  LDL.LU R85, [R1+0x604] ;  /* 0x0006040001557983 */ /* 0x000ea20000300800 */
[----:B------:R-:W-:-:S03]  /*b6810*/  MOV R189, R5 ;  /* 0x0000000500bd7202 */ /* 0x000fc60000000f00 */
[----:B------:R-:W3:Y:S01]  /*b6820*/  LDL.LU R230, [R1+0xba54] ;  /* 0x00ba540001e67983 */ /* 0x000ee20000300800 */
[----:B-1----:R-:W-:Y:S03]  /*b6830*/  HMMA.1688.F32.TF32 R4, R244, R234, R88 ;  /* 0x000000eaf404723c */ /* 0x002fe60000081058 */
[----:B------:R-:W3:Y:S01]  /*b6840*/  LDL.LU R231, [R1+0xba50] ;  /* 0x00ba500001e77983 */ /* 0x000ee20000300800 */
[----:B------:R-:W-:-:S03]  /*b6850*/  IMAD.MOV.U32 R88, RZ, RZ, R222 ;  /* 0x000000ffff587224 */ /* 0x000fc600078e00de */
[----:B------:R-:W-:Y:S01]  /*b6860*/  STL.64 [R1+0xb718], R238 ;  /* 0x00b718ee01007387 */ /* 0x000fe20000100a00 */
[----:B------:R-:W-:Y:S01]  /*b6870*/  IMAD.MOV.U32 R89, RZ, RZ, R226 ;  /* 0x000000ffff597224 */ /* 0x000fe200078e00e2 */
[----:B------:R-:W-:Y:S02]  /*b6880*/  MOV R90, R227 ;  /* 0x000000e3005a7202 */ /* 0x000fe40000000f00 */
[----:B------:R1:W-:Y:S04]  /*b6890*/  STL.64 [R1+0xb710], R236 ;  /* 0x00b710ec01007387 */ /* 0x0003e80000100a00 */
[----:B------:R-:W4:Y:S04]  /*b68a0*/  LDL.LU R222, [R1+0xba4c] ;  /* 0x00ba4c0001de7983 */ /* 0x000f280000300800 */
[----:B------:R-:W2:Y:S04]  /*b68b0*/  LDL.LU R226, [R1+0xba48] ;  /* 0x00ba480001e27983 */ /* 0x000ea80000300800 */
[----:B------:R-:W2:Y:S01]  /*b68c0*/  LDL.LU R227, [R1+0xba44] ;  /* 0x00ba440001e37983 */ /* 0x000ea20000300800 */
[----:B------:R-:W-:-:S03]  /*b68d0*/  IMAD.MOV.U32 R91, RZ, RZ, R223 ;  /* 0x000000ffff5b7224 */ /* 0x000fc600078e00df */
[----:B------:R-:W4:Y:S04]  /*b68e0*/  LDL.LU R223, [R1+0xba40] ;  /* 0x00ba400001df7983 */ /* 0x000f280000300800 */
[----:B------:R-:W-:Y:S01]  /*b68f0*/  STL.64 [R1+0xb728], R234 ;  /* 0x00b728ea01007387 */ /* 0x000fe20000100a00 */
[----:B------:R-:W-:-:S03]  /*b6900*/  IMAD.MOV.U32 R224, RZ, RZ, R55 ;  /* 0x000000ffffe07224 */ /* 0x000fc600078e0037 */
[----:B------:R1:W-:Y:S01]  /*b6910*/  STL.64 [R1+0xb720], R232 ;  /* 0x00b720e801007387 */ /* 0x0003e20000100a00 */
[----:B------:R-:W-:Y:S01]  /*b6920*/  IMAD.MOV.U32 R73, RZ, RZ, R218 ;  /* 0x000000ffff497224 */ /* 0x000fe200078e00da */
[----:B------:R-:W-:Y:S01]  /*b6930*/  MOV R74, R219 ;  /* 0x000000db004a7202 */ /* 0x000fe20000000f00 */
[----:B------:R-:W-:Y:S01]  /*b6940*/  IMAD.MOV.U32 R193, RZ, RZ, R5 ;  /* 0x000000ffffc17224 */ /* 0x000fe200078e0005 */
[----:B------:R-:W-:Y:S01]  /*b6950*/  MOV R192, R4 ;  /* 0x0000000400c07202 */ /* 0x000fe20000000f00 */
[----:B------:R-:W-:Y:S01]  /*b6960*/  IMAD.MOV.U32 R185, RZ, RZ, R6 ;  /* 0x000000ffffb97224 */ /* 0x000fe200078e0006 */
[----:B------:R-:W-:Y:S01]  /*b6970*/  MOV R184, R7 ;  /* 0x0000000700b87202 */ /* 0x000fe20000000f00 */
[----:B---3--:R-:W-:Y:S04]  /*b6980*/  STL.64 [R1+0xb738], R230 ;  /* 0x00b738e601007387 */ /* 0x008fe80000100a00 */
[----:B------:R-:W-:Y:S04]  /*b6990*/  STL.64 [R1+0xb730], R228 ;  /* 0x00b730e401007387 */ /* 0x000fe80000100a00 */
[----:B------:R-:W3:Y:S04]  /*b69a0*/  LDL.LU R68, [R1+0x5e0] ;  /* 0x0005e00001447983 */ /* 0x000ee80000300800 */
[----:B------:R-:W3:Y:S04]  /*b69b0*/  LDL.LU R69, [R1+0x5e4] ;  /* 0x0005e40001457983 */ /* 0x000ee80000300800 */
[----:B------:R-:W3:Y:S04]  /*b69c0*/  LDL.LU R70, [R1+0x5e8] ;  /* 0x0005e80001467983 */ /* 0x000ee80000300800 */
[----:B------:R-:W3:Y:S04]  /*b69d0*/  LDL.LU R71, [R1+0x5ec] ;  /* 0x0005ec0001477983 */ /* 0x000ee80000300800 */
[----:B--2---:R-:W-:Y:S04]  /*b69e0*/  STL.64 [R1+0xb6f8], R226 ;  /* 0x00b6f8e201007387 */ /* 0x004fe80000100a00 */
[----:B------:R2:W-:Y:S04]  /*b69f0*/  STL.64 [R1+0xb6f0], R224 ;  /* 0x00b6f0e001007387 */ /* 0x0005e80000100a00 */
[----:B------:R-:W2:Y:S04]  /*b6a00*/  LDL.LU R72, [R1+0x5d0] ;  /* 0x0005d00001487983 */ /* 0x000ea80000300800 */
[----:B------:R-:W2:Y:S04]  /*b6a10*/  LDL.LU R218, [R1+0xba3c] ;  /* 0x00ba3c0001da7983 */ /* 0x000ea80000300800 */
[----:B------:R-:W2:Y:S01]  /*b6a20*/  LDL.LU R219, [R1+0xba38] ;  /* 0x00ba380001db7983 */ /* 0x000ea20000300800 */
[----:B------:R-:W-:Y:S03]  /*b6a30*/  HMMA.1688.F32.TF32 R4, R244, R230, R76 ;  /* 0x000000e6f404723c */ /* 0x000fe6000008104c */
[----:B------:R-:W3:Y:S04]  /*b6a40*/  LDL.LU R75, [R1+0x5dc] ;  /* 0x0005dc00014b7983 */ /* 0x000ee80000300800 */
[----:B------:R-:W3:Y:S04]  /*b6a50*/  LDL.LU R76, [R1+0x5c0] ;  /* 0x0005c000014c7983 */ /* 0x000ee80000300800 */
[----:B------:R-:W3:Y:S04]  /*b6a60*/  LDL.LU R77, [R1+0x5c4] ;  /* 0x0005c400014d7983 */ /* 0x000ee80000300800 */
[----:B------:R-:W3:Y:S04]  /*b6a70*/  LDL.LU R78, [R1+0x5c8] ;  /* 0x0005c800014e7983 */ /* 0x000ee80000300800 */
[----:B------:R-:W-:Y:S01]  /*b6a80*/  IMAD.MOV.U32 R168, RZ, RZ, R4 ;  /* 0x000000ffffa87224 */ /* 0x000fe200078e0004 */
[----:B------:R-:W-:Y:S01]  /*b6a90*/  MOV R169, R5 ;  /* 0x0000000500a97202 */ /* 0x000fe20000000f00 */
[----:B------:R-:W-:Y:S01]  /*b6aa0*/  IMAD.MOV.U32 R177, RZ, RZ, R6 ;  /* 0x000000ffffb17224 */ /* 0x000fe200078e0006 */
[----:B------:R-:W3:Y:S01]  /*b6ab0*/  LDL.LU R79, [R1+0x5cc] ;  /* 0x0005cc00014f7983 */ /* 0x000ee20000300800 */
[----:B------:R-:W-:-:S02]  /*b6ac0*/  IMAD.MOV.U32 R176, RZ, RZ, R7 ;  /* 0x000000ffffb07224 */ /* 0x000fc400078e0007 */
[----:B------:R-:W-:Y:S01]  /*b6ad0*/  HMMA.1688.F32.TF32 R4, R244, R226, R80 ;  /* 0x000000e2f404723c */ /* 0x000fe20000081050 */
[----:B----4-:R4:W-:Y:S01]  /*b6ae0*/  STL.64 [R1+0xb6e8], R222 ;  /* 0x00b6e8de01007387 */ /* 0x0109e20000100a00 */
[----:B------:R-:W-:Y:S01]  /*b6af0*/  IMAD.MOV.U32 R82, RZ, RZ, R198 ;  /* 0x000000ffff527224 */ /* 0x000fe200078e00c6 */
[----:B------:R-:W-:Y:S02]  /*b6b00*/  MOV R83, R199 ;  /* 0x000000c700537202 */ /* 0x000fe40000000f00 */
[----:B------:R-:W3:Y:S04]  /*b6b10*/  LDL.LU R80, [R1+0x5b0] ;  /* 0x0005b00001507983 */ /* 0x000ee80000300800 */
[----:B------:R-:W3:Y:S04]  /*b6b20*/  LDL.LU R81, [R1+0x5b4] ;  /* 0x0005b40001517983 */ /* 0x000ee80000300800 */
[----:B------:R-:W3:Y:S04]  /*b6b30*/  LDL.LU R198, [R1+0xba34] ;  /* 0x00ba340001c67983 */ /* 0x000ee80000300800 */
[----:B------:R-:W3:Y:S02]  /*b6b40*/  LDL.LU R199, [R1+0xba30] ;  /* 0x00ba300001c77983 */ /* 0x000ee40000300800 */
[----:B------:R-:W-:Y:S01]  /*b6b50*/  MOV R172, R4 ;  /* 0x0000000400ac7202 */ /* 0x000fe20000000f00 */
[----:B------:R-:W-:Y:S01]  /*b6b60*/  IMAD.MOV.U32 R173, RZ, RZ, R5 ;  /* 0x000000ffffad7224 */ /* 0x000fe200078e0005 */
[----:B------:R-:W-:Y:S01]  /*b6b70*/  MOV R180, R7 ;  /* 0x0000000700b47202 */ /* 0x000fe20000000f00 */
[----:B------:R-:W-:-:S02]  /*b6b80*/  IMAD.MOV.U32 R181, RZ, RZ, R6 ;  /* 0x000000ffffb57224 */ /* 0x000fc400078e0006 */
[----:B------:R-:W-:Y:S01]  /*b6b90*/  HMMA.1688.F32.TF32 R4, R244, R222, R84 ;  /* 0x000000def404723c */ /* 0x000fe20000081054 */
[----:B------:R-:W-:Y:S01]  /*b6ba0*/  IMAD.MOV.U32 R84, RZ, RZ, R202 ;  /* 0x000000ffff547224 */ /* 0x000fe200078e00ca */
[----:B------:R-:W-:Y:S01]  /*b6bb0*/  MOV R86, R214 ;  /* 0x000000d600567202 */ /* 0x000fe20000000f00 */
[----:B------:R-:W3:Y:S01]  /*b6bc0*/  LDL.LU R202, [R1+0xba2c] ;  /* 0x00ba2c0001ca7983 */ /* 0x000ee20000300800 */
[----:B------:R-:W-:Y:S02]  /*b6bd0*/  IMAD.MOV.U32 R85, RZ, RZ, R203 ;  /* 0x000000ffff557224 */ /* 0x000fe400078e00cb */
[----:B------:R-:W-:Y:S01]  /*b6be0*/  IMAD.MOV.U32 R87, RZ, RZ, R215 ;  /* 0x000000ffff577224 */ /* 0x000fe200078e00d7 */
[----:B------:R-:W3:Y:S04]  /*b6bf0*/  LDL.LU R203, [R1+0xba28] ;  /* 0x00ba280001cb7983 */ /* 0x000ee80000300800 */
[----:B------:R-:W3:Y:S04]  /*b6c00*/  LDL.LU R214, [R1+0xba24] ;  /* 0x00ba240001d67983 */ /* 0x000ee80000300800 */
[----:B------:R-:W3:Y:S04]  /*b6c10*/  LDL.LU R215, [R1+0xba20] ;  /* 0x00ba200001d77983 */ /* 0x000ee80000300800 */
[----:B------:R-:W-:Y:S01]  /*b6c20*/  IMAD.MOV.U32 R161, RZ, RZ, R4 ;  /* 0x000000ffffa17224 */ /* 0x000fe200078e0004 */
[----:B------:R-:W-:Y:S01]  /*b6c30*/  MOV R157, R6 ;  /* 0x00000006009d7202 */ /* 0x000fe20000000f00 */
[----:B------:R-:W-:-:S02]  /*b6c40*/  IMAD.MOV.U32 R160, RZ, RZ, R5 ;  /* 0x000000ffffa07224 */ /* 0x000fc400078e0005 */
[----:B------:R-:W-:Y:S02]  /*b6c50*/  IMAD.MOV.U32 R156, RZ, RZ, R7 ;  /* 0x000000ffff9c7224 */ /* 0x000fe400078e0007 */
[----:B--2---:R-:W-:Y:S01]  /*b6c60*/  HMMA.1688.F32.TF32 R4, R244, R218, R88 ;  /* 0x000000daf404723c */ /* 0x004fe20000081058 */
[----:B------:R-:W-:Y:S01]  /*b6c70*/  IMAD.MOV.U32 R88, RZ, RZ, R206 ;  /* 0x000000ffff587224 */ /* 0x000fe200078e00ce */
[----:B------:R-:W-:Y:S01]  /*b6c80*/  MOV R89, R210 ;  /* 0x000000d200597202 */ /* 0x000fe20000000f00 */
[----:B------:R-:W2:Y:S01]  /*b6c90*/  LDL.LU R206, [R1+0xba1c] ;  /* 0x00ba1c0001ce7983 */ /* 0x000ea20000300800 */
[----:B------:R-:W-:-:S03]  /*b6ca0*/  IMAD.MOV.U32 R90, RZ, RZ, R211 ;  /* 0x000000ffff5a7224 */ /* 0x000fc600078e00d3 */
[----:B------:R-:W2:Y:S01]  /*b6cb0*/  LDL.LU R210, [R1+0xba18] ;  /* 0x00ba180001d27983 */ /* 0x000ea20000300800 */
[----:B------:R-:W-:-:S03]  /*b6cc0*/  IMAD.MOV.U32 R91, RZ, RZ, R207 ;  /* 0x000000ffff5b7224 */ /* 0x000fc600078e00cf */
[----:B------:R-:W2:Y:S04]  /*b6cd0*/  LDL.LU R211, [R1+0xba14] ;  /* 0x00ba140001d37983 */ /* 0x000ea80000300800 */
[----:B------:R-:W4:Y:S04]  /*b6ce0*/  LDL.LU R207, [R1+0xba10] ;  /* 0x00ba100001cf7983 */ /* 0x000f280000300800 */
[----:B------:R-:W-:Y:S04]  /*b6cf0*/  STL.64 [R1+0xb6e0], R218 ;  /* 0x00b6e0da01007387 */ /* 0x000fe80000100a00 */
[----:B------:R2:W-:Y:S01]  /*b6d00*/  STL.64 [R1+0xb6d8], R216 ;  /* 0x00b6d8d801007387 */ /* 0x0005e20000100a00 */
[----:B-1----:R-:W-:Y:S01]  /*b6d10*/  MOV R236, R118 ;  /* 0x0000007600ec7202 */ /* 0x002fe20000000f00 */
[----:B------:R-:W-:Y:S01]  /*b6d20*/  IMAD.MOV.U32 R237, RZ, RZ, R119 ;  /* 0x000000ffffed7224 */ /* 0x000fe200078e0077 */
[----:B------:R-:W-:Y:S01]  /*b6d30*/  MOV R239, R130 ;  /* 0x0000008200ef7202 */ /* 0x000fe20000000f00 */
[----:B------:R-:W-:Y:S01]  /*b6d40*/  IMAD.MOV.U32 R238, RZ, RZ, R131 ;  /* 0x000000ffffee7224 */ /* 0x000fe200078e0083 */
[----:B---3--:R-:W-:Y:S04]  /*b6d50*/  STL.64 [R1+0xb6d0], R214 ;  /* 0x00b6d0d601007387 */ /* 0x008fe80000100a00 */
[----:B------:R-:W-:Y:S04]  /*b6d60*/  STL.64 [R1+0xb6c8], R212 ;  /* 0x00b6c8d401007387 */ /* 0x000fe80000100a00 */
[----:B--2---:R1:W-:Y:S04]  /*b6d70*/  STL.64 [R1+0xb748], R210 ;  /* 0x00b748d201007387 */ /* 0x0043e80000100a00 */
[----:B------:R2:W-:Y:S04]  /*b6d80*/  STL [R1+0xb740], R208 ;  /* 0x00b740d001007387 */ /* 0x0005e80000100800 */
[----:B----4-:R-:W-:Y:S04]  /*b6d90*/  STL.64 [R1+0xb758], R206 ;  /* 0x00b758ce01007387 */ /* 0x010fe80000100a00 */
[----:B------:R3:W-:Y:S04]  /*b6da0*/  STL.64 [R1+0xb750], R204 ;  /* 0x00b750cc01007387 */ /* 0x0007e80000100a00 */
[----:B------:R-:W1:Y:S04]  /*b6db0*/  LDL.LU R118, [R1+0xba0c] ;  /* 0x00ba0c0001767983 */ /* 0x000e680000300800 */
[----:B------:R-:W4:Y:S04]  /*b6dc0*/  LDL.LU R119, [R1+0xba08] ;  /* 0x00ba080001777983 */ /* 0x000f280000300800 */
[----:B------:R-:W2:Y:S04]  /*b6dd0*/  LDL.LU R131, [R1+0xba04] ;  /* 0x00ba040001837983 */ /* 0x000ea80000300800 */
[----:B------:R-:W3:Y:S01]  /*b6de0*/  LDL.LU R130, [R1+0xba00] ;  /* 0x00ba000001827983 */ /* 0x000ee20000300800 */
[----:B------:R-:W-:Y:S01]  /*b6df0*/  IMAD.MOV.U32 R153, RZ, RZ, R4 ;  /* 0x000000ffff997224 */ /* 0x000fe200078e0004 */
[----:B------:R-:W-:Y:S01]  /*b6e00*/  MOV R149, R6 ;  /* 0x0000000600957202 */ /* 0x000fe20000000f00 */
[----:B------:R-:W-:-:S02]  /*b6e10*/  IMAD.MOV.U32 R152, RZ, RZ, R5 ;  /* 0x000000ffff987224 */ /* 0x000fc400078e0005 */
[----:B------:R-:W-:Y:S02]  /*b6e20*/  IMAD.MOV.U32 R148, RZ, RZ, R7 ;  /* 0x000000ffff947224 */ /* 0x000fe400078e0007 */
[----:B------:R-:W-:Y:S01]  /*b6e30*/  HMMA.1688.F32.TF32 R4, R244, R214, R68 ;  /* 0x000000d6f404723c */ /* 0x000fe20000081044 */
[----:B------:R-:W-:Y:S01]  /*b6e40*/  IMAD.MOV.U32 R232, RZ, RZ, R122 ;  /* 0x000000ffffe87224 */ /* 0x000fe200078e007a */
[----:B------:R-:W-:Y:S01]  /*b6e50*/  MOV R234, R126 ;  /* 0x0000007e00ea7202 */ /* 0x000fe20000000f00 */
[----:B------:R-:W3:Y:S01]  /*b6e60*/  LDL.LU R122, [R1+0xb9fc] ;  /* 0x00b9fc00017a7983 */ /* 0x000ee20000300800 */
[----:B------:R-:W-:Y:S02]  /*b6e70*/  IMAD.MOV.U32 R233, RZ, RZ, R123 ;  /* 0x000000ffffe97224 */ /* 0x000fe400078e007b */
[----:B------:R-:W-:Y:S01]  /*b6e80*/  IMAD.MOV.U32 R235, RZ, RZ, R127 ;  /* 0x000000ffffeb7224 */ /* 0x000fe200078e007f */
[----:B------:R-:W3:Y:S01]  /*b6e90*/  LDL.LU R123, [R1+0xb9f8] ;  /* 0x00b9f800017b7983 */ /* 0x000ee20000300800 */
[----:B------:R-:W-:Y:S01]  /*b6ea0*/  IMAD.MOV.U32 R224, RZ, RZ, R138 ;  /* 0x000000ffffe07224 */ /* 0x000fe200078e008a */
[----:B------:R-:W-:-:S02]  /*b6eb0*/  MOV R225, R139 ;  /* 0x0000008b00e17202 */ /* 0x000fc40000000f00 */
        /* <DEDUP_REMOVED lines=21> */
[----:B------:R-:W-:Y:S01]  /*b7010*/  MOV R145, R4 ;  /* 0x0000000400917202 */ /* 0x000fe20000000f00 */
[----:B------:R-:W-:Y:S02]  /*b7020*/  IMAD.MOV.U32 R144, RZ, RZ, R5 ;  /* 0x000000ffff907224 */ /* 0x000fe400078e0005 */
[----:B------:R-:W3:Y:S01]  /*b7030*/  LDL.LU R114, [R1+0xb9c8] ;  /* 0x00b9c80001727983 */ /* 0x000ee20000300800 */
[----:B------:R-:W-:Y:S01]  /*b7040*/  IMAD.MOV.U32 R141, RZ, RZ, R6 ;  /* 0x000000ffff8d7224 */ /* 0x000fe200078e0006 */
[----:B------:R-:W-:Y:S02]  /*b7050*/  MOV R140, R7 ;  /* 0x00000007008c7202 */ /* 0x000fe40000000f00 */
[----:B------:R-:W3:Y:S01]  /*b7060*/  LDL.LU R134, [R1+0xb9c4] ;  /* 0x00b9c40001867983 */ /* 0x000ee20000300800 */
[----:B------:R-:W-:Y:S03]  /*b7070*/  HMMA.1688.F32.TF32 R4, R244, R210, R72 ;  /* 0x000000d2f404723c */ /* 0x000fe60000081048 */
[----:B------:R-:W3:Y:S01]  /*b7080*/  LDL.LU R135, [R1+0xb9c0] ;  /* 0x00b9c00001877983 */ /* 0x000ee20000300800 */
[----:B-1----:R-:W-:-:S02]  /*b7090*/  IMAD.MOV.U32 R211, RZ, RZ, R118 ;  /* 0x000000ffffd37224 */ /* 0x002fc400078e0076 */
[----:B----4-:R-:W-:Y:S01]  /*b70a0*/  IMAD.MOV.U32 R210, RZ, RZ, R119 ;  /* 0x000000ffffd27224 */ /* 0x010fe200078e0077 */
[----:B--2---:R-:W-:Y:S01]  /*b70b0*/  MOV R209, R131 ;  /* 0x0000008300d17202 */ /* 0x004fe20000000f00 */
[----:B---3--:R-:W-:Y:S02]  /*b70c0*/  IMAD.MOV.U32 R208, RZ, RZ, R130 ;  /* 0x000000ffffd07224 */ /* 0x008fe400078e0082 */
[----:B------:R-:W2:Y:S04]  /*b70d0*/  LDL.LU R130, [R1+0xb9bc] ;  /* 0x00b9bc0001827983 */ /* 0x000ea80000300800 */
[----:B------:R-:W3:Y:S04]  /*b70e0*/  LDL.LU R131, [R1+0xb9b8] ;  /* 0x00b9b80001837983 */ /* 0x000ee80000300800 */
[----:B------:R-:W4:Y:S04]  /*b70f0*/  LDL.LU R119, [R1+0xb9b4] ;  /* 0x00b9b40001777983 */ /* 0x000f280000300800 */
[----:B------:R-:W4:Y:S01]  /*b7100*/  LDL.LU R118, [R1+0xb9b0] ;  /* 0x00b9b00001767983 */ /* 0x000f220000300800 */
[----:B------:R-:W-:Y:S01]  /*b7110*/  IMAD.MOV.U32 R137, RZ, RZ, R4 ;  /* 0x000000ffff897224 */ /* 0x000fe200078e0004 */
[----:B------:R-:W-:Y:S01]  /*b7120*/  MOV R133, R6 ;  /* 0x0000000600857202 */ /* 0x000fe20000000f00 */
[----:B------:R-:W-:-:S02]  /*b7130*/  IMAD.MOV.U32 R136, RZ, RZ, R5 ;  /* 0x000000ffff887224 */ /* 0x000fc400078e0005 */
[----:B------:R-:W-:Y:S02]  /*b7140*/  IMAD.MOV.U32 R132, RZ, RZ, R7 ;  /* 0x000000ffff847224 */ /* 0x000fe400078e0007 */
[----:B------:R-:W-:-:S15]  /*b7150*/  HMMA.1688.F32.TF32 R4, R244, R206, R76 ;  /* 0x000000cef404723c */ /* 0x000fde000008104c */
[----:B------:R-:W-:-:S04]  /*b7160*/  NOP ;  /* 0x0000000000007918 */ /* 0x000fc80000000000 */
[----:B------:R-:W-:Y:S01]  /*b7170*/  IMAD.MOV.U32 R129, RZ, RZ, R4 ;  /* 0x000000ffff817224 */ /* 0x000fe200078e0004 */
[----:B------:R-:W-:Y:S01]  /*b7180*/  MOV R128, R5 ;  /* 0x0000000500807202 */ /* 0x000fe20000000f00 */
[----:B------:R-:W-:Y:S02]  /*b7190*/  IMAD.MOV.U32 R125, RZ, RZ, R6 ;  /* 0x000000ffff7d7224 */ /* 0x000fe400078e0006 */
[----:B------:R-:W-:Y:S02]  /*b71a0*/  IMAD.MOV.U32 R124, RZ, RZ, R7 ;  /* 0x000000ffff7c7224 */ /* 0x000fe400078e0007 */
[----:B------:R-:W-:Y:S01]  /*b71b0*/  HMMA.1688.F32.TF32 R4, R244, R202, R80 ;  /* 0x000000caf404723c */ /* 0x000fe20000081050 */
[----:B------:R-:W-:Y:S01]  /*b71c0*/  MOV R204, R127 ;  /* 0x0000007f00cc7202 */ /* 0x000fe20000000f00 */
[----:B------:R-:W-:Y:S01]  /*b71d0*/  IMAD.MOV.U32 R205, RZ, RZ, R126 ;  /* 0x000000ffffcd7224 */ /* 0x000fe200078e007e */
[----:B------:R-:W4:Y:S01]  /*b71e0*/  LDL.LU R127, [R1+0xb9ac] ;  /* 0x00b9ac00017f7983 */ /* 0x000f220000300800 */
[----:B------:R-:W-:Y:S01]  /*b71f0*/  IMAD.MOV.U32 R206, RZ, RZ, R123 ;  /* 0x000000ffffce7224 */ /* 0x000fe200078e007b */
[----:B------:R-:W-:-:S02]  /*b7200*/  MOV R207, R122 ;  /* 0x0000007a00cf7202 */ /* 0x000fc40000000f00 */
[----:B------:R-:W4:Y:S04]  /*b7210*/  LDL.LU R126, [R1+0xb9a8] ;  /* 0x00b9a800017e7983 */ /* 0x000f280000300800 */
[----:B------:R-:W4:Y:S04]  /*b7220*/  LDL.LU R123, [R1+0xb9a4] ;  /* 0x00b9a400017b7983 */ /* 0x000f280000300800 */
[----:B------:R-:W4:Y:S04]  /*b7230*/  LDL.LU R122, [R1+0xb9a0] ;  /* 0x00b9a000017a7983 */ /* 0x000f280000300800 */
[----:B------:R-:W-:Y:S01]  /*b7240*/  MOV R121, R4 ;  /* 0x0000000400797202 */ /* 0x000fe20000000f00 */
[----:B------:R-:W-:Y:S01]  /*b7250*/  IMAD.MOV.U32 R120, RZ, RZ, R5 ;  /* 0x000000ffff787224 */ /* 0x000fe200078e0005 */
[----:B------:R-:W-:Y:S01]  /*b7260*/  MOV R116, R7 ;  /* 0x0000000700747202 */ /* 0x000fe20000000f00 */
[----:B------:R-:W-:-:S02]  /*b7270*/  IMAD.MOV.U32 R117, RZ, RZ, R6 ;  /* 0x000000ffff757224 */ /* 0x000fc400078e0006 */
[----:B------:R-:W-:Y:S01]  /*b7280*/  HMMA.1688.F32.TF32 R4, R244, R198, R84 ;  /* 0x000000c6f404723c */ /* 0x000fe20000081054 */
[----:B------:R-:W-:Y:S01]  /*b7290*/  IMAD.MOV.U32 R80, RZ, RZ, R135 ;  /* 0x000000ffff507224 */ /* 0x000fe200078e0087 */
[----:B------:R-:W-:Y:S01]  /*b72a0*/  MOV R81, R134 ;  /* 0x0000008600517202 */ /* 0x000fe20000000f00 */
[----:B------:R-:W-:Y:S02]  /*b72b0*/  IMAD.MOV.U32 R82, RZ, RZ, R114 ;  /* 0x000000ffff527224 */ /* 0x000fe400078e0072 */
[----:B------:R-:W-:-:S14]  /*b72c0*/  IMAD.MOV.U32 R83, RZ, RZ, R115 ;  /* 0x000000ffff537224 */ /* 0x000fdc00078e0073 */
[----:B------:R-:W-:Y:S01]  /*b72d0*/  IMAD.MOV.U32 R113, RZ, RZ, R4 ;  /* 0x000000ffff717224 */ /* 0x000fe200078e0004 */
[----:B------:R-:W-:Y:S01]  /*b72e0*/  MOV R109, R6 ;  /* 0x00000006006d7202 */ /* 0x000fe20000000f00 */
[----:B------:R-:W-:Y:S02]  /*b72f0*/  IMAD.MOV.U32 R112, RZ, RZ, R5 ;  /* 0x000000ffff707224 */ /* 0x000fe400078e0005 */
[----:B------:R-:W-:Y:S02]  /*b7300*/  IMAD.MOV.U32 R108, RZ, RZ, R7 ;  /* 0x000000ffff6c7224 */ /* 0x000fe400078e0007 */
[----:B------:R-:W-:Y:S01]  /*b7310*/  HMMA.1688.F32.TF32 R4, R244, R194, R88 ;  /* 0x000000c2f404723c */ /* 0x000fe20000081058 */
[----:B------:R-:W-:Y:S01]  /*b7320*/  IMAD.MOV.U32 R88, RZ, RZ, R143 ;  /* 0x000000ffff587224 */ /* 0x000fe200078e008f */
[----:B------:R-:W-:Y:S01]  /*b7330*/  MOV R90, R139 ;  /* 0x0000008b005a7202 */ /* 0x000fe20000000f00 */
[----:B------:R-:W4:Y:S01]  /*b7340*/  LDL.LU R143, [R1+0xb99c] ;  /* 0x00b99c00018f7983 */ /* 0x000f220000300800 */
[----:B------:R-:W-:-:S02]  /*b7350*/  IMAD.MOV.U32 R89, RZ, RZ, R142 ;  /* 0x000000ffff597224 */ /* 0x000fc400078e008e */
[----:B------:R-:W-:Y:S01]  /*b7360*/  IMAD.MOV.U32 R91, RZ, RZ, R138 ;  /* 0x000000ffff5b7224 */ /* 0x000fe200078e008a */
[----:B------:R-:W4:Y:S04]  /*b7370*/  LDL.LU R142, [R1+0xb998] ;  /* 0x00b99800018e7983 */ /* 0x000f280000300800 */
[----:B------:R-:W4:Y:S04]  /*b7380*/  LDL.LU R139, [R1+0xb994] ;  /* 0x00b99400018b7983 */ /* 0x000f280000300800 */
[----:B------:R-:W4:Y:S04]  /*b7390*/  LDL.LU R138, [R1+0xb990] ;  /* 0x00b99000018a7983 */ /* 0x000f280000300800 */
[----:B------:R-:W4:Y:S04]  /*b73a0*/  LDL.LU R135, [R1+0xb98c] ;  /* 0x00b98c0001877983 */ /* 0x000f280000300800 */
[----:B------:R-:W4:Y:S04]  /*b73b0*/  LDL.LU R134, [R1+0xb988] ;  /* 0x00b9880001867983 */ /* 0x000f280000300800 */
[----:B------:R-:W4:Y:S04]  /*b73c0*/  LDL.LU R114, [R1+0xb984] ;  /* 0x00b9840001727983 */ /* 0x000f280000300800 */
[----:B------:R-:W4:Y:S01]  /*b73d0*/  LDL.LU R115, [R1+0xb980] ;  /* 0x00b9800001737983 */ /* 0x000f220000300800 */
[----:B--2---:R-:W-:Y:S01]  /*b73e0*/  MOV R79, R130 ;  /* 0x00000082004f7202 */ /* 0x004fe20000000f00 */
[----:B---3--:R-:W-:-:S02]  /*b73f0*/  IMAD.MOV.U32 R78, RZ, RZ, R131 ;  /* 0x000000ffff4e7224 */ /* 0x008fc400078e0083 */
[----:B----4-:R-:W-:Y:S01]  /*b7400*/  IMAD.MOV.U32 R77, RZ, RZ, R119 ;  /* 0x000000ffff4d7224 */ /* 0x010fe200078e0077 */
[----:B------:R-:W-:Y:S02]  /*b7410*/  MOV R76, R118 ;  /* 0x00000076004c7202 */ /* 0x000fe40000000f00 */
[----:B------:R-:W2:Y:S04]  /*b7420*/  LDL.LU R118, [R1+0xb97c] ;  /* 0x00b97c0001767983 */ /* 0x000ea80000300800 */
[----:B------:R-:W3:Y:S04]  /*b7430*/  LDL.LU R119, [R1+0xb978] ;  /* 0x00b9780001777983 */ /* 0x000ee80000300800 */
[----:B------:R-:W4:Y:S04]  /*b7440*/  LDL.LU R131, [R1+0xb974] ;  /* 0x00b9740001837983 */ /* 0x000f280000300800 */
[----:B------:R-:W4:Y:S01]  /*b7450*/  LDL.LU R130, [R1+0xb970] ;  /* 0x00b9700001827983 */ /* 0x000f220000300800 */
[----:B------:R-:W-:Y:S01]  /*b7460*/  IMAD.MOV.U32 R97, RZ, RZ, R4 ;  /* 0x000000ffff617224 */ /* 0x000fe200078e0004 */
[----:B------:R-:W-:Y:S01]  /*b7470*/  MOV R96, R5 ;  /* 0x0000000500607202 */ /* 0x000fe20000000f00 */
[----:B------:R-:W-:-:S02]  /*b7480*/  IMAD.MOV.U32 R93, RZ, RZ, R6 ;  /* 0x000000ffff5d7224 */ /* 0x000fc400078e0006 */
[----:B------:R-:W-:Y:S01]  /*b7490*/  IMAD.MOV.U32 R92, RZ, RZ, R7 ;  /* 0x000000ffff5c7224 */ /* 0x000fe200078e0007 */
[----:B------:R-:W-:Y:S01]  /*b74a0*/  MOV R85, R147 ;  /* 0x0000009300557202 */ /* 0x000fe20000000f00 */
[----:B------:R-:W-:Y:S02]  /*b74b0*/  IMAD.MOV.U32 R84, RZ, RZ, R146 ;  /* 0x000000ffff547224 */ /* 0x000fe400078e0092 */
[----:B------:R-:W-:Y:S02]  /*b74c0*/  IMAD.MOV.U32 R86, RZ, RZ, R150 ;  /* 0x000000ffff567224 */ /* 0x000fe400078e0096 */
[----:B------:R-:W-:Y:S02]  /*b74d0*/  IMAD.MOV.U32 R75, RZ, RZ, R127 ;  /* 0x000000ffff4b7224 */ /* 0x000fe400078e007f */
[----:B------:R-:W-:Y:S01]  /*b74e0*/  IMAD.MOV.U32 R74, RZ, RZ, R126 ;  /* 0x000000ffff4a7224 */ /* 0x000fe200078e007e */
[----:B------:R-:W-:Y:S01]  /*b74f0*/  MOV R73, R123 ;  /* 0x0000007b00497202 */ /* 0x000fe20000000f00 */
[----:B------:R-:W-:Y:S01]  /*b7500*/  IMAD.MOV.U32 R72, RZ, RZ, R122 ;  /* 0x000000ffff487224 */ /* 0x000fe200078e007a */
[----:B------:R-:W-:Y:S01]  /*b7510*/  MOV R212, R154 ;  /* 0x0000009a00d47202 */ /* 0x000fe20000000f00 */
[----:B------:R-:W-:-:S02]  /*b7520*/  IMAD.MOV.U32 R87, RZ, RZ, R151 ;  /* 0x000000ffff577224 */ /* 0x000fc400078e0097 */
        /* <DEDUP_REMOVED lines=12> */
[----:B------:R-:W-:Y:S02]  /*b75f0*/  IMAD.MOV.U32 R69, RZ, RZ, R139 ;  /* 0x000000ffff457224 */ /* 0x000fe400078e008b */
[----:B------:R-:W-:Y:S02]  /*b7600*/  IMAD.MOV.U32 R68, RZ, RZ, R138 ;  /* 0x000000ffff447224 */ /* 0x000fe400078e008a */
[----:B------:R-:W-:Y:S02]  /*b7610*/  IMAD.MOV.U32 R4, RZ, RZ, R114 ;  /* 0x000000ffff047224 */ /* 0x000fe400078e0072 */
[----:B------:R-:W4:Y:S01]  /*b7620*/  LDL.LU R114, [R1+0xb96c] ;  /* 0x00b96c0001727983 */ /* 0x000f220000300800 */
[----:B------:R-:W-:-:S03]  /*b7630*/  IMAD.MOV.U32 R5, RZ, RZ, R115 ;  /* 0x000000ffff057224 */ /* 0x000fc600078e0073 */
[----:B------:R-:W4:Y:S01]  /*b7640*/  LDL.LU R115, [R1+0xb968] ;  /* 0x00b9680001737983 */ /* 0x000f220000300800 */
[----:B------:R-:W-:Y:S01]  /*b7650*/  IMAD.MOV.U32 R66, RZ, RZ, R134 ;  /* 0x000000ffff427224 */ /* 0x000fe200078e0086 */
[----:B------:R-:W-:Y:S02]  /*b7660*/  MOV R67, R135 ;  /* 0x0000008700437202 */ /* 0x000fe40000000f00 */
[----:B--2---:R-:W-:Y:S02]  /*b7670*/  MOV R6, R118 ;  /* 0x0000007600067202 */ /* 0x004fe40000000f00 */
[----:B------:R-:W2:Y:S01]  /*b7680*/  LDL.LU R118, [R1+0xb964] ;  /* 0x00b9640001767983 */ /* 0x000ea20000300800 */
[----:B---3--:R-:W-:-:S03]  /*b7690*/  IMAD.MOV.U32 R7, RZ, RZ, R119 ;  /* 0x000000ffff077224 */ /* 0x008fc600078e0077 */
[----:B------:R-:W2:Y:S04]  /*b76a0*/  LDL.LU R119, [R1+0xb960] ;  /* 0x00b9600001777983 */ /* 0x000ea80000300800 */
[----:B------:R-:W3:Y:S01]  /*b76b0*/  LDL.LU R122, [R1+0xb95c] ;  /* 0x00b95c00017a7983 */ /* 0x000ee20000300800 */
[----:B----4-:R-:W-:Y:S01]  /*b76c0*/  IMAD.MOV.U32 R65, RZ, RZ, R131 ;  /* 0x000000ffff417224 */ /* 0x010fe200078e0083 */
[----:B------:R-:W-:Y:S02]  /*b76d0*/  MOV R64, R130 ;  /* 0x0000008200407202 */ /* 0x000fe40000000f00 */
[----:B------:R-:W3:Y:S04]  /*b76e0*/  LDL.LU R123, [R1+0xb958] ;  /* 0x00b95800017b7983 */ /* 0x000ee80000300800 */
        /* <DEDUP_REMOVED lines=27> */
[----:B------:R-:W-:Y:S01]  /*b78a0*/  IMAD.MOV.U32 R53, RZ, RZ, R182 ;  /* 0x000000ffff357224 */ /* 0x000fe200078e00b6 */
[----:B------:R-:W3:Y:S01]  /*b78b0*/  LDL.LU R171, [R1+0xb8f0] ;  /* 0x00b8f00001ab7983 */ /* 0x000ee20000300800 */
[----:B------:R-:W-:Y:S01]  /*b78c0*/  IMAD.MOV.U32 R54, RZ, RZ, R186 ;  /* 0x000000ffff367224 */ /* 0x000fe200078e00ba */
[----:B------:R-:W-:-:S02]  /*b78d0*/  MOV R55, R187 ;  /* 0x000000bb00377202 */ /* 0x000fc40000000f00 */
[----:B------:R-:W3:Y:S04]  /*b78e0*/  LDL.LU R174, [R1+0xb8ec] ;  /* 0x00b8ec0001ae7983 */ /* 0x000ee80000300800 */
[----:B------:R-:W3:Y:S04]  /*b78f0*/  LDL.LU R182, [R1+0xb8e8] ;  /* 0x00b8e80001b67983 */ /* 0x000ee80000300800 */
[----:B------:R-:W3:Y:S04]  /*b7900*/  LDL.LU R186, [R1+0xb8e4] ;  /* 0x00b8e40001ba7983 */ /* 0x000ee80000300800 */
[----:B------:R-:W3:Y:S01]  /*b7910*/  LDL.LU R187, [R1+0xb8e0] ;  /* 0x00b8e00001bb7983 */ /* 0x000ee20000300800 */
[----:B--2---:R-:W-:-:S15]  /*b7920*/  HMMA.1688.F32.TF32 R4, R244, R190, R4 ;  /* 0x000000bef404723c */ /* 0x004fde0000081004 */
[----:B------:R-:W-:-:S04]  /*b7930*/  NOP ;  /* 0x0000000000007918 */ /* 0x000fc80000000000 */
[----:B------:R-:W-:Y:S02]  /*b7940*/  IMAD.MOV.U32 R105, RZ, RZ, R4 ;  /* 0x000000ffff697224 */ /* 0x000fe400078e0004 */
[----:B------:R-:W-:Y:S01]  /*b7950*/  IMAD.MOV.U32 R4, RZ, RZ, R183 ;  /* 0x000000ffff047224 */ /* 0x000fe200078e00b7 */
[----:B------:R-:W-:Y:S01]  /*b7960*/  MOV R101, R6 ;  /* 0x0000000600657202 */ /* 0x000fe20000000f00 */
[----:B------:R-:W-:Y:S01]  /*b7970*/  IMAD.MOV.U32 R104, RZ, RZ, R5 ;  /* 0x000000ffff687224 */ /* 0x000fe200078e0005 */
[----:B------:R-:W2:Y:S01]  /*b7980*/  LDL.LU R183, [R1+0xb8dc] ;  /* 0x00b8dc0001b77983 */ /* 0x000ea20000300800 */
[----:B------:R-:W-:Y:S01]  /*b7990*/  MOV R5, R178 ;  /* 0x000000b200057202 */ /* 0x000fe20000000f00 */
[----:B------:R-:W-:Y:S02]  /*b79a0*/  IMAD.MOV.U32 R6, RZ, RZ, R179 ;  /* 0x000000ffff067224 */ /* 0x000fe400078e00b3 */
[----:B------:R-:W4:Y:S01]  /*b79b0*/  LDL.LU R178, [R1+0xb8d8] ;  /* 0x00b8d80001b27983 */ /* 0x000f220000300800 */
[----:B------:R-:W-:-:S03]  /*b79c0*/  IMAD.MOV.U32 R100, RZ, RZ, R7 ;  /* 0x000000ffff647224 */ /* 0x000fc600078e0007 */
[----:B------:R-:W4:Y:S01]  /*b79d0*/  LDL.LU R179, [R1+0xb8d4] ;  /* 0x00b8d40001b37983 */ /* 0x000f220000300800 */
[----:B------:R-:W-:-:S03]  /*b79e0*/  IMAD.MOV.U32 R7, RZ, RZ, R175 ;  /* 0x000000ffff077224 */ /* 0x000fc600078e00af */
[----:B------:R-:W4:Y:S01]  /*b79f0*/  LDL.LU R175, [R1+0xb8d0] ;  /* 0x00b8d00001af7983 */ /* 0x000f220000300800 */
[C---:B---3--:R-:W-:Y:S08]  /*b7a00*/  HMMA.1688.F32.TF32 R64, R244.reuse, R186, R64 ;  /* 0x000000baf440723c */ /* 0x048ff00000081040 */
[C---:B------:R-:W-:Y:S08]  /*b7a10*/  HMMA.1688.F32.TF32 R80, R244.reuse, R170, R80 ;  /* 0x000000aaf450723c */ /* 0x040ff00000081050 */
[C---:B------:R-:W-:Y:S03]  /*b7a20*/  HMMA.1688.F32.TF32 R84, R244.reuse, R166, R84 ;  /* 0x000000a6f454723c */ /* 0x040fe60000081054 */
[----:B------:R-:W-:Y:S05]  /*b7a30*/  STL.64 [R1+0x1080], R64 ;  /* 0x0010804001007387 */ /* 0x000fea0000100a00 */
[C---:B------:R-:W-:Y:S01]  /*b7a40*/  HMMA.1688.F32.TF32 R88, R244.reuse, R162, R88 ;  /* 0x000000a2f458723c */ /* 0x040fe20000081058 */
[----:B------:R1:W-:Y:S04]  /*b7a50*/  STL.64 [R1+0x1088], R66 ;  /* 0x0010884201007387 */ /* 0x0003e80000100a00 */
[----:B-1----:R-:W3:Y:S03]  /*b7a60*/  LDL.LU.64 R66, [R1+0xb8c8] ;  /* 0x00b8c80001427983 */ /* 0x002ee60000300a00 */
[C---:B------:R-:W-:Y:S08]  /*b7a70*/  HMMA.1688.F32.TF32 R204, R244.reuse, R158, R204 ;  /* 0x0000009ef4cc723c */ /* 0x040ff000000810cc */
[C---:B------:R-:W-:Y:S08]  /*b7a80*/  HMMA.1688.F32.TF32 R208, R244.reuse, R154, R208 ;  /* 0x0000009af4d0723c */ /* 0x040ff000000810d0 */
[C---:B--2---:R-:W-:Y:S08]  /*b7a90*/  HMMA.1688.F32.TF32 R68, R244.reuse, R182, R68 ;  /* 0x000000b6f444723c */ /* 0x044ff00000081044 */
[C---:B----4-:R-:W-:Y:S08]  /*b7aa0*/  HMMA.1688.F32.TF32 R72, R244.reuse, R178, R72 ;  /* 0x000000b2f448723c */ /* 0x050ff00000081048 */
[C---:B------:R-:W-:Y:S03]  /*b7ab0*/  HMMA.1688.F32.TF32 R76, R244.reuse, R174, R76 ;  /* 0x000000aef44c723c */ /* 0x040fe6000008104c */
[----:B------:R-:W-:Y:S04]  /*b7ac0*/  STL.64 [R1+0x1070], R68 ;  /* 0x0010704401007387 */ /* 0x000fe80000100a00 */
[----:B------:R1:W-:Y:S04]  /*b7ad0*/  STL.64 [R1+0x1078], R70 ;  /* 0x0010784601007387 */ /* 0x0003e80000100a00 */
[----:B-1----:R-:W2:Y:S04]  /*b7ae0*/  LDL.LU.64 R70, [R1+0xb8c0] ;  /* 0x00b8c00001467983 */ /* 0x002ea80000300a00 */
[----:B------:R-:W-:Y:S04]  /*b7af0*/  STL.64 [R1+0x1060], R72 ;  /* 0x0010604801007387 */ /* 0x000fe80000100a00 */
[----:B------:R1:W-:Y:S04]  /*b7b00*/  STL.64 [R1+0x1068], R74 ;  /* 0x0010684a01007387 */ /* 0x0003e80000100a00 */
[----:B-1----:R-:W4:Y:S04]  /*b7b10*/  LDL.LU.64 R74, [R1+0xb8b8] ;  /* 0x00b8b800014a7983 */ /* 0x002f280000300a00 */
[----:B------:R-:W-:Y:S04]  /*b7b20*/  STL.64 [R1+0x590], R76 ;  /* 0x0005904c01007387 */ /* 0x000fe80000100a00 */
[----:B------:R1:W-:Y:S04]  /*b7b30*/  STL.64 [R1+0x598], R78 ;  /* 0x0005984e01007387 */ /* 0x0003e80000100a00 */
[----:B-1----:R-:W2:Y:S04]  /*b7b40*/  LDL.LU.64 R78, [R1+0xb8b0] ;  /* 0x00b8b000014e7983 */ /* 0x002ea80000300a00 */
        /* <DEDUP_REMOVED lines=27> */
[C---:B-1----:R-:W-:Y:S02]  /*b7d00*/  HMMA.1688.F32.TF32 R204, R244.reuse, R126, R236 ;  /* 0x0000007ef4cc723c */ /* 0x042fe400000810ec */
[----:B------:R-:W-:Y:S04]  /*b7d10*/  STL.64 [R1+0x4f0], R212 ;  /* 0x0004f0d401007387 */ /* 0x000fe80000100a00 */
[----:B------:R-:W-:Y:S05]  /*b7d20*/  STL.64 [R1+0x4f8], R214 ;  /* 0x0004f8d601007387 */ /* 0x000fea0000100a00 */
[----:B------:R-:W-:Y:S01]  /*b7d30*/  STL.64 [R1+0x4e0], R208 ;  /* 0x0004e0d001007387 */ /* 0x000fe20000100a00 */
[C---:B------:R-:W-:Y:S03]  /*b7d40*/  HMMA.1688.F32.TF32 R52, R244.reuse, R118, R52 ;  /* 0x00000076f434723c */ /* 0x040fe60000081034 */
[----:B------:R-:W-:Y:S04]  /*b7d50*/  STL.64 [R1+0x4e8], R210 ;  /* 0x0004e8d201007387 */ /* 0x000fe80000100a00 */
[----:B------:R-:W-:Y:S01]  /*b7d60*/  MOV R56, R204 ;  /* 0x000000cc00387202 */ /* 0x000fe20000000f00 */
[----:B------:R1:W-:Y:S01]  /*b7d70*/  STL.64 [R1+0x4d8], R206 ;  /* 0x0004d8ce01007387 */ /* 0x0003e20000100a00 */
[----:B------:R-:W-:Y:S01]  /*b7d80*/  IMAD.MOV.U32 R57, RZ, RZ, R205 ;  /* 0x000000ffff397224 */ /* 0x000fe200078e00cd */
[C---:B------:R-:W-:Y:S08]  /*b7d90*/  HMMA.1688.F32.TF32 R4, R244.reuse, R114, R4 ;  /* 0x00000072f404723c */ /* 0x040ff00000081004 */
[----:B-1----:R-:W-:Y:S01]  /*b7da0*/  HMMA.1688.F32.TF32 R204, R244, R122, R240 ;  /* 0x0000007af4cc723c */ /* 0x002fe200000810f0 */
[----:B------:R-:W-:-:S02]  /*b7db0*/  IMAD.MOV.U32 R64, RZ, RZ, R52 ;  /* 0x000000ffff407224 */ /* 0x000fc400078e0034 */
[----:B------:R-:W-:-:S15]  /*b7dc0*/  IMAD.MOV.U32 R65, RZ, RZ, R53 ;  /* 0x000000ffff417224 */ /* 0x000fde00078e0035 */
[----:B------:R-:W-:Y:S01]  /*b7dd0*/  NOP ;  /* 0x0000000000007918 */ /* 0x000fe20000000000 */
[----:B------:R-:W-:Y:S04]  /*b7de0*/  STL.64 [R1+0x4c8], R206 ;  /* 0x0004c8ce01007387 */ /* 0x000fe80000100a00 */
[----:B------:R1:W-:Y:S04]  /*b7df0*/  STL.64 [R1+0x4b8], R54 ;  /* 0x0004b83601007387 */ /* 0x0003e80000100a00 */
[----:B------:R-:W3:Y:S04]  /*b7e00*/  LDL.LU R52, [R1+0x850] ;  /* 0x0008500001347983 */ /* 0x000ee80000300800 */
[----:B------:R-:W3:Y:S04]  /*b7e10*/  LDL.LU R53, [R1+0x854] ;  /* 0x0008540001357983 */ /* 0x000ee80000300800 */
[----:B-1----:R-:W3:Y:S04]  /*b7e20*/  LDL.LU R54, [R1+0x858] ;  /* 0x0008580001367983 */ /* 0x002ee80000300800 */
[----:B------:R-:W3:Y:S04]  /*b7e30*/  LDL.LU R55, [R1+0x85c] ;  /* 0x00085c0001377983 */ /* 0x000ee80000300800 */
[----:B------:R-:W-:Y:S04]  /*b7e40*/  STL [R1+0xb2fc], R65 ;  /* 0x00b2fc4101007387 */ /* 0x000fe80000100800 */
[----:B------:R-:W-:Y:S04]  /*b7e50*/  STL [R1+0xb2f8], R64 ;  /* 0x00b2f84001007387 */ /* 0x000fe80000100800 */
[----:B------:R-:W-:Y:S04]  /*b7e60*/  STL.64 [R1+0x4a8], R6 ;  /* 0x0004a80601007387 */ /* 0x000fe80000100a00 */
        /* <DEDUP_REMOVED lines=18> */
[----:B--2---:R-:W-:Y:S01]  /*b7f90*/  IMAD.MOV.U32 R236, RZ, RZ, R90 ;  /* 0x000000ffffec7224 */ /* 0x004fe200078e005a */
[----:B------:R-:W-:Y:S02]  /*b7fa0*/  MOV R237, R91 ;  /* 0x0000005b00ed7202 */ /* 0x000fe40000000f00 */
[----:B------:R-:W2:Y:S04]  /*b7fb0*/  LDL.LU R90, [R1+0xb894] ;  /* 0x00b89400015a7983 */ /* 0x000ea80000300800 */
[----:B------:R-:W2:Y:S04]  /*b7fc0*/  LDL.LU R91, [R1+0xb890] ;  /* 0x00b89000015b7983 */ /* 0x000ea80000300800 */
[----:B------:R-:W3:Y:S04]  /*b7fd0*/  LDL.LU R110, [R1+0xb88c] ;  /* 0x00b88c00016e7983 */ /* 0x000ee80000300800 */
[----:B------:R-:W3:Y:S01]  /*b7fe0*/  LDL.LU R111, [R1+0xb888] ;  /* 0x00b88800016f7983 */ /* 0x000ee20000300800 */
[----:B------:R-:W-:Y:S01]  /*b7ff0*/  MOV R240, R94 ;  /* 0x0000005e00f07202 */ /* 0x000fe20000000f00 */
[----:B------:R-:W-:-:S02]  /*b8000*/  IMAD.MOV.U32 R241, RZ, RZ, R102 ;  /* 0x000000fffff17224 */ /* 0x000fc400078e0066 */
[----:B------:R-:W2:Y:S01]  /*b8010*/  LDL.LU R94, [R1+0xb884] ;  /* 0x00b88400015e7983 */ /* 0x000ea20000300800 */
[----:B------:R-:W-:Y:S01]  /*b8020*/  IMAD.MOV.U32 R242, RZ, RZ, R106 ;  /* 0x000000fffff27224 */ /* 0x000fe200078e006a */
[----:B------:R-:W-:Y:S02]  /*b8030*/  MOV R243, R107 ;  /* 0x0000006b00f37202 */ /* 0x000fe40000000f00 */
[----:B------:R-:W2:Y:S04]  /*b8040*/  LDL.LU R102, [R1+0xb880] ;  /* 0x00b8800001667983 */ /* 0x000ea80000300800 */
[----:B------:R-:W2:Y:S04]  /*b8050*/  LDL.LU R106, [R1+0xb87c] ;  /* 0x00b87c00016a7983 */ /* 0x000ea80000300800 */
[----:B------:R-:W2:Y:S01]  /*b8060*/  LDL.LU R107, [R1+0xb878] ;  /* 0x00b87800016b7983 */ /* 0x000ea20000300800 */
[----:B------:R-:W-:Y:S01]  /*b8070*/  IMAD.MOV.U32 R60, RZ, RZ, R204 ;  /* 0x000000ffff3c7224 */ /* 0x000fe200078e00cc */
[----:B------:R-:W-:-:S02]  /*b8080*/  MOV R61, R205 ;  /* 0x000000cd003d7202 */ /* 0x000fc40000000f00 */
[----:B------:R-:W-:Y:S01]  /*b8090*/  LOP3.LUT R89, R252, 0x20, RZ, 0x3c, !PT ;  /* 0x00000020fc597812 */ /* 0x000fe200078e3cff */
[----:B------:R-:W-:Y:S01]  /*b80a0*/  IMAD.MOV.U32 R69, RZ, RZ, R5 ;  /* 0x000000ffff457224 */ /* 0x000fe200078e0005 */
[----:B------:R-:W-:Y:S01]  /*b80b0*/  MOV R217, R42 ;  /* 0x0000002a00d97202 */ /* 0x000fe20000000f00 */
[----:B------:R-:W-:Y:S02]  /*b80c0*/  IMAD.MOV.U32 R216, RZ, RZ, R43 ;  /* 0x000000ffffd87224 */ /* 0x000fe400078e002b */
[----:B------:R-:W-:Y:S01]  /*b80d0*/  IMAD.MOV.U32 R218, RZ, RZ, R39 ;  /* 0x000000ffffda7224 */ /* 0x000fe200078e0027 */
[----:B------:R-:W-:Y:S04]  /*b80e0*/  LDS R5, [R89+UR12+0x81880] ;  /* 0x0818800c59057984 */ /* 0x000fe80008000800 */
[----:B------:R-:W-:Y:S01]  /*b80f0*/  LDS R7, [R89+UR12+0x81c80] ;  /* 0x081c800c59077984 */ /* 0x000fe20008000800 */
[----:B------:R-:W-:Y:S01]  /*b8100*/  IMAD.MOV.U32 R219, RZ, RZ, R38 ;  /* 0x000000ffffdb7224 */ /* 0x000fe200078e0026 */
[----:B------:R-:W-:-:S02]  /*b8110*/  MOV R68, R4 ;  /* 0x0000000400447202 */ /* 0x000fc40000000f00 */
[----:B------:R-:W-:Y:S04]  /*b8120*/  LDS R4, [R252+UR12+0x81880] ;  /* 0x0818800cfc047984 */ /* 0x000fe80008000800 */
[----:B------:R-:W1:Y:S01]  /*b8130*/  LDS R6, [R252+UR12+0x81c80] ;  /* 0x081c800cfc067984 */ /* 0x000e620008000800 */
[----:B---3--:R-:W-:-:S15]  /*b8140*/  HMMA.1688.F32.TF32 R52, R244, R110, R52 ;  /* 0x0000006ef434723c */ /* 0x008fde0000081034 */
[----:B------:R-:W-:-:S04]  /*b8150*/  NOP ;  /* 0x0000000000007918 */ /* 0x000fc80000000000 */
[----:B------:R-:W-:Y:S01]  /*b8160*/  IMAD.MOV.U32 R72, RZ, RZ, R52 ;  /* 0x000000ffff487224 */ /* 0x000fe200078e0034 */
[----:B------:R3:W-:Y:S01]  /*b8170*/  STL.64 [R1+0x498], R54 ;  /* 0x0004983601007387 */ /* 0x0007e20000100a00 */
[----:B------:R-:W-:-:S03]  /*b8180*/  MOV R52, R103 ;  /* 0x0000006700347202 */ /* 0x000fc60000000f00 */
[----:B------:R-:W4:Y:S01]  /*b8190*/  LDL.LU R103, [R1+0xb874] ;  /* 0x00b8740001677983 */ /* 0x000f220000300800 */
[----:B------:R-:W-:Y:S02]  /*b81a0*/  IMAD.MOV.U32 R73, RZ, RZ, R53 ;  /* 0x000000ffff497224 */ /* 0x000fe400078e0035 */
[----:B------:R-:W-:Y:S02]  /*b81b0*/  IMAD.MOV.U32 R53, RZ, RZ, R98 ;  /* 0x000000ffff357224 */ /* 0x000fe400078e0062 */
[----:B------:R-:W4:Y:S01]  /*b81c0*/  LDL.LU R98, [R1+0xb870] ;  /* 0x00b8700001627983 */ /* 0x000f220000300800 */
[----:B---3--:R-:W-:-:S03]  /*b81d0*/  IMAD.MOV.U32 R54, RZ, RZ, R99 ;  /* 0x000000ffff367224 */ /* 0x008fc600078e0063 */
[----:B------:R-:W3:Y:S01]  /*b81e0*/  LDL.LU R99, [R1+0xb86c] ;  /* 0x00b86c0001637983 */ /* 0x000ee20000300800 */
[----:B------:R-:W-:-:S03]  /*b81f0*/  MOV R55, R95 ;  /* 0x0000005f00377202 */ /* 0x000fc60000000f00 */
[----:B------:R-:W3:Y:S01]  /*b8200*/  LDL.LU R95, [R1+0xb868] ;  /* 0x00b86800015f7983 */ /* 0x000ee20000300800 */
[----:B--2---:R-:W-:-:S15]  /*b8210*/  HMMA.1688.F32.TF32 R204, R244, R106, R220 ;  /* 0x0000006af4cc723c */ /* 0x004fde00000810dc */
[----:B------:R-:W-:-:S04]  /*b8220*/  NOP ;  /* 0x0000000000007918 */ /* 0x000fc80000000000 */
[----:B------:R-:W-:Y:S01]  /*b8230*/  IMAD.MOV.U32 R76, RZ, RZ, R204 ;  /* 0x000000ffff4c7224 */ /* 0x000fe200078e00cc */
[----:B------:R-:W-:Y:S01]  /*b8240*/  MOV R65, R206 ;  /* 0x000000ce00417202 */ /* 0x000fe20000000f00 */
[----:B------:R-:W-:Y:S02]  /*b8250*/  IMAD.MOV.U32 R77, RZ, RZ, R205 ;  /* 0x000000ffff4d7224 */ /* 0x000fe400078e00cd */
[----:B------:R-:W-:Y:S02]  /*b8260*/  IMAD.MOV.U32 R64, RZ, RZ, R207 ;  /* 0x000000ffff407224 */ /* 0x000fe400078e00cf */
[----:B----4-:R-:W-:-:S15]  /*b8270*/  HMMA.1688.F32.TF32 R204, R244, R102, R224 ;  /* 0x00000066f4cc723c */ /* 0x010fde00000810e0 */
[----:B------:R-:W-:-:S04]  /*b8280*/  NOP ;  /* 0x0000000000007918 */ /* 0x000fc80000000000 */
[----:B------:R-:W-:Y:S01]  /*b8290*/  IMAD.MOV.U32 R80, RZ, RZ, R204 ;  /* 0x000000ffff507224 */ /* 0x000fe200078e00cc */
[----:B------:R3:W-:Y:S01]  /*b82a0*/  STL.64 [R1+0x478], R206 ;  /* 0x000478ce01007387 */ /* 0x0007e20000100a00 */
[----:B------:R-:W-:Y:S02]  /*b82b0*/  MOV R81, R205 ;  /* 0x000000cd00517202 */ /* 0x000fe40000000f00 */
[----:B---3--:R-:W-:-:S15]  /*b82c0*/  HMMA.1688.F32.TF32 R204, R244, R98, R228 ;  /* 0x00000062f4cc723c */ /* 0x008fde00000810e4 */
[----:B------:R-:W-:-:S04]  /*b82d0*/  NOP ;  /* 0x0000000000007918 */ /* 0x000fc80000000000 */
[----:B------:R-:W-:Y:S01]  /*b82e0*/  IMAD.MOV.U32 R84, RZ, RZ, R204 ;  /* 0x000000ffff547224 */ /* 0x000fe200078e00cc */
[----:B------:R2:W-:Y:S01]  /*b82f0*/  STL.64 [R1+0x468], R206 ;  /* 0x000468ce01007387 */ /* 0x0005e20000100a00 */
[----:B------:R-:W-:Y:S02]  /*b8300*/  IMAD.MOV.U32 R85, RZ, RZ, R205 ;  /* 0x000000ffff557224 */ /* 0x000fe400078e00cd */
[----:B--2---:R-:W-:Y:S01]  /*b8310*/  HMMA.1688.F32.TF32 R204, R244, R94, R232 ;  /* 0x0000005ef4cc723c */ /* 0x004fe200000810e8 */
[----:B------:R-:W-:Y:S04]  /*b8320*/  STL.64 [R1+0xb6b8], R94 ;  /* 0x00b6b85e01007387 */ /* 0x000fe80000100a00 */
[----:B------:R2:W-:Y:S04]  /*b8330*/  STL.64 [R1+0xb6b0], R92 ;  /* 0x00b6b05c01007387 */ /* 0x0005e80000100a00 */
[----:B------:R-:W-:Y:S10]  /*b8340*/  STL.64 [R1+0xb6a8], R90 ;  /* 0x00b6a85a01007387 */ /* 0x000ff40000100a00 */
[----:B------:R-:W-:Y:S01]  /*b8350*/  MOV R88, R204 ;  /* 0x000000cc00587202 */ /* 0x000fe20000000f00 */
[----:B------:R-:W-:Y:S01]  /*b8360*/  IMAD.MOV.U32 R89, RZ, RZ, R205 ;  /* 0x000000ffff597224 */ /* 0x000fe200078e00cd */
[----:B------:R-:W-:Y:S01]  /*b8370*/  MOV R248, R207 ;  /* 0x000000cf00f87202 */ /* 0x000fe20000000f00 */
[----:B------:R-:W-:-:S02]  /*b8380*/  IMAD.MOV.U32 R249, RZ, RZ, R206 ;  /* 0x000000fffff97224 */ /* 0x000fc400078e00ce */
[----:B------:R-:W-:Y:S01]  /*b8390*/  HMMA.1688.F32.TF32 R204, R244, R90, R236 ;  /* 0x0000005af4cc723c */ /* 0x000fe200000810ec */
[----:B------:R3:W-:Y:S01]  /*b83a0*/  STL.64 [R1+0xb6a0], R88 ;  /* 0x00b6a05801007387 */ /* 0x0007e20000100a00 */
[----:B------:R-:W-:-:S03]  /*b83b0*/  IMAD.MOV.U32 R236, RZ, RZ, R30 ;  /* 0x000000ffffec7224 */ /* 0x000fc600078e001e */
[----:B------:R4:W-:Y:S01]  /*b83c0*/  STL.64 [R1+0xb698], R86 ;  /* 0x00b6985601007387 */ /* 0x0009e20000100a00 */
[----:B------:R-:W-:Y:S01]  /*b83d0*/  IMAD.MOV.U32 R237, RZ, RZ, R31 ;  /* 0x000000ffffed7224 */ /* 0x000fe200078e001f */
[----:B------:R-:W-:Y:S02]  /*b83e0*/  MOV R238, R34 ;  /* 0x0000002200ee7202 */ /* 0x000fe40000000f00 */
[----:B------:R1:W-:Y:S01]  /*b83f0*/  STL.64 [R1+0xb690], R84 ;  /* 0x00b6905401007387 */ /* 0x0003e20000100a00 */
[----:B------:R-:W-:-:S03]  /*b8400*/  IMAD.MOV.U32 R239, RZ, RZ, R35 ;  /* 0x000000ffffef7224 */ /* 0x000fc600078e0023 */
[----:B------:R-:W2:Y:S04]  /*b8410*/  LDL.LU R30, [R1+0xb864] ;  /* 0x00b86400011e7983 */ /* 0x000ea80000300800 */
[----:B------:R-:W3:Y:S04]  /*b8420*/  LDL.LU R31, [R1+0xb860] ;  /* 0x00b86000011f7983 */ /* 0x000ee80000300800 */
[----:B------:R-:W4:Y:S04]  /*b8430*/  LDL.LU R34, [R1+0xb85c] ;  /* 0x00b85c0001227983 */ /* 0x000f280000300800 */
[----:B------:R-:W4:Y:S01]  /*b8440*/  LDL.LU R35, [R1+0xb858] ;  /* 0x00b8580001237983 */ /* 0x000f220000300800 */
[----:B------:R-:W-:Y:S01]  /*b8450*/  IMAD.MOV.U32 R232, RZ, RZ, R51 ;  /* 0x000000ffffe87224 */ /* 0x000fe200078e0033 */
[----:B------:R-:W-:Y:S01]  /*b8460*/  MOV R233, R50 ;  /* 0x0000003200e97202 */ /* 0x000fe20000000f00 */
[----:B------:R-:W-:Y:S01]  /*b8470*/  IMAD.MOV.U32 R234, RZ, RZ, R47 ;  /* 0x000000ffffea7224 */ /* 0x000fe200078e002f */
[----:B------:R-:W4:Y:S01]  /*b8480*/  LDL.LU R51, [R1+0xb854] ;  /* 0x00b8540001337983 */ /* 0x000f220000300800 */
[----:B------:R-:W-:Y:S01]  /*b8490*/  IMAD.MOV.U32 R235, RZ, RZ, R46 ;  /* 0x000000ffffeb7224 */ /* 0x000fe200078e002e */
[----:B------:R-:W-:-:S02]  /*b84a0*/  MOV R228, R70 ;  /* 0x0000004600e47202 */ /* 0x000fc40000000f00 */
[----:B------:R-:W4:Y:S01]  /*b84b0*/  LDL.LU R50, [R1+0xb850] ;  /* 0x00b8500001327983 */ /* 0x000f220000300800 */
[----:B------:R-:W-:-:S03]  /*b84c0*/  IMAD.MOV.U32 R229, RZ, RZ, R74 ;  /* 0x000000ffffe57224 */ /* 0x000fc600078e004a */
[----:B------:R-:W4:Y:S01]  /*b84d0*/  LDL.LU R47, [R1+0xb84c] ;  /* 0x00b84c00012f7983 */ /* 0x000f220000300800 */
[----:B------:R-:W-:-:S03]  /*b84e0*/  IMAD.MOV.U32 R230, RZ, RZ, R75 ;  /* 0x000000ffffe67224 */ /* 0x000fc600078e004b */
        /* <DEDUP_REMOVED lines=24> */
[----:B------:R-:W1:Y:S04]  /*b8670*/  LDL.LU R31, [R1+0xb80c] ;  /* 0x00b80c00011f7983 */ /* 0x000e680000300800 */
[----:B------:R-:W4:Y:S01]  /*b8680*/  LDL.LU R30, [R1+0xb808] ;  /* 0x00b80800011e7983 */ /* 0x000f220000300800 */
[C---:B------:R-:W-:Y:S08]  /*b8690*/  HMMA.1688.F32.TF32 R52, R244.reuse, R82, R52 ;  /* 0x00000052f434723c */ /* 0x040ff00000081034 */
[----:B------:R-:W-:Y:S01]  /*b86a0*/  HMMA.1688.F32.TF32 R92, R244, R86, R240 ;  /* 0x00000056f45c723c */ /* 0x000fe200000810f0 */
[----:B------:R-:W-:Y:S01]  /*b86b0*/  IMAD.MOV.U32 R13, RZ, RZ, R204 ;  /* 0x000000ffff0d7224 */ /* 0x000fe200078e00cc */
[----:B------:R-:W-:Y:S01]  /*b86c0*/  MOV R9, R206 ;  /* 0x000000ce00097202 */ /* 0x000fe20000000f00 */
[----:B------:R-:W-:Y:S01]  /*b86d0*/  IMAD.MOV.U32 R12, RZ, RZ, R205 ;  /* 0x000000ffff0c7224 */ /* 0x000fe200078e00cd */
[----:B------:R-:W-:Y:S01]  /*b86e0*/  MOV R206, R74 ;  /* 0x0000004a00ce7202 */ /* 0x000fe20000000f00 */
[----:B------:R-:W-:-:S02]  /*b86f0*/  IMAD.MOV.U32 R205, RZ, RZ, R75 ;  /* 0x000000ffffcd7224 */ /* 0x000fc400078e004b */
[----:B------:R-:W-:Y:S02]  /*b8700*/  IMAD.MOV.U32 R8, RZ, RZ, R207 ;  /* 0x000000ffff087224 */ /* 0x000fe400078e00cf */
[----:B------:R-:W-:Y:S02]  /*b8710*/  IMAD.MOV.U32 R204, RZ, RZ, R71 ;  /* 0x000000ffffcc7224 */ /* 0x000fe400078e0047 */
[----:B------:R-:W4:Y:S01]  /*b8720*/  LDL.LU R71, [R1+0xb804] ;  /* 0x00b8040001477983 */ /* 0x000f220000300800 */
[----:B------:R-:W-:Y:S01]  /*b8730*/  IMAD.MOV.U32 R207, RZ, RZ, R70 ;  /* 0x000000ffffcf7224 */ /* 0x000fe200078e0046 */
[----:B------:R-:W-:Y:S02]  /*b8740*/  MOV R29, R52 ;  /* 0x00000034001d7202 */ /* 0x000fe40000000f00 */
[----:B------:R-:W4:Y:S01]  /*b8750*/  LDL.LU R75, [R1+0xb800] ;  /* 0x00b80000014b7983 */ /* 0x000f220000300800 */
[----:B------:R-:W-:-:S03]  /*b8760*/  IMAD.MOV.U32 R28, RZ, RZ, R53 ;  /* 0x000000ffff1c7224 */ /* 0x000fc600078e0035 */
[----:B------:R-:W4:Y:S01]  /*b8770*/  LDL.LU R74, [R1+0xb7fc] ;  /* 0x00b7fc00014a7983 */ /* 0x000f220000300800 */
[----:B------:R-:W-:-:S03]  /*b8780*/  IMAD.MOV.U32 R25, RZ, RZ, R54 ;  /* 0x000000ffff197224 */ /* 0x000fc600078e0036 */
[----:B------:R-:W4:Y:S01]  /*b8790*/  LDL.LU R70, [R1+0xb7f8] ;  /* 0x00b7f80001467983 */ /* 0x000f220000300800 */
[----:B------:R-:W-:Y:S01]  /*b87a0*/  IMAD.MOV.U32 R21, RZ, RZ, R92 ;  /* 0x000000ffff157224 */ /* 0x000fe200078e005c */
[----:B------:R-:W-:Y:S02]  /*b87b0*/  MOV R24, R55 ;  /* 0x0000003700187202 */ /* 0x000fe40000000f00 */
[----:B------:R-:W4:Y:S01]  /*b87c0*/  LDL.LU R52, [R1+0x7d0] ;  /* 0x0007d00001347983 */ /* 0x000f220000300800 */
[----:B------:R-:W-:Y:S01]  /*b87d0*/  MOV R20, R93 ;  /* 0x0000005d00147202 */ /* 0x000fe20000000f00 */
[----:B------:R-:W-:Y:S02]  /*b87e0*/  IMAD.MOV.U32 R92, RZ, RZ, R22 ;  /* 0x000000ffff5c7224 */ /* 0x000fe400078e0016 */
        /* <DEDUP_REMOVED lines=8> */
[----:B------:R-:W-:-:S03]  /*b8870*/  IMAD.MOV.U32 R95, RZ, RZ, R27 ;  /* 0x000000ffff5f7224 */ /* 0x000fc600078e001b */
[----:B------:R-:W4:Y:S04]  /*b8880*/  LDL.LU R23, [R1+0xb7f0] ;  /* 0x00b7f00001177983 */ /* 0x000f280000300800 */
        /* <DEDUP_REMOVED lines=17> */
[----:B------:R-:W-:Y:S01]  /*b89a0*/  IMAD.MOV.U32 R243, RZ, RZ, R79 ;  /* 0x000000fffff37224 */ /* 0x000fe200078e004f */
[----:B--2---:R-:W-:Y:S01]  /*b89b0*/  MOV R87, R35 ;  /* 0x0000002300577202 */ /* 0x004fe20000000f00 */
[----:B---3--:R-:W-:Y:S02]  /*b89c0*/  IMAD.MOV.U32 R86, RZ, RZ, R34 ;  /* 0x000000ffff567224 */ /* 0x008fe400078e0022 */
[----:B-1----:R-:W-:Y:S01]  /*b89d0*/  IMAD.MOV.U32 R85, RZ, RZ, R31 ;  /* 0x000000ffff557224 */ /* 0x002fe200078e001f */
[----:B----4-:R-:W-:Y:S02]  /*b89e0*/  MOV R84, R30 ;  /* 0x0000001e00547202 */ /* 0x010fe40000000f00 */
[----:B------:R-:W2:Y:S04]  /*b89f0*/  LDL.LU R30, [R1+0xb7e4] ;  /* 0x00b7e400011e7983 */ /* 0x000ea80000300800 */
[----:B------:R-:W2:Y:S04]  /*b8a00*/  LDL.LU R31, [R1+0xb7e0] ;  /* 0x00b7e000011f7983 */ /* 0x000ea80000300800 */
[----:B------:R-:W3:Y:S04]  /*b8a10*/  LDL.LU R34, [R1+0xb7dc] ;  /* 0x00b7dc0001227983 */ /* 0x000ee80000300800 */
        /* <DEDUP_REMOVED lines=17> */
[----:B------:R1:W-:Y:S04]  /*b8b30*/  STL.64 [R1+0xb688], R82 ;  /* 0x00b6885201007387 */ /* 0x0003e80000100a00 */
[----:B------:R1:W-:Y:S02]  /*b8b40*/  STL.64 [R1+0xb680], R80 ;  /* 0x00b6805001007387 */ /* 0x0003e40000100a00 */
[----:B-1----:R-:W-:-:S02]  /*b8b50*/  IMAD.MOV.U32 R82, RZ, RZ, R75 ;  /* 0x000000ffff527224 */ /* 0x002fc400078e004b */
[----:B------:R-:W-:Y:S01]  /*b8b60*/  IMAD.MOV.U32 R80, RZ, RZ, R70 ;  /* 0x000000ffff507224 */ /* 0x000fe200078e0046 */
[----:B------:R-:W-:Y:S01]  /*b8b70*/  MOV R81, R74 ;  /* 0x0000004a00517202 */ /* 0x000fe20000000f00 */
[----:B------:R-:W3:Y:S01]  /*b8b80*/  LDL.LU R70, [R1+0xb794] ;  /* 0x00b7940001467983 */ /* 0x000ee20000300800 */
[----:B------:R-:W-:-:S03]  /*b8b90*/  IMAD.MOV.U32 R83, RZ, RZ, R71 ;  /* 0x000000ffff537224 */ /* 0x000fc600078e0047 */
[----:B------:R-:W3:Y:S04]  /*b8ba0*/  LDL.LU R74, [R1+0xb790] ;  /* 0x00b79000014a7983 */ /* 0x000ee80000300800 */
[----:B------:R-:W3:Y:S04]  /*b8bb0*/  LDL.LU R75, [R1+0xb78c] ;  /* 0x00b78c00014b7983 */ /* 0x000ee80000300800 */
[----:B------:R-:W4:Y:S01]  /*b8bc0*/  LDL.LU R71, [R1+0xb788] ;  /* 0x00b7880001477983 */ /* 0x000f220000300800 */
[----:B--2---:R-:W-:-:S15]  /*b8bd0*/  HMMA.1688.F32.TF32 R52, R244, R78, R52 ;  /* 0x0000004ef434723c */ /* 0x004fde0000081034 */
[----:B------:R-:W-:-:S04]  /*b8be0*/  NOP ;  /* 0x0000000000007918 */ /* 0x000fc80000000000 */
[----:B------:R-:W-:Y:S01]  /*b8bf0*/  IMAD.MOV.U32 R33, RZ, RZ, R54 ;  /* 0x000000ffff217224 */ /* 0x000fe200078e0036 */
[----:B------:R-:W-:Y:S02]  /*b8c00*/  MOV R32, R55 ;  /* 0x0000003700207202 */ /* 0x000fe40000000f00 */
[----:B------:R-:W2:Y:S04]  /*b8c10*/  LDL.LU.64 R54, [R1+0xb780] ;  /* 0x00b7800001367983 */ /* 0x000ea80000300a00 */
[----:B------:R-:W-:Y:S01]  /*b8c20*/  STL.64 [R1+0xb678], R78 ;  /* 0x00b6784e01007387 */ /* 0x000fe20000100a00 */
[C---:B---3--:R-:W-:Y:S03]  /*b8c30*/  HMMA.1688.F32.TF32 R80, R244.reuse, R74, R80 ;  /* 0x0000004af450723c */ /* 0x048fe60000081050 */
[----:B------:R4:W-:Y:S05]  /*b8c40*/  STL.64 [R1+0xb670], R76 ;  /* 0x00b6704c01007387 */ /* 0x0009ea0000100a00 */
[----:B----4-:R-:W-:Y:S01]  /*b8c50*/  HMMA.1688.F32.TF32 R76, R244, R70, R84 ;  /* 0x00000046f44c723c */ /* 0x010fe20000081054 */
[----:B------:R-:W-:Y:S01]  /*b8c60*/  MOV R37, R52 ;  /* 0x0000003400257202 */ /* 0x000fe20000000f00 */
[----:B------:R-:W-:-:S09]  /*b8c70*/  IMAD.MOV.U32 R36, RZ, RZ, R53 ;  /* 0x000000ffff247224 */ /* 0x000fd200078e0035 */
[----:B------:R-:W-:Y:S01]  /*b8c80*/  IMAD.MOV.U32 R45, RZ, RZ, R80 ;  /* 0x000000ffff2d7224 */ /* 0x000fe200078e0050 */
[----:B------:R-:W-:Y:S01]  /*b8c90*/  HMMA.1688.F32.TF32 R84, R244, R66, R88 ;  /* 0x00000042f454723c */ /* 0x000fe20000081058 */
[----:B------:R-:W-:Y:S01]  /*b8ca0*/  IMAD.MOV.U32 R44, RZ, RZ, R81 ;  /* 0x000000ffff2c7224 */ /* 0x000fe200078e0051 */
[----:B------:R-:W-:Y:S01]  /*b8cb0*/  MOV R41, R82 ;  /* 0x0000005200297202 */ /* 0x000fe20000000f00 */
[----:B------:R-:W-:-:S05]  /*b8cc0*/  IMAD.MOV.U32 R40, RZ, RZ, R83 ;  /* 0x000000ffff287224 */ /* 0x000fca00078e0053 */
[----:B------:R-:W-:Y:S01]  /*b8cd0*/  HMMA.1688.F32.TF32 R80, R244, R62, R92 ;  /* 0x0000003ef450723c */ /* 0x000fe2000008105c */
[----:B------:R-:W-:Y:S01]  /*b8ce0*/  IMAD.MOV.U32 R53, RZ, RZ, R76 ;  /* 0x000000ffff357224 */ /* 0x000fe200078e004c */
[----:B------:R-:W-:Y:S01]  /*b8cf0*/  MOV R52, R77 ;  /* 0x0000004d00347202 */ /* 0x000fe20000000f00 */
[----:B------:R-:W-:Y:S02]  /*b8d00*/  IMAD.MOV.U32 R49, RZ, RZ, R78 ;  /* 0x000000ffff317224 */ /* 0x000fe400078e004e */
[----:B------:R-:W-:-:S03]  /*b8d10*/  IMAD.MOV.U32 R48, RZ, RZ, R79 ;  /* 0x000000ffff307224 */ /* 0x000fc600078e004f */
[C---:B------:R-:W-:Y:S03]  /*b8d20*/  HMMA.1688.F32.TF32 R76, R244.reuse, R58, R204 ;  /* 0x0000003af44c723c */ /* 0x040fe600000810cc */
[----:B------:R-:W-:Y:S04]  /*b8d30*/  STL.64 [R1+0x7a0], R84 ;  /* 0x0007a05401007387 */ /* 0x000fe80000100a00 */
[----:B------:R-:W-:Y:S04]  /*b8d40*/  STL.64 [R1+0x7a8], R86 ;  /* 0x0007a85601007387 */ /* 0x000fe80000100a00 */
[----:B------:R-:W-:Y:S04]  /*b8d50*/  STL.64 [R1+0x790], R80 ;  /* 0x0007905001007387 */ /* 0x000fe80000100a00 */
[----:B------:R1:W-:Y:S04]  /*b8d60*/  STL.64 [R1+0x798], R82 ;  /* 0x0007985201007387 */ /* 0x0003e80000100a00 */
[----:B------:R-:W-:Y:S04]  /*b8d70*/  STL.64 [R1+0x780], R76 ;  /* 0x0007804c01007387 */ /* 0x000fe80000100a00 */
[----:B------:R3:W-:Y:S01]  /*b8d80*/  STL.64 [R1+0x788], R78 ;  /* 0x0007884e01007387 */ /* 0x0007e20000100a00 */
[C---:B-1----:R-:W-:Y:S08]  /*b8d90*/  HMMA.1688.F32.TF32 R80, R244.reuse, R50, R212 ;  /* 0x00000032f450723c */ /* 0x042ff000000810d4 */
[C---:B---3--:R-:W-:Y:S08]  /*b8da0*/  HMMA.1688.F32.TF32 R76, R244.reuse, R46, R216 ;  /* 0x0000002ef44c723c */ /* 0x048ff000000810d8 */
[----:B--2---:R-:W-:-:S15]  /*b8db0*/  HMMA.1688.F32.TF32 R84, R244, R54, R208 ;  /* 0x00000036f454723c */ /* 0x004fde00000810d0 */
[----:B------:R-:W-:-:S04]  /*b8dc0*/  NOP ;  /* 0x0000000000007918 */ /* 0x000fc80000000000 */
        /* <DEDUP_REMOVED lines=40> */
[----:B------:R-:W2:Y:S04]  /*b9050*/  LDL.64 R206, [R1+0x38] ;  /* 0x0000380001ce7983 */ /* 0x000ea80000100a00 */
[----:B------:R-:W3:Y:S04]  /*b9060*/  LDL.64 R230, [R1+0x28] ;  /* 0x0000280001e67983 */ /* 0x000ee80000100a00 */
[----:B------:R-:W3:Y:S04]  /*b9070*/  LDL.LU R80, [R1+0x6c0] ;  /* 0x0006c00001507983 */ /* 0x000ee80000300800 */
[----:B------:R-:W4:Y:S04]  /*b9080*/  LDL.LU R81, [R1+0x6c4] ;  /* 0x0006c40001517983 */ /* 0x000f280000300800 */
[----:B------:R-:W4:Y:S04]  /*b9090*/  LDL.LU R82, [R1+0x6c8] ;  /* 0x0006c80001527983 */ /* 0x000f280000300800 */
[----:B------:R-:W4:Y:S04]  /*b90a0*/  LDL.LU R83, [R1+0x6cc] ;  /* 0x0006cc0001537983 */ /* 0x000f280000300800 */
[----:B------:R-:W4:Y:S04]  /*b90b0*/  LDL.64 R234, [R1+0x18] ;  /* 0x0000180001ea7983 */ /* 0x000f280000100a00 */
[----:B------:R-:W4:Y:S04]  /*b90c0*/  LDL.64 R242, [R1+0x8] ;  /* 0x0000080001f27983 */ /* 0x000f280000100a00 */
        /* <DEDUP_REMOVED lines=31> */
[----:B------:R-:W4:Y:S01]  /*b92c0*/  LDL.LU R251, [R1+0xb760] ;  /* 0x00b7600001fb7983 */ /* 0x000f220000300800 */
[C---:B--2---:R-:W-:Y:S08]  /*b92d0*/  HMMA.1688.F32.TF32 R76, R244.reuse, R206, R76 ;  /* 0x000000cef44c723c */ /* 0x044ff0000008104c */
[C---:B---3--:R-:W-:Y:S08]  /*b92e0*/  HMMA.1688.F32.TF32 R208, R244.reuse, R230, R208 ;  /* 0x000000e6f4d0723c */ /* 0x048ff000000810d0 */
[C---:B----4-:R-:W-:Y:S03]  /*b92f0*/  HMMA.1688.F32.TF32 R80, R244.reuse, R234, R80 ;  /* 0x000000eaf450723c */ /* 0x050fe60000081050 */
[----:B------:R1:W-:Y:S05]  /*b9300*/  STL.64 [R1+0x6e0], R76 ;  /* 0x0006e04c01007387 */ /* 0x0003ea0000100a00 */
[----:B------:R-:W-:Y:S01]  /*b9310*/  HMMA.1688.F32.TF32 R236, R244, R242, R236 ;  /* 0x000000f2f4ec723c */ /* 0x000fe200000810ec */
[----:B------:R2:W-:Y:S01]  /*b9320*/  STL.64 [R1+0x6e8], R78 ;  /* 0x0006e84e01007387 */ /* 0x0005e20000100a00 */
[----:B-1----:R-:W-:Y:S01]  /*b9330*/  IMAD.MOV.U32 R77, RZ, RZ, R206 ;  /* 0x000000ffff4d7224 */ /* 0x002fe200078e00ce */
[----:B------:R-:W-:-:S02]  /*b9340*/  MOV R76, R207 ;  /* 0x000000cf004c7202 */ /* 0x000fc40000000f00 */
[----:B------:R-:W3:Y:S04]  /*b9350*/  LDL.LU.64 R206, [R1+0xb758] ;  /* 0x00b7580001ce7983 */ /* 0x000ee80000300a00 */
[----:B------:R-:W4:Y:S01]  /*b9360*/  LDL.LU.64 R204, [R1+0xb750] ;  /* 0x00b7500001cc7983 */ /* 0x000f220000300a00 */
[----:B--2---:R-:W-:-:S03]  /*b9370*/  IMAD.MOV.U32 R79, RZ, RZ, R230 ;  /* 0x000000ffff4f7224 */ /* 0x004fc600078e00e6 */
[----:B------:R-:W-:Y:S01]  /*b9380*/  STL.64 [R1+0x6d0], R208 ;  /* 0x0006d0d001007387 */ /* 0x000fe20000100a00 */
[----:B------:R-:W-:-:S03]  /*b9390*/  IMAD.MOV.U32 R78, RZ, RZ, R231 ;  /* 0x000000ffff4e7224 */ /* 0x000fc600078e00e7 */
[----:B------:R1:W-:Y:S01]  /*b93a0*/  STL.64 [R1+0x6d8], R210 ;  /* 0x0006d8d201007387 */ /* 0x0003e20000100a00 */
[----:B------:R-:W-:-:S03]  /*b93b0*/  IMAD.MOV.U32 R200, RZ, RZ, R242 ;  /* 0x000000ffffc87224 */ /* 0x000fc600078e00f2 */
[----:B-1----:R-:W2:Y:S04]  /*b93c0*/  LDL.LU.64 R210, [R1+0xb748] ;  /* 0x00b7480001d27983 */ /* 0x002ea80000300a00 */
[----:B------:R-:W2:Y:S04]  /*b93d0*/  LDL.LU R208, [R1+0xb740] ;  /* 0x00b7400001d07983 */ /* 0x000ea80000300800 */
[----:B------:R-:W2:Y:S04]  /*b93e0*/  LDL.LU.64 R230, [R1+0xb738] ;  /* 0x00b7380001e67983 */ /* 0x000ea80000300a00 */
[----:B------:R-:W2:Y:S04]  /*b93f0*/  LDL.LU.64 R228, [R1+0xb730] ;  /* 0x00b7300001e47983 */ /* 0x000ea80000300a00 */
[----:B------:R1:W-:Y:S04]  /*b9400*/  STL.64 [R1+0x6c0], R80 ;  /* 0x0006c05001007387 */ /* 0x0003e80000100a00 */
[----:B------:R-:W-:Y:S01]  /*b9410*/  STL.64 [R1+0x6c8], R82 ;  /* 0x0006c85201007387 */ /* 0x000fe20000100a00 */
[----:B------:R-:W-:-:S02]  /*b9420*/  MOV R197, R243 ;  /* 0x000000f300c57202 */ /* 0x000fc40000000f00 */
[----:B-1----:R-:W-:Y:S01]  /*b9430*/  MOV R81, R234 ;  /* 0x000000ea00517202 */ /* 0x002fe20000000f00 */
[----:B------:R-:W-:Y:S02]  /*b9440*/  IMAD.MOV.U32 R80, RZ, RZ, R235 ;  /* 0x000000ffff507224 */ /* 0x000fe400078e00eb */
[----:B------:R-:W2:Y:S04]  /*b9450*/  LDL.LU.64 R234, [R1+0xb728] ;  /* 0x00b7280001ea7983 */ /* 0x000ea80000300a00 */
[----:B------:R-:W2:Y:S04]  /*b9460*/  LDL.LU.64 R232, [R1+0xb720] ;  /* 0x00b7200001e87983 */ /* 0x000ea80000300a00 */
[----:B------:R-:W-:Y:S04]  /*b9470*/  STL.64 [R1+0x6b0], R236 ;  /* 0x0006b0ec01007387 */ /* 0x000fe80000100a00 */
[----:B------:R1:W-:Y:S04]  /*b9480*/  STL.64 [R1+0x6b8], R238 ;  /* 0x0006b8ee01007387 */ /* 0x0003e80000100a00 */
[----:B-1----:R-:W2:Y:S04]  /*b9490*/  LDL.LU.64 R238, [R1+0xb718] ;  /* 0x00b7180001ee7983 */ /* 0x002ea80000300a00 */
[----:B------:R-:W2:Y:S04]  /*b94a0*/  LDL.LU.64 R236, [R1+0xb710] ;  /* 0x00b7100001ec7983 */ /* 0x000ea80000300a00 */
[----:B------:R-:W2:Y:S04]  /*b94b0*/  LDL.LU.64 R242, [R1+0xb708] ;  /* 0x00b7080001f27983 */ /* 0x000ea80000300a00 */
[----:B------:R-:W3:Y:S01]  /*b94c0*/  LDL.LU.64 R240, [R1+0xb700] ;  /* 0x00b7000001f07983 */ /* 0x000ee20000300a00 */
[----:B------:R-:W-:Y:S03]  /*b94d0*/  HMMA.1688.F32.TF32 R84, R244, R250, R84 ;  /* 0x000000faf454723c */ /* 0x000fe60000081054 */
[----:B------:R-:W-:Y:S04]  /*b94e0*/  STL.64 [R1+0xb658], R250 ;  /* 0x00b658fa01007387 */ /* 0x000fe80000100a00 */
[----:B------:R-:W-:-:S12]  /*b94f0*/  STL.64 [R1+0xb650], R248 ;  /* 0x00b650f801007387 */ /* 0x000fd80000100a00 */
[----:B------:R-:W-:Y:S04]  /*b9500*/  STL.64 [R1+0x6a0], R84 ;  /* 0x0006a05401007387 */ /* 0x000fe80000100a00 */
[----:B------:R1:W-:Y:S04]  /*b9510*/  STL.64 [R1+0x6a8], R86 ;  /* 0x0006a85601007387 */ /* 0x0003e80000100a00 */
[----:B------:R-:W-:Y:S04]  /*b9520*/  STL.64 [R1+0xb648], R10 ;  /* 0x00b6480a01007387 */ /* 0x000fe80000100a00 */
[----:B------:R1:W-:Y:S02]  /*b9530*/  STL.64 [R1+0xb640], R8 ;  /* 0x00b6400801007387 */ /* 0x0003e40000100a00 */
[C---:B-1----:R-:W-:Y:S08]  /*b9540*/  HMMA.1688.F32.TF32 R84, R244.reuse, R10, R88 ;  /* 0x0000000af454723c */ /* 0x042ff00000081058 */
[C---:B------:R-:W-:Y:S11]  /*b9550*/  HMMA.1688.F32.TF32 R8, R244.reuse, R14, R92 ;  /* 0x0000000ef408723c */ /* 0x040ff6000008105c */
        /* <DEDUP_REMOVED lines=11> */
[----:B--2---:R-:W-:Y:S02]  /*b9610*/  HMMA.1688.F32.TF32 R8, R4, R242, R216 ;  /* 0x000000f20408723c */ /* 0x004fe400000810d8 */
[----:B------:R-:W-:Y:S04]  /*b9620*/  STL.64 [R1+0xb618], R242 ;  /* 0x00b618f201007387 */ /* 0x000fe80000100a00 */
[----:B---3--:R-:W-:-:S13]  /*b9630*/  STL.64 [R1+0xb610], R240 ;  /* 0x00b610f001007387 */ /* 0x008fda0000100a00 */
[----:B------:R-:W-:Y:S04]  /*b9640*/  STL.64 [R1+0x15f0], R8 ;  /* 0x0015f00801007387 */ /* 0x000fe80000100a00 */
[----:B------:R1:W-:Y:S02]  /*b9650*/  STL.64 [R1+0x15f8], R10 ;  /* 0x0015f80a01007387 */ /* 0x0003e40000100a00 */
[----:B-1----:R-:W-:Y:S02]  /*b9660*/  HMMA.1688.F32.TF32 R8, R4, R238, R220 ;  /* 0x000000ee0408723c */ /* 0x002fe400000810dc */
[----:B------:R-:W-:Y:S04]  /*b9670*/  STL.64 [R1+0xb608], R238 ;  /* 0x00b608ee01007387 */ /* 0x000fe80000100a00 */
[----:B------:R-:W-:-:S13]  /*b9680*/  STL.64 [R1+0xb600], R236 ;  /* 0x00b600ec01007387 */ /* 0x000fda0000100a00 */
[----:B------:R-:W-:Y:S04]  /*b9690*/  STL.64 [R1+0x15e0], R8 ;  /* 0x0015e00801007387 */ /* 0x000fe80000100a00 */
[----:B------:R1:W-:Y:S04]  /*b96a0*/  STL.64 [R1+0x15e8], R10 ;  /* 0x0015e80a01007387 */ /* 0x0003e80000100a00 */
[----:B------:R-:W2:Y:S01]  /*b96b0*/  LDL.LU R92, [R1+0x120] ;  /* 0x00012000015c7983 */ /* 0x000ea20000300800 */
[----:B-1----:R-:W-:-:S15]  /*b96c0*/  HMMA.1688.F32.TF32 R8, R4, R234, R224 ;  /* 0x000000ea0408723c */ /* 0x002fde00000810e0 */
[----:B------:R-:W-:-:S04]  /*b96d0*/  NOP ;  /* 0x0000000000007918 */ /* 0x000fc80000000000 */
        /* <DEDUP_REMOVED lines=99> */
[----:B--2---:R3:W-:Y:S02]  /*b9d10*/  STL.64 [R1+0xb5b0], R216 ;  /* 0x00b5b0d801007387 */ /* 0x0047e40000100a00 */
[C---:B---3--:R-:W-:Y:S02]  /*b9d20*/  HMMA.1688.F32.TF32 R216, R4.reuse, R214, R224 ;  /* 0x000000d604d8723c */ /* 0x048fe400000810e0 */
[----:B------:R-:W-:Y:S04]  /*b9d30*/  STL.64 [R1+0xb5a8], R214 ;  /* 0x00b5a8d601007387 */ /* 0x000fe80000100a00 */
[----:B----4-:R1:W-:Y:S02]  /*b9d40*/  STL.64 [R1+0xb5a0], R212 ;  /* 0x00b5a0d401007387 */ /* 0x0103e40000100a00 */
[C---:B-1----:R-:W-:Y:S11]  /*b9d50*/  HMMA.1688.F32.TF32 R212, R4.reuse, R210, R228 ;  /* 0x000000d204d4723c */ /* 0x042ff600000810e4 */
[----:B------:R-:W-:Y:S04]  /*b9d60*/  STL.64 [R1+0x1580], R216 ;  /* 0x001580d801007387 */ /* 0x000fe80000100a00 */
[----:B------:R-:W-:Y:S04]  /*b9d70*/  STL.64 [R1+0x1588], R218 ;  /* 0x001588da01007387 */ /* 0x000fe80000100a00 */
[----:B------:R-:W-:Y:S04]  /*b9d80*/  STL.64 [R1+0xb598], R210 ;  /* 0x00b598d201007387 */ /* 0x000fe80000100a00 */
[----:B------:R1:W-:Y:S04]  /*b9d90*/  STL [R1+0xb590], R208 ;  /* 0x00b590d001007387 */ /* 0x0003e80000100800 */
[----:B------:R-:W-:Y:S04]  /*b9da0*/  STL.64 [R1+0x1570], R212 ;  /* 0x001570d401007387 */ /* 0x000fe80000100a00 */
[----:B------:R-:W-:Y:S01]  /*b9db0*/  STL.64 [R1+0x1578], R214 ;  /* 0x001578d601007387 */ /* 0x000fe20000100a00 */
[C---:B-1----:R-:W-:Y:S03]  /*b9dc0*/  HMMA.1688.F32.TF32 R208, R4.reuse, R206, R232 ;  /* 0x000000ce04d0723c */ /* 0x042fe600000810e8 */
[----:B------:R-:W-:Y:S04]  /*b9dd0*/  STL.64 [R1+0xb5c8], R206 ;  /* 0x00b5c8ce01007387 */ /* 0x000fe80000100a00 */
[----:B------:R1:W-:Y:S02]  /*b9de0*/  STL.64 [R1+0xb5c0], R204 ;  /* 0x00b5c0cc01007387 */ /* 0x0003e40000100a00 */
[C---:B-1----:R-:W-:Y:S10]  /*b9df0*/  HMMA.1688.F32.TF32 R204, R4.reuse, R202, R236 ;  /* 0x000000ca04cc723c */ /* 0x042ff400000810ec */
[----:B------:R-:W-:Y:S04]  /*b9e00*/  STL.64 [R1+0x1560], R208 ;  /* 0x001560d001007387 */ /* 0x000fe80000100a00 */
[----:B------:R1:W-:Y:S01]  /*b9e10*/  STL.64 [R1+0x1568], R210 ;  /* 0x001568d201007387 */ /* 0x0003e20000100a00 */
[C---:B------:R-:W-:Y:S03]  /*b9e20*/  HMMA.1688.F32.TF32 R212, R4.reuse, R198, R240 ;  /* 0x000000c604d4723c */ /* 0x040fe600000810f0 */
[----:B------:R-:W-:Y:S04]  /*b9e30*/  STL.64 [R1+0xb668], R202 ;  /* 0x00b668ca01007387 */ /* 0x000fe80000100a00 */
[----:B------:R-:W-:Y:S01]  /*b9e40*/  STL [R1+0xb660], R201 ;  /* 0x00b660c901007387 */ /* 0x000fe20000100800 */
[C---:B-1----:R-:W-:Y:S03]  /*b9e50*/  HMMA.1688.F32.TF32 R208, R4.reuse, R194, R16 ;  /* 0x000000c204d0723c */ /* 0x042fe60000081010 */
[----:B------:R-:W-:Y:S04]  /*b9e60*/  STL.64 [R1+0x1550], R204 ;  /* 0x001550cc01007387 */ /* 0x000fe80000100a00 */
[----:B------:R1:W-:Y:S01]  /*b9e70*/  STL.64 [R1+0x1558], R206 ;  /* 0x001558ce01007387 */ /* 0x0003e20000100a00 */
[C---:B------:R-:W-:Y:S08]  /*b9e80*/  HMMA.1688.F32.TF32 R16, R4.reuse, R186, R12 ;  /* 0x000000ba0410723c */ /* 0x040ff0000008100c */
[C---:B-1----:R-:W-:Y:S08]  /*b9e90*/  HMMA.1688.F32.TF32 R204, R4.reuse, R190, R244 ;  /* 0x000000be04cc723c */ /* 0x042ff000000810f4 */
        /* <DEDUP_REMOVED lines=86> */
[----:B------:R-:W-:-:S03]  /*ba400*/  IMAD.MOV.U32 R95, RZ, RZ, R3 ;  /* 0x000000ffff5f7224 */ /* 0x000fc600078e0003 */
[----:B------:R-:W4:Y:S01]  /*ba410*/  LDL.LU R3, [R1+0xb6c0] ;  /* 0x00b6c00001037983 */ /* 0x000f220000300800 */
[C---:B--2---:R-:W-:Y:S08]  /*ba420*/  HMMA.1688.F32.TF32 R212, R4.reuse, R158, R212 ;  /* 0x0000009e04d4723c */ /* 0x044ff000000810d4 */
[C---:B---3--:R-:W-:Y:S08]  /*ba430*/  HMMA.1688.F32.TF32 R204, R4.reuse, R162, R208 ;  /* 0x000000a204cc723c */ /* 0x048ff000000810d0 */
[C---:B----4-:R-:W-:Y:S11]  /*ba440*/  HMMA.1688.F32.TF32 R208, R4.reuse, R154, R216 ;  /* 0x0000009a04d0723c */ /* 0x050ff600000810d8 */
        /* <DEDUP_REMOVED lines=31> */
[----:B-1----:R-:W-:Y:S01]  /*ba640*/  HMMA.1688.F32.TF32 R132, R4, R126, R244 ;  /* 0x0000007e0484723c */ /* 0x002fe200000810f4 */
[----:B------:R-:W-:Y:S01]  /*ba650*/  IMAD.MOV.U32 R243, RZ, RZ, R76 ;  /* 0x000000fffff37224 */ /* 0x000fe200078e004c */
[----:B------:R-:W-:Y:S01]  /*ba660*/  MOV R242, R77 ;  /* 0x0000004d00f27202 */ /* 0x000fe20000000f00 */
[----:B------:R-:W-:Y:S01]  /*ba670*/  LDS R244, [R3+UR12+0x81800] ;  /* 0x0818000c03f47984 */ /* 0x000fe20008000800 */
[----:B------:R-:W-:-:S03]  /*ba680*/  LOP3.LUT R221, R252, 0x60, RZ, 0x3c, !PT ;  /* 0x00000060fcdd7812 */ /* 0x000fc600078e3cff */
[----:B------:R-:W-:Y:S01]  /*ba690*/  LDS R246, [R3+UR12+0x81c00] ;  /* 0x081c000c03f67984 */ /* 0x000fe20008000800 */
[C---:B--2---:R-:W-:Y:S03]  /*ba6a0*/  HMMA.1688.F32.TF32 R136, R4.reuse, R130, R16 ;  /* 0x000000820488723c */ /* 0x044fe60000081010 */
[----:B------:R-:W-:Y:S04]  /*ba6b0*/  LDS R245, [R221+UR12+0x81800] ;  /* 0x0818000cddf57984 */ /* 0x000fe80008000800 */
[----:B------:R-:W1:Y:S01]  /*ba6c0*/  LDS R247, [R221+UR12+0x81c00] ;  /* 0x081c000cddf77984 */ /* 0x000e620008000800 */
        /* <DEDUP_REMOVED lines=11> */
[C---:B--2---:R-:W-:Y:S03]  /*ba780*/  HMMA.1688.F32.TF32 R16, R4.reuse, R110, R84 ;  /* 0x0000006e0410723c */ /* 0x044fe60000081054 */
[----:B------:R-:W-:Y:S04]  /*ba790*/  STL.64 [R1+0x13f0], R8 ;  /* 0x0013f00801007387 */ /* 0x000fe80000100a00 */
[----:B------:R2:W-:Y:S01]  /*ba7a0*/  STL.64 [R1+0x13f8], R10 ;  /* 0x0013f80a01007387 */ /* 0x0005e20000100a00 */
[C---:B---3--:R-:W-:Y:S08]  /*ba7b0*/  HMMA.1688.F32.TF32 R12, R4.reuse, R106, R88 ;  /* 0x0000006a040c723c */ /* 0x048ff00000081058 */
[----:B--2---:R-:W-:Y:S03]  /*ba7c0*/  HMMA.1688.F32.TF32 R8, R4, R102, R92 ;  /* 0x000000660408723c */ /* 0x004fe6000008105c */
[----:B------:R2:W-:Y:S04]  /*ba7d0*/  STL.64 [R1+0x17d0], R16 ;  /* 0x0017d01001007387 */ /* 0x0005e80000100a00 */
[----:B------:R3:W-:Y:S04]  /*ba7e0*/  STL.64 [R1+0x17d8], R18 ;  /* 0x0017d81201007387 */ /* 0x0007e80000100a00 */
[----:B------:R-:W-:Y:S04]  /*ba7f0*/  STL.64 [R1+0x17c0], R12 ;  /* 0x0017c00c01007387 */ /* 0x000fe80000100a00 */
[----:B------:R4:W-:Y:S04]  /*ba800*/  STL.64 [R1+0x17c8], R14 ;  /* 0x0017c80e01007387 */ /* 0x0009e80000100a00 */
[----:B------:R1:W-:Y:S04]  /*ba810*/  STL.64 [R1+0x17b0], R8 ;  /* 0x0017b00801007387 */ /* 0x0003e80000100a00 */
[----:B------:R1:W-:Y:S04]  /*ba820*/  STL.64 [R1+0x17b8], R10 ;  /* 0x0017b80a01007387 */ /* 0x0003e80000100a00 */
        /* <DEDUP_REMOVED lines=67> */
[----:B------:R-:W3:Y:S01]  /*bac60*/  LDL.LU R81, [R1+0x3d4] ;  /* 0x0003d40001517983 */ /* 0x000ee20000300800 */
[----:B----4-:R-:W-:-:S03]  /*bac70*/  IMAD.MOV.U32 R15, RZ, RZ, R78 ;  /* 0x000000ffff0f7224 */ /* 0x010fc600078e004e */
[----:B------:R-:W4:Y:S01]  /*bac80*/  LDL.LU R82, [R1+0x3d8] ;  /* 0x0003d80001527983 */ /* 0x000f220000300800 */
[----:B------:R-:W-:-:S03]  /*bac90*/  IMAD.MOV.U32 R14, RZ, RZ, R79 ;  /* 0x000000ffff0e7224 */ /* 0x000fc600078e004f */
        /* <DEDUP_REMOVED lines=44> */
[----:B----4-:R1:W-:Y:S04]  /*baf60*/  STL.64 [R1+0xb510], R88 ;  /* 0x00b5105801007387 */ /* 0x0103e80000100a00 */
[----:B-1----:R-:W4:Y:S04]  /*baf70*/  LDL.LU R88, [R1+0x3b0] ;  /* 0x0003b00001587983 */ /* 0x002f280000300800 */
[----:B------:R-:W4:Y:S04]  /*baf80*/  LDL.LU R89, [R1+0x3b4] ;  /* 0x0003b40001597983 */ /* 0x000f280000300800 */
[----:B------:R-:W4:Y:S04]  /*baf90*/  LDL.LU R90, [R1+0x3b8] ;  /* 0x0003b800015a7983 */ /* 0x000f280000300800 */
[----:B------:R-:W4:Y:S01]  /*bafa0*/  LDL.LU R91, [R1+0x3bc] ;  /* 0x0003bc00015b7983 */ /* 0x000f220000300800 */
        /* <DEDUP_REMOVED lines=12> */
[C---:B------:R-:W-:Y:S08]  /*bb070*/  HMMA.1688.F32.TF32 R12, R4.reuse, R14, R16 ;  /* 0x0000000e040c723c */ /* 0x040ff00000081010 */
[----:B------:R-:W-:Y:S01]  /*bb080*/  HMMA.1688.F32.TF32 R8, R4, R250, R8 ;  /* 0x000000fa0408723c */ /* 0x000fe20000081008 */
[----:B------:R-:W-:-:S07]  /*bb090*/  IMAD.MOV.U32 R250, RZ, RZ, R200 ;  /* 0x000000fffffa7224 */ /* 0x000fce00078e00c8 */
[----:B----4-:R-:W-:-:S15]  /*bb0a0*/  HMMA.1688.F32.TF32 R88, R4, R78, R88 ;  /* 0x0000004e0458723c */ /* 0x010fde0000081058 */
[----:B------:R-:W-:-:S04]  /*bb0b0*/  NOP ;  /* 0x0000000000007918 */ /* 0x000fc80000000000 */
[----:B------:R-:W-:Y:S04]  /*bb0c0*/  STL.64 [R1+0x1750], R88 ;  /* 0x0017505801007387 */ /* 0x000fe80000100a00 */
[----:B------:R2:W-:Y:S02]  /*bb0d0*/  STL.64 [R1+0x1758], R90 ;  /* 0x0017585a01007387 */ /* 0x0005e40000100a00 */
[C---:B--2---:R-:W-:Y:S08]  /*bb0e0*/  HMMA.1688.F32.TF32 R88, R4.reuse, R74, R92 ;  /* 0x0000004a0458723c */ /* 0x044ff0000008105c */
[C---:B------:R-:W-:Y:S08]  /*bb0f0*/  HMMA.1688.F32.TF32 R92, R4.reuse, R70, R96 ;  /* 0x00000046045c723c */ /* 0x040ff00000081060 */
[C---:B------:R-:W-:Y:S03]  /*bb100*/  HMMA.1688.F32.TF32 R96, R4.reuse, R62, R136 ;  /* 0x0000003e0460723c */ /* 0x040fe60000081088 */
[----:B------:R-:W-:Y:S04]  /*bb110*/  STL.64 [R1+0x1740], R88 ;  /* 0x0017405801007387 */ /* 0x000fe80000100a00 */
[----:B------:R1:W-:Y:S02]  /*bb120*/  STL.64 [R1+0x1748], R90 ;  /* 0x0017485a01007387 */ /* 0x0003e40000100a00 */
[C---:B-1----:R-:W-:Y:S02]  /*bb130*/  HMMA.1688.F32.TF32 R88, R4.reuse, R66, R132 ;  /* 0x000000420458723c */ /* 0x042fe40000081084 */
[----:B------:R-:W-:Y:S04]  /*bb140*/  STL.64 [R1+0x1730], R92 ;  /* 0x0017305c01007387 */ /* 0x000fe80000100a00 */
[----:B------:R1:W-:Y:S02]  /*bb150*/  STL.64 [R1+0x1738], R94 ;  /* 0x0017385e01007387 */ /* 0x0003e40000100a00 */
[C---:B-1----:R-:W-:Y:S11]  /*bb160*/  HMMA.1688.F32.TF32 R92, R4.reuse, R58, R140 ;  /* 0x0000003a045c723c */ /* 0x042ff6000008108c */
[----:B------:R-:W-:Y:S04]  /*bb170*/  STL.64 [R1+0x1720], R88 ;  /* 0x0017205801007387 */ /* 0x000fe80000100a00 */
[----:B------:R1:W-:Y:S02]  /*bb180*/  STL.64 [R1+0x1728], R90 ;  /* 0x0017285a01007387 */ /* 0x0003e40000100a00 */
[C---:B-1----:R-:W-:Y:S02]  /*bb190*/  HMMA.1688.F32.TF32 R88, R4.reuse, R54, R144 ;  /* 0x000000360458723c */ /* 0x042fe40000081090 */
[----:B------:R-:W-:Y:S04]  /*bb1a0*/  STL.64 [R1+0x1710], R96 ;  /* 0x0017106001007387 */ /* 0x000fe80000100a00 */
[----:B------:R1:W-:Y:S04]  /*bb1b0*/  STL.64 [R1+0x1718], R98 ;  /* 0x0017186201007387 */ /* 0x0003e80000100a00 */
[----:B------:R-:W-:Y:S04]  /*bb1c0*/  STL.64 [R1+0x1700], R92 ;  /* 0x0017005c01007387 */ /* 0x000fe80000100a00 */
[----:B------:R2:W-:Y:S01]  /*bb1d0*/  STL.64 [R1+0x1708], R94 ;  /* 0x0017085e01007387 */ /* 0x0005e20000100a00 */
[C---:B-1----:R-:W-:Y:S08]  /*bb1e0*/  HMMA.1688.F32.TF32 R96, R4.reuse, R50, R148 ;  /* 0x000000320460723c */ /* 0x042ff00000081094 */
[C---:B--2---:R-:W-:Y:S01]  /*bb1f0*/  HMMA.1688.F32.TF32 R92, R4.reuse, R46, R204 ;  /* 0x0000002e045c723c */ /* 0x044fe200000810cc */
[----:B------:R-:W-:Y:S04]  /*bb200*/  STL.64 [R1+0x16f0], R88 ;  /* 0x0016f05801007387 */ /* 0x000fe80000100a00 */
[----:B------:R1:W-:Y:S03]  /*bb210*/  STL.64 [R1+0x16f8], R90 ;  /* 0x0016f85a01007387 */ /* 0x0003e60000100a00 */
[C---:B-1----:R-:W-:Y:S03]  /*bb220*/  HMMA.1688.F32.TF32 R88, R4.reuse, R42, R208 ;  /* 0x0000002a0458723c */ /* 0x042fe600000810d0 */
        /* <DEDUP_REMOVED lines=10> */
[----:B------:R-:W-:Y:S04]  /*bb2d0*/  STL.64 [R1+0x16b8], R98 ;  /* 0x0016b86201007387 */ /* 0x000fe80000100a00 */
[----:B------:R-:W-:Y:S04]  /*bb2e0*/  STL.64 [R1+0xb508], R30 ;  /* 0x00b5081e01007387 */ /* 0x000fe80000100a00 */
[----:B------:R-:W-:Y:S04]  /*bb2f0*/  STL.64 [R1+0x16a0], R92 ;  /* 0x0016a05c01007387 */ /* 0x000fe80000100a00 */
[----:B------:R1:W-:Y:S04]  /*bb300*/  STL.64 [R1+0x16a8], R94 ;  /* 0x0016a85e01007387 */ /* 0x0003e80000100a00 */
[----:B------:R2:W-:Y:S01]  /*bb310*/  STL.64 [R1+0xb500], R28 ;  /* 0x00b5001c01007387 */ /* 0x0005e20000100a00 */
[C---:B-1----:R-:W-:Y:S03]  /*bb320*/  HMMA.1688.F32.TF32 R92, R4.reuse, R26, R228 ;  /* 0x0000001a045c723c */ /* 0x042fe600000810e4 */
[----:B------:R-:W-:Y:S04]  /*bb330*/  STL.64 [R1+0x1690], R88 ;  /* 0x0016905801007387 */ /* 0x000fe80000100a00 */
[----:B------:R1:W-:Y:S01]  /*bb340*/  STL.64 [R1+0x1698], R90 ;  /* 0x0016985a01007387 */ /* 0x0003e20000100a00 */
[C---:B--2---:R-:W-:Y:S08]  /*bb350*/  HMMA.1688.F32.TF32 R28, R4.reuse, R242, R236 ;  /* 0x000000f2041c723c */ /* 0x044ff000000810ec */
[----:B-1----:R-:W-:Y:S03]  /*bb360*/  HMMA.1688.F32.TF32 R88, R4, R22, R232 ;  /* 0x000000160458723c */ /* 0x002fe600000810e8 */
[----:B------:R1:W-:Y:S04]  /*bb370*/  STL.64 [R1+0x1680], R92 ;  /* 0x0016805c01007387 */ /* 0x0003e80000100a00 */
[----:B------:R2:W-:-:S12]  /*bb380*/  STL.64 [R1+0x1688], R94 ;  /* 0x0016885e01007387 */ /* 0x0005d80000100a00 */
[----:B------:R4:W-:Y:S04]  /*bb390*/  STL.64 [R1+0x1670], R88 ;  /* 0x0016705801007387 */ /* 0x0009e80000100a00 */
[----:B------:R1:W-:Y:S04]  /*bb3a0*/  STL.64 [R1+0x1678], R90 ;  /* 0x0016785a01007387 */ /* 0x0003e80000100a00 */
[----:B------:R1:W-:Y:S04]  /*bb3b0*/  STL.64 [R1+0x1660], R28 ;  /* 0x0016601c01007387 */ /* 0x0003e80000100a00 */
[----:B------:R1:W-:Y:S04]  /*bb3c0*/  STL.64 [R1+0x1668], R30 ;  /* 0x0016681e01007387 */ /* 0x0003e80000100a00 */
        /* <DEDUP_REMOVED lines=93> */
[----:B--2---:R-:W-:Y:S03]  /*bb9a0*/  HMMA.1688.F32.TF32 R248, R4, R250, R200 ;  /* 0x000000fa04f8723c */ /* 0x004fe600000810c8 */
[----:B------:R-:W2:Y:S04]  /*bb9b0*/  LDL.LU.64 R202, [R1+0xb668] ;  /* 0x00b6680001ca7983 */ /* 0x000ea80000300a00 */
[----:B------:R-:W2:-:S12]  /*bb9c0*/  LDL.LU R201, [R1+0xb660] ;  /* 0x00b6600001c97983 */ /* 0x000e980000300800 */
        /* <DEDUP_REMOVED lines=22> */
[----:B---3--:R-:W-:Y:S03]  /*bbb30*/  HMMA.1688.F32.TF32 R4, R4, R18, R240 ;  /* 0x000000120404723c */ /* 0x008fe600000810f0 */
[----:B------:R-:W3:Y:S04]  /*bbb40*/  LDL.LU.64 R242, [R1+0xb618] ;  /* 0x00b6180001f27983 */ /* 0x000ee80000300a00 */
[----:B------:R-:W2:-:S12]  /*bbb50*/  LDL.LU.64 R240, [R1+0xb610] ;  /* 0x00b6100001f07983 */ /* 0x000e980000300a00 */
[----:B------:R1:W-:Y:S04]  /*bbb60*/  STL.64 [R1+0x13e0], R4 ;  /* 0x0013e00401007387 */ /* 0x0003e80000100a00 */
[----:B------:R4:W-:Y:S04]  /*bbb70*/  STL.64 [R1+0x13e8], R6 ;  /* 0x0013e80601007387 */ /* 0x0009e80000100a00 */
[----:B-1----:R-:W2:Y:S04]  /*bbb80*/  LDL.LU R4, [R1+0x980] ;  /* 0x0009800001047983 */ /* 0x002ea80000300800 */
[----:B------:R-:W2:Y:S04]  /*bbb90*/  LDL.LU R5, [R1+0x984] ;  /* 0x0009840001057983 */ /* 0x000ea80000300800 */
[----:B----4-:R-:W2:Y:S04]  /*bbba0*/  LDL.LU R6, [R1+0x988] ;  /* 0x0009880001067983 */ /* 0x010ea80000300800 */
[----:B------:R-:W2:Y:S01]  /*bbbb0*/  LDL.LU R7, [R1+0x98c] ;  /* 0x00098c0001077983 */ /* 0x000ea20000300800 */
[----:B---3--:R-:W-:-:S15]  /*bbbc0*/  HMMA.1688.F32.TF32 R236, R244, R242, R236 ;  /* 0x000000f2f4ec723c */ /* 0x008fde00000810ec */
[----:B------:R-:W-:-:S04]  /*bbbd0*/  NOP ;  /* 0x0000000000007918 */ /* 0x000fc80000000000 */
[----:B------:R-:W-:Y:S04]  /*bbbe0*/  STL.64 [R1+0x240], R236 ;  /* 0x000240ec01007387 */ /* 0x000fe80000100a00 */
[----:B------:R1:W-:Y:S04]  /*bbbf0*/  STL.64 [R1+0x248], R238 ;  /* 0x000248ee01007387 */ /* 0x0003e80000100a00 */
[----:B-1----:R-:W3:Y:S04]  /*bbc00*/  LDL.LU.64 R238, [R1+0xb608] ;  /* 0x00b6080001ee7983 */ /* 0x002ee80000300a00 */
[----:B------:R-:W4:Y:S01]  /*bbc10*/  LDL.LU.64 R236, [R1+0xb600] ;  /* 0x00b6000001ec7983 */ /* 0x000f220000300a00 */
        /* <DEDUP_REMOVED lines=18> */
[C---:B------:R-:W-:Y:S08]  /*bbd40*/  HMMA.1688.F32.TF32 R216, R244.reuse, R222, R216 ;  /* 0x000000def4d8723c */ /* 0x040ff000000810d8 */
[----:B---3--:R-:W-:-:S15]  /*bbd50*/  HMMA.1688.F32.TF32 R204, R244, R226, R204 ;  /* 0x000000e2f4cc723c */ /* 0x008fde00000810cc */
[----:B------:R-:W-:-:S04]  /*bbd60*/  NOP ;  /* 0x0000000000007918 */ /* 0x000fc80000000000 */
[----:B------:R-:W-:Y:S04]  /*bbd70*/  STL.64 [R1+0x200], R204 ;  /* 0x000200cc01007387 */ /* 0x000fe80000100a00 */
[----:B------:R1:W-:Y:S04]  /*bbd80*/  STL.64 [R1+0x208], R206 ;  /* 0x000208ce01007387 */ /* 0x0003e80000100a00 */
[----:B-1----:R-:W3:Y:S04]  /*bbd90*/  LDL.LU.64 R206, [R1+0xb5c8] ;  /* 0x00b5c80001ce7983 */ /* 0x002ee80000300a00 */
[----:B------:R-:W3:Y:S04]  /*bbda0*/  LDL.LU.64 R204, [R1+0xb5c0] ;  /* 0x00b5c00001cc7983 */ /* 0x000ee80000300a00 */
[----:B------:R-:W-:Y:S04]  /*bbdb0*/  STL.64 [R1+0xb4f8], R226 ;  /* 0x00b4f8e201007387 */ /* 0x000fe80000100a00 */
[----:B--2---:R1:W-:Y:S04]  /*bbdc0*/  STL.64 [R1+0xb4f0], R224 ;  /* 0x00b4f0e001007387 */ /* 0x0043e80000100a00 */
[----:B-1----:R-:W3:Y:S04]  /*bbdd0*/  LDL.LU R224, [R1+0x960] ;  /* 0x0009600001e07983 */ /* 0x002ee80000300800 */
[----:B------:R-:W3:Y:S04]  /*bbde0*/  LDL.LU R225, [R1+0x964] ;  /* 0x0009640001e17983 */ /* 0x000ee80000300800 */
[----:B------:R-:W3:Y:S04]  /*bbdf0*/  LDL.LU R226, [R1+0x968] ;  /* 0x0009680001e27983 */ /* 0x000ee80000300800 */
[----:B------:R-:W3:Y:S04]  /*bbe00*/  LDL.LU R227, [R1+0x96c] ;  /* 0x00096c0001e37983 */ /* 0x000ee80000300800 */
        /* <DEDUP_REMOVED lines=11> */
[----:B---3--:R1:W-:Y:S04]  /*bbec0*/  STL.64 [R1+0xb4d0], R216 ;  /* 0x00b4d0d801007387 */ /* 0x0083e80000100a00 */
        /* <DEDUP_REMOVED lines=9> */
[----:B------:R-:W2:Y:S04]  /*bbf60*/  LDL.LU R208, [R1+0xb590] ;  /* 0x00b5900001d07983 */ /* 0x000ea80000300800 */
[----:B------:R-:W-:Y:S04]  /*bbf70*/  STL.64 [R1+0xb4e8], R214 ;  /* 0x00b4e8d601007387 */ /* 0x000fe80000100a00 */
[----:B----4-:R3:W-:Y:S01]  /*bbf80*/  STL.64 [R1+0xb4e0], R212 ;  /* 0x00b4e0d401007387 */ /* 0x0107e20000100a00 */
[C---:B------:R-:W-:Y:S08]  /*bbf90*/  HMMA.1688.F32.TF32 R4, R244.reuse, R202, R4 ;  /* 0x000000caf404723c */ /* 0x040ff00000081004 */
[C---:B---3--:R-:W-:Y:S08]  /*bbfa0*/  HMMA.1688.F32.TF32 R212, R244.reuse, R210, R216 ;  /* 0x000000d2f4d4723c */ /* 0x048ff000000810d8 */
[C---:B------:R-:W-:Y:S11]  /*bbfb0*/  HMMA.1688.F32.TF32 R216, R244.reuse, R206, R224 ;  /* 0x000000cef4d8723c */ /* 0x040ff600000810e0 */
[----:B------:R-:W-:Y:S04]  /*bbfc0*/  STL.64 [R1+0x1c0], R212 ;  /* 0x0001c0d401007387 */ /* 0x000fe80000100a00 */
[----:B------:R1:W-:Y:S04]  /*bbfd0*/  STL.64 [R1+0x1c8], R214 ;  /* 0x0001c8d601007387 */ /* 0x0003e80000100a00 */
[----:B------:R-:W-:Y:S04]  /*bbfe0*/  STL.64 [R1+0x1b0], R216 ;  /* 0x0001b0d801007387 */ /* 0x000fe80000100a00 */
[----:B------:R-:W-:Y:S04]  /*bbff0*/  STL.64 [R1+0x1b8], R218 ;  /* 0x0001b8da01007387 */ /* 0x000fe80000100a00 */
[----:B------:R-:W-:Y:S04]  /*bc000*/  STL.64 [R1+0x1a0], R4 ;  /* 0x0001a00401007387 */ /* 0x000fe80000100a00 */
[----:B------:R3:W-:Y:S01]  /*bc010*/  STL.64 [R1+0x1a8], R6 ;  /* 0x0001a80601007387 */ /* 0x0007e20000100a00 */
[C---:B-1----:R-:W-:Y:S08]  /*bc020*/  HMMA.1688.F32.TF32 R212, R244.reuse, R198, R28 ;  /* 0x000000c6f4d4723c */ /* 0x042ff0000008101c */
[C---:B------:R-:W-:Y:S08]  /*bc030*/  HMMA.1688.F32.TF32 R28, R244.reuse, R194, R88 ;  /* 0x000000c2f41c723c */ /* 0x040ff00000081058 */
[C---:B---3--:R-:W-:Y:S08]  /*bc040*/  HMMA.1688.F32.TF32 R4, R244.reuse, R190, R92 ;  /* 0x000000bef404723c */ /* 0x048ff0000008105c */
[C---:B------:R-:W-:Y:S01]  /*bc050*/  HMMA.1688.F32.TF32 R88, R244.reuse, R186, R96 ;  /* 0x000000baf458723c */ /* 0x040fe20000081060 */
[----:B------:R-:W-:Y:S04]  /*bc060*/  STL.64 [R1+0x190], R212 ;  /* 0x000190d401007387 */ /* 0x000fe80000100a00 */
[----:B------:R-:W-:Y:S04]  /*bc070*/  STL.64 [R1+0x198], R214 ;  /* 0x000198d601007387 */ /* 0x000fe80000100a00 */
[----:B------:R-:W-:Y:S04]  /*bc080*/  STL.64 [R1+0x180], R28 ;  /* 0x0001801c01007387 */ /* 0x000fe80000100a00 */
[----:B------:R1:W-:Y:S04]  /*bc090*/  STL.64 [R1+0x188], R30 ;  /* 0x0001881e01007387 */ /* 0x0003e80000100a00 */
[----:B------:R-:W-:Y:S04]  /*bc0a0*/  STL.64 [R1+0x170], R4 ;  /* 0x0001700401007387 */ /* 0x000fe80000100a00 */
[----:B------:R3:W-:Y:S01]  /*bc0b0*/  STL.64 [R1+0x178], R6 ;  /* 0x0001780601007387 */ /* 0x0007e20000100a00 */
[C---:B-1----:R-:W-:Y:S08]  /*bc0c0*/  HMMA.1688.F32.TF32 R28, R244.reuse, R182, R132 ;  /* 0x000000b6f41c723c */ /* 0x042ff00000081084 */
[C---:B---3--:R-:W-:Y:S01]  /*bc0d0*/  HMMA.1688.F32.TF32 R4, R244.reuse, R178, R136 ;  /* 0x000000b2f404723c */ /* 0x048fe20000081088 */
        /* <DEDUP_REMOVED lines=8> */
[C---:B---3--:R-:W-:Y:S01]  /*bc160*/  HMMA.1688.F32.TF32 R4, R244.reuse, R166, R148 ;  /* 0x000000a6f404723c */ /* 0x048fe20000081094 */
        /* <DEDUP_REMOVED lines=48> */
[----:B----4-:R-:W4:Y:S04]  /*bc470*/  LDL.LU R6, [R1+0xb88] ;  /* 0x000b880001067983 */ /* 0x010f280000300800 */
        /* <DEDUP_REMOVED lines=10> */
[C---:B---3--:R-:W-:Y:S08]  /*bc520*/  HMMA.1688.F32.TF32 R92, R244.reuse, R162, R92 ;  /* 0x000000a2f45c723c */ /* 0x048ff0000008105c */
[C---:B------:R-:W-:Y:S11]  /*bc530*/  HMMA.1688.F32.TF32 R148, R244.reuse, R154, R148 ;  /* 0x0000009af494723c */ /* 0x040ff60000081094 */
[----:B------:R1:W-:Y:S04]  /*bc540*/  STL.64 [R1+0x100], R92 ;  /* 0x0001005c01007387 */ /* 0x0003e80000100a00 */
[----:B------:R2:W-:Y:S04]  /*bc550*/  STL.64 [R1+0x108], R94 ;  /* 0x0001085e01007387 */ /* 0x0005e80000100a00 */
[----:B-1----:R-:W3:Y:S04]  /*bc560*/  LDL.LU R92, [R1+0xbd0] ;  /* 0x000bd000015c7983 */ /* 0x002ee80000300800 */
[----:B------:R1:W-:Y:S04]  /*bc570*/  STL.64 [R1+0xf0], R96 ;  /* 0x0000f06001007387 */ /* 0x0003e80000100a00 */
[----:B------:R1:W-:Y:S04]  /*bc580*/  STL.64 [R1+0xf8], R98 ;  /* 0x0000f86201007387 */ /* 0x0003e80000100a00 */
[----:B------:R-:W3:Y:S04]  /*bc590*/  LDL.LU R93, [R1+0xbd4] ;  /* 0x000bd400015d7983 */ /* 0x000ee80000300800 */
[----:B--2---:R-:W3:Y:S04]  /*bc5a0*/  LDL.LU R94, [R1+0xbd8] ;  /* 0x000bd800015e7983 */ /* 0x004ee80000300800 */
[----:B------:R-:W3:Y:S04]  /*bc5b0*/  LDL.LU R95, [R1+0xbdc] ;  /* 0x000bdc00015f7983 */ /* 0x000ee80000300800 */
        /* <DEDUP_REMOVED lines=32> */
[C---:B----4-:R-:W-:Y:S08]  /*bc7c0*/  HMMA.1688.F32.TF32 R4, R244.reuse, R122, R4 ;  /* 0x0000007af404723c */ /* 0x050ff00000081004 */
[C---:B--2---:R-:W-:Y:S01]  /*bc7d0*/  HMMA.1688.F32.TF32 R212, R244.reuse, R134, R212 ;  /* 0x00000086f4d4723c */ /* 0x044fe200000810d4 */
[----:B------:R-:W-:Y:S04]  /*bc7e0*/  STL.64 [R1+0xb4c8], R134 ;  /* 0x00b4c88601007387 */ /* 0x000fe80000100a00 */
[----:B---3--:R1:W-:Y:S03]  /*bc7f0*/  STL.64 [R1+0xb4c0], R132 ;  /* 0x00b4c08401007387 */ /* 0x0083e60000100a00 */
        /* <DEDUP_REMOVED lines=22> */
[C---:B-1----:R-:W-:Y:S08]  /*bc960*/  HMMA.1688.F32.TF32 R4, R244.reuse, R114, R88 ;  /* 0x00000072f404723c */ /* 0x042ff00000081058 */
[C---:B------:R-:W-:Y:S01]  /*bc970*/  HMMA.1688.F32.TF32 R88, R244.reuse, R106, R96 ;  /* 0x0000006af458723c */ /* 0x040fe20000081060 */
[----:B------:R-:W-:Y:S04]  /*bc980*/  STL.64 [R1+0xb478], R114 ;  /* 0x00b4787201007387 */ /* 0x000fe80000100a00 */
[----:B------:R-:W-:Y:S06]  /*bc990*/  STL.64 [R1+0xb470], R112 ;  /* 0x00b4707001007387 */ /* 0x000fec0000100a00 */
[----:B------:R-:W-:Y:S04]  /*bc9a0*/  STL.64 [R1+0x40], R4 ;  /* 0x0000400401007387 */ /* 0x000fe80000100a00 */
[----:B------:R-:W-:Y:S04]  /*bc9b0*/  STL.64 [R1+0x48], R6 ;  /* 0x0000480601007387 */ /* 0x000fe80000100a00 */
[----:B------:R-:W-:Y:S04]  /*bc9c0*/  STL.64 [R1+0xb468], R110 ;  /* 0x00b4686e01007387 */ /* 0x000fe80000100a00 */
[----:B------:R-:W-:Y:S04]  /*bc9d0*/  STL.64 [R1+0xb460], R108 ;  /* 0x00b4606c01007387 */ /* 0x000fe80000100a00 */
[----:B------:R1:W-:Y:S04]  /*bc9e0*/  STL.64 [R1+0x3f0], R28 ;  /* 0x0003f01c01007387 */ /* 0x0003e80000100a00 */
[----:B------:R2:W-:Y:S04]  /*bc9f0*/  STL.64 [R1+0x3f8], R30 ;  /* 0x0003f81e01007387 */ /* 0x0005e80000100a00 */
[----:B------:R-:W-:Y:S04]  /*bca00*/  LDS R4, [R3+UR12+0x81880] ;  /* 0x0818800c03047984 */ /* 0x000fe80008000800 */
[----:B------:R-:W-:Y:S04]  /*bca10*/  LDS R6, [R3+UR12+0x81c80] ;  /* 0x081c800c03067984 */ /* 0x000fe80008000800 */
[----:B------:R-:W-:Y:S04]  /*bca20*/  LDS R5, [R221+UR12+0x81880] ;  /* 0x0818800cdd057984 */ /* 0x000fe80008000800 */
[----:B------:R-:W3:Y:S04]  /*bca30*/  LDS R7, [R221+UR12+0x81c80] ;  /* 0x081c800cdd077984 */ /* 0x000ee80008000800 */
[----:B-1----:R-:W4:Y:S04]  /*bca40*/  LDL.LU R28, [R1+0xe00] ;  /* 0x000e0000011c7983 */ /* 0x002f280000300800 */
[----:B------:R1:W-:Y:S04]  /*bca50*/  STL.64 [R1+0x3e0], R88 ;  /* 0x0003e05801007387 */ /* 0x0003e80000100a00 */
[----:B------:R1:W-:Y:S04]  /*bca60*/  STL.64 [R1+0x3e8], R90 ;  /* 0x0003e85a01007387 */ /* 0x0003e80000100a00 */
[----:B------:R-:W4:Y:S04]  /*bca70*/  LDL.LU R29, [R1+0xe04] ;  /* 0x000e0400011d7983 */ /* 0x000f280000300800 */
[----:B--2---:R-:W4:Y:S04]  /*bca80*/  LDL.LU R30, [R1+0xe08] ;  /* 0x000e0800011e7983 */ /* 0x004f280000300800 */
        /* <DEDUP_REMOVED lines=87> */
[----:B-1----:R-:W2:Y:S04]  /*bd000*/  LDL.LU.64 R90, [R1+0xb518] ;  /* 0x00b51800015a7983 */ /* 0x002ea80000300a00 */
[----:B------:R-:W3:Y:S04]  /*bd010*/  LDL.LU.64 R88, [R1+0xb510] ;  /* 0x00b5100001587983 */ /* 0x000ee80000300a00 */
[----:B------:R-:W-:Y:S04]  /*bd020*/  STL.64 [R1+0xb428], R94 ;  /* 0x00b4285e01007387 */ /* 0x000fe80000100a00 */
[----:B----4-:R2:W-:Y:S01]  /*bd030*/  STL.64 [R1+0xb420], R92 ;  /* 0x00b4205c01007387 */ /* 0x0105e20000100a00 */
[C---:B------:R-:W-:Y:S08]  /*bd040*/  HMMA.1688.F32.TF32 R28, R244.reuse, R38, R28 ;  /* 0x00000026f41c723c */ /* 0x040ff0000008101c */
[C---:B--2---:R-:W-:Y:S01]  /*bd050*/  HMMA.1688.F32.TF32 R92, R244.reuse, R90, R96 ;  /* 0x0000005af45c723c */ /* 0x044fe20000081060 */
[----:B------:R-:W-:Y:S04]  /*bd060*/  STL.64 [R1+0xb418], R90 ;  /* 0x00b4185a01007387 */ /* 0x000fe80000100a00 */
[----:B---3--:R1:W-:Y:S03]  /*bd070*/  STL.64 [R1+0xb410], R88 ;  /* 0x00b4105801007387 */ /* 0x0083e60000100a00 */
[C---:B-1----:R-:W-:Y:S11]  /*bd080*/  HMMA.1688.F32.TF32 R88, R244.reuse, R86, R100 ;  /* 0x00000056f458723c */ /* 0x042ff60000081064 */
[----:B------:R-:W-:Y:S04]  /*bd090*/  STL.64 [R1+0x3a0], R92 ;  /* 0x0003a05c01007387 */ /* 0x000fe80000100a00 */
[----:B------:R-:W-:Y:S04]  /*bd0a0*/  STL.64 [R1+0x3a8], R94 ;  /* 0x0003a85e01007387 */ /* 0x000fe80000100a00 */
[----:B------:R-:W-:Y:S04]  /*bd0b0*/  STL.64 [R1+0xb408], R86 ;  /* 0x00b4085601007387 */ /* 0x000fe80000100a00 */
[----:B------:R1:W-:Y:S04]  /*bd0c0*/  STL.64 [R1+0xb400], R84 ;  /* 0x00b4005401007387 */ /* 0x0003e80000100a00 */
        /* <DEDUP_REMOVED lines=33> */
[----:B------:R1:W-:Y:S04]  /*bd2e0*/  STL.64 [R1+0x300], R84 ;  /* 0x0003005401007387 */ /* 0x0003e80000100a00 */
[----:B------:R2:W-:Y:S06]  /*bd2f0*/  STL.64 [R1+0x308], R86 ;  /* 0x0003085601007387 */ /* 0x0005ec0000100a00 */
[----:B------:R-:W-:Y:S04]  /*bd300*/  STL.64 [R1+0x2f0], R80 ;  /* 0x0002f05001007387 */ /* 0x000fe80000100a00 */
[----:B------:R-:W-:Y:S04]  /*bd310*/  STL.64 [R1+0x2f8], R82 ;  /* 0x0002f85201007387 */ /* 0x000fe80000100a00 */
[----:B------:R-:W3:Y:S04]  /*bd320*/  LDL.LU R216, [R1+0x1040] ;  /* 0x0010400001d87983 */ /* 0x000ee80000300800 */
[----:B------:R4:W-:Y:S04]  /*bd330*/  STL.64 [R1+0x2e0], R76 ;  /* 0x0002e04c01007387 */ /* 0x0009e80000100a00 */
[----:B------:R1:W-:Y:S04]  /*bd340*/  STL.64 [R1+0x2e8], R78 ;  /* 0x0002e84e01007387 */ /* 0x0003e80000100a00 */
        /* <DEDUP_REMOVED lines=37> */
[----:B------:R-:W2:Y:S04]  /*bd5a0*/  LDL.LU.64 R94, [R1+0x38] ;  /* 0x00003800015e7983 */ /* 0x000ea80000300a00 */
[----:B------:R-:W2:Y:S04]  /*bd5b0*/  LDL.LU.64 R102, [R1+0x28] ;  /* 0x0000280001667983 */ /* 0x000ea80000300a00 */
        /* <DEDUP_REMOVED lines=23> */
[----:B----4-:R-:W-:-:S15]  /*bd730*/  HMMA.1688.F32.TF32 R28, R244, R34, R28 ;  /* 0x00000022f41c723c */ /* 0x010fde000008101c */
[----:B------:R-:W-:-:S04]  /*bd740*/  NOP ;  /* 0x0000000000007918 */ /* 0x000fc80000000000 */
[----:B------:R-:W-:Y:S04]  /*bd750*/  STL.64 [R1+0x2c0], R28 ;  /* 0x0002c01c01007387 */ /* 0x000fe80000100a00 */
[----:B------:R1:W-:Y:S04]  /*bd760*/  STL.64 [R1+0x2c8], R30 ;  /* 0x0002c81e01007387 */ /* 0x0003e80000100a00 */
[----:B-1----:R-:W2:Y:S04]  /*bd770*/  LDL.LU.64 R30, [R1+0xb508] ;  /* 0x00b50800011e7983 */ /* 0x002ea80000300a00 */
[----:B------:R-:W4:Y:S01]  /*bd780*/  LDL.LU.64 R28, [R1+0xb500] ;  /* 0x00b50000011c7983 */ /* 0x000f220000300a00 */
[----:B------:R-:W-:-:S02]  /*bd790*/  IMAD.MOV.U32 R225, RZ, RZ, R233 ;  /* 0x000000ffffe17224 */ /* 0x000fc400078e00e9 */
[----:B------:R-:W-:Y:S01]  /*bd7a0*/  IMAD.MOV.U32 R226, RZ, RZ, R232 ;  /* 0x000000ffffe27224 */ /* 0x000fe200078e00e8 */
[----:B------:R-:W-:Y:S01]  /*bd7b0*/  MOV R227, R0 ;  /* 0x0000000000e37202 */ /* 0x000fe20000000f00 */
[----:B--2---:R-:W-:-:S15]  /*bd7c0*/  HMMA.1688.F32.TF32 R76, R244, R30, R76 ;  /* 0x0000001ef44c723c */ /* 0x004fde000008104c */
[----:B------:R-:W-:-:S04]  /*bd7d0*/  NOP ;  /* 0x0000000000007918 */ /* 0x000fc80000000000 */
[----:B------:R-:W-:Y:S04]  /*bd7e0*/  STL.64 [R1+0x2b0], R76 ;  /* 0x0002b04c01007387 */ /* 0x000fe80000100a00 */
[----:B------:R1:W-:Y:S02]  /*bd7f0*/  STL.64 [R1+0x2b8], R78 ;  /* 0x0002b84e01007387 */ /* 0x0003e40000100a00 */
[C---:B-1----:R-:W-:Y:S08]  /*bd800*/  HMMA.1688.F32.TF32 R76, R244.reuse, R26, R80 ;  /* 0x0000001af44c723c */ /* 0x042ff00000081050 */
[C---:B---3--:R-:W-:Y:S11]  /*bd810*/  HMMA.1688.F32.TF32 R80, R244.reuse, R22, R84 ;  /* 0x00000016f450723c */ /* 0x048ff60000081054 */
[----:B------:R-:W-:Y:S04]  /*bd820*/  STL.64 [R1+0x2a0], R76 ;  /* 0x0002a04c01007387 */ /* 0x000fe80000100a00 */
[----:B------:R1:W-:Y:S02]  /*bd830*/  STL.64 [R1+0x2a8], R78 ;  /* 0x0002a84e01007387 */ /* 0x0003e40000100a00 */
[----:B-1----:R-:W-:Y:S02]  /*bd840*/  HMMA.1688.F32.TF32 R76, R244, R94, R88 ;  /* 0x0000005ef44c723c */ /* 0x002fe40000081058 */
[----:B------:R-:W-:Y:S04]  /*bd850*/  STL.64 [R1+0x290], R80 ;  /* 0x0002905001007387 */ /* 0x000fe80000100a00 */
[----:B------:R-:W-:-:S13]  /*bd860*/  STL.64 [R1+0x298], R82 ;  /* 0x0002985201007387 */ /* 0x000fda0000100a00 */
        /* <DEDUP_REMOVED lines=31> */
[----:B------:R1:W-:Y:S02]  /*bda60*/  STL.64 [R1+0xb308], R16 ;  /* 0x00b3081001007387 */ /* 0x0003e40000100a00 */
[C---:B------:R-:W-:Y:S08]  /*bda70*/  HMMA.1688.F32.TF32 R12, R4.reuse, R238, R216 ;  /* 0x000000ee040c723c */ /* 0x040ff000000810d8 */
[C---:B-1----:R-:W-:Y:S03]  /*bda80*/  HMMA.1688.F32.TF32 R16, R4.reuse, R242, R212 ;  /* 0x000000f20410723c */ /* 0x042fe600000810d4 */
[----:B------:R-:W-:Y:S04]  /*bda90*/  STL.64 [R1+0x420], R8 ;  /* 0x0004200801007387 */ /* 0x000fe80000100a00 */
[----:B------:R1:W-:Y:S02]  /*bdaa0*/  STL.64 [R1+0x428], R10 ;  /* 0x0004280a01007387 */ /* 0x0003e40000100a00 */
[----:B-1----:R-:W-:Y:S10]  /*bdab0*/  HMMA.1688.F32.TF32 R8, R4, R234, R224 ;  /* 0x000000ea0408723c */ /* 0x002ff400000810e0 */
[----:B------:R-:W-:Y:S04]  /*bdac0*/  STL.64 [R1+0x13d0], R16 ;  /* 0x0013d01001007387 */ /* 0x000fe80000100a00 */
[----:B------:R-:W-:Y:S04]  /*bdad0*/  STL.64 [R1+0x13d8], R18 ;  /* 0x0013d81201007387 */ /* 0x000fe80000100a00 */
[----:B------:R-:W2:Y:S04]  /*bdae0*/  LDL.LU R128, [R1+0xeb0] ;  /* 0x000eb00001807983 */ /* 0x000ea80000300800 */
[----:B------:R1:W-:Y:S04]  /*bdaf0*/  STL.64 [R1+0x13c0], R12 ;  /* 0x0013c00c01007387 */ /* 0x0003e80000100a00 */
[----:B------:R3:W-:Y:S04]  /*bdb00*/  STL.64 [R1+0x13c8], R14 ;  /* 0x0013c80e01007387 */ /* 0x0007e80000100a00 */
        /* <DEDUP_REMOVED lines=73> */
[----:B------:R-:W4:Y:S01]  /*bdfa0*/  LDL.LU R92, [R1+0xf60] ;  /* 0x000f6000015c7983 */ /* 0x000f220000300800 */
[----:B------:R-:W-:-:S03]  /*bdfb0*/  IMAD.MOV.U32 R221, RZ, RZ, R94 ;  /* 0x000000ffffdd7224 */ /* 0x000fc600078e005e */
[----:B------:R-:W4:Y:S01]  /*bdfc0*/  LDL.LU R93, [R1+0xf64] ;  /* 0x000f6400015d7983 */ /* 0x000f220000300800 */
[----:B------:R-:W-:-:S03]  /*bdfd0*/  IMAD.MOV.U32 R220, RZ, RZ, R95 ;  /* 0x000000ffffdc7224 */ /* 0x000fc600078e005f */
[----:B------:R-:W4:Y:S04]  /*bdfe0*/  LDL.LU R94, [R1+0xf68] ;  /* 0x000f6800015e7983 */ /* 0x000f280000300800 */
[----:B------:R-:W4:Y:S04]  /*bdff0*/  LDL.LU R95, [R1+0xf6c] ;  /* 0x000f6c00015f7983 */ /* 0x000f280000300800 */
[----:B------:R-:W4:Y:S01]  /*be000*/  LDL.LU R100, [R1+0xf40] ;  /* 0x000f400001647983 */ /* 0x000f220000300800 */
[----:B------:R-:W-:-:S03]  /*be010*/  MOV R233, R102 ;  /* 0x0000006600e97202 */ /* 0x000fc60000000f00 */
[----:B------:R-:W4:Y:S01]  /*be020*/  LDL.LU R101, [R1+0xf44] ;  /* 0x000f440001657983 */ /* 0x000f220000300800 */
[----:B------:R-:W-:-:S03]  /*be030*/  IMAD.MOV.U32 R232, RZ, RZ, R103 ;  /* 0x000000ffffe87224 */ /* 0x000fc600078e0067 */
[----:B------:R-:W4:Y:S04]  /*be040*/  LDL.LU R102, [R1+0xf48] ;  /* 0x000f480001667983 */ /* 0x000f280000300800 */
[----:B------:R-:W4:Y:S04]  /*be050*/  LDL.LU R103, [R1+0xf4c] ;  /* 0x000f4c0001677983 */ /* 0x000f280000300800 */
[----:B------:R-:W4:Y:S01]  /*be060*/  LDL.LU R108, [R1+0xf20] ;  /* 0x000f2000016c7983 */ /* 0x000f220000300800 */
[----:B------:R-:W-:-:S03]  /*be070*/  IMAD.MOV.U32 R200, RZ, RZ, R110 ;  /* 0x000000ffffc87224 */ /* 0x000fc600078e006e */
[----:B------:R-:W4:Y:S01]  /*be080*/  LDL.LU R109, [R1+0xf24] ;  /* 0x000f2400016d7983 */ /* 0x000f220000300800 */
[----:B------:R-:W-:-:S03]  /*be090*/  MOV R0, R111 ;  /* 0x0000006f00007202 */ /* 0x000fc60000000f00 */
        /* <DEDUP_REMOVED lines=8> */
[----:B------:R-:W4:Y:S04]  /*be120*/  LDL.LU R132, [R1+0xe90] ;  /* 0x000e900001847983 */ /* 0x000f280000300800 */
[----:B------:R-:W4:Y:S04]  /*be130*/  LDL.LU R133, [R1+0xe94] ;  /* 0x000e940001857983 */ /* 0x000f280000300800 */
[----:B------:R-:W4:Y:S04]  /*be140*/  LDL.LU R134, [R1+0xe98] ;  /* 0x000e980001867983 */ /* 0x000f280000300800 */
[----:B------:R-:W4:Y:S01]  /*be150*/  LDL.LU R135, [R1+0xe9c] ;  /* 0x000e9c0001877983 */ /* 0x000f220000300800 */
[----:B--2---:R-:W-:-:S15]  /*be160*/  HMMA.1688.F32.TF32 R224, R4, R230, R224 ;  /* 0x000000e604e0723c */ /* 0x004fde00000810e0 */
[----:B------:R-:W-:-:S04]  /*be170*/  NOP ;  /* 0x0000000000007918 */ /* 0x000fc80000000000 */
[----:B------:R-:W-:Y:S04]  /*be180*/  STL.64 [R1+0x13a0], R224 ;  /* 0x0013a0e001007387 */ /* 0x000fe80000100a00 */
[----:B------:R1:W-:Y:S04]  /*be190*/  STL.64 [R1+0x13a8], R226 ;  /* 0x0013a8e201007387 */ /* 0x0003e80000100a00 */
[----:B-1----:R-:W2:Y:S01]  /*be1a0*/  LDL.LU.64 R226, [R1+0xb4f8] ;  /* 0x00b4f80001e27983 */ /* 0x002ea20000300a00 */
[C---:B---3--:R-:W-:Y:S03]  /*be1b0*/  HMMA.1688.F32.TF32 R216, R4.reuse, R222, R216 ;  /* 0x000000de04d8723c */ /* 0x048fe600000810d8 */
[----:B------:R-:W3:Y:S05]  /*be1c0*/  LDL.LU.64 R224, [R1+0xb4f0] ;  /* 0x00b4f00001e07983 */ /* 0x000eea0000300a00 */
        /* <DEDUP_REMOVED lines=13> */
[----:B------:R1:W-:Y:S02]  /*be2a0*/  STL.64 [R1+0x1378], R18 ;  /* 0x0013781201007387 */ /* 0x0003e40000100a00 */
[C---:B-1----:R-:W-:Y:S08]  /*be2b0*/  HMMA.1688.F32.TF32 R16, R4.reuse, R214, R244 ;  /* 0x000000d60410723c */ /* 0x042ff000000810f4 */
[C---:B------:R-:W-:Y:S08]  /*be2c0*/  HMMA.1688.F32.TF32 R244, R4.reuse, R210, R12 ;  /* 0x000000d204f4723c */ /* 0x040ff0000008100c */
[C---:B------:R-:W-:Y:S08]  /*be2d0*/  HMMA.1688.F32.TF32 R12, R4.reuse, R206, R8 ;  /* 0x000000ce040c723c */ /* 0x040ff00000081008 */
[C---:B------:R-:W-:Y:S01]  /*be2e0*/  HMMA.1688.F32.TF32 R8, R4.reuse, R198, R76 ;  /* 0x000000c60408723c */ /* 0x040fe2000008104c */
[----:B------:R-:W-:Y:S04]  /*be2f0*/  STL.64 [R1+0x1360], R16 ;  /* 0x0013601001007387 */ /* 0x000fe80000100a00 */
[----:B------:R1:W-:Y:S03]  /*be300*/  STL.64 [R1+0x1368], R18 ;  /* 0x0013681201007387 */ /* 0x0003e60000100a00 */
[C---:B-1----:R-:W-:Y:S01]  /*be310*/  HMMA.1688.F32.TF32 R16, R4.reuse, R202, R248 ;  /* 0x000000ca0410723c */ /* 0x042fe200000810f8 */
[----:B------:R-:W-:Y:S04]  /*be320*/  STL.64 [R1+0x1350], R244 ;  /* 0x001350f401007387 */ /* 0x000fe80000100a00 */
[----:B------:R-:W-:Y:S04]  /*be330*/  STL.64 [R1+0x1358], R246 ;  /* 0x001358f601007387 */ /* 0x000fe80000100a00 */
[----:B------:R-:W-:Y:S04]  /*be340*/  STL.64 [R1+0x1340], R12 ;  /* 0x0013400c01007387 */ /* 0x000fe80000100a00 */
[----:B------:R1:W-:Y:S02]  /*be350*/  STL.64 [R1+0x1348], R14 ;  /* 0x0013480e01007387 */ /* 0x0003e40000100a00 */
[C---:B-1----:R-:W-:Y:S04]  /*be360*/  HMMA.1688.F32.TF32 R12, R4.reuse, R194, R80 ;  /* 0x000000c2040c723c */ /* 0x042fe80000081050 */
[----:B------:R-:W-:Y:S04]  /*be370*/  STL.64 [R1+0x1330], R16 ;  /* 0x0013301001007387 */ /* 0x000fe80000100a00 */
[----:B------:R-:W-:Y:S04]  /*be380*/  STL.64 [R1+0x1338], R18 ;  /* 0x0013381201007387 */ /* 0x000fe80000100a00 */
[----:B------:R-:W-:Y:S04]  /*be390*/  STL.64 [R1+0xb300], R192 ;  /* 0x00b300c001007387 */ /* 0x000fe80000100a00 */
[----:B------:R-:W-:Y:S04]  /*be3a0*/  STL.64 [R1+0x1320], R8 ;  /* 0x0013200801007387 */ /* 0x000fe80000100a00 */
[----:B------:R4:W-:Y:S02]  /*be3b0*/  STL.64 [R1+0x1328], R10 ;  /* 0x0013280a01007387 */ /* 0x0009e40000100a00 */
[C---:B----4-:R-:W-:Y:S02]  /*be3c0*/  HMMA.1688.F32.TF32 R8, R4.reuse, R190, R84 ;  /* 0x000000be0408723c */ /* 0x050fe40000081054 */
[----:B------:R-:W-:Y:S04]  /*be3d0*/  STL.64 [R1+0x1310], R12 ;  /* 0x0013100c01007387 */ /* 0x000fe80000100a00 */
[----:B------:R1:W-:Y:S04]  /*be3e0*/  STL.64 [R1+0x1318], R14 ;  /* 0x0013180e01007387 */ /* 0x0003e80000100a00 */
[----:B------:R-:W-:Y:S01]  /*be3f0*/  STL.64 [R1+0xb350], R188 ;  /* 0x00b350bc01007387 */ /* 0x000fe20000100a00 */
[C---:B-1----:R-:W-:Y:S08]  /*be400*/  HMMA.1688.F32.TF32 R12, R4.reuse, R186, R88 ;  /* 0x000000ba040c723c */ /* 0x042ff00000081058 */
[----:B------:R-:W-:Y:S04]  /*be410*/  STL.64 [R1+0x1300], R8 ;  /* 0x0013000801007387 */ /* 0x000fe80000100a00 */
[----:B------:R1:W-:Y:S02]  /*be420*/  STL.64 [R1+0x1308], R10 ;  /* 0x0013080a01007387 */ /* 0x0003e40000100a00 */
[C---:B-1----:R-:W-:Y:S02]  /*be430*/  HMMA.1688.F32.TF32 R8, R4.reuse, R182, R92 ;  /* 0x000000b60408723c */ /* 0x042fe4000008105c */
[----:B------:R-:W-:Y:S04]  /*be440*/  STL.64 [R1+0xb348], R184 ;  /* 0x00b348b801007387 */ /* 0x000fe80000100a00 */
        /* <DEDUP_REMOVED lines=10> */
[----:B------:R-:W-:Y:S01]  /*be4f0*/  STL.64 [R1+0xb368], R172 ;  /* 0x00b368ac01007387 */ /* 0x000fe20000100a00 */
[C---:B-1----:R-:W-:Y:S03]  /*be500*/  HMMA.1688.F32.TF32 R12, R4.reuse, R170, R104 ;  /* 0x000000aa040c723c */ /* 0x042fe60000081068 */
[----:B------:R-:W-:Y:S04]  /*be510*/  STL.64 [R1+0x12c0], R8 ;  /* 0x0012c00801007387 */ /* 0x000fe80000100a00 */
[----:B------:R1:W-:Y:S02]  /*be520*/  STL.64 [R1+0x12c8], R10 ;  /* 0x0012c80a01007387 */ /* 0x0003e40000100a00 */
[C---:B-1----:R-:W-:Y:S02]  /*be530*/  HMMA.1688.F32.TF32 R8, R4.reuse, R166, R108 ;  /* 0x000000a60408723c */ /* 0x042fe4000008106c */
[----:B------:R-:W-:Y:S08]  /*be540*/  STL.64 [R1+0xb370], R168 ;  /* 0x00b370a801007387 */ /* 0x000ff00000100a00 */
[----:B------:R-:W-:Y:S01]  /*be550*/  STL.64 [R1+0x12b0], R12 ;  /* 0x0012b00c01007387 */ /* 0x000fe20000100a00 */
[C---:B------:R-:W-:Y:S03]  /*be560*/  HMMA.1688.F32.TF32 R16, R4.reuse, R162, R112 ;  /* 0x000000a20410723c */ /* 0x040fe60000081070 */
[----:B------:R1:W-:Y:S04]  /*be570*/  STL.64 [R1+0x12b8], R14 ;  /* 0x0012b80e01007387 */ /* 0x0003e80000100a00 */
[----:B------:R-:W-:Y:S01]  /*be580*/  STL.64 [R1+0xb378], R164 ;  /* 0x00b378a401007387 */ /* 0x000fe20000100a00 */
        /* <DEDUP_REMOVED lines=220> */
[----:B------:R-:W-:Y:S01]  /*bf350*/  HMMA.1688.F32.TF32 R168, R4, R74, R168 ;  /* 0x0000004a04a8723c */ /* 0x000fe200000810a8 */
[----:B------:R-:W-:-:S07]  /*bf360*/  MOV R11, R2 ;  /* 0x00000002000b7202 */ /* 0x000fce0000000f00 */
[C---:B------:R-:W-:Y:S08]  /*bf370*/  HMMA.1688.F32.TF32 R8, R4.reuse, R30, R8 ;  /* 0x0000001e0408723c */ /* 0x040ff00000081008 */
[----:B---3--:R-:W-:-:S15]  /*bf380*/  HMMA.1688.F32.TF32 R164, R4, R78, R164 ;  /* 0x0000004e04a4723c */ /* 0x008fde00000810a4 */
[----:B------:R-:W-:-:S04]  /*bf390*/  NOP ;  /* 0x0000000000007918 */ /* 0x000fc80000000000 */
[----:B------:R-:W-:Y:S04]  /*bf3a0*/  STL.64 [R1+0xf00], R164 ;  /* 0x000f00a401007387 */ /* 0x000fe80000100a00 */
[----:B------:R1:W-:Y:S02]  /*bf3b0*/  STL.64 [R1+0xf08], R166 ;  /* 0x000f08a601007387 */ /* 0x0003e40000100a00 */
[----:B-1----:R-:W-:-:S15]  /*bf3c0*/  HMMA.1688.F32.TF32 R164, R4, R70, R172 ;  /* 0x0000004604a4723c */ /* 0x002fde00000810ac */
[----:B------:R-:W-:-:S04]  /*bf3d0*/  NOP ;  /* 0x0000000000007918 */ /* 0x000fc80000000000 */
[----:B------:R-:W-:Y:S04]  /*bf3e0*/  STL.64 [R1+0xea0], R164 ;  /* 0x000ea0a401007387 */ /* 0x000fe80000100a00 */
[----:B------:R-:W-:Y:S04]  /*bf3f0*/  STL.64 [R1+0xed0], R168 ;  /* 0x000ed0a801007387 */ /* 0x000fe80000100a00 */
[----:B------:R-:W-:Y:S04]  /*bf400*/  STL.64 [R1+0xed8], R170 ;  /* 0x000ed8aa01007387 */ /* 0x000fe80000100a00 */
[----:B------:R1:W-:Y:S01]  /*bf410*/  STL [R1+0xea8], R166 ;  /* 0x000ea8a601007387 */ /* 0x0003e20000100800 */
[----:B------:R-:W-:-:S02]  /*bf420*/  IMAD.MOV.U32 R2, RZ, RZ, R167 ;  /* 0x000000ffff027224 */ /* 0x000fc400078e00a7 */
[C---:B-1----:R-:W-:Y:S08]  /*bf430*/  HMMA.1688.F32.TF32 R164, R4.reuse, R66, R176 ;  /* 0x0000004204a4723c */ /* 0x042ff000000810b0 */
[C---:B------:R-:W-:Y:S01]  /*bf440*/  HMMA.1688.F32.TF32 R172, R4.reuse, R62, R180 ;  /* 0x0000003e04ac723c */ /* 0x040fe200000810b4 */
[----:B------:R-:W-:Y:S07]  /*bf450*/  STL [R1+0xb170], R2 ;  /* 0x00b1700201007387 */ /* 0x000fee0000100800 */
        /* <DEDUP_REMOVED lines=9> */
[C---:B----4-:R-:W-:Y:S01]  /*bf4f0*/  HMMA.1688.F32.TF32 R168, R4.reuse, R46, R16 ;  /* 0x0000002e04a8723c */ /* 0x050fe20000081010 */
[----:B------:R-:W-:Y:S04]  /*bf500*/  STL.64 [R1+0xcd0], R164 ;  /* 0x000cd0a401007387 */ /* 0x000fe80000100a00 */
[----:B------:R1:W-:Y:S03]  /*bf510*/  STL.64 [R1+0xcd8], R166 ;  /* 0x000cd8a601007387 */ /* 0x0003e60000100a00 */
[C---:B------:R-:W-:Y:S08]  /*bf520*/  HMMA.1688.F32.TF32 R16, R4.reuse, R38, R12 ;  /* 0x000000260410723c */ /* 0x040ff0000008100c */
[C---:B------:R-:W-:Y:S08]  /*bf530*/  HMMA.1688.F32.TF32 R12, R4.reuse, R34, R248 ;  /* 0x00000022040c723c */ /* 0x040ff000000810f8 */
[----:B-1----:R-:W-:Y:S01]  /*bf540*/  HMMA.1688.F32.TF32 R164, R4, R42, R244 ;  /* 0x0000002a04a4723c */ /* 0x002fe200000810f4 */
        /* <DEDUP_REMOVED lines=8> */
[----:B------:R-:W-:Y:S02]  /*bf5d0*/  LOP3.LUT R251, R252, 0x20, RZ, 0x3c, !PT ;  /* 0x00000020fcfb7812 */ /* 0x000fe400078e3cff */
[----:B------:R-:W-:Y:S01]  /*bf5e0*/  MOV R250, R209 ;  /* 0x000000d100fa7202 */ /* 0x000fe20000000f00 */
[----:B------:R-:W-:Y:S01]  /*bf5f0*/  IMAD.MOV.U32 R187, RZ, RZ, R201 ;  /* 0x000000ffffbb7224 */ /* 0x000fe200078e00c9 */
[----:B------:R-:W-:Y:S01]  /*bf600*/  MOV R190, R200 ;  /* 0x000000c800be7202 */ /* 0x000fe20000000f00 */
[----:B------:R-:W-:Y:S01]  /*bf610*/  IMAD.MOV.U32 R191, RZ, RZ, R0 ;  /* 0x000000ffffbf7224 */ /* 0x000fe200078e0000 */
[----:B------:R-:W-:Y:S04]  /*bf620*/  LDS R245, [R251+UR12+0x82000] ;  /* 0x0820000cfbf57984 */ /* 0x000fe80008000800 */
[----:B------:R-:W-:Y:S01]  /*bf630*/  LDS R247, [R251+UR12+0x82400] ;  /* 0x0824000cfbf77984 */ /* 0x000fe20008000800 */
[----:B------:R-:W-:Y:S01]  /*bf640*/  MOV R178, R233 ;  /* 0x000000e900b27202 */ /* 0x000fe20000000f00 */
[----:B------:R-:W-:-:S02]  /*bf650*/  IMAD.MOV.U32 R179, RZ, RZ, R232 ;  /* 0x000000ffffb37224 */ /* 0x000fc400078e00e8 */
[----:B------:R-:W-:Y:S04]  /*bf660*/  LDS R244, [R252+UR12+0x82000] ;  /* 0x0820000cfcf47984 */ /* 0x000fe80008000800 */
[----:B------:R-:W-:Y:S04]  /*bf670*/  STL.64 [R1+0x960], R164 ;  /* 0x000960a401007387 */ /* 0x000fe80000100a00 */
[----:B------:R-:W-:Y:S04]  /*bf680*/  STL.64 [R1+0x968], R166 ;  /* 0x000968a601007387 */ /* 0x000fe80000100a00 */
[----:B------:R1:W-:Y:S04]  /*bf690*/  STL.64 [R1+0x940], R16 ;  /* 0x0009401001007387 */ /* 0x0003e80000100a00 */
[----:B------:R3:W-:Y:S04]  /*bf6a0*/  STL.64 [R1+0x948], R18 ;  /* 0x0009481201007387 */ /* 0x0007e80000100a00 */
[----:B------:R4:W-:Y:S04]  /*bf6b0*/  STL.64 [R1+0x910], R12 ;  /* 0x0009100c01007387 */ /* 0x0009e80000100a00 */
[----:B------:R1:W-:Y:S04]  /*bf6c0*/  STL.64 [R1+0x918], R14 ;  /* 0x0009180e01007387 */ /* 0x0003e80000100a00 */
[----:B------:R1:W-:Y:S04]  /*bf6d0*/  STL.64 [R1+0x900], R8 ;  /* 0x0009000801007387 */ /* 0x0003e80000100a00 */
[----:B------:R1:W-:Y:S04]  /*bf6e0*/  STL.64 [R1+0x908], R10 ;  /* 0x0009080a01007387 */ /* 0x0003e80000100a00 */
[----:B------:R-:W2:Y:S04]  /*bf6f0*/  LDL.LU R205, [R1+0xb3dc] ;  /* 0x00b3dc0001cd7983 */ /* 0x000ea80000300800 */
[----:B------:R-:W2:Y:S04]  /*bf700*/  LDL.LU R204, [R1+0xb3d8] ;  /* 0x00b3d80001cc7983 */ /* 0x000ea80000300800 */
[----:B------:R-:W2:Y:S04]  /*bf710*/  LDL.LU R196, [R1+0xb3d4] ;  /* 0x00b3d40001c47983 */ /* 0x000ea80000300800 */
[----:B------:R-:W2:Y:S01]  /*bf720*/  LDL.LU R236, [R1+0xb3d0] ;  /* 0x00b3d00001ec7983 */ /* 0x000ea20000300800 */
[----:B-1----:R-:W-:-:S03]  /*bf730*/  IMAD.MOV.U32 R17, RZ, RZ, R240 ;  /* 0x000000ffff117224 */ /* 0x002fc600078e00f0 */
[----:B------:R-:W-:Y:S01]  /*bf740*/  LDS R246, [R252+UR12+0x82400] ;  /* 0x0824000cfcf67984 */ /* 0x000fe20008000800 */
[----:B------:R-:W-:-:S03]  /*bf750*/  MOV R16, R237 ;  /* 0x000000ed00107202 */ /* 0x000fc60000000f00 */
[----:B------:R-:W2:Y:S04]  /*bf760*/  LDL.LU R237, [R1+0xb3cc] ;  /* 0x00b3cc0001ed7983 */ /* 0x000ea80000300800 */
[----:B------:R-:W2:Y:S01]  /*bf770*/  LDL.LU R240, [R1+0xb3c8] ;  /* 0x00b3c80001f07983 */ /* 0x000ea20000300800 */
[----:B---3--:R-:W-:Y:S01]  /*bf780*/  IMAD.MOV.U32 R18, RZ, RZ, R241 ;  /* 0x000000ffff127224 */ /* 0x008fe200078e00f1 */
[----:B------:R-:W-:Y:S02]  /*bf790*/  MOV R19, R224 ;  /* 0x000000e000137202 */ /* 0x000fe40000000f00 */
[----:B------:R-:W3:Y:S04]  /*bf7a0*/  LDL.LU R241, [R1+0xb3c4] ;  /* 0x00b3c40001f17983 */ /* 0x000ee80000300800 */
[----:B------:R-:W3:Y:S01]  /*bf7b0*/  LDL.LU R224, [R1+0xb3c0] ;  /* 0x00b3c00001e07983 */ /* 0x000ee20000300800 */
[----:B----4-:R-:W-:-:S02]  /*bf7c0*/  IMAD.MOV.U32 R12, RZ, RZ, R225 ;  /* 0x000000ffff0c7224 */ /* 0x010fc400078e00e1 */
[----:B------:R-:W-:Y:S01]  /*bf7d0*/  IMAD.MOV.U32 R13, RZ, RZ, R228 ;  /* 0x000000ffff0d7224 */ /* 0x000fe200078e00e4 */
[----:B------:R-:W4:Y:S04]  /*bf7e0*/  LDL.LU R225, [R1+0xb3bc] ;  /* 0x00b3bc0001e17983 */ /* 0x000f280000300800 */
[----:B------:R-:W4:Y:S01]  /*bf7f0*/  LDL.LU R228, [R1+0xb3b8] ;  /* 0x00b3b80001e47983 */ /* 0x000f220000300800 */
[----:B------:R-:W-:Y:S01]  /*bf800*/  MOV R14, R229 ;  /* 0x000000e5000e7202 */ /* 0x000fe20000000f00 */
[----:B------:R-:W-:Y:S02]  /*bf810*/  IMAD.MOV.U32 R15, RZ, RZ, R212 ;  /* 0x000000ffff0f7224 */ /* 0x000fe400078e00d4 */
[----:B------:R-:W4:Y:S04]  /*bf820*/  LDL.LU R229, [R1+0xb3b4] ;  /* 0x00b3b40001e57983 */ /* 0x000f280000300800 */
[----:B------:R-:W4:Y:S01]  /*bf830*/  LDL.LU R212, [R1+0xb3b0] ;  /* 0x00b3b00001d47983 */ /* 0x000f220000300800 */
[----:B------:R-:W-:Y:S01]  /*bf840*/  IMAD.MOV.U32 R8, RZ, RZ, R213 ;  /* 0x000000ffff087224 */ /* 0x000fe200078e00d5 */
[----:B------:R-:W-:-:S02]  /*bf850*/  MOV R9, R216 ;  /* 0x000000d800097202 */ /* 0x000fc40000000f00 */
[----:B------:R-:W4:Y:S04]  /*bf860*/  LDL.LU R213, [R1+0xb3ac] ;  /* 0x00b3ac0001d57983 */ /* 0x000f280000300800 */
[----:B------:R-:W4:Y:S01]  /*bf870*/  LDL.LU R216, [R1+0xb3a8] ;  /* 0x00b3a80001d87983 */ /* 0x000f220000300800 */
[----:B------:R-:W-:Y:S02]  /*bf880*/  IMAD.MOV.U32 R10, RZ, RZ, R217 ;  /* 0x000000ffff0a7224 */ /* 0x000fe400078e00d9 */
[----:B------:R-:W-:Y:S01]  /*bf890*/  IMAD.MOV.U32 R11, RZ, RZ, R208 ;  /* 0x000000ffff0b7224 */ /* 0x000fe200078e00d0 */
[----:B------:R-:W4:Y:S04]  /*bf8a0*/  LDL.LU R217, [R1+0xb3a4] ;  /* 0x00b3a40001d97983 */ /* 0x000f280000300800 */
[----:B------:R-:W4:Y:S04]  /*bf8b0*/  LDL.LU R208, [R1+0xb3a0] ;  /* 0x00b3a00001d07983 */ /* 0x000f280000300800 */
[----:B------:R-:W4:Y:S01]  /*bf8c0*/  LDL.LU R209, [R1+0xb39c] ;  /* 0x00b39c0001d17983 */ /* 0x000f220000300800 */
[----:B------:R-:W-:-:S03]  /*bf8d0*/  IMAD.MOV.U32 R251, RZ, RZ, R197 ;  /* 0x000000fffffb7224 */ /* 0x000fc600078e00c5 */
[----:B------:R-:W4:Y:S01]  /*bf8e0*/  LDL.LU R197, [R1+0xb398] ;  /* 0x00b3980001c57983 */ /* 0x000f220000300800 */
[----:B--2---:R-:W-:Y:S01]  /*bf8f0*/  IMAD.MOV.U32 R186, RZ, RZ, R205 ;  /* 0x000000ffffba7224 */ /* 0x004fe200078e00cd */
[----:B------:R-:W-:Y:S01]  /*bf900*/  MOV R185, R204 ;  /* 0x000000cc00b97202 */ /* 0x000fe20000000f00 */
[----:B------:R-:W-:Y:S02]  /*bf910*/  IMAD.MOV.U32 R184, RZ, RZ, R196 ;  /* 0x000000ffffb87224 */ /* 0x000fe400078e00c4 */
[----:B------:R-:W2:Y:S04]  /*bf920*/  LDL.LU R196, [R1+0xb394] ;  /* 0x00b3940001c47983 */ /* 0x000ea80000300800 */
[----:B------:R-:W2:Y:S04]  /*bf930*/  LDL.LU R204, [R1+0xb390] ;  /* 0x00b3900001cc7983 */ /* 0x000ea80000300800 */
[----:B------:R-:W2:Y:S04]  /*bf940*/  LDL.LU R205, [R1+0xb38c] ;  /* 0x00b38c0001cd7983 */ /* 0x000ea80000300800 */
[----:B------:R-:W2:Y:S04]  /*bf950*/  LDL.LU R201, [R1+0xb388] ;  /* 0x00b3880001c97983 */ /* 0x000ea80000300800 */
[----:B------:R-:W2:Y:S04]  /*bf960*/  LDL.LU R200, [R1+0xb384] ;  /* 0x00b3840001c87983 */ /* 0x000ea80000300800 */
[----:B------:R-:W2:Y:S01]  /*bf970*/  LDL.LU R0, [R1+0xb380] ;  /* 0x00b3800001007983 */ /* 0x000ea20000300800 */
[----:B---3--:R-:W-:Y:S01]  /*bf980*/  IMAD.MOV.U32 R180, RZ, RZ, R241 ;  /* 0x000000ffffb47224 */ /* 0x008fe200078e00f1 */
[----:B------:R-:W-:Y:S01]  /*bf990*/  MOV R181, R240 ;  /* 0x000000f000b57202 */ /* 0x000fe20000000f00 */
[----:B------:R-:W-:-:S02]  /*bf9a0*/  IMAD.MOV.U32 R182, RZ, RZ, R237 ;  /* 0x000000ffffb67224 */ /* 0x000fc400078e00ed */
[----:B------:R-:W-:Y:S02]  /*bf9b0*/  IMAD.MOV.U32 R183, RZ, RZ, R236 ;  /* 0x000000ffffb77224 */ /* 0x000fe400078e00ec */
[----:B------:R-:W-:Y:S01]  /*bf9c0*/  IMAD.MOV.U32 R175, RZ, RZ, R224 ;  /* 0x000000ffffaf7224 */ /* 0x000fe200078e00e0 */
[----:B----4-:R-:W-:Y:S01]  /*bf9d0*/  MOV R173, R228 ;  /* 0x000000e400ad7202 */ /* 0x010fe20000000f00 */
        /* <DEDUP_REMOVED lines=10> */
[C---:B------:R-:W-:Y:S08]  /*bfa80*/  HMMA.1688.F32.TF32 R176, R4.reuse, R178, R172 ;  /* 0x000000b204b0723c */ /* 0x040ff000000810ac */
[C---:B------:R-:W-:Y:S08]  /*bfa90*/  HMMA.1688.F32.TF32 R168, R4.reuse, R170, R164 ;  /* 0x000000aa04a8723c */ /* 0x040ff000000810a4 */
[C---:B------:R-:W-:Y:S08]  /*bfaa0*/  HMMA.1688.F32.TF32 R188, R4.reuse, R190, R180 ;  /* 0x000000be04bc723c */ /* 0x040ff000000810b4 */
[----:B------:R-:W-:Y:S01]  /*bfab0*/  HMMA.1688.F32.TF32 R248, R4, R250, R184 ;  /* 0x000000fa04f8723c */ /* 0x000fe200000810b8 */
[----:B--2---:R-:W1:Y:S04]  /*bfac0*/  LDSM.16.M88.4 R240, [R0+UR13+0x80] ;  /* 0x0000800d00f0783b */ /* 0x004e680008000200 */
[----:B------:R-:W2:Y:S04]  /*bfad0*/  LDSM.16.M88.4 R236, [R0+UR13+0x1080] ;  /* 0x0010800d00ec783b */ /* 0x000ea80008000200 */
[----:B------:R-:W3:Y:S04]  /*bfae0*/  LDSM.16.M88.4 R232, [R0+UR13+0x2080] ;  /* 0x0020800d00e8783b */ /* 0x000ee80008000200 */
[----:B------:R-:W4:Y:S04]  /*bfaf0*/  LDSM.16.M88.4 R228, [R0+UR13+0x3080] ;  /* 0x0030800d00e4783b */ /* 0x000f280008000200 */
[----:B------:R-:W3:Y:S04]  /*bfb00*/  LDSM.16.M88.4 R224, [R0+UR13+0x4080] ;  /* 0x0040800d00e0783b */ /* 0x000ee80008000200 */
[----:B------:R-:W4:Y:S04]  /*bfb10*/  LDSM.16.M88.4 R220, [R0+UR13+0x5080] ;  /* 0x0050800d00dc783b */ /* 0x000f280008000200 */
[----:B------:R-:W4:Y:S04]  /*bfb20*/  LDSM.16.M88.4 R216, [R0+UR13+0x6080] ;  /* 0x0060800d00d8783b */ /* 0x000f280008000200 */
[----:B------:R-:W4:Y:S04]  /*bfb30*/  LDSM.16.M88.4 R212, [R0+UR13+0x7080] ;  /* 0x0070800d00d4783b */ /* 0x000f280008000200 */
[----:B------:R-:W4:Y:S01]  /*bfb40*/  LDSM.16.M88.4 R208, [R0+UR13+0x8080] ;  /* 0x0080800d00d0783b */ /* 0x000f220008000200 */
[----:B------:R-:W-:Y:S01]  /*bfb50*/  IMAD.MOV.U32 R202, RZ, RZ, R205 ;  /* 0x000000ffffca7224 */ /* 0x000fe200078e00cd */
[----:B------:R-:W-:-:S02]  /*bfb60*/  MOV R203, R204 ;  /* 0x000000cc00cb7202 */ /* 0x000fc40000000f00 */
[----:B------:R-:W4:Y:S05]  /*bfb70*/  LDSM.16.M88.4 R204, [R0+UR13+0x9080] ;  /* 0x0090800d00cc783b */ /* 0x000f2a0008000200 */
[C---:B------:R-:W-:Y:S01]  /*bfb80*/  HMMA.1688.F32.TF32 R200, R4.reuse, R26, R200 ;  /* 0x0000001a04c8723c */ /* 0x040fe200000810c8 */
[----:B-1----:R-:W-:Y:S04]  /*bfb90*/  STL [R1+0xaf3c], R242 ;  /* 0x00af3cf201007387 */ /* 0x002fe80000100800 */
[----:B------:R-:W-:Y:S04]  /*bfba0*/  STL [R1+0xaf38], R243 ;  /* 0x00af38f301007387 */ /* 0x000fe80000100800 */
[----:B--2---:R-:W-:Y:S04]  /*bfbb0*/  STL [R1+0xaea4], R238 ;  /* 0x00aea4ee01007387 */ /* 0x004fe80000100800 */
[----:B------:R-:W-:Y:S04]  /*bfbc0*/  STL [R1+0xaea0], R239 ;  /* 0x00aea0ef01007387 */ /* 0x000fe80000100800 */
[----:B---3--:R-:W-:Y:S04]  /*bfbd0*/  STL [R1+0xae9c], R234 ;  /* 0x00ae9cea01007387 */ /* 0x008fe80000100800 */
[----:B------:R-:W-:Y:S04]  /*bfbe0*/  STL [R1+0xae98], R235 ;  /* 0x00ae98eb01007387 */ /* 0x000fe80000100800 */
[----:B----4-:R-:W-:Y:S04]  /*bfbf0*/  STL [R1+0xae8c], R230 ;  /* 0x00ae8ce601007387 */ /* 0x010fe80000100800 */
        /* <DEDUP_REMOVED lines=15> */
[----:B------:R-:W1:Y:S01]  /*bfcf0*/  LDSM.16.M88.4 R200, [R0+UR13+0xa080] ;  /* 0x00a0800d00c8783b */ /* 0x000e620008000200 */
[----:B------:R-:W-:Y:S03]  /*bfd00*/  HMMA.1688.F32.TF32 R196, R4, R22, R196 ;  /* 0x0000001604c4723c */ /* 0x000fe600000810c4 */
[----:B-1----:R-:W-:Y:S04]  /*bfd10*/  STL [R1+0xae38], R202 ;  /* 0x00ae38ca01007387 */ /* 0x002fe80000100800 */
[----:B------:R-:W-:-:S12]  /*bfd20*/  STL [R1+0xae34], R203 ;  /* 0x00ae34cb01007387 */ /* 0x000fd80000100800 */
[----:B------:R-:W-:Y:S04]  /*bfd30*/  STL.64 [R1+0x8f0], R196 ;  /* 0x0008f0c401007387 */ /* 0x000fe80000100a00 */
[----:B------:R-:W-:Y:S04]  /*bfd40*/  STL.64 [R1+0x8f8], R198 ;  /* 0x0008f8c601007387 */ /* 0x000fe80000100a00 */
[----:B------:R-:W1:Y:S04]  /*bfd50*/  LDSM.16.M88.4 R196, [R0+UR13+0xb080] ;  /* 0x00b0800d00c4783b */ /* 0x000e680008000200 */
        /* <DEDUP_REMOVED lines=12> */
[----:B------:R1:W-:Y:S04]  /*bfe20*/  STL.64 [R1+0x8c8], R190 ;  /* 0x0008c8be01007387 */ /* 0x0003e80000100a00 */
[----:B-1----:R-:W2:Y:S04]  /*bfe30*/  LDL.LU.64 R188, [R1+0xb350] ;  /* 0x00b3500001bc7983 */ /* 0x002ea80000300a00 */
[----:B------:R-:W2:Y:S04]  /*bfe40*/  LDL.LU R166, [R1+0x658] ;  /* 0x0006580001a67983 */ /* 0x000ea80000300800 */
[----:B------:R-:W2:Y:S04]  /*bfe50*/  LDL.LU R167, [R1+0x65c] ;  /* 0x00065c0001a77983 */ /* 0x000ea80000300800 */
[----:B------:R-:W2:Y:S04]  /*bfe60*/  LDL.LU R190, [R1+0x648] ;  /* 0x0006480001be7983 */ /* 0x000ea80000300800 */
[----:B------:R-:W2:Y:S04]  /*bfe70*/  LDL.LU R191, [R1+0x64c] ;  /* 0x00064c0001bf7983 */ /* 0x000ea80000300800 */
        /* <DEDUP_REMOVED lines=23> */
[----:B------:R-:W-:Y:S01]  /*bfff0*/  IMAD.MOV.U32 R186, RZ, RZ, R141 ;  /* 0x000000ffffba7224 */ /* 0x000fe200078e008d */
[----:B------:R-:W-:-:S02]  /*c0000*/  MOV R187, R140 ;  /* 0x0000008c00bb7202 */ /* 0x000fc40000000f00 */
[----:B------:R-:W-:Y:S01]  /*c0010*/  HMMA.1688.F32.TF32 R140, R244, R240, R164 ;  /* 0x000000f0f48c723c */ /* 0x000fe200000810a4 */
[----:B------:R-:W-:-:S07]  /*c0020*/  IMAD.MOV.U32 R170, RZ, RZ, R177 ;  /* 0x000000ffffaa7224 */ /* 0x000fce00078e00b1 */
[----:B--2---:R-:W-:Y:S01]  /*c0030*/  HMMA.1688.F32.TF32 R4, R4, R18, R192 ;  /* 0x000000120404723c */ /* 0x004fe200000810c0 */
[----:B------:R-:W2:Y:S01]  /*c0040*/  LDL.LU.64 R192, [R1+0xb300] ;  /* 0x00b3000001c07983 */ /* 0x000ea20000300a00 */
[----:B------:R-:W-:Y:S02]  /*c0050*/  IMAD.MOV.U32 R194, RZ, RZ, R185 ;  /* 0x000000ffffc27224 */ /* 0x000fe400078e00b9 */
[----:B------:R-:W-:Y:S01]  /*c0060*/  IMAD.MOV.U32 R195, RZ, RZ, R184 ;  /* 0x000000ffffc37224 */ /* 0x000fe200078e00b8 */
[----:B------:R-:W-:Y:S02]  /*c0070*/  MOV R171, R176 ;  /* 0x000000b000ab7202 */ /* 0x000fe40000000f00 */
[----:B------:R-:W-:Y:S01]  /*c0080*/  MOV R174, R181 ;  /* 0x000000b500ae7202 */ /* 0x000fe20000000f00 */
[----:B------:R-:W-:Y:S01]  /*c0090*/  IMAD.MOV.U32 R175, RZ, RZ, R180 ;  /* 0x000000ffffaf7224 */ /* 0x000fe200078e00b4 */
[----:B------:R-:W-:Y:S01]  /*c00a0*/  MOV R178, R157 ;  /* 0x0000009d00b27202 */ /* 0x000fe20000000f00 */
[----:B------:R-:W-:-:S02]  /*c00b0*/  IMAD.MOV.U32 R179, RZ, RZ, R156 ;  /* 0x000000ffffb37224 */ /* 0x000fc400078e009c */
[----:B------:R-:W-:Y:S02]  /*c00c0*/  IMAD.MOV.U32 R182, RZ, RZ, R149 ;  /* 0x000000ffffb67224 */ /* 0x000fe400078e0095 */
[----:B------:R-:W-:Y:S01]  /*c00d0*/  IMAD.MOV.U32 R183, RZ, RZ, R148 ;  /* 0x000000ffffb77224 */ /* 0x000fe200078e0094 */
[----:B------:R-:W-:Y:S04]  /*c00e0*/  LDSM.16.M88.4 R164, [R0+UR13+0x13080] ;  /* 0x0130800d00a4783b */ /* 0x000fe80008000200 */
[----:B------:R-:W-:Y:S04]  /*c00f0*/  STL.64 [R1+0x860], R4 ;  /* 0x0008600401007387 */ /* 0x000fe80000100a00 */
[----:B------:R1:W-:Y:S01]  /*c0100*/  STL.64 [R1+0x868], R6 ;  /* 0x0008680601007387 */ /* 0x0003e20000100a00 */
[----:B------:R-:W-:-:S02]  /*c0110*/  IMAD.MOV.U32 R176, RZ, RZ, R161 ;  /* 0x000000ffffb07224 */ /* 0x000fc400078e00a1 */
[----:B------:R-:W-:Y:S02]  /*c0120*/  IMAD.MOV.U32 R177, RZ, RZ, R160 ;  /* 0x000000ffffb17224 */ /* 0x000fe400078e00a0 */
[----:B------:R-:W-:Y:S01]  /*c0130*/  IMAD.MOV.U32 R180, RZ, RZ, R153 ;  /* 0x000000ffffb47224 */ /* 0x000fe200078e0099 */
[----:B------:R-:W-:Y:S02]  /*c0140*/  MOV R181, R152 ;  /* 0x0000009800b57202 */ /* 0x000fe40000000f00 */
[----:B------:R-:W-:Y:S01]  /*c0150*/  MOV R184, R145 ;  /* 0x0000009100b87202 */ /* 0x000fe20000000f00 */
[----:B------:R-:W-:Y:S01]  /*c0160*/  IMAD.MOV.U32 R185, RZ, RZ, R144 ;  /* 0x000000ffffb97224 */ /* 0x000fe200078e0090 */
[----:B------:R-:W-:Y:S04]  /*c0170*/  LDSM.16.M88.4 R156, [R0+UR13+0x15080] ;  /* 0x0150800d009c783b */ /* 0x000fe80008000200 */
[----:B------:R-:W-:Y:S01]  /*c0180*/  LDSM.16.M88.4 R148, [R0+UR13+0x17080] ;  /* 0x0170800d0094783b */ /* 0x000fe20008000200 */
[----:B-1----:R-:W-:Y:S03]  /*c0190*/  HMMA.1688.F32.TF32 R4, R244, R236, R188 ;  /* 0x000000ecf404723c */ /* 0x002fe600000810bc */
[----:B------:R1:W-:Y:S04]  /*c01a0*/  STL.64 [R1+0x870], R140 ;  /* 0x0008708c01007387 */ /* 0x0003e80000100a00 */
[----:B------:R1:W-:Y:S04]  /*c01b0*/  STL.64 [R1+0x878], R142 ;  /* 0x0008788e01007387 */ /* 0x0003e80000100a00 */
[----:B------:R-:W-:Y:S04]  /*c01c0*/  LDSM.16.M88.4 R160, [R0+UR13+0x14080] ;  /* 0x0140800d00a0783b */ /* 0x000fe80008000200 */
[----:B------:R-:W-:Y:S04]  /*c01d0*/  LDSM.16.M88.4 R152, [R0+UR13+0x16080] ;  /* 0x0160800d0098783b */ /* 0x000fe80008000200 */
[----:B------:R-:W-:Y:S01]  /*c01e0*/  LDSM.16.M88.4 R144, [R0+UR13+0x18080] ;  /* 0x0180800d0090783b */ /* 0x000fe20008000200 */
[----:B------:R-:W-:-:S03]  /*c01f0*/  IMAD.MOV.U32 R242, RZ, RZ, R6 ;  /* 0x000000fffff27224 */ /* 0x000fc600078e0006 */
[----:B------:R2:W-:Y:S01]  /*c0200*/  STL.64 [R1+0x9f0], R4 ;  /* 0x0009f00401007387 */ /* 0x0005e20000100a00 */
[----:B------:R-:W-:-:S05]  /*c0210*/  IMAD.MOV.U32 R243, RZ, RZ, R7 ;  /* 0x000000fffff37224 */ /* 0x000fca00078e0007 */
[----:B------:R-:W-:Y:S04]  /*c0220*/  STL [R1+0xaf54], R243 ;  /* 0x00af54f301007387 */ /* 0x000fe80000100800 */
[----:B------:R-:W-:Y:S01]  /*c0230*/  STL [R1+0xaf50], R242 ;  /* 0x00af50f201007387 */ /* 0x000fe20000100800 */
[----:B------:R-:W-:Y:S01]  /*c0240*/  MOV R188, R137 ;  /* 0x0000008900bc7202 */ /* 0x000fe20000000f00 */
[----:B------:R-:W-:Y:S02]  /*c0250*/  IMAD.MOV.U32 R189, RZ, RZ, R136 ;  /* 0x000000ffffbd7224 */ /* 0x000fe400078e0088 */
[----:B------:R-:W-:Y:S01]  /*c0260*/  IMAD.MOV.U32 R190, RZ, RZ, R133 ;  /* 0x000000ffffbe7224 */ /* 0x000fe200078e0085 */
[----:B------:R-:W-:Y:S02]  /*c0270*/  MOV R191, R132 ;  /* 0x0000008400bf7202 */ /* 0x000fe40000000f00 */
[----:B-1----:R-:W-:Y:S01]  /*c0280*/  MOV R140, R113 ;  /* 0x00000071008c7202 */ /* 0x002fe20000000f00 */
[----:B------:R-:W-:-:S02]  /*c0290*/  IMAD.MOV.U32 R141, RZ, RZ, R112 ;  /* 0x000000ffff8d7224 */ /* 0x000fc400078e0070 */
[----:B------:R-:W-:Y:S01]  /*c02a0*/  IMAD.MOV.U32 R142, RZ, RZ, R109 ;  /* 0x000000ffff8e7224 */ /* 0x000fe200078e006d */
[----:B------:R-:W-:Y:S01]  /*c02b0*/  MOV R143, R108 ;  /* 0x0000006c008f7202 */ /* 0x000fe20000000f00 */
[----:B------:R-:W-:Y:S04]  /*c02c0*/  LDSM.16.M88.4 R136, [R0+UR13+0x1a080] ;  /* 0x01a0800d0088783b */ /* 0x000fe80008000200 */
[----:B------:R-:W-:Y:S04]  /*c02d0*/  LDSM.16.M88.4 R132, [R0+UR13+0x1b080] ;  /* 0x01b0800d0084783b */ /* 0x000fe80008000200 */
[----:B------:R-:W-:Y:S01]  /*c02e0*/  LDSM.16.M88.4 R112, [R0+UR13+0x20080] ;  /* 0x0200800d0070783b */ /* 0x000fe20008000200 */
[C---:B------:R-:W-:Y:S03]  /*c02f0*/  HMMA.1688.F32.TF32 R108, R244.reuse, R196, R140 ;  /* 0x000000c4f46c723c */ /* 0x040fe6000008108c */
[----:B------:R-:W-:Y:S05]  /*c0300*/  LDSM.16.M88.4 R140, [R0+UR13+0x19080] ;  /* 0x0190800d008c783b */ /* 0x000fea0008000200 */
[----:B--2---:R-:W-:Y:S01]  /*c0310*/  HMMA.1688.F32.TF32 R4, R244, R232, R192 ;  /* 0x000000e8f404723c */ /* 0x004fe200000810c0 */
[----:B------:R-:W-:Y:S01]  /*c0320*/  IMAD.MOV.U32 R194, RZ, RZ, R125 ;  /* 0x000000ffffc27224 */ /* 0x000fe200078e007d */
[----:B------:R-:W-:-:S06]  /*c0330*/  MOV R195, R124 ;  /* 0x0000007c00c37202 */ /* 0x000fcc0000000f00 */
[----:B---3--:R-:W-:Y:S11]  /*c0340*/  HMMA.1688.F32.TF32 R124, R244, R228, R168 ;  /* 0x000000e4f47c723c */ /* 0x008ff600000810a8 */
[----:B------:R-:W-:Y:S01]  /*c0350*/  IMAD.MOV.U32 R234, RZ, RZ, R4 ;  /* 0x000000ffffea7224 */ /* 0x000fe200078e0004 */
[----:B------:R4:W-:Y:S01]  /*c0360*/  STL.64 [R1+0xa78], R6 ;  /* 0x000a780601007387 */ /* 0x0009e20000100a00 */
[----:B------:R-:W-:-:S02]  /*c0370*/  IMAD.MOV.U32 R235, RZ, RZ, R5 ;  /* 0x000000ffffeb7224 */ /* 0x000fc400078e0005 */
[----:B----4-:R-:W-:Y:S01]  /*c0380*/  HMMA.1688.F32.TF32 R4, R244, R224, R172 ;  /* 0x000000e0f404723c */ /* 0x010fe200000810ac */
[----:B------:R-:W-:Y:S04]  /*c0390*/  STL [R1+0xaf58], R234 ;  /* 0x00af58ea01007387 */ /* 0x000fe80000100800 */
[----:B------:R1:W-:Y:S04]  /*c03a0*/  STL [R1+0xaea8], R235 ;  /* 0x00aea8eb01007387 */ /* 0x0003e80000100800 */
[----:B------:R-:W-:Y:S04]  /*c03b0*/  STL.64 [R1+0xb40], R124 ;  /* 0x000b407c01007387 */ /* 0x000fe80000100a00 */
[----:B------:R-:W-:Y:S01]  /*c03c0*/  STL.64 [R1+0xb48], R126 ;  /* 0x000b487e01007387 */ /* 0x000fe20000100a00 */
[----:B------:R-:W-:Y:S01]  /*c03d0*/  MOV R192, R129 ;  /* 0x0000008100c07202 */ /* 0x000fe20000000f00 */
[----:B------:R-:W-:-:S02]  /*c03e0*/  IMAD.MOV.U32 R193, RZ, RZ, R128 ;  /* 0x000000ffffc17224 */ /* 0x000fc400078e0080 */
[----:B------:R-:W-:Y:S02]  /*c03f0*/  IMAD.MOV.U32 R168, RZ, RZ, R121 ;  /* 0x000000ffffa87224 */ /* 0x000fe400078e0079 */
[----:B------:R-:W-:Y:S01]  /*c0400*/  IMAD.MOV.U32 R169, RZ, RZ, R120 ;  /* 0x000000ffffa97224 */ /* 0x000fe200078e0078 */
[----:B------:R-:W-:Y:S01]  /*c0410*/  MOV R170, R117 ;  /* 0x0000007500aa7202 */ /* 0x000fe20000000f00 */
[----:B------:R-:W-:Y:S01]  /*c0420*/  IMAD.MOV.U32 R171, RZ, RZ, R116 ;  /* 0x000000ffffab7224 */ /* 0x000fe200078e0074 */
[----:B------:R-:W-:Y:S04]  /*c0430*/  LDSM.16.M88.4 R172, [R0+UR13+0x11080] ;  /* 0x0110800d00ac783b */ /* 0x000fe80008000200 */
[----:B------:R-:W-:Y:S04]  /*c0440*/  LDSM.16.M88.4 R128, [R0+UR13+0x1c080] ;  /* 0x01c0800d0080783b */ /* 0x000fe80008000200 */
[----:B------:R-:W-:Y:S04]  /*c0450*/  LDSM.16.M88.4 R124, [R0+UR13+0x1d080] ;  /* 0x01d0800d007c783b */ /* 0x000fe80008000200 */
[----:B------:R-:W-:Y:S04]  /*c0460*/  LDSM.16.M88.4 R120, [R0+UR13+0x1e080] ;  /* 0x01e0800d0078783b */ /* 0x000fe80008000200 */
[----:B------:R-:W-:Y:S01]  /*c0470*/  LDSM.16.M88.4 R116, [R0+UR13+0x1f080] ;  /* 0x01f0800d0074783b */ /* 0x000fe20008000200 */
[----:B-1----:R-:W-:-:S02]  /*c0480*/  IMAD.MOV.U32 R235, RZ, RZ, R4 ;  /* 0x000000ffffeb7224 */ /* 0x002fc400078e0004 */
[----:B------:R-:W-:Y:S01]  /*c0490*/  IMAD.MOV.U32 R238, RZ, RZ, R6 ;  /* 0x000000ffffee7224 */ /* 0x000fe200078e0006 */
[----:B------:R1:W-:Y:S01]  /*c04a0*/  STL [R1+0xb54], R5 ;  /* 0x000b540501007387 */ /* 0x0003e20000100800 */
[----:B------:R-:W-:Y:S02]  /*c04b0*/  MOV R239, R7 ;  /* 0x0000000700ef7202 */ /* 0x000fe40000000f00 */
[----:B-1----:R-:W-:Y:S01]  /*c04c0*/  HMMA.1688.F32.TF32 R4, R244, R220, R176 ;  /* 0x000000dcf404723c */ /* 0x002fe200000810b0 */
[----:B------:R-:W-:Y:S04]  /*c04d0*/  STL [R1+0xaf5c], R235 ;  /* 0x00af5ceb01007387 */ /* 0x000fe80000100800 */
[----:B------:R-:W-:-:S14]  /*c04e0*/  LDSM.16.M88.4 R176, [R0+UR13+0x10080] ;  /* 0x0100800d00b0783b */ /* 0x000fdc0008000200 */
[----:B------:R-:W-:Y:S04]  /*c04f0*/  STL.64 [R1+0xb60], R4 ;  /* 0x000b600401007387 */ /* 0x000fe80000100a00 */
[----:B------:R1:W-:Y:S01]  /*c0500*/  STL [R1+0xb68], R6 ;  /* 0x000b680601007387 */ /* 0x0003e20000100800 */
[----:B------:R-:W-:Y:S02]  /*c0510*/  IMAD.MOV.U32 R230, RZ, RZ, R7 ;  /* 0x000000ffffe67224 */ /* 0x000fe400078e0007 */
[----:B-1----:R-:W-:Y:S01]  /*c0520*/  HMMA.1688.F32.TF32 R4, R244, R216, R180 ;  /* 0x000000d8f404723c */ /* 0x002fe200000810b4 */
[----:B------:R-:W-:-:S15]  /*c0530*/  LDSM.16.M88.4 R180, [R0+UR13+0xf080] ;  /* 0x00f0800d00b4783b */ /* 0x000fde0008000200 */
[----:B------:R-:W-:-:S03]  /*c0540*/  NOP ;  /* 0x0000000000007918 */ /* 0x000fc60000000000 */
[----:B------:R-:W-:Y:S01]  /*c0550*/  STL [R1+0xb74], R5 ;  /* 0x000b740501007387 */ /* 0x000fe20000100800 */
[----:B------:R-:W-:-:S03]  /*c0560*/  IMAD.MOV.U32 R231, RZ, RZ, R4 ;  /* 0x000000ffffe77224 */ /* 0x000fc600078e0004 */
[----:B------:R1:W-:Y:S01]  /*c0570*/  STL [R1+0xb78], R6 ;  /* 0x000b780601007387 */ /* 0x0003e20000100800 */
[----:B------:R-:W-:Y:S02]  /*c0580*/  MOV R226, R7 ;  /* 0x0000000700e27202 */ /* 0x000fe40000000f00 */
[----:B-1----:R-:W-:Y:S01]  /*c0590*/  HMMA.1688.F32.TF32 R4, R244, R212, R184 ;  /* 0x000000d4f404723c */ /* 0x002fe200000810b8 */
[----:B------:R-:W-:-:S15]  /*c05a0*/  LDSM.16.M88.4 R184, [R0+UR13+0xe080] ;  /* 0x00e0800d00b8783b */ /* 0x000fde0008000200 */
[----:B------:R-:W-:-:S03]  /*c05b0*/  NOP ;  /* 0x0000000000007918 */ /* 0x000fc60000000000 */
[----:B------:R-:W-:Y:S02]  /*c05c0*/  IMAD.MOV.U32 R227, RZ, RZ, R4 ;  /* 0x000000ffffe37224 */ /* 0x000fe400078e0004 */
[----:B------:R-:W-:Y:S01]  /*c05d0*/  IMAD.MOV.U32 R214, RZ, RZ, R6 ;  /* 0x000000ffffd67224 */ /* 0x000fe200078e0006 */
[----:B------:R1:W-:Y:S01]  /*c05e0*/  STL [R1+0xb84], R5 ;  /* 0x000b840501007387 */ /* 0x0003e20000100800 */
[----:B------:R-:W-:Y:S02]  /*c05f0*/  MOV R222, R7 ;  /* 0x0000000700de7202 */ /* 0x000fe40000000f00 */
[----:B-1----:R-:W-:Y:S01]  /*c0600*/  HMMA.1688.F32.TF32 R4, R244, R208, R188 ;  /* 0x000000d0f404723c */ /* 0x002fe200000810bc */
[----:B------:R-:W-:-:S15]  /*c0610*/  LDSM.16.M88.4 R188, [R0+UR13+0xd080] ;  /* 0x00d0800d00bc783b */ /* 0x000fde0008000200 */
[----:B------:R-:W-:-:S03]  /*c0620*/  NOP ;  /* 0x0000000000007918 */ /* 0x000fc60000000000 */
[----:B------:R-:W-:Y:S01]  /*c0630*/  IMAD.MOV.U32 R223, RZ, RZ, R4 ;  /* 0x000000ffffdf7224 */ /* 0x000fe200078e0004 */
[----:B------:R-:W-:Y:S01]  /*c0640*/  MOV R215, R5 ;  /* 0x0000000500d77202 */ /* 0x000fe20000000f00 */
[----:B------:R-:W-:Y:S02]  /*c0650*/  IMAD.MOV.U32 R218, RZ, RZ, R6 ;  /* 0x000000ffffda7224 */ /* 0x000fe400078e0006 */
[----:B------:R-:W-:Y:S02]  /*c0660*/  IMAD.MOV.U32 R219, RZ, RZ, R7 ;  /* 0x000000ffffdb7224 */ /* 0x000fe400078e0007 */
[C---:B------:R-:W-:Y:S01]  /*c0670*/  HMMA.1688.F32.TF32 R4, R244.reuse, R204, R192 ;  /* 0x000000ccf404723c */ /* 0x040fe200000810c0 */
[----:B------:R-:W1:Y:S04]  /*c0680*/  LDSM.16.M88.4 R192, [R0+UR13+0xc080] ;  /* 0x00c0800d00c0783b */ /* 0x000e680008000200 */
        /* <DEDUP_REMOVED lines=8> */
[----:B--2---:R-:W-:Y:S02]  /*c0710*/  HMMA.1688.F32.TF32 R4, R244, R200, R168 ;  /* 0x000000c8f404723c */ /* 0x004fe400000810a8 */
        /* <DEDUP_REMOVED lines=10> */
[----:B------:R-:W-:-:S02]  /*c07c0*/  IMAD.MOV.U32 R210, RZ, RZ, R6 ;  /* 0x000000ffffd27224 */ /* 0x000fc400078e0006 */
[----:B------:R-:W-:Y:S01]  /*c07d0*/  IMAD.MOV.U32 R211, RZ, RZ, R7 ;  /* 0x000000ffffd37224 */ /* 0x000fe200078e0007 */
[----:B------:R-:W-:Y:S04]  /*c07e0*/  STL [R1+0xadc0], R179 ;  /* 0x00adc0b301007387 */ /* 0x000fe80000100800 */
[----:B------:R-:W-:Y:S04]  /*c07f0*/  STL [R1+0xadc8], R174 ;  /* 0x00adc8ae01007387 */ /* 0x000fe80000100800 */
[----:B------:R-:W-:Y:S04]  /*c0800*/  STL [R1+0xadbc], R175 ;  /* 0x00adbcaf01007387 */ /* 0x000fe80000100800 */
[----:B------:R1:W-:Y:S04]  /*c0810*/  STL.64 [R1+0xbb0], R4 ;  /* 0x000bb00401007387 */ /* 0x0003e80000100a00 */
[----:B------:R-:W-:Y:S04]  /*c0820*/  STL.64 [R1+0xb2c0], R210 ;  /* 0x00b2c0d201007387 */ /* 0x000fe80000100a00 */
[----:B------:R3:W-:Y:S04]  /*c0830*/  STL.64 [R1+0xb2b8], R208 ;  /* 0x00b2b8d001007387 */ /* 0x0007e80000100a00 */
[----:B--2---:R-:W-:Y:S04]  /*c0840*/  STL [R1+0xadd4], R170 ;  /* 0x00add4aa01007387 */ /* 0x004fe80000100800 */
        /* <DEDUP_REMOVED lines=15> */
[----:B------:R-:W2:Y:S01]  /*c0940*/  LDSM.16.M88.4 R108, [R0+UR13+0x21080] ;  /* 0x0210800d006c783b */ /* 0x000ea20008000200 */
[----:B-1----:R-:W-:Y:S01]  /*c0950*/  MOV R4, R105 ;  /* 0x0000006900047202 */ /* 0x002fe20000000f00 */
[----:B------:R-:W-:-:S02]  /*c0960*/  IMAD.MOV.U32 R5, RZ, RZ, R104 ;  /* 0x000000ffff057224 */ /* 0x000fc400078e0068 */
[----:B------:R-:W-:Y:S01]  /*c0970*/  IMAD.MOV.U32 R6, RZ, RZ, R101 ;  /* 0x000000ffff067224 */ /* 0x000fe200078e0065 */
[----:B------:R-:W1:Y:S01]  /*c0980*/  LDSM.16.M88.4 R104, [R0+UR13+0x22080] ;  /* 0x0220800d0068783b */ /* 0x000e620008000200 */
[----:B------:R-:W-:-:S03]  /*c0990*/  MOV R7, R100 ;  /* 0x0000006400077202 */ /* 0x000fc60000000f00 */
[----:B------:R-:W4:Y:S01]  /*c09a0*/  LDSM.16.M88.4 R100, [R0+UR13+0x23080] ;  /* 0x0230800d0064783b */ /* 0x000f220008000200 */
[----:B------:R-:W-:Y:S02]  /*c09b0*/  IMAD.MOV.U32 R220, RZ, RZ, R97 ;  /* 0x000000ffffdc7224 */ /* 0x000fe400078e0061 */
[----:B------:R-:W-:Y:S01]  /*c09c0*/  IMAD.MOV.U32 R221, RZ, RZ, R96 ;  /* 0x000000ffffdd7224 */ /* 0x000fe200078e0060 */
[----:B------:R-:W-:Y:S01]  /*c09d0*/  MOV R222, R93 ;  /* 0x0000005d00de7202 */ /* 0x000fe20000000f00 */
        /* <DEDUP_REMOVED lines=14> */
[C---:B------:R-:W-:Y:S03]  /*c0ac0*/  HMMA.1688.F32.TF32 R4, R244.reuse, R188, R4 ;  /* 0x000000bcf404723c */ /* 0x040fe60000081004 */
[----:B------:R-:W-:Y:S04]  /*c0ad0*/  STL [R1+0xad84], R123 ;  /* 0x00ad847b01007387 */ /* 0x000fe80000100800 */
[----:B------:R-:W-:Y:S04]  /*c0ae0*/  STL [R1+0xad80], R118 ;  /* 0x00ad807601007387 */ /* 0x000fe80000100800 */
[----:B------:R-:W-:Y:S04]  /*c0af0*/  STL [R1+0xad7c], R119 ;  /* 0x00ad7c7701007387 */ /* 0x000fe80000100800 */
[----:B------:R-:W-:Y:S04]  /*c0b00*/  STL [R1+0xad74], R114 ;  /* 0x00ad747201007387 */ /* 0x000fe80000100800 */
[----:B------:R-:W-:Y:S01]  /*c0b10*/  STL [R1+0xad70], R115 ;  /* 0x00ad707301007387 */ /* 0x000fe20000100800 */
[----:B---3--:R-:W-:Y:S03]  /*c0b20*/  HMMA.1688.F32.TF32 R208, R244, R192, R220 ;  /* 0x000000c0f4d0723c */ /* 0x008fe600000810dc */
[----:B--2---:R-:W-:Y:S04]  /*c0b30*/  STL [R1+0xad60], R110 ;  /* 0x00ad606e01007387 */ /* 0x004fe80000100800 */
[----:B------:R-:W-:Y:S04]  /*c0b40*/  STL [R1+0xad5c], R111 ;  /* 0x00ad5c6f01007387 */ /* 0x000fe80000100800 */
[----:B-1----:R-:W-:Y:S04]  /*c0b50*/  STL [R1+0xad58], R106 ;  /* 0x00ad586a01007387 */ /* 0x002fe80000100800 */
[----:B------:R-:W-:Y:S04]  /*c0b60*/  STL [R1+0xad54], R107 ;  /* 0x00ad546b01007387 */ /* 0x000fe80000100800 */
[----:B----4-:R-:W-:Y:S04]  /*c0b70*/  STL [R1+0xad64], R102 ;  /* 0x00ad646601007387 */ /* 0x010fe80000100800 */
[----:B------:R-:W-:Y:S04]  /*c0b80*/  STL [R1+0xad50], R103 ;  /* 0x00ad506701007387 */ /* 0x000fe80000100800 */
[----:B------:R-:W-:Y:S04]  /*c0b90*/  STL [R1+0xad6c], R98 ;  /* 0x00ad6c6201007387 */ /* 0x000fe80000100800 */
[----:B------:R-:W-:Y:S04]  /*c0ba0*/  STL [R1+0xad68], R99 ;  /* 0x00ad686301007387 */ /* 0x000fe80000100800 */
[----:B------:R-:W-:Y:S04]  /*c0bb0*/  STL [R1+0xad8c], R94 ;  /* 0x00ad8c5e01007387 */ /* 0x000fe80000100800 */
[----:B------:R-:W-:Y:S04]  /*c0bc0*/  STL [R1+0xad78], R95 ;  /* 0x00ad785f01007387 */ /* 0x000fe80000100800 */
[----:B------:R-:W2:Y:S04]  /*c0bd0*/  LDL.LU R220, [R1+0x540] ;  /* 0x0005400001dc7983 */ /* 0x000ea80000300800 */
[----:B------:R-:W2:Y:S04]  /*c0be0*/  LDL.LU R221, [R1+0x544] ;  /* 0x0005440001dd7983 */ /* 0x000ea80000300800 */
[----:B------:R-:W2:Y:S01]  /*c0bf0*/  LDL.LU R222, [R1+0x548] ;  /* 0x0005480001de7983 */ /* 0x000ea20000300800 */
[----:B------:R-:W-:-:S03]  /*c0c00*/  MOV R198, R4 ;  /* 0x0000000400c67202 */ /* 0x000fc60000000f00 */
[----:B------:R-:W2:Y:S01]  /*c0c10*/  LDL.LU R223, [R1+0x54c] ;  /* 0x00054c0001df7983 */ /* 0x000ea20000300800 */
[----:B------:R-:W-:-:S03]  /*c0c20*/  IMAD.MOV.U32 R202, RZ, RZ, R5 ;  /* 0x000000ffffca7224 */ /* 0x000fc600078e0005 */
[----:B------:R-:W3:Y:S01]  /*c0c30*/  LDL.LU R4, [R1+0x1080] ;  /* 0x0010800001047983 */ /* 0x000ee20000300800 */
[----:B------:R-:W-:-:S03]  /*c0c40*/  IMAD.MOV.U32 R203, RZ, RZ, R6 ;  /* 0x000000ffffcb7224 */ /* 0x000fc600078e0006 */
[----:B------:R-:W3:Y:S01]  /*c0c50*/  LDL.LU R5, [R1+0x1084] ;  /* 0x0010840001057983 */ /* 0x000ee20000300800 */
[----:B------:R-:W-:-:S03]  /*c0c60*/  MOV R199, R7 ;  /* 0x0000000700c77202 */ /* 0x000fc60000000f00 */
[----:B------:R-:W3:Y:S04]  /*c0c70*/  LDL.LU R6, [R1+0x1088] ;  /* 0x0010880001067983 */ /* 0x000ee80000300800 */
[----:B------:R-:W3:Y:S01]  /*c0c80*/  LDL.LU R7, [R1+0x108c] ;  /* 0x00108c0001077983 */ /* 0x000ee20000300800 */
[----:B------:R-:W-:Y:S01]  /*c0c90*/  IMAD.MOV.U32 R186, RZ, RZ, R208 ;  /* 0x000000ffffba7224 */ /* 0x000fe200078e00d0 */
[----:B------:R-:W-:Y:S02]  /*c0ca0*/  MOV R187, R209 ;  /* 0x000000d100bb7202 */ /* 0x000fe40000000f00 */
[----:B------:R-:W4:Y:S01]  /*c0cb0*/  LDL.LU R208, [R1+0x570] ;  /* 0x0005700001d07983 */ /* 0x000f220000300800 */
[----:B------:R-:W-:-:S03]  /*c0cc0*/  IMAD.MOV.U32 R190, RZ, RZ, R210 ;  /* 0x000000ffffbe7224 */ /* 0x000fc600078e00d2 */
[----:B------:R-:W4:Y:S01]  /*c0cd0*/  LDL.LU R209, [R1+0x574] ;  /* 0x0005740001d17983 */ /* 0x000f220000300800 */
[----:B------:R-:W-:-:S03]  /*c0ce0*/  IMAD.MOV.U32 R191, RZ, RZ, R211 ;  /* 0x000000ffffbf7224 */ /* 0x000fc600078e00d3 */
        /* <DEDUP_REMOVED lines=24> */
[----:B-1----:R-:W4:Y:S04]  /*c0e70*/  LDL.LU R188, [R1+0x1060] ;  /* 0x0010600001bc7983 */ /* 0x002f280000300800 */
[----:B------:R-:W4:Y:S04]  /*c0e80*/  LDL.LU R189, [R1+0x1064] ;  /* 0x0010640001bd7983 */ /* 0x000f280000300800 */
[----:B------:R-:W4:Y:S04]  /*c0e90*/  LDL.LU R190, [R1+0x1068] ;  /* 0x0010680001be7983 */ /* 0x000f280000300800 */
[----:B------:R-:W4:Y:S01]  /*c0ea0*/  LDL.LU R191, [R1+0x106c] ;  /* 0x00106c0001bf7983 */ /* 0x000f220000300800 */
[----:B---3--:R-:W-:-:S15]  /*c0eb0*/  HMMA.1688.F32.TF32 R4, R244, R184, R4 ;  /* 0x000000b8f404723c */ /* 0x008fde0000081004 */
[----:B------:R-:W-:-:S04]  /*c0ec0*/  NOP ;  /* 0x0000000000007918 */ /* 0x000fc80000000000 */
[----:B------:R-:W-:Y:S01]  /*c0ed0*/  IMAD.MOV.U32 R194, RZ, RZ, R4 ;  /* 0x000000ffffc27224 */ /* 0x000fe200078e0004 */
[----:B------:R-:W-:Y:S01]  /*c0ee0*/  MOV R206, R6 ;  /* 0x0000000600ce7202 */ /* 0x000fe20000000f00 */
[----:B------:R-:W-:Y:S02]  /*c0ef0*/  IMAD.MOV.U32 R207, RZ, RZ, R7 ;  /* 0x000000ffffcf7224 */ /* 0x000fe400078e0007 */
[----:B------:R-:W-:Y:S01]  /*c0f00*/  IMAD.MOV.U32 R195, RZ, RZ, R5 ;  /* 0x000000ffffc37224 */ /* 0x000fe200078e0005 */
        /* <DEDUP_REMOVED lines=15> */
[C---:B----4-:R-:W-:Y:S08]  /*c1000*/  HMMA.1688.F32.TF32 R188, R244.reuse, R176, R188 ;  /* 0x000000b0f4bc723c */ /* 0x050ff000000810bc */
[----:B---3--:R-:W-:-:S15]  /*c1010*/  HMMA.1688.F32.TF32 R192, R244, R180, R204 ;  /* 0x000000b4f4c0723c */ /* 0x008fde00000810cc */
[----:B------:R-:W-:-:S04]  /*c1020*/  NOP ;  /* 0x0000000000007918 */ /* 0x000fc80000000000 */
[----:B------:R-:W-:Y:S04]  /*c1030*/  STL.64 [R1+0xc00], R192 ;  /* 0x000c00c001007387 */ /* 0x000fe80000100a00 */
[----:B------:R1:W-:Y:S04]  /*c1040*/  STL.64 [R1+0xc08], R194 ;  /* 0x000c08c201007387 */ /* 0x0003e80000100a00 */
[----:B------:R-:W-:Y:S04]  /*c1050*/  STL.64 [R1+0xc10], R188 ;  /* 0x000c10bc01007387 */ /* 0x000fe80000100a00 */
[----:B------:R2:W-:Y:S04]  /*c1060*/  STL.64 [R1+0xc18], R190 ;  /* 0x000c18be01007387 */ /* 0x0005e80000100a00 */
[----:B------:R-:W-:Y:S04]  /*c1070*/  STL.64 [R1+0xc20], R184 ;  /* 0x000c20b801007387 */ /* 0x000fe80000100a00 */
[----:B------:R3:W-:Y:S01]  /*c1080*/  STL.64 [R1+0xc28], R186 ;  /* 0x000c28ba01007387 */ /* 0x0007e20000100a00 */
[C---:B-1----:R-:W-:Y:S08]  /*c1090*/  HMMA.1688.F32.TF32 R192, R244.reuse, R168, R200 ;  /* 0x000000a8f4c0723c */ /* 0x042ff000000810c8 */
[C---:B--2---:R-:W-:Y:S08]  /*c10a0*/  HMMA.1688.F32.TF32 R188, R244.reuse, R164, R208 ;  /* 0x000000a4f4bc723c */ /* 0x044ff000000810d0 */
[C---:B---3--:R-:W-:Y:S03]  /*c10b0*/  HMMA.1688.F32.TF32 R184, R244.reuse, R160, R212 ;  /* 0x000000a0f4b8723c */ /* 0x048fe600000810d4 */
[----:B------:R-:W-:Y:S04]  /*c10c0*/  STL.64 [R1+0xc30], R192 ;  /* 0x000c30c001007387 */ /* 0x000fe80000100a00 */
[----:B------:R-:W-:Y:S04]  /*c10d0*/  STL.64 [R1+0xc38], R194 ;  /* 0x000c38c201007387 */ /* 0x000fe80000100a00 */
[----:B------:R-:W2:Y:S04]  /*c10e0*/  LDL.LU R208, [R1+0x520] ;  /* 0x0005200001d07983 */ /* 0x000ea80000300800 */
[----:B------:R-:W-:Y:S04]  /*c10f0*/  STL.64 [R1+0xc40], R188 ;  /* 0x000c40bc01007387 */ /* 0x000fe80000100a00 */
[----:B------:R-:W-:Y:S04]  /*c1100*/  STL.64 [R1+0xc48], R190 ;  /* 0x000c48be01007387 */ /* 0x000fe80000100a00 */
[----:B------:R-:W-:Y:S04]  /*c1110*/  STL.64 [R1+0xc50], R184 ;  /* 0x000c50b801007387 */ /* 0x000fe80000100a00 */
[----:B------:R1:W-:Y:S04]  /*c1120*/  STL.64 [R1+0xc58], R186 ;  /* 0x000c58ba01007387 */ /* 0x0003e80000100a00 */
[----:B------:R-:W2:Y:S04]  /*c1130*/  LDL.LU R209, [R1+0x524] ;  /* 0x0005240001d17983 */ /* 0x000ea80000300800 */
[----:B------:R-:W2:Y:S04]  /*c1140*/  LDL.LU R210, [R1+0x528] ;  /* 0x0005280001d27983 */ /* 0x000ea80000300800 */
[----:B------:R-:W2:Y:S01]  /*c1150*/  LDL.LU R211, [R1+0x52c] ;  /* 0x00052c0001d37983 */ /* 0x000ea20000300800 */
[----:B-1----:R-:W-:-:S15]  /*c1160*/  HMMA.1688.F32.TF32 R184, R244, R156, R216 ;  /* 0x0000009cf4b8723c */ /* 0x002fde00000810d8 */
[----:B------:R-:W-:-:S04]  /*c1170*/  NOP ;  /* 0x0000000000007918 */ /* 0x000fc80000000000 */
[----:B------:R1:W-:Y:S04]  /*c1180*/  STL.64 [R1+0xc60], R184 ;  /* 0x000c60b801007387 */ /* 0x0003e80000100a00 */
[----:B------:R-:W3:Y:S04]  /*c1190*/  LDL.LU R212, [R1+0x510] ;  /* 0x0005100001d47983 */ /* 0x000ee80000300800 */
[----:B------:R-:W3:Y:S04]  /*c11a0*/  LDL.LU R213, [R1+0x514] ;  /* 0x0005140001d57983 */ /* 0x000ee80000300800 */
[----:B------:R-:W3:Y:S01]  /*c11b0*/  LDL.LU R214, [R1+0x518] ;  /* 0x0005180001d67983 */ /* 0x000ee20000300800 */
[----:B------:R-:W-:Y:S01]  /*c11c0*/  IMAD.MOV.U32 R126, RZ, RZ, R186 ;  /* 0x000000ffff7e7224 */ /* 0x000fe200078e00ba */
[----:B------:R-:W-:-:S02]  /*c11d0*/  MOV R127, R187 ;  /* 0x000000bb007f7202 */ /* 0x000fc40000000f00 */
[----:B------:R-:W3:Y:S01]  /*c11e0*/  LDL.LU R215, [R1+0x51c] ;  /* 0x00051c0001d77983 */ /* 0x000ee20000300800 */
[C---:B-1----:R-:W-:Y:S03]  /*c11f0*/  HMMA.1688.F32.TF32 R184, R244.reuse, R152, R220 ;  /* 0x00000098f4b8723c */ /* 0x042fe600000810dc */
[----:B------:R-:W-:Y:S04]  /*c1200*/  STL [R1+0xae14], R127 ;  /* 0x00ae147f01007387 */ /* 0x000fe80000100800 */
[----:B------:R-:W-:Y:S04]  /*c1210*/  STL [R1+0xae10], R126 ;  /* 0x00ae107e01007387 */ /* 0x000fe80000100800 */
[----:B------:R-:W4:Y:S08]  /*c1220*/  LDL.LU R216, [R1+0x500] ;  /* 0x0005000001d87983 */ /* 0x000f300000300800 */
[----:B------:R-:W-:Y:S04]  /*c1230*/  STL.64 [R1+0xc70], R184 ;  /* 0x000c70b801007387 */ /* 0x000fe80000100a00 */
[----:B------:R2:W-:Y:S04]  /*c1240*/  STL.64 [R1+0xc78], R186 ;  /* 0x000c78ba01007387 */ /* 0x0005e80000100a00 */
[----:B------:R-:W4:Y:S04]  /*c1250*/  LDL.LU R217, [R1+0x504] ;  /* 0x0005040001d97983 */ /* 0x000f280000300800 */
[----:B------:R-:W4:Y:S04]  /*c1260*/  LDL.LU R218, [R1+0x508] ;  /* 0x0005080001da7983 */ /* 0x000f280000300800 */
[----:B------:R-:W4:Y:S04]  /*c1270*/  LDL.LU R219, [R1+0x50c] ;  /* 0x00050c0001db7983 */ /* 0x000f280000300800 */
[----:B------:R-:W4:Y:S04]  /*c1280*/  LDL.LU R220, [R1+0x4f0] ;  /* 0x0004f00001dc7983 */ /* 0x000f280000300800 */
[----:B------:R-:W4:Y:S04]  /*c1290*/  LDL.LU R221, [R1+0x4f4] ;  /* 0x0004f40001dd7983 */ /* 0x000f280000300800 */
[----:B------:R-:W4:Y:S04]  /*c12a0*/  LDL.LU R222, [R1+0x4f8] ;  /* 0x0004f80001de7983 */ /* 0x000f280000300800 */
[----:B------:R-:W4:Y:S01]  /*c12b0*/  LDL.LU R223, [R1+0x4fc] ;  /* 0x0004fc0001df7983 */ /* 0x000f220000300800 */
[----:B------:R-:W-:-:S15]  /*c12c0*/  HMMA.1688.F32.TF32 R4, R244, R148, R4 ;  /* 0x00000094f404723c */ /* 0x000fde0000081004 */
[----:B------:R-:W-:-:S04]  /*c12d0*/  NOP ;  /* 0x0000000000007918 */ /* 0x000fc80000000000 */
[----:B------:R-:W-:Y:S02]  /*c12e0*/  IMAD.MOV.U32 R154, RZ, RZ, R4 ;  /* 0x000000ffff9a7224 */ /* 0x000fe400078e0004 */
[----:B------:R-:W-:Y:S02]  /*c12f0*/  IMAD.MOV.U32 R159, RZ, RZ, R7 ;  /* 0x000000ffff9f7224 */ /* 0x000fe400078e0007 */
[----:B------:R-:W-:Y:S01]  /*c1300*/  IMAD.MOV.U32 R155, RZ, RZ, R5 ;  /* 0x000000ffff9b7224 */ /* 0x000fe200078e0005 */
[----:B------:R-:W-:Y:S01]  /*c1310*/  MOV R158, R6 ;  /* 0x00000006009e7202 */ /* 0x000fe20000000f00 */
[----:B------:R-:W4:Y:S04]  /*c1320*/  LDL.LU R4, [R1+0x4e0] ;  /* 0x0004e00001047983 */ /* 0x000f280000300800 */
[----:B------:R-:W4:Y:S04]  /*c1330*/  LDL.LU R5, [R1+0x4e4] ;  /* 0x0004e40001057983 */ /* 0x000f280000300800 */
[----:B------:R-:W4:Y:S04]  /*c1340*/  LDL.LU R6, [R1+0x4e8] ;  /* 0x0004e80001067983 */ /* 0x000f280000300800 */
[----:B------:R-:W4:Y:S04]  /*c1350*/  LDL.LU R7, [R1+0x4ec] ;  /* 0x0004ec0001077983 */ /* 0x000f280000300800 */
[----:B------:R-:W-:Y:S04]  /*c1360*/  STL [R1+0xae24], R159 ;  /* 0x00ae249f01007387 */ /* 0x000fe80000100800 */
[----:B------:R-:W-:Y:S04]  /*c1370*/  STL [R1+0xae20], R158 ;  /* 0x00ae209e01007387 */ /* 0x000fe80000100800 */
[----:B------:R-:W-:Y:S04]  /*c1380*/  STL [R1+0xae1c], R155 ;  /* 0x00ae1c9b01007387 */ /* 0x000fe80000100800 */
[----:B------:R-:W-:Y:S01]  /*c1390*/  STL [R1+0xae18], R154 ;  /* 0x00ae189a01007387 */ /* 0x000fe20000100800 */
[----:B------:R-:W-:-:S02]  /*c13a0*/  IMAD.MOV.U32 R78, RZ, RZ, R65 ;  /* 0x000000ffff4e7224 */ /* 0x000fc400078e0041 */
[----:B------:R-:W-:Y:S01]  /*c13b0*/  IMAD.MOV.U32 R79, RZ, RZ, R64 ;  /* 0x000000ffff4f7224 */ /* 0x000fe200078e0040 */
[----:B--2---:R-:W-:-:S15]  /*c13c0*/  HMMA.1688.F32.TF32 R184, R244, R144, R208 ;  /* 0x00000090f4b8723c */ /* 0x004fde00000810d0 */
[----:B------:R-:W-:-:S04]  /*c13d0*/  NOP ;  /* 0x0000000000007918 */ /* 0x000fc80000000000 */
[----:B------:R-:W-:Y:S01]  /*c13e0*/  IMAD.MOV.U32 R130, RZ, RZ, R184 ;  /* 0x000000ffff827224 */ /* 0x000fe200078e00b8 */
[----:B------:R-:W-:Y:S01]  /*c13f0*/  MOV R138, R185 ;  /* 0x000000b9008a7202 */ /* 0x000fe20000000f00 */
[----:B------:R-:W-:Y:S02]  /*c1400*/  IMAD.MOV.U32 R142, RZ, RZ, R186 ;  /* 0x000000ffff8e7224 */ /* 0x000fe400078e00ba */
[----:B------:R-:W-:Y:S02]  /*c1410*/  IMAD.MOV.U32 R146, RZ, RZ, R187 ;  /* 0x000000ffff927224 */ /* 0x000fe400078e00bb */
[----:B---3--:R-:W-:Y:S01]  /*c1420*/  HMMA.1688.F32.TF32 R184, R244, R140, R212 ;  /* 0x0000008cf4b8723c */ /* 0x008fe200000810d4 */
[----:B------:R-:W-:Y:S04]  /*c1430*/  STL [R1+0xae2c], R138 ;  /* 0x00ae2c8a01007387 */ /* 0x000fe80000100800 */
[----:B------:R-:W-:-:S14]  /*c1440*/  STL [R1+0xae28], R130 ;  /* 0x00ae288201007387 */ /* 0x000fdc0000100800 */
[----:B------:R-:W-:Y:S01]  /*c1450*/  IMAD.MOV.U32 R166, RZ, RZ, R186 ;  /* 0x000000ffffa67224 */ /* 0x000fe200078e00ba */
[----:B------:R-:W-:Y:S02]  /*c1460*/  MOV R167, R187 ;  /* 0x000000bb00a77202 */ /* 0x000fe40000000f00 */
[----:B------:R-:W-:Y:S01]  /*c1470*/  MOV R162, R184 ;  /* 0x000000b800a27202 */ /* 0x000fe20000000f00 */
[----:B------:R-:W-:Y:S02]  /*c1480*/  IMAD.MOV.U32 R163, RZ, RZ, R185 ;  /* 0x000000ffffa37224 */ /* 0x000fe400078e00b9 */
[----:B------:R-:W-:Y:S04]  /*c1490*/  STL.64 [R1+0xb210], R166 ;  /* 0x00b210a601007387 */ /* 0x000fe80000100a00 */
[----:B------:R-:W-:Y:S04]  /*c14a0*/  STL.64 [R1+0xb208], R164 ;  /* 0x00b208a401007387 */ /* 0x000fe80000100a00 */
[----:B------:R-:W-:Y:S04]  /*c14b0*/  STL.64 [R1+0xb200], R162 ;  /* 0x00b200a201007387 */ /* 0x000fe80000100a00 */
[----:B------:R1:W-:Y:S01]  /*c14c0*/  STL.64 [R1+0xb1f8], R160 ;  /* 0x00b1f8a001007387 */ /* 0x0003e20000100a00 */
[C---:B----4-:R-:W-:Y:S08]  /*c14d0*/  HMMA.1688.F32.TF32 R184, R244.reuse, R136, R216 ;  /* 0x00000088f4b8723c */ /* 0x050ff000000810d8 */
[----:B-1----:R-:W-:Y:S11]  /*c14e0*/  HMMA.1688.F32.TF32 R160, R244, R132, R220 ;  /* 0x00000084f4a0723c */ /* 0x002ff600000810dc */
[----:B------:R-:W-:-:S02]  /*c14f0*/  IMAD.MOV.U32 R155, RZ, RZ, R184 ;  /* 0x000000ffff9b7224 */ /* 0x000fc400078e00b8 */
[----:B------:R-:W-:-:S05]  /*c1500*/  IMAD.MOV.U32 R154, RZ, RZ, R185 ;  /* 0x000000ffff9a7224 */ /* 0x000fca00078e00b9 */
[----:B------:R-:W-:Y:S04]  /*c1510*/  STL.64 [R1+0xb220], R154 ;  /* 0x00b2209a01007387 */ /* 0x000fe80000100a00 */
[----:B------:R-:W-:Y:S01]  /*c1520*/  STL.64 [R1+0xb218], R152 ;  /* 0x00b2189801007387 */ /* 0x000fe20000100a00 */
[----:B------:R-:W-:Y:S01]  /*c1530*/  HMMA.1688.F32.TF32 R4, R244, R128, R4 ;  /* 0x00000080f404723c */ /* 0x000fe20000081004 */
[----:B------:R-:W-:Y:S01]  /*c1540*/  MOV R182, R161 ;  /* 0x000000a100b67202 */ /* 0x000fe20000000f00 */
[----:B------:R-:W-:Y:S01]  /*c1550*/  IMAD.MOV.U32 R183, RZ, RZ, R162 ;  /* 0x000000ffffb77224 */ /* 0x000fe200078e00a2 */
[----:B------:R-:W-:Y:S01]  /*c1560*/  MOV R127, R186 ;  /* 0x000000ba007f7202 */ /* 0x000fe20000000f00 */
[----:B------:R-:W-:Y:S01]  /*c1570*/  IMAD.MOV.U32 R126, RZ, RZ, R187 ;  /* 0x000000ffff7e7224 */ /* 0x000fe200078e00bb */
[----:B------:R-:W-:Y:S01]  /*c1580*/  MOV R90, R249 ;  /* 0x000000f9005a7202 */ /* 0x000fe20000000f00 */
[----:B------:R-:W-:Y:S01]  /*c1590*/  IMAD.MOV.U32 R91, RZ, RZ, R248 ;  /* 0x000000ffff5b7224 */ /* 0x000fe200078e00f8 */
[----:B------:R-:W-:Y:S04]  /*c15a0*/  STL.64 [R1+0xb250], R182 ;  /* 0x00b250b601007387 */ /* 0x000fe80000100a00 */
[----:B------:R-:W-:Y:S04]  /*c15b0*/  STL.64 [R1+0xb248], R180 ;  /* 0x00b248b401007387 */ /* 0x000fe80000100a00 */
        /* <DEDUP_REMOVED lines=16> */
[----:B------:R-:W-:Y:S01]  /*c16c0*/  MOV R138, R4 ;  /* 0x00000004008a7202 */ /* 0x000fe20000000f00 */
[----:B------:R-:W-:-:S02]  /*c16d0*/  IMAD.MOV.U32 R130, RZ, RZ, R5 ;  /* 0x000000ffff827224 */ /* 0x000fc400078e0005 */
[----:B------:R-:W-:Y:S01]  /*c16e0*/  IMAD.MOV.U32 R159, RZ, RZ, R6 ;  /* 0x000000ffff9f7224 */ /* 0x000fe200078e0006 */
[----:B------:R-:W-:Y:S01]  /*c16f0*/  MOV R158, R7 ;  /* 0x00000007009e7202 */ /* 0x000fe20000000f00 */
[----:B------:R-:W-:Y:S01]  /*c1700*/  IMAD.MOV.U32 R220, RZ, RZ, R53 ;  /* 0x000000ffffdc7224 */ /* 0x000fe200078e0035 */
[----:B------:R-:W-:Y:S01]  /*c1710*/  MOV R221, R52 ;  /* 0x0000003400dd7202 */ /* 0x000fe20000000f00 */
[----:B------:R-:W-:Y:S01]  /*c1720*/  IMAD.MOV.U32 R222, RZ, RZ, R49 ;  /* 0x000000ffffde7224 */ /* 0x000fe200078e0031 */
[----:B------:R-:W-:Y:S04]  /*c1730*/  LDSM.16.M88.4 R52, [R0+UR13+0x2f080] ;  /* 0x02f0800d0034783b */ /* 0x000fe80008000200 */
[----:B------:R-:W-:Y:S04]  /*c1740*/  STL.64 [R1+0xb230], R158 ;  /* 0x00b2309e01007387 */ /* 0x000fe80000100a00 */
[----:B------:R-:W-:Y:S04]  /*c1750*/  STL.64 [R1+0xb228], R156 ;  /* 0x00b2289c01007387 */ /* 0x000fe80000100a00 */
[----:B------:R-:W-:Y:S04]  /*c1760*/  STL.64 [R1+0xb240], R126 ;  /* 0x00b2407e01007387 */ /* 0x000fe80000100a00 */
[----:B------:R-:W-:Y:S01]  /*c1770*/  STL.64 [R1+0xb238], R124 ;  /* 0x00b2387c01007387 */ /* 0x000fe20000100a00 */
[----:B------:R-:W-:Y:S01]  /*c1780*/  IMAD.MOV.U32 R223, RZ, RZ, R48 ;  /* 0x000000ffffdf7224 */ /* 0x000fe200078e0030 */
[----:B------:R-:W-:-:S02]  /*c1790*/  MOV R216, R45 ;  /* 0x0000002d00d87202 */ /* 0x000fc40000000f00 */
[----:B------:R-:W-:Y:S01]  /*c17a0*/  LDSM.16.M88.4 R48, [R0+UR13+0x30080] ;  /* 0x0300800d0030783b */ /* 0x000fe20008000200 */
[----:B------:R-:W-:-:S03]  /*c17b0*/  IMAD.MOV.U32 R217, RZ, RZ, R44 ;  /* 0x000000ffffd97224 */ /* 0x000fc600078e002c */
[----:B------:R-:W-:Y:S01]  /*c17c0*/  LDSM.16.M88.4 R44, [R0+UR13+0x31080] ;  /* 0x0310800d002c783b */ /* 0x000fe20008000200 */
[----:B------:R-:W-:Y:S01]  /*c17d0*/  IMAD.MOV.U32 R218, RZ, RZ, R41 ;  /* 0x000000ffffda7224 */ /* 0x000fe200078e0029 */
[----:B------:R-:W-:Y:S01]  /*c17e0*/  MOV R219, R40 ;  /* 0x0000002800db7202 */ /* 0x000fe20000000f00 */
[----:B------:R-:W-:Y:S01]  /*c17f0*/  IMAD.MOV.U32 R212, RZ, RZ, R37 ;  /* 0x000000ffffd47224 */ /* 0x000fe200078e0025 */
[----:B------:R-:W-:Y:S01]  /*c1800*/  LDSM.16.M88.4 R40, [R0+UR13+0x32080] ;  /* 0x0320800d0028783b */ /* 0x000fe20008000200 */
[----:B------:R-:W-:-:S03]  /*c1810*/  IMAD.MOV.U32 R213, RZ, RZ, R36 ;  /* 0x000000ffffd57224 */ /* 0x000fc600078e0024 */
[----:B------:R-:W-:Y:S01]  /*c1820*/  LDSM.16.M88.4 R36, [R0+UR13+0x33080] ;  /* 0x0330800d0024783b */ /* 0x000fe20008000200 */
[----:B------:R-:W-:Y:S01]  /*c1830*/  MOV R214, R33 ;  /* 0x0000002100d67202 */ /* 0x000fe20000000f00 */
[----:B------:R-:W-:Y:S02]  /*c1840*/  IMAD.MOV.U32 R215, RZ, RZ, R32 ;  /* 0x000000ffffd77224 */ /* 0x000fe400078e0020 */
[----:B------:R-:W-:Y:S01]  /*c1850*/  IMAD.MOV.U32 R208, RZ, RZ, R29 ;  /* 0x000000ffffd07224 */ /* 0x000fe200078e001d */
[----:B------:R-:W-:Y:S01]  /*c1860*/  LDSM.16.M88.4 R32, [R0+UR13+0x34080] ;  /* 0x0340800d0020783b */ /* 0x000fe20008000200 */
[----:B------:R-:W-:-:S03]  /*c1870*/  MOV R209, R28 ;  /* 0x0000001c00d17202 */ /* 0x000fc60000000f00 */
[----:B------:R-:W-:Y:S01]  /*c1880*/  LDSM.16.M88.4 R28, [R0+UR13+0x35080] ;  /* 0x0350800d001c783b */ /* 0x000fe20008000200 */
[----:B------:R-:W-:Y:S02]  /*c1890*/  IMAD.MOV.U32 R210, RZ, RZ, R25 ;  /* 0x000000ffffd27224 */ /* 0x000fe400078e0019 */
[----:B------:R-:W-:Y:S01]  /*c18a0*/  IMAD.MOV.U32 R211, RZ, RZ, R24 ;  /* 0x000000ffffd37224 */ /* 0x000fe200078e0018 */
[----:B------:R-:W-:Y:S01]  /*c18b0*/  MOV R200, R21 ;  /* 0x0000001500c87202 */ /* 0x000fe20000000f00 */
[----:B------:R-:W-:Y:S01]  /*c18c0*/  LDSM.16.M88.4 R24, [R0+UR13+0x36080] ;  /* 0x0360800d0018783b */ /* 0x000fe20008000200 */
[----:B------:R-:W-:-:S03]  /*c18d0*/  IMAD.MOV.U32 R201, RZ, RZ, R20 ;  /* 0x000000ffffc97224 */ /* 0x000fc600078e0014 */
[----:B------:R-:W-:Y:S01]  /*c18e0*/  LDSM.16.M88.4 R20, [R0+UR13+0x37080] ;  /* 0x0370800d0014783b */ /* 0x000fe20008000200 */
[----:B------:R-:W-:Y:S02]  /*c18f0*/  IMAD.MOV.U32 R170, RZ, RZ, R160 ;  /* 0x000000ffffaa7224 */ /* 0x000fe400078e00a0 */
[----:B------:R-:W-:Y:S01]  /*c1900*/  IMAD.MOV.U32 R174, RZ, RZ, R163 ;  /* 0x000000ffffae7224 */ /* 0x000fe200078e00a3 */
[----:B------:R-:W-:Y:S04]  /*c1910*/  LDSM.16.M88.4 R156, [R0+UR13+0x39080] ;  /* 0x0390800d009c783b */ /* 0x000fe80008000200 */
[----:B------:R-:W-:Y:S04]  /*c1920*/  LDSM.16.M88.4 R160, [R0+UR13+0x38080] ;  /* 0x0380800d00a0783b */ /* 0x000fe80008000200 */
[----:B------:R-:W-:Y:S04]  /*c1930*/  LDSM.16.M88.4 R248, [R0+UR13+0x3c080] ;  /* 0x03c0800d00f8783b */ /* 0x000fe80008000200 */
[----:B------:R-:W-:Y:S01]  /*c1940*/  LDSM.16.M88.4 R152, [R0+UR13+0x3a080] ;  /* 0x03a0800d0098783b */ /* 0x000fe20008000200 */
[----:B------:R-:W-:Y:S01]  /*c1950*/  MOV R198, R9 ;  /* 0x0000000900c67202 */ /* 0x000fe20000000f00 */
[----:B------:R-:W-:-:S02]  /*c1960*/  IMAD.MOV.U32 R199, RZ, RZ, R8 ;  /* 0x000000ffffc77224 */ /* 0x000fc400078e0008 */
[----:B------:R-:W-:Y:S01]  /*c1970*/  IMAD.MOV.U32 R196, RZ, RZ, R13 ;  /* 0x000000ffffc47224 */ /* 0x000fe200078e000d */
[----:B------:R-:W-:Y:S01]  /*c1980*/  LDSM.16.M88.4 R8, [R0+UR13+0x3d080] ;  /* 0x03d0800d0008783b */ /* 0x000fe20008000200 */
[----:B------:R-:W-:-:S03]  /*c1990*/  IMAD.MOV.U32 R197, RZ, RZ, R12 ;  /* 0x000000ffffc57224 */ /* 0x000fc600078e000c */
[----:B------:R-:W-:Y:S01]  /*c19a0*/  LDSM.16.M88.4 R12, [R0+UR13+0x3e080] ;  /* 0x03e0800d000c783b */ /* 0x000fe20008000200 */
[----:B------:R-:W-:Y:S01]  /*c19b0*/  IMAD.MOV.U32 R202, RZ, RZ, R17 ;  /* 0x000000ffffca7224 */ /* 0x000fe200078e0011 */
[----:B------:R-:W-:Y:S02]  /*c19c0*/  MOV R203, R16 ;  /* 0x0000001000cb7202 */ /* 0x000fe40000000f00 */
[----:B------:R-:W-:Y:S01]  /*c19d0*/  LDSM.16.M88.4 R16, [R0+UR13+0x3f080] ;  /* 0x03f0800d0010783b */ /* 0x000fe20008000200 */
[----:B---3--:R-:W-:Y:S03]  /*c19e0*/  HMMA.1688.F32.TF32 R4, R244, R124, R56 ;  /* 0x0000007cf404723c */ /* 0x008fe60000081038 */
[----:B------:R-:W-:-:S15]  /*c19f0*/  LDSM.16.M88.4 R124, [R0+UR13+0x3b080] ;  /* 0x03b0800d007c783b */ /* 0x000fde0008000200 */
[----:B------:R-:W-:Y:S01]  /*c1a00*/  NOP ;  /* 0x0000000000007918 */ /* 0x000fe20000000000 */
[----:B------:R-:W-:Y:S01]  /*c1a10*/  IMAD.MOV.U32 R178, RZ, RZ, R4 ;  /* 0x000000ffffb27224 */ /* 0x000fe200078e0004 */
[----:B------:R-:W-:Y:S01]  /*c1a20*/  MOV R179, R5 ;  /* 0x0000000500b37202 */ /* 0x000fe20000000f00 */
[----:B------:R-:W-:Y:S02]  /*c1a30*/  IMAD.MOV.U32 R175, RZ, RZ, R6 ;  /* 0x000000ffffaf7224 */ /* 0x000fe400078e0006 */
[----:B------:R-:W-:Y:S02]  /*c1a40*/  IMAD.MOV.U32 R171, RZ, RZ, R7 ;  /* 0x000000ffffab7224 */ /* 0x000fe400078e0007 */
[----:B----4-:R-:W-:-:S15]  /*c1a50*/  HMMA.1688.F32.TF32 R4, R244, R120, R60 ;  /* 0x00000078f404723c */ /* 0x010fde000008103c */
[----:B------:R-:W-:-:S04]  /*c1a60*/  NOP ;  /* 0x0000000000007918 */ /* 0x000fc80000000000 */
[----:B------:R-:W-:Y:S01]  /*c1a70*/  MOV R147, R4 ;  /* 0x0000000400937202 */ /* 0x000fe20000000f00 */
[----:B------:R-:W-:Y:S02]  /*c1a80*/  IMAD.MOV.U32 R150, RZ, RZ, R5 ;  /* 0x000000ffff967224 */ /* 0x000fe400078e0005 */
[----:B------:R-:W-:Y:S01]  /*c1a90*/  IMAD.MOV.U32 R151, RZ, RZ, R6 ;  /* 0x000000ffff977224 */ /* 0x000fe200078e0006 */
[----:B------:R-:W-:Y:S02]  /*c1aa0*/  MOV R143, R7 ;  /* 0x00000007008f7202 */ /* 0x000fe40000000f00 */
[C---:B--2---:R-:W-:Y:S08]  /*c1ab0*/  HMMA.1688.F32.TF32 R4, R244.reuse, R116, R64 ;  /* 0x00000074f404723c */ /* 0x044ff00000081040 */
[C---:B------:R-:W-:Y:S08]  /*c1ac0*/  HMMA.1688.F32.TF32 R60, R244.reuse, R108, R72 ;  /* 0x0000006cf43c723c */ /* 0x040ff00000081048 */
[----:B------:R-:W-:Y:S01]  /*c1ad0*/  HMMA.1688.F32.TF32 R56, R244, R104, R76 ;  /* 0x00000068f438723c */ /* 0x000fe2000008104c */
[----:B------:R-:W-:Y:S04]  /*c1ae0*/  LDSM.16.M88.4 R76, [R0+UR13+0x29080] ;  /* 0x0290800d004c783b */ /* 0x000fe80008000200 */
[----:B------:R-:W-:Y:S04]  /*c1af0*/  LDSM.16.M88.4 R72, [R0+UR13+0x2a080] ;  /* 0x02a0800d0048783b */ /* 0x000fe80008000200 */
[----:B------:R-:W-:Y:S01]  /*c1b00*/  LDSM.16.M88.4 R64, [R0+UR13+0x2c080] ;  /* 0x02c0800d0040783b */ /* 0x000fe20008000200 */
[----:B------:R-:W-:-:S02]  /*c1b10*/  IMAD.MOV.U32 R139, RZ, RZ, R4 ;  /* 0x000000ffff8b7224 */ /* 0x000fc400078e0004 */
[----:B------:R-:W-:Y:S01]  /*c1b20*/  IMAD.MOV.U32 R131, RZ, RZ, R5 ;  /* 0x000000ffff837224 */ /* 0x000fe200078e0005 */
[----:B------:R-:W-:Y:S01]  /*c1b30*/  MOV R134, R6 ;  /* 0x0000000600867202 */ /* 0x000fe20000000f00 */
[----:B------:R-:W-:Y:S02]  /*c1b40*/  IMAD.MOV.U32 R135, RZ, RZ, R7 ;  /* 0x000000ffff877224 */ /* 0x000fe400078e0007 */
[----:B------:R-:W-:Y:S01]  /*c1b50*/  HMMA.1688.F32.TF32 R4, R244, R112, R68 ;  /* 0x00000070f404723c */ /* 0x000fe20000081044 */
[----:B------:R-:W-:-:S15]  /*c1b60*/  LDSM.16.M88.4 R68, [R0+UR13+0x2b080] ;  /* 0x02b0800d0044783b */ /* 0x000fde0008000200 */
[----:B------:R-:W-:-:S03]  /*c1b70*/  NOP ;  /* 0x0000000000007918 */ /* 0x000fc60000000000 */
[----:B------:R-:W-:Y:S04]  /*c1b80*/  STL.64 [R1+0xef0], R4 ;  /* 0x000ef00401007387 */ /* 0x000fe80000100a00 */
[----:B------:R1:W-:Y:S02]  /*c1b90*/  STL.64 [R1+0xef8], R6 ;  /* 0x000ef80601007387 */ /* 0x0003e40000100a00 */
[----:B-1----:R-:W-:Y:S02]  /*c1ba0*/  HMMA.1688.F32.TF32 R4, R244, R100, R80 ;  /* 0x00000064f404723c */ /* 0x002fe40000081050 */
[----:B------:R-:W-:-:S15]  /*c1bb0*/  LDSM.16.M88.4 R80, [R0+UR13+0x28080] ;  /* 0x0280800d0050783b */ /* 0x000fde0008000200 */
[----:B------:R-:W-:Y:S02]  /*c1bc0*/  NOP ;  /* 0x0000000000007918 */ /* 0x000fe40000000000 */
[----:B------:R-:W-:Y:S01]  /*c1bd0*/  IMAD.MOV.U32 R94, RZ, RZ, R4 ;  /* 0x000000ffff5e7224 */ /* 0x000fe200078e0004 */
[----:B------:R-:W-:Y:S01]  /*c1be0*/  MOV R122, R5 ;  /* 0x00000005007a7202 */ /* 0x000fe20000000f00 */
[----:B------:R-:W-:Y:S02]  /*c1bf0*/  IMAD.MOV.U32 R123, RZ, RZ, R6 ;  /* 0x000000ffff7b7224 */ /* 0x000fe400078e0006 */
[----:B------:R-:W-:Y:S02]  /*c1c00*/  IMAD.MOV.U32 R118, RZ, RZ, R7 ;  /* 0x000000ffff767224 */ /* 0x000fe400078e0007 */
[----:B------:R-:W-:Y:S01]  /*c1c10*/  HMMA.1688.F32.TF32 R4, R244, R96, R84 ;  /* 0x00000060f404723c */ /* 0x000fe20000081054 */
[----:B------:R-:W-:Y:S04]  /*c1c20*/  LDSM.16.M88.4 R84, [R0+UR13+0x27080] ;  /* 0x0270800d0054783b */ /* 0x000fe80008000200 */
[----:B------:R-:W-:Y:S04]  /*c1c30*/  STL.64 [R1+0xf40], R60 ;  /* 0x000f403c01007387 */ /* 0x000fe80000100a00 */
[----:B------:R-:W-:Y:S10]  /*c1c40*/  STL.64 [R1+0xf48], R62 ;  /* 0x000f483e01007387 */ /* 0x000ff40000100a00 */
[----:B------:R-:W-:Y:S01]  /*c1c50*/  MOV R119, R4 ;  /* 0x0000000400777202 */ /* 0x000fe20000000f00 */
[----:B------:R-:W-:-:S02]  /*c1c60*/  IMAD.MOV.U32 R95, RZ, RZ, R5 ;  /* 0x000000ffff5f7224 */ /* 0x000fc400078e0005 */
[----:B------:R-:W-:Y:S01]  /*c1c70*/  IMAD.MOV.U32 R114, RZ, RZ, R6 ;  /* 0x000000ffff727224 */ /* 0x000fe200078e0006 */
[----:B------:R-:W-:Y:S01]  /*c1c80*/  MOV R115, R7 ;  /* 0x0000000700737202 */ /* 0x000fe20000000f00 */
[----:B------:R-:W-:Y:S01]  /*c1c90*/  LDSM.16.M88.4 R60, [R0+UR13+0x2d080] ;  /* 0x02d0800d003c783b */ /* 0x000fe20008000200 */
[----:B------:R-:W-:Y:S03]  /*c1ca0*/  HMMA.1688.F32.TF32 R4, R244, R92, R88 ;  /* 0x0000005cf404723c */ /* 0x000fe60000081058 */
[----:B------:R-:W1:Y:S04]  /*c1cb0*/  LDSM.16.M88.4 R88, [R0+UR13+0x26080] ;  /* 0x0260800d0058783b */ /* 0x000e680008000200 */
[----:B------:R-:W-:Y:S04]  /*c1cc0*/  STL.64 [R1+0xf70], R56 ;  /* 0x000f703801007387 */ /* 0x000fe80000100a00 */
[----:B------:R-:W-:Y:S04]  /*c1cd0*/  STL.64 [R1+0xf78], R58 ;  /* 0x000f783a01007387 */ /* 0x000fe80000100a00 */
[----:B------:R-:W2:Y:S04]  /*c1ce0*/  LDSM.16.M88.4 R56, [R0+UR13+0x2e080] ;  /* 0x02e0800d0038783b */ /* 0x000ea80008000200 */
[----:B------:R-:W-:-:S02]  /*c1cf0*/  IMAD.MOV.U32 R98, RZ, RZ, R4 ;  /* 0x000000ffff627224 */ /* 0x000fc400078e0004 */
[----:B------:R-:W-:Y:S01]  /*c1d00*/  IMAD.MOV.U32 R99, RZ, RZ, R5 ;  /* 0x000000ffff637224 */ /* 0x000fe200078e0005 */
[----:B------:R-:W-:Y:S02]  /*c1d10*/  MOV R102, R6 ;  /* 0x0000000600667202 */ /* 0x000fe40000000f00 */
[----:B------:R-:W-:Y:S01]  /*c1d20*/  LOP3.LUT R243, R252, 0x60, RZ, 0x3c, !PT ;  /* 0x00000060fcf37812 */ /* 0x000fe200078e3cff */
[----:B------:R-:W-:Y:S01]  /*c1d30*/  IMAD.MOV.U32 R110, RZ, RZ, R7 ;  /* 0x000000ffff6e7224 */ /* 0x000fe200078e0007 */
[----:B------:R-:W-:Y:S04]  /*c1d40*/  LDS R4, [R3+UR12+0x82000] ;  /* 0x0820000c03047984 */ /* 0x000fe80008000800 */
[----:B------:R-:W-:Y:S04]  /*c1d50*/  STL.64 [R1+0xb1d0], R98 ;  /* 0x00b1d06201007387 */ /* 0x000fe80000100a00 */
[----:B------:R3:W-:Y:S04]  /*c1d60*/  STL.64 [R1+0xb1c8], R96 ;  /* 0x00b1c86001007387 */ /* 0x0007e80000100a00 */
[----:B------:R-:W-:Y:S04]  /*c1d70*/  STL.64 [R1+0xb1c0], R94 ;  /* 0x00b1c05e01007387 */ /* 0x000fe80000100a00 */
[----:B------:R4:W-:Y:S04]  /*c1d80*/  STL.64 [R1+0xb1b8], R92 ;  /* 0x00b1b85c01007387 */ /* 0x0009e80000100a00 */
[----:B------:R-:W-:Y:S04]  /*c1d90*/  LDS R6, [R3+UR12+0x82400] ;  /* 0x0824000c03067984 */ /* 0x000fe80008000800 */
[----:B------:R-:W-:Y:S04]  /*c1da0*/  LDS R5, [R243+UR12+0x82000] ;  /* 0x0820000cf3057984 */ /* 0x000fe80008000800 */
[----:B------:R-:W2:Y:S04]  /*c1db0*/  LDS R7, [R243+UR12+0x82400] ;  /* 0x0824000cf3077984 */ /* 0x000ea80008000800 */
[----:B-1----:R1:W-:Y:S04]  /*c1dc0*/  STL [R1+0xad4c], R90 ;  /* 0x00ad4c5a01007387 */ /* 0x0023e80000100800 */
        /* <DEDUP_REMOVED lines=38> */
[----:B------:R-:W-:Y:S01]  /*c2030*/  STL.64 [R1+0x20], R156 ;  /* 0x0000209c01007387 */ /* 0x000fe20000100a00 */
[C---:B---3--:R-:W-:Y:S03]  /*c2040*/  HMMA.1688.F32.TF32 R96, R244.reuse, R84, R200 ;  /* 0x00000054f460723c */ /* 0x048fe600000810c8 */
[----:B------:R-:W-:Y:S05]  /*c2050*/  STL.64 [R1+0x28], R158 ;  /* 0x0000289e01007387 */ /* 0x000fea0000100a00 */
[----:B----4-:R-:W-:Y:S01]  /*c2060*/  HMMA.1688.F32.TF32 R92, R244, R80, R208 ;  /* 0x00000050f45c723c */ /* 0x010fe200000810d0 */
[----:B------:R-:W-:Y:S04]  /*c2070*/  STL [R1+0xac74], R250 ;  /* 0x00ac74fa01007387 */ /* 0x000fe80000100800 */
[----:B------:R-:W-:Y:S04]  /*c2080*/  STL.64 [R1+0x10], R152 ;  /* 0x0000109801007387 */ /* 0x000fe80000100a00 */
[----:B------:R-:W-:Y:S04]  /*c2090*/  STL.64 [R1+0x18], R154 ;  /* 0x0000189a01007387 */ /* 0x000fe80000100a00 */
[----:B------:R-:W-:Y:S04]  /*c20a0*/  STL [R1+0xac70], R251 ;  /* 0x00ac70fb01007387 */ /* 0x000fe80000100800 */
[----:B------:R-:W-:Y:S04]  /*c20b0*/  STL.64 [R1], R124 ;  /* 0x0000007c01007387 */ /* 0x000fe80000100a00 */
[----:B------:R-:W-:Y:S04]  /*c20c0*/  STL.64 [R1+0x8], R126 ;  /* 0x0000087e01007387 */ /* 0x000fe80000100a00 */
[----:B------:R-:W-:Y:S04]  /*c20d0*/  STL [R1+0xac7c], R10 ;  /* 0x00ac7c0a01007387 */ /* 0x000fe80000100800 */
[----:B------:R-:W-:Y:S04]  /*c20e0*/  STL [R1+0xac78], R11 ;  /* 0x00ac780b01007387 */ /* 0x000fe80000100800 */
[----:B------:R-:W-:Y:S01]  /*c20f0*/  STL [R1+0xac84], R14 ;  /* 0x00ac840e01007387 */ /* 0x000fe20000100800 */
[----:B------:R-:W-:Y:S01]  /*c2100*/  MOV R106, R165 ;  /* 0x000000a5006a7202 */ /* 0x000fe20000000f00 */
[----:B------:R-:W-:-:S02]  /*c2110*/  IMAD.MOV.U32 R107, RZ, RZ, R166 ;  /* 0x000000ffff6b7224 */ /* 0x000fc400078e00a6 */
[----:B------:R-:W-:Y:S04]  /*c2120*/  STL [R1+0xac80], R15 ;  /* 0x00ac800f01007387 */ /* 0x000fe80000100800 */
[----:B------:R-:W-:Y:S01]  /*c2130*/  STL [R1+0xab8c], R18 ;  /* 0x00ab8c1201007387 */ /* 0x000fe20000100800 */
[----:B------:R-:W-:-:S03]  /*c2140*/  IMAD.MOV.U32 R103, RZ, RZ, R167 ;  /* 0x000000ffff677224 */ /* 0x000fc600078e00a7 */
[----:B------:R-:W-:Y:S04]  /*c2150*/  STL [R1+0xab88], R19 ;  /* 0x00ab881301007387 */ /* 0x000fe80000100800 */
[----:B------:R-:W-:Y:S04]  /*c2160*/  STL [R1+0x9ce0], R0 ;  /* 0x009ce00001007387 */ /* 0x000fe80000100800 */
[----:B------:R-:W-:Y:S04]  /*c2170*/  STL.64 [R1+0xb1f0], R106 ;  /* 0x00b1f06a01007387 */ /* 0x000fe80000100a00 */
[----:B------:R-:W-:Y:S04]  /*c2180*/  STL.64 [R1+0xb1e8], R104 ;  /* 0x00b1e86801007387 */ /* 0x000fe80000100a00 */
[----:B------:R-:W-:Y:S04]  /*c2190*/  STL.64 [R1+0xb1e0], R102 ;  /* 0x00b1e06601007387 */ /* 0x000fe80000100a00 */
[----:B------:R-:W-:Y:S04]  /*c21a0*/  STL.64 [R1+0xb1d8], R100 ;  /* 0x00b1d86401007387 */ /* 0x000fe80000100a00 */
[----:B------:R-:W-:Y:S01]  /*c21b0*/  STL.64 [R1+0x1180], R96 ;  /* 0x0011806001007387 */ /* 0x000fe20000100a00 */
[----:B-1----:R-:W-:-:S03]  /*c21c0*/  MOV R90, R94 ;  /* 0x0000005e005a7202 */ /* 0x002fc60000000f00 */
[----:B------:R-:W-:Y:S01]  /*c21d0*/  STL.64 [R1+0x1188], R98 ;  /* 0x0011886201007387 */ /* 0x000fe20000100a00 */
[----:B------:R-:W-:-:S03]  /*c21e0*/  IMAD.MOV.U32 R91, RZ, RZ, R95 ;  /* 0x000000ffff5b7224 */ /* 0x000fc600078e005f */
[----:B------:R1:W-:Y:S04]  /*c21f0*/  STL.64 [R1+0x1170], R92 ;  /* 0x0011705c01007387 */ /* 0x0003e80000100a00 */
[----:B------:R-:W-:Y:S04]  /*c2200*/  STL.64 [R1+0xb1b0], R90 ;  /* 0x00b1b05a01007387 */ /* 0x000fe80000100a00 */
[----:B------:R2:W-:Y:S01]  /*c2210*/  STL.64 [R1+0xb1a8], R88 ;  /* 0x00b1a85801007387 */ /* 0x0005e20000100a00 */
[C---:B-1----:R-:W-:Y:S08]  /*c2220*/  HMMA.1688.F32.TF32 R92, R244.reuse, R76, R212 ;  /* 0x0000004cf45c723c */ /* 0x042ff000000810d4 */
[----:B--2---:R-:W-:Y:S11]  /*c2230*/  HMMA.1688.F32.TF32 R88, R244, R72, R216 ;  /* 0x00000048f458723c */ /* 0x004ff600000810d8 */
[----:B------:R-:W-:Y:S04]  /*c2240*/  STL.64 [R1+0x1160], R92 ;  /* 0x0011605c01007387 */ /* 0x000fe80000100a00 */
[----:B------:R-:W-:Y:S04]  /*c2250*/  STL.64 [R1+0x1168], R94 ;  /* 0x0011685e01007387 */ /* 0x000fe80000100a00 */
[----:B------:R-:W2:Y:S04]  /*c2260*/  LDL.LU R196, [R1+0x7a0] ;  /* 0x0007a00001c47983 */ /* 0x000ea80000300800 */
[----:B------:R-:W2:Y:S04]  /*c2270*/  LDL.LU R197, [R1+0x7a4] ;  /* 0x0007a40001c57983 */ /* 0x000ea80000300800 */
[----:B------:R-:W2:Y:S01]  /*c2280*/  LDL.LU R198, [R1+0x7a8] ;  /* 0x0007a80001c67983 */ /* 0x000ea20000300800 */
[----:B------:R-:W-:-:S02]  /*c2290*/  IMAD.MOV.U32 R86, RZ, RZ, R90 ;  /* 0x000000ffff567224 */ /* 0x000fc400078e005a */
[----:B------:R-:W-:Y:S01]  /*c22a0*/  IMAD.MOV.U32 R87, RZ, RZ, R91 ;  /* 0x000000ffff577224 */ /* 0x000fe200078e005b */
[----:B------:R-:W2:Y:S04]  /*c22b0*/  LDL.LU R199, [R1+0x7ac] ;  /* 0x0007ac0001c77983 */ /* 0x000ea80000300800 */
[----:B------:R-:W3:Y:S04]  /*c22c0*/  LDL.LU R216, [R1+0x790] ;  /* 0x0007900001d87983 */ /* 0x000ee80000300800 */
[----:B------:R-:W3:Y:S04]  /*c22d0*/  LDL.LU R217, [R1+0x794] ;  /* 0x0007940001d97983 */ /* 0x000ee80000300800 */
[----:B------:R-:W3:Y:S04]  /*c22e0*/  LDL.LU R218, [R1+0x798] ;  /* 0x0007980001da7983 */ /* 0x000ee80000300800 */
[----:B------:R-:W3:Y:S01]  /*c22f0*/  LDL.LU R219, [R1+0x79c] ;  /* 0x00079c0001db7983 */ /* 0x000ee20000300800 */
[----:B------:R-:W-:Y:S01]  /*c2300*/  IMAD.MOV.U32 R66, RZ, RZ, R88 ;  /* 0x000000ffff427224 */ /* 0x000fe200078e0058 */
[----:B------:R-:W-:-:S02]  /*c2310*/  MOV R67, R89 ;  /* 0x0000005900437202 */ /* 0x000fc40000000f00 */
[----:B------:R-:W-:Y:S04]  /*c2320*/  STL.64 [R1+0xb1a0], R86 ;  /* 0x00b1a05601007387 */ /* 0x000fe80000100a00 */
[----:B------:R-:W-:Y:S01]  /*c2330*/  STL.64 [R1+0xb198], R84 ;  /* 0x00b1985401007387 */ /* 0x000fe20000100a00 */
[----:B------:R-:W-:Y:S03]  /*c2340*/  HMMA.1688.F32.TF32 R88, R244, R68, R220 ;  /* 0x00000044f458723c */ /* 0x000fe600000810dc */
        /* <DEDUP_REMOVED lines=16> */
[----:B------:R-:W-:Y:S01]  /*c2450*/  IMAD.MOV.U32 R82, RZ, RZ, R90 ;  /* 0x000000ffff527224 */ /* 0x000fe200078e005a */
[----:B------:R-:W-:-:S02]  /*c2460*/  MOV R83, R91 ;  /* 0x0000005b00537202 */ /* 0x000fc40000000f00 */
[----:B------:R-:W-:Y:S01]  /*c2470*/  MOV R70, R88 ;  /* 0x0000005800467202 */ /* 0x000fe20000000f00 */
[----:B------:R-:W-:Y:S02]  /*c2480*/  IMAD.MOV.U32 R71, RZ, RZ, R89 ;  /* 0x000000ffff477224 */ /* 0x000fe400078e0059 */
[----:B------:R-:W-:Y:S04]  /*c2490*/  STL.64 [R1+0xb190], R82 ;  /* 0x00b1905201007387 */ /* 0x000fe80000100a00 */
[----:B------:R-:W-:Y:S04]  /*c24a0*/  STL.64 [R1+0xb188], R80 ;  /* 0x00b1885001007387 */ /* 0x000fe80000100a00 */
[----:B------:R-:W-:Y:S04]  /*c24b0*/  STL.64 [R1+0xb180], R70 ;  /* 0x00b1804601007387 */ /* 0x000fe80000100a00 */
[----:B------:R3:W-:Y:S02]  /*c24c0*/  STL.64 [R1+0xb178], R68 ;  /* 0x00b1784401007387 */ /* 0x0007e40000100a00 */
[C---:B---3--:R-:W-:Y:S02]  /*c24d0*/  HMMA.1688.F32.TF32 R68, R244.reuse, R60, R216 ;  /* 0x0000003cf444723c */ /* 0x048fe400000810d8 */
[----:B------:R-:W3:Y:S04]  /*c24e0*/  LDL.LU R216, [R1+0x740] ;  /* 0x0007400001d87983 */ /* 0x000ee80000300800 */
[----:B------:R-:W3:Y:S04]  /*c24f0*/  LDL.LU R217, [R1+0x744] ;  /* 0x0007440001d97983 */ /* 0x000ee80000300800 */
[----:B------:R-:W3:Y:S04]  /*c2500*/  LDL.LU R218, [R1+0x748] ;  /* 0x0007480001da7983 */ /* 0x000ee80000300800 */
[----:B------:R-:W3:Y:S01]  /*c2510*/  LDL.LU R219, [R1+0x74c] ;  /* 0x00074c0001db7983 */ /* 0x000ee20000300800 */
[----:B--2---:R-:W-:Y:S04]  /*c2520*/  HMMA.1688.F32.TF32 R80, R244, R56, R200 ;  /* 0x00000038f450723c */ /* 0x004fe800000810c8 */
[----:B------:R-:W-:-:S02]  /*c2530*/  IMAD.MOV.U32 R11, RZ, RZ, R71 ;  /* 0x000000ffff0b7224 */ /* 0x000fc400078e0047 */
[----:B------:R-:W-:Y:S02]  /*c2540*/  IMAD.MOV.U32 R10, RZ, RZ, R70 ;  /* 0x000000ffff0a7224 */ /* 0x000fe400078e0046 */
[----:B------:R-:W-:Y:S01]  /*c2550*/  IMAD.MOV.U32 R14, RZ, RZ, R68 ;  /* 0x000000ffff0e7224 */ /* 0x000fe200078e0044 */
[----:B------:R-:W-:Y:S01]  /*c2560*/  MOV R15, R69 ;  /* 0x00000045000f7202 */ /* 0x000fe20000000f00 */
[----:B------:R-:W-:Y:S04]  /*c2570*/  STL [R1+0xac94], R11 ;  /* 0x00ac940b01007387 */ /* 0x000fe80000100800 */
[----:B------:R-:W-:Y:S04]  /*c2580*/  STL [R1+0xac90], R10 ;  /* 0x00ac900a01007387 */ /* 0x000fe80000100800 */
[----:B------:R-:W-:Y:S04]  /*c2590*/  STL [R1+0xac8c], R14 ;  /* 0x00ac8c0e01007387 */ /* 0x000fe80000100800 */
[----:B------:R-:W-:Y:S01]  /*c25a0*/  STL [R1+0xac88], R15 ;  /* 0x00ac880f01007387 */ /* 0x000fe20000100800 */
[C---:B----4-:R-:W-:Y:S03]  /*c25b0*/  HMMA.1688.F32.TF32 R68, R244.reuse, R52, R220 ;  /* 0x00000034f444723c */ /* 0x050fe600000810dc */
[----:B------:R-:W-:Y:S04]  /*c25c0*/  STL.64 [R1+0x1110], R80 ;  /* 0x0011105001007387 */ /* 0x000fe80000100a00 */
[----:B------:R1:W-:Y:S04]  /*c25d0*/  STL.64 [R1+0x1118], R82 ;  /* 0x0011185201007387 */ /* 0x0003e80000100a00 */
[----:B------:R-:W2:Y:S04]  /*c25e0*/  LDL.LU R220, [R1+0x730] ;  /* 0x0007300001dc7983 */ /* 0x000ea80000300800 */
[----:B------:R-:W2:Y:S04]  /*c25f0*/  LDL.LU R221, [R1+0x734] ;  /* 0x0007340001dd7983 */ /* 0x000ea80000300800 */
[----:B------:R-:W2:Y:S04]  /*c2600*/  LDL.LU R222, [R1+0x738] ;  /* 0x0007380001de7983 */ /* 0x000ea80000300800 */
[----:B------:R-:W2:Y:S01]  /*c2610*/  LDL.LU R223, [R1+0x73c] ;  /* 0x00073c0001df7983 */ /* 0x000ea20000300800 */
[----:B-1----:R-:W-:Y:S01]  /*c2620*/  HMMA.1688.F32.TF32 R80, R244, R48, R208 ;  /* 0x00000030f450723c */ /* 0x002fe200000810d0 */
[----:B------:R-:W-:Y:S01]  /*c2630*/  MOV R15, R71 ;  /* 0x00000047000f7202 */ /* 0x000fe20000000f00 */
[----:B------:R-:W-:Y:S01]  /*c2640*/  IMAD.MOV.U32 R14, RZ, RZ, R70 ;  /* 0x000000ffff0e7224 */ /* 0x000fe200078e0046 */
[----:B------:R-:W-:Y:S01]  /*c2650*/  MOV R11, R68 ;  /* 0x00000044000b7202 */ /* 0x000fe20000000f00 */
[----:B------:R-:W-:-:S02]  /*c2660*/  IMAD.MOV.U32 R10, RZ, RZ, R69 ;  /* 0x000000ffff0a7224 */ /* 0x000fc400078e0045 */
[----:B------:R-:W-:Y:S04]  /*c2670*/  STL [R1+0xaca4], R15 ;  /* 0x00aca40f01007387 */ /* 0x000fe80000100800 */
[----:B------:R-:W-:Y:S04]  /*c2680*/  STL [R1+0xaca0], R14 ;  /* 0x00aca00e01007387 */ /* 0x000fe80000100800 */
[----:B------:R-:W-:Y:S04]  /*c2690*/  STL [R1+0xac9c], R11 ;  /* 0x00ac9c0b01007387 */ /* 0x000fe80000100800 */
[----:B------:R1:W-:Y:S01]  /*c26a0*/  STL [R1+0xac98], R10 ;  /* 0x00ac980a01007387 */ /* 0x0003e20000100800 */
[----:B------:R-:W-:Y:S03]  /*c26b0*/  HMMA.1688.F32.TF32 R68, R244, R44, R212 ;  /* 0x0000002cf444723c */ /* 0x000fe600000810d4 */
[----:B------:R-:W-:Y:S04]  /*c26c0*/  STL.64 [R1+0x10f0], R80 ;  /* 0x0010f05001007387 */ /* 0x000fe80000100a00 */
[----:B------:R-:W-:Y:S04]  /*c26d0*/  STL.64 [R1+0x10f8], R82 ;  /* 0x0010f85201007387 */ /* 0x000fe80000100a00 */
        /* <DEDUP_REMOVED lines=8> */
[----:B------:R1:W-:Y:S04]  /*c2760*/  STL [R1+0xacb4], R23 ;  /* 0x00acb41701007387 */ /* 0x0003e80000100800 */
[----:B------:R1:W-:Y:S04]  /*c2770*/  STL [R1+0xacb0], R22 ;  /* 0x00acb01601007387 */ /* 0x0003e80000100800 */
[----:B------:R1:W-:Y:S04]  /*c2780*/  STL [R1+0xacac], R251 ;  /* 0x00acacfb01007387 */ /* 0x0003e80000100800 */
[----:B------:R1:W-:Y:S01]  /*c2790*/  STL [R1+0xaca8], R250 ;  /* 0x00aca8fa01007387 */ /* 0x0003e20000100800 */
[----:B---3--:R-:W-:Y:S03]  /*c27a0*/  HMMA.1688.F32.TF32 R68, R244, R40, R216 ;  /* 0x00000028f444723c */ /* 0x008fe600000810d8 */
[----:B------:R-:W3:Y:S04]  /*c27b0*/  LDL.LU R216, [R1+0x710] ;  /* 0x0007100001d87983 */ /* 0x000ee80000300800 */
[----:B------:R-:W3:Y:S04]  /*c27c0*/  LDL.LU R217, [R1+0x714] ;  /* 0x0007140001d97983 */ /* 0x000ee80000300800 */
[----:B------:R-:W3:Y:S04]  /*c27d0*/  LDL.LU R218, [R1+0x718] ;  /* 0x0007180001da7983 */ /* 0x000ee80000300800 */
[----:B------:R-:W3:Y:S04]  /*c27e0*/  LDL.LU R219, [R1+0x71c] ;  /* 0x00071c0001db7983 */ /* 0x000ee80000300800 */
[----:B-1----:R-:W-:-:S02]  /*c27f0*/  IMAD.MOV.U32 R10, RZ, RZ, R71 ;  /* 0x000000ffff0a7224 */ /* 0x002fc400078e0047 */
[----:B------:R-:W-:Y:S02]  /*c2800*/  IMAD.MOV.U32 R11, RZ, RZ, R70 ;  /* 0x000000ffff0b7224 */ /* 0x000fe400078e0046 */
[----:B------:R-:W-:Y:S01]  /*c2810*/  IMAD.MOV.U32 R15, RZ, RZ, R68 ;  /* 0x000000ffff0f7224 */ /* 0x000fe200078e0044 */
[----:B------:R-:W-:Y:S01]  /*c2820*/  MOV R14, R69 ;  /* 0x00000045000e7202 */ /* 0x000fe20000000f00 */
[----:B------:R-:W-:Y:S04]  /*c2830*/  STL [R1+0xacc4], R10 ;  /* 0x00acc40a01007387 */ /* 0x000fe80000100800 */
[----:B------:R-:W-:Y:S04]  /*c2840*/  STL [R1+0xacc0], R11 ;  /* 0x00acc00b01007387 */ /* 0x000fe80000100800 */
[----:B------:R-:W-:Y:S04]  /*c2850*/  STL [R1+0xacbc], R15 ;  /* 0x00acbc0f01007387 */ /* 0x000fe80000100800 */
[----:B------:R1:W-:Y:S01]  /*c2860*/  STL [R1+0xacb8], R14 ;  /* 0x00acb80e01007387 */ /* 0x0003e20000100800 */
[----:B--2---:R-:W-:Y:S03]  /*c2870*/  HMMA.1688.F32.TF32 R68, R244, R36, R220 ;  /* 0x00000024f444723c */ /* 0x004fe600000810dc */
[----:B------:R-:W2:Y:S04]  /*c2880*/  LDL.LU R220, [R1+0x700] ;  /* 0x0007000001dc7983 */ /* 0x000ea80000300800 */
[----:B------:R-:W2:Y:S04]  /*c2890*/  LDL.LU R221, [R1+0x704] ;  /* 0x0007040001dd7983 */ /* 0x000ea80000300800 */
[----:B------:R-:W2:Y:S04]  /*c28a0*/  LDL.LU R222, [R1+0x708] ;  /* 0x0007080001de7983 */ /* 0x000ea80000300800 */
[----:B------:R-:W2:Y:S04]  /*c28b0*/  LDL.LU R223, [R1+0x70c] ;  /* 0x00070c0001df7983 */ /* 0x000ea80000300800 */
[----:B------:R-:W-:Y:S01]  /*c28c0*/  MOV R23, R68 ;  /* 0x0000004400177202 */ /* 0x000fe20000000f00 */
[----:B------:R-:W-:-:S02]  /*c28d0*/  IMAD.MOV.U32 R22, RZ, RZ, R69 ;  /* 0x000000ffff167224 */ /* 0x000fc400078e0045 */
[----:B------:R-:W-:Y:S01]  /*c28e0*/  IMAD.MOV.U32 R251, RZ, RZ, R70 ;  /* 0x000000fffffb7224 */ /* 0x000fe200078e0046 */
[----:B------:R-:W-:-:S05]  /*c28f0*/  MOV R250, R71 ;  /* 0x0000004700fa7202 */ /* 0x000fca0000000f00 */
[----:B------:R1:W-:Y:S01]  /*c2900*/  STL [R1+0xacd4], R250 ;  /* 0x00acd4fa01007387 */ /* 0x0003e20000100800 */
[----:B----4-:R-:W-:Y:S03]  /*c2910*/  HMMA.1688.F32.TF32 R68, R244, R32, R212 ;  /* 0x00000020f444723c */ /* 0x010fe600000810d4 */
[----:B------:R4:W-:Y:S04]  /*c2920*/  STL [R1+0xacd0], R251 ;  /* 0x00acd0fb01007387 */ /* 0x0009e80000100800 */
[----:B------:R1:W-:Y:S04]  /*c2930*/  STL [R1+0xaccc], R23 ;  /* 0x00accc1701007387 */ /* 0x0003e80000100800 */
[----:B------:R1:W-:Y:S04]  /*c2940*/  STL [R1+0xacc8], R22 ;  /* 0x00acc81601007387 */ /* 0x0003e80000100800 */
[----:B------:R-:W4:Y:S04]  /*c2950*/  LDL.LU R208, [R1+0x6f0] ;  /* 0x0006f00001d07983 */ /* 0x000f280000300800 */
[----:B------:R-:W4:Y:S04]  /*c2960*/  LDL.LU R209, [R1+0x6f4] ;  /* 0x0006f40001d17983 */ /* 0x000f280000300800 */
[----:B------:R-:W4:Y:S04]  /*c2970*/  LDL.LU R210, [R1+0x6f8] ;  /* 0x0006f80001d27983 */ /* 0x000f280000300800 */
[----:B------:R-:W4:Y:S01]  /*c2980*/  LDL.LU R211, [R1+0x6fc] ;  /* 0x0006fc0001d37983 */ /* 0x000f220000300800 */
[----:B-1----:R-:W-:Y:S01]  /*c2990*/  IMAD.MOV.U32 R14, RZ, RZ, R71 ;  /* 0x000000ffff0e7224 */ /* 0x002fe200078e0047 */
[----:B------:R-:W-:Y:S01]  /*c29a0*/  MOV R15, R70 ;  /* 0x00000046000f7202 */ /* 0x000fe20000000f00 */
[----:B------:R-:W-:-:S02]  /*c29b0*/  IMAD.MOV.U32 R10, RZ, RZ, R68 ;  /* 0x000000ffff0a7224 */ /* 0x000fc400078e0044 */
[----:B------:R-:W-:Y:S01]  /*c29c0*/  IMAD.MOV.U32 R11, RZ, RZ, R69 ;  /* 0x000000ffff0b7224 */ /* 0x000fe200078e0045 */
[----:B------:R1:W-:Y:S04]  /*c29d0*/  STL [R1+0xace4], R14 ;  /* 0x00ace40e01007387 */ /* 0x0003e80000100800 */
[----:B------:R1:W-:Y:S04]  /*c29e0*/  STL [R1+0xace0], R15 ;  /* 0x00ace00f01007387 */ /* 0x0003e80000100800 */
[----:B------:R1:W-:Y:S04]  /*c29f0*/  STL [R1+0xacdc], R10 ;  /* 0x00acdc0a01007387 */ /* 0x0003e80000100800 */
[----:B------:R1:W-:Y:S04]  /*c2a00*/  STL [R1+0xacd8], R11 ;  /* 0x00acd80b01007387 */ /* 0x0003e80000100800 */
[----:B------:R-:W4:Y:S04]  /*c2a10*/  LDL.LU R212, [R1+0x6e0] ;  /* 0x0006e00001d47983 */ /* 0x000f280000300800 */
[----:B------:R-:W4:Y:S04]  /*c2a20*/  LDL.LU R213, [R1+0x6e4] ;  /* 0x0006e40001d57983 */ /* 0x000f280000300800 */
[----:B------:R-:W4:Y:S04]  /*c2a30*/  LDL.LU R214, [R1+0x6e8] ;  /* 0x0006e80001d67983 */ /* 0x000f280000300800 */
[----:B------:R-:W4:Y:S01]  /*c2a40*/  LDL.LU R215, [R1+0x6ec] ;  /* 0x0006ec0001d77983 */ /* 0x000f220000300800 */
[----:B---3--:R-:W-:Y:S03]  /*c2a50*/  HMMA.1688.F32.TF32 R68, R244, R28, R216 ;  /* 0x0000001cf444723c */ /* 0x008fe600000810d8 */
[----:B------:R-:W3:Y:S04]  /*c2a60*/  LDL.LU R216, [R1+0x6d0] ;  /* 0x0006d00001d87983 */ /* 0x000ee80000300800 */
[----:B------:R-:W3:Y:S04]  /*c2a70*/  LDL.LU R217, [R1+0x6d4] ;  /* 0x0006d40001d97983 */ /* 0x000ee80000300800 */
[----:B------:R-:W3:Y:S04]  /*c2a80*/  LDL.LU R218, [R1+0x6d8] ;  /* 0x0006d80001da7983 */ /* 0x000ee80000300800 */
[----:B------:R-:W3:Y:S04]  /*c2a90*/  LDL.LU R219, [R1+0x6dc] ;  /* 0x0006dc0001db7983 */ /* 0x000ee80000300800 */
[----:B------:R-:W-:-:S02]  /*c2aa0*/  IMAD.MOV.U32 R55, RZ, RZ, R71 ;  /* 0x000000ffff377224 */ /* 0x000fc400078e0047 */
[----:B------:R-:W-:Y:S01]  /*c2ab0*/  IMAD.MOV.U32 R54, RZ, RZ, R70 ;  /* 0x000000ffff367224 */ /* 0x000fe200078e0046 */
[----:B------:R-:W-:Y:S01]  /*c2ac0*/  MOV R51, R69 ;  /* 0x0000004500337202 */ /* 0x000fe20000000f00 */
[----:B------:R-:W-:Y:S01]  /*c2ad0*/  IMAD.MOV.U32 R59, RZ, RZ, R68 ;  /* 0x000000ffff3b7224 */ /* 0x000fe200078e0044 */
[----:B------:R1:W-:Y:S04]  /*c2ae0*/  STL [R1+0xacf4], R55 ;  /* 0x00acf43701007387 */ /* 0x0003e80000100800 */
[----:B------:R1:W-:Y:S04]  /*c2af0*/  STL [R1+0xacf0], R54 ;  /* 0x00acf03601007387 */ /* 0x0003e80000100800 */
[----:B------:R1:W-:Y:S04]  /*c2b00*/  STL [R1+0xacec], R51 ;  /* 0x00acec3301007387 */ /* 0x0003e80000100800 */
[----:B------:R1:W-:Y:S01]  /*c2b10*/  STL [R1+0xace8], R59 ;  /* 0x00ace83b01007387 */ /* 0x0003e20000100800 */
[----:B--2---:R-:W-:Y:S03]  /*c2b20*/  HMMA.1688.F32.TF32 R68, R244, R24, R220 ;  /* 0x00000018f444723c */ /* 0x004fe600000810dc */
[----:B------:R-:W2:Y:S04]  /*c2b30*/  LDL.LU R220, [R1+0x6c0] ;  /* 0x0006c00001dc7983 */ /* 0x000ea80000300800 */
[----:B------:R-:W2:Y:S04]  /*c2b40*/  LDL.LU R221, [R1+0x6c4] ;  /* 0x0006c40001dd7983 */ /* 0x000ea80000300800 */
[----:B------:R-:W2:Y:S04]  /*c2b50*/  LDL.LU R222, [R1+0x6c8] ;  /* 0x0006c80001de7983 */ /* 0x000ea80000300800 */
[----:B------:R-:W2:Y:S04]  /*c2b60*/  LDL.LU R223, [R1+0x6cc] ;  /* 0x0006cc0001df7983 */ /* 0x000ea80000300800 */
[----:B------:R-:W-:Y:S01]  /*c2b70*/  MOV R250, R68 ;  /* 0x0000004400fa7202 */ /* 0x000fe20000000f00 */
[----:B----4-:R-:W-:-:S02]  /*c2b80*/  IMAD.MOV.U32 R251, RZ, RZ, R69 ;  /* 0x000000fffffb7224 */ /* 0x010fc400078e0045 */
[----:B------:R-:W-:Y:S01]  /*c2b90*/  IMAD.MOV.U32 R23, RZ, RZ, R70 ;  /* 0x000000ffff177224 */ /* 0x000fe200078e0046 */
[----:B------:R-:W-:Y:S02]  /*c2ba0*/  MOV R22, R71 ;  /* 0x0000004700167202 */ /* 0x000fe40000000f00 */
[----:B------:R-:W-:-:S15]  /*c2bb0*/  HMMA.1688.F32.TF32 R68, R244, R20, R208 ;  /* 0x00000014f444723c */ /* 0x000fde00000810d0 */
[----:B------:R-:W-:-:S04]  /*c2bc0*/  NOP ;  /* 0x0000000000007918 */ /* 0x000fc80000000000 */
[----:B-1----:R-:W-:Y:S02]  /*c2bd0*/  IMAD.MOV.U32 R14, RZ, RZ, R68 ;  /* 0x000000ffff0e7224 */ /* 0x002fe400078e0044 */
[----:B------:R-:W-:Y:S01]  /*c2be0*/  IMAD.MOV.U32 R15, RZ, RZ, R69 ;  /* 0x000000ffff0f7224 */ /* 0x000fe200078e0045 */
[----:B------:R-:W-:Y:S01]  /*c2bf0*/  MOV R10, R70 ;  /* 0x00000046000a7202 */ /* 0x000fe20000000f00 */
[----:B------:R-:W-:Y:S02]  /*c2c00*/  IMAD.MOV.U32 R11, RZ, RZ, R71 ;  /* 0x000000ffff0b7224 */ /* 0x000fe400078e0047 */
[----:B------:R-:W-:Y:S01]  /*c2c10*/  HMMA.1688.F32.TF32 R68, R244, R160, R212 ;  /* 0x000000a0f444723c */ /* 0x000fe200000810d4 */
[----:B------:R1:W-:-:S15]  /*c2c20*/  STL [R1+0xad04], R22 ;  /* 0x00ad041601007387 */ /* 0x0003de0000100800 */
[----:B------:R-:W-:-:S03]  /*c2c30*/  NOP ;  /* 0x0000000000007918 */ /* 0x000fc60000000000 */
[----:B------:R-:W-:Y:S02]  /*c2c40*/  IMAD.MOV.U32 R55, RZ, RZ, R68 ;  /* 0x000000ffff377224 */ /* 0x000fe400078e0044 */
[----:B------:R-:W-:Y:S01]  /*c2c50*/  IMAD.MOV.U32 R54, RZ, RZ, R69 ;  /* 0x000000ffff367224 */ /* 0x000fe200078e0045 */
[----:B------:R-:W-:Y:S01]  /*c2c60*/  MOV R51, R70 ;  /* 0x0000004600337202 */ /* 0x000fe20000000f00 */
[----:B------:R-:W-:Y:S01]  /*c2c70*/  IMAD.MOV.U32 R59, RZ, RZ, R71 ;  /* 0x000000ffff3b7224 */ /* 0x000fe200078e0047 */
[----:B------:R4:W-:Y:S04]  /*c2c80*/  STL [R1+0xad00], R23 ;  /* 0x00ad001701007387 */ /* 0x0009e80000100800 */
[----:B------:R1:W-:Y:S04]  /*c2c90*/  STL [R1+0xacfc], R251 ;  /* 0x00acfcfb01007387 */ /* 0x0003e80000100800 */
[----:B------:R1:W-:Y:S04]  /*c2ca0*/  STL [R1+0xacf8], R250 ;  /* 0x00acf8fa01007387 */ /* 0x0003e80000100800 */
[----:B------:R-:W-:Y:S04]  /*c2cb0*/  STL [R1+0xad14], R11 ;  /* 0x00ad140b01007387 */ /* 0x000fe80000100800 */
[----:B------:R-:W-:Y:S04]  /*c2cc0*/  STL [R1+0xad10], R10 ;  /* 0x00ad100a01007387 */ /* 0x000fe80000100800 */
[----:B------:R-:W-:Y:S04]  /*c2cd0*/  STL [R1+0xad0c], R15 ;  /* 0x00ad0c0f01007387 */ /* 0x000fe80000100800 */
[----:B------:R-:W-:Y:S01]  /*c2ce0*/  STL [R1+0xad08], R14 ;  /* 0x00ad080e01007387 */ /* 0x000fe20000100800 */
[C---:B------:R-:W-:Y:S08]  /*c2cf0*/  HMMA.1688.F32.TF32 R84, R244.reuse, R64, R196 ;  /* 0x00000040f454723c */ /* 0x040ff000000810c4 */
[----:B---3--:R-:W-:-:S15]  /*c2d00*/  HMMA.1688.F32.TF32 R68, R244, R156, R216 ;  /* 0x0000009cf444723c */ /* 0x008fde00000810d8 */
        /* <DEDUP_REMOVED lines=8> */
[----:B------:R3:W-:Y:S01]  /*c2d90*/  STL.64 [R1+0xb120], R24 ;  /* 0x00b1201801007387 */ /* 0x0007e20000100a00 */
[----:B--2---:R-:W-:Y:S03]  /*c2da0*/  HMMA.1688.F32.TF32 R68, R244, R152, R220 ;  /* 0x00000098f444723c */ /* 0x004fe600000810dc */
        /* <DEDUP_REMOVED lines=36> */
[----:B-1----:R-:W-:-:S02]  /*c2ff0*/  IMAD.MOV.U32 R22, RZ, RZ, R68 ;  /* 0x000000ffff167224 */ /* 0x002fc400078e0044 */
[----:B----4-:R-:W-:-:S05]  /*c3000*/  IMAD.MOV.U32 R23, RZ, RZ, R69 ;  /* 0x000000ffff177224 */ /* 0x010fca00078e0045 */
[----:B------:R-:W-:Y:S04]  /*c3010*/  STL.64 [R1+0xb148], R22 ;  /* 0x00b1481601007387 */ /* 0x000fe80000100a00 */
[----:B------:R1:W-:Y:S01]  /*c3020*/  STL.64 [R1+0xb140], R20 ;  /* 0x00b1401401007387 */ /* 0x0003e20000100a00 */
        /* <DEDUP_REMOVED lines=8> */
[----:B---3--:R-:W-:Y:S01]  /*c30b0*/  IMAD.MOV.U32 R25, RZ, RZ, R152 ;  /* 0x000000ffff197224 */ /* 0x008fe200078e0098 */
[----:B------:R-:W-:Y:S01]  /*c30c0*/  MOV R24, R153 ;  /* 0x0000009900187202 */ /* 0x000fe20000000f00 */
[----:B-1----:R-:W-:Y:S01]  /*c30d0*/  IMAD.MOV.U32 R21, RZ, RZ, R124 ;  /* 0x000000ffff157224 */ /* 0x002fe200078e007c */
[----:B------:R-:W-:Y:S01]  /*c30e0*/  MOV R20, R125 ;  /* 0x0000007d00147202 */ /* 0x000fe20000000f00 */
[----:B--2---:R-:W-:-:S15]  /*c30f0*/  HMMA.1688.F32.TF32 R28, R244, R124, R192 ;  /* 0x0000007cf41c723c */ /* 0x004fde00000810c0 */
[----:B------:R-:W-:-:S04]  /*c3100*/  NOP ;  /* 0x0000000000007918 */ /* 0x000fc80000000000 */
[----:B------:R-:W-:Y:S02]  /*c3110*/  IMAD.MOV.U32 R34, RZ, RZ, R28 ;  /* 0x000000ffff227224 */ /* 0x000fe400078e001c */
[----:B------:R-:W-:Y:S01]  /*c3120*/  IMAD.MOV.U32 R35, RZ, RZ, R29 ;  /* 0x000000ffff237224 */ /* 0x000fe200078e001d */
[----:B------:R-:W-:Y:S01]  /*c3130*/  MOV R38, R30 ;  /* 0x0000001e00267202 */ /* 0x000fe20000000f00 */
        /* <DEDUP_REMOVED lines=8> */
[----:B------:R-:W-:Y:S04]  /*c31c0*/  STL.64 [R1+0xb168], R38 ;  /* 0x00b1682601007387 */ /* 0x000fe80000100a00 */
[----:B------:R-:W-:Y:S04]  /*c31d0*/  STL.64 [R1+0xb160], R36 ;  /* 0x00b1602401007387 */ /* 0x000fe80000100a00 */
[----:B------:R-:W-:Y:S10]  /*c31e0*/  STL.64 [R1+0xb158], R34 ;  /* 0x00b1582201007387 */ /* 0x000ff40000100a00 */
[----:B------:R-:W-:Y:S01]  /*c31f0*/  MOV R42, R28 ;  /* 0x0000001c002a7202 */ /* 0x000fe20000000f00 */
[----:B------:R-:W-:-:S02]  /*c3200*/  IMAD.MOV.U32 R43, RZ, RZ, R29 ;  /* 0x000000ffff2b7224 */ /* 0x000fc400078e001d */
[----:B------:R-:W-:Y:S01]  /*c3210*/  IMAD.MOV.U32 R46, RZ, RZ, R30 ;  /* 0x000000ffff2e7224 */ /* 0x000fe200078e001e */
[----:B------:R-:W-:Y:S02]  /*c3220*/  MOV R47, R31 ;  /* 0x0000001f002f7202 */ /* 0x000fe40000000f00 */
[C---:B------:R-:W-:Y:S01]  /*c3230*/  HMMA.1688.F32.TF32 R28, R244.reuse, R12, R196 ;  /* 0x0000000cf41c723c */ /* 0x040fe200000810c4 */
[----:B------:R1:W-:Y:S07]  /*c3240*/  STL.64 [R1+0xb150], R32 ;  /* 0x00b1502001007387 */ /* 0x0003ee0000100a00 */
[----:B-1----:R-:W-:Y:S11]  /*c3250*/  HMMA.1688.F32.TF32 R32, R244, R16, R200 ;  /* 0x00000010f420723c */ /* 0x002ff600000810c8 */
[----:B------:R-:W-:-:S02]  /*c3260*/  IMAD.MOV.U32 R50, RZ, RZ, R28 ;  /* 0x000000ffff327224 */ /* 0x000fc400078e001c */
[----:B------:R-:W-:Y:S01]  /*c3270*/  IMAD.MOV.U32 R58, RZ, RZ, R29 ;  /* 0x000000ffff3a7224 */ /* 0x000fe200078e001d */
[----:B------:R-:W-:Y:S01]  /*c3280*/  MOV R62, R30 ;  /* 0x0000001e003e7202 */ /* 0x000fe20000000f00 */
[----:B------:R-:W-:Y:S02]  /*c3290*/  IMAD.MOV.U32 R63, RZ, RZ, R31 ;  /* 0x000000ffff3f7224 */ /* 0x000fe400078e001f */
[C---:B------:R-:W-:Y:S01]  /*c32a0*/  HMMA.1688.F32.TF32 R28, R4.reuse, R240, R208 ;  /* 0x000000f0041c723c */ /* 0x040fe200000810d0 */
[----:B------:R-:W-:Y:S07]  /*c32b0*/  STL [R1+0xb118], R243 ;  /* 0x00b118f301007387 */ /* 0x000fee0000100800 */
[C---:B------:R-:W-:Y:S01]  /*c32c0*/  HMMA.1688.F32.TF32 R36, R4.reuse, R236, R212 ;  /* 0x000000ec0424723c */ /* 0x040fe200000810d4 */
[----:B------:R-:W-:Y:S04]  /*c32d0*/  STL.64 [R1+0xff0], R32 ;  /* 0x000ff02001007387 */ /* 0x000fe80000100a00 */
[----:B------:R1:W-:Y:S04]  /*c32e0*/  STL.64 [R1+0xff8], R34 ;  /* 0x000ff82201007387 */ /* 0x0003e80000100a00 */
[----:B------:R-:W-:Y:S04]  /*c32f0*/  STL.64 [R1+0xb110], R240 ;  /* 0x00b110f001007387 */ /* 0x000fe80000100a00 */
[----:B------:R-:W-:Y:S04]  /*c3300*/  STL.64 [R1+0xfd0], R28 ;  /* 0x000fd01c01007387 */ /* 0x000fe80000100a00 */
[----:B------:R2:W-:Y:S01]  /*c3310*/  STL.64 [R1+0xfd8], R30 ;  /* 0x000fd81e01007387 */ /* 0x0005e20000100a00 */
[C---:B-1----:R-:W-:Y:S08]  /*c3320*/  HMMA.1688.F32.TF32 R32, R4.reuse, R232, R216 ;  /* 0x000000e80420723c */ /* 0x042ff000000810d8 */
[----:B--2---:R-:W-:Y:S01]  /*c3330*/  HMMA.1688.F32.TF32 R28, R4, R228, R220 ;  /* 0x000000e4041c723c */ /* 0x004fe200000810dc */
[----:B------:R-:W-:Y:S04]  /*c3340*/  STL.64 [R1+0xfa0], R36 ;  /* 0x000fa02401007387 */ /* 0x000fe80000100a00 */
[----:B------:R-:W-:Y:S06]  /*c3350*/  STL.64 [R1+0xfa8], R38 ;  /* 0x000fa82601007387 */ /* 0x000fec0000100a00 */
[----:B------:R-:W-:Y:S04]  /*c3360*/  STL.64 [R1+0xf60], R32 ;  /* 0x000f602001007387 */ /* 0x000fe80000100a00 */
[----:B------:R-:W-:Y:S04]  /*c3370*/  STL.64 [R1+0xf68], R34 ;  /* 0x000f682201007387 */ /* 0x000fe80000100a00 */
[----:B------:R1:W-:Y:S04]  /*c3380*/  STL.64 [R1+0xf30], R28 ;  /* 0x000f301c01007387 */ /* 0x0003e80000100a00 */
        /* <DEDUP_REMOVED lines=24> */
[----:B-1----:R-:W2:Y:S01]  /*c3510*/  LDL.LU R28, [R1+0xc0] ;  /* 0x0000c000011c7983 */ /* 0x002ea20000300800 */
[----:B------:R-:W-:-:S03]  /*c3520*/  IMAD.MOV.U32 R18, RZ, RZ, R30 ;  /* 0x000000ffff127224 */ /* 0x000fc600078e001e */
[----:B------:R-:W2:Y:S01]  /*c3530*/  LDL.LU R29, [R1+0xc4] ;  /* 0x0000c400011d7983 */ /* 0x000ea20000300800 */
[----:B------:R-:W-:-:S03]  /*c3540*/  MOV R19, R31 ;  /* 0x0000001f00137202 */ /* 0x000fc60000000f00 */
        /* <DEDUP_REMOVED lines=94> */
[----:B------:R-:W-:Y:S01]  /*c3b30*/  STL [R1+0xab90], R19 ;  /* 0x00ab901301007387 */ /* 0x000fe20000100800 */
        /* <DEDUP_REMOVED lines=68> */
[----:B------:R-:W-:Y:S11]  /*c3f80*/  HMMA.1688.F32.TF32 R164, R4, R168, R164 ;  /* 0x000000a804a4723c */ /* 0x000ff600000810a4 */
[----:B------:R-:W-:-:S02]  /*c3f90*/  IMAD.MOV.U32 R18, RZ, RZ, R152 ;  /* 0x000000ffff127224 */ /* 0x000fc400078e0098 */
[----:B------:R-:W-:Y:S01]  /*c3fa0*/  IMAD.MOV.U32 R19, RZ, RZ, R153 ;  /* 0x000000ffff137224 */ /* 0x000fe200078e0099 */
        /* <DEDUP_REMOVED lines=9> */
[----:B------:R-:W2:Y:S04]  /*c4040*/  LDL.LU.64 R156, [R1+0xb228] ;  /* 0x00b22800019c7983 */ /* 0x000ea80000300a00 */
[----:B------:R1:W-:Y:S04]  /*c4050*/  STL.64 [R1+0xd88], R154 ;  /* 0x000d889a01007387 */ /* 0x0003e80000100a00 */
[----:B-1----:R-:W2:Y:S04]  /*c4060*/  LDL.LU.64 R154, [R1+0xb220] ;  /* 0x00b22000019a7983 */ /* 0x002ea80000300a00 */
[----:B------:R-:W2:Y:S04]  /*c4070*/  LDL.LU.64 R152, [R1+0xb218] ;  /* 0x00b2180001987983 */ /* 0x000ea80000300a00 */
        /* <DEDUP_REMOVED lines=14> */
[----:B------:R-:W-:Y:S04]  /*c4160*/  STL.64 [R1+0xd50], R240 ;  /* 0x000d50f001007387 */ /* 0x000fe80000100a00 */
[----:B------:R1:W-:Y:S04]  /*c4170*/  STL.64 [R1+0xd58], R242 ;  /* 0x000d58f201007387 */ /* 0x0003e80000100a00 */
[----:B------:R-:W-:Y:S04]  /*c4180*/  STL.64 [R1+0xd40], R244 ;  /* 0x000d40f401007387 */ /* 0x000fe80000100a00 */
[----:B------:R-:W-:Y:S04]  /*c4190*/  STL.64 [R1+0xd48], R246 ;  /* 0x000d48f601007387 */ /* 0x000fe80000100a00 */
[----:B------:R-:W-:Y:S04]  /*c41a0*/  STL.64 [R1+0xd30], R32 ;  /* 0x000d302001007387 */ /* 0x000fe80000100a00 */
[----:B------:R2:W-:Y:S01]  /*c41b0*/  STL.64 [R1+0xd38], R34 ;  /* 0x000d382201007387 */ /* 0x0005e20000100a00 */
[----:B------:R-:W-:-:S03]  /*c41c0*/  LOP3.LUT R27, R252, 0x20, RZ, 0x3c, !PT ;  /* 0x00000020fc1b7812 */ /* 0x000fc600078e3cff */
[----:B------:R-:W-:Y:S04]  /*c41d0*/  LDS R244, [R252+UR12+0x82080] ;  /* 0x0820800cfcf47984 */ /* 0x000fe80008000800 */
[----:B------:R-:W-:Y:S04]  /*c41e0*/  LDS R246, [R252+UR12+0x82480] ;  /* 0x0824800cfcf67984 */ /* 0x000fe80008000800 */
[----:B------:R-:W-:Y:S04]  /*c41f0*/  LDS R245, [R27+UR12+0x82080] ;  /* 0x0820800c1bf57984 */ /* 0x000fe80008000800 */
[----:B------:R-:W3:Y:S01]  /*c4200*/  LDS R247, [R27+UR12+0x82480] ;  /* 0x0824800c1bf77984 */ /* 0x000ee20008000800 */
[C---:B-1----:R-:W-:Y:S08]  /*c4210*/  HMMA.1688.F32.TF32 R240, R4.reuse, R148, R36 ;  /* 0x0000009404f0723c */ /* 0x042ff00000081024 */
[C---:B------:R-:W-:Y:S08]  /*c4220*/  HMMA.1688.F32.TF32 R36, R4.reuse, R144, R28 ;  /* 0x000000900424723c */ /* 0x040ff0000008101c */
[C---:B--2---:R-:W-:Y:S08]  /*c4230*/  HMMA.1688.F32.TF32 R32, R4.reuse, R140, R68 ;  /* 0x0000008c0420723c */ /* 0x044ff00000081044 */
[C---:B------:R-:W-:Y:S01]  /*c4240*/  HMMA.1688.F32.TF32 R28, R4.reuse, R136, R80 ;  /* 0x00000088041c723c */ /* 0x040fe20000081050 */
[----:B------:R-:W-:Y:S04]  /*c4250*/  STL.64 [R1+0xd20], R240 ;  /* 0x000d20f001007387 */ /* 0x000fe80000100a00 */
[----:B------:R-:W-:Y:S04]  /*c4260*/  STL.64 [R1+0xd28], R242 ;  /* 0x000d28f201007387 */ /* 0x000fe80000100a00 */
        /* <DEDUP_REMOVED lines=8> */
[C---:B----4-:R-:W-:Y:S03]  /*c42f0*/  HMMA.1688.F32.TF32 R28, R4.reuse, R124, R100 ;  /* 0x0000007c041c723c */ /* 0x050fe60000081064 */
        /* <DEDUP_REMOVED lines=124> */
[----:B------:R3:W-:Y:S02]  /*c4ac0*/  STL.64 [R1+0xb0e0], R80 ;  /* 0x00b0e05001007387 */ /* 0x0007e40000100a00 */
[C---:B---3--:R-:W-:Y:S02]  /*c4ad0*/  HMMA.1688.F32.TF32 R80, R4.reuse, R76, R84 ;  /* 0x0000004c0450723c */ /* 0x048fe40000081054 */
[----:B------:R-:W-:Y:S04]  /*c4ae0*/  STL.64 [R1+0xb0d8], R78 ;  /* 0x00b0d84e01007387 */ /* 0x000fe80000100a00 */
[----:B------:R1:W-:Y:S02]  /*c4af0*/  STL.64 [R1+0xb0d0], R76 ;  /* 0x00b0d04c01007387 */ /* 0x0003e40000100a00 */
[C---:B------:R-:W-:Y:S08]  /*c4b00*/  HMMA.1688.F32.TF32 R32, R4.reuse, R64, R32 ;  /* 0x000000400420723c */ /* 0x040ff00000081020 */
[C---:B-1----:R-:W-:Y:S03]  /*c4b10*/  HMMA.1688.F32.TF32 R76, R4.reuse, R72, R88 ;  /* 0x00000048044c723c */ /* 0x042fe60000081058 */
[----:B------:R-:W-:Y:S04]  /*c4b20*/  STL.64 [R1+0xa50], R80 ;  /* 0x000a505001007387 */ /* 0x000fe80000100a00 */
[----:B------:R-:W-:Y:S04]  /*c4b30*/  STL.64 [R1+0xa58], R82 ;  /* 0x000a585201007387 */ /* 0x000fe80000100a00 */
[----:B------:R-:W-:Y:S04]  /*c4b40*/  STL.64 [R1+0xb0c8], R74 ;  /* 0x00b0c84a01007387 */ /* 0x000fe80000100a00 */
[----:B------:R2:W-:Y:S04]  /*c4b50*/  STL.64 [R1+0xb0c0], R72 ;  /* 0x00b0c04801007387 */ /* 0x0005e80000100a00 */
[----:B------:R-:W-:Y:S04]  /*c4b60*/  STL.64 [R1+0xa40], R76 ;  /* 0x000a404c01007387 */ /* 0x000fe80000100a00 */
[----:B------:R-:W-:Y:S01]  /*c4b70*/  STL.64 [R1+0xa48], R78 ;  /* 0x000a484e01007387 */ /* 0x000fe20000100a00 */
[C---:B----4-:R-:W-:Y:S08]  /*c4b80*/  HMMA.1688.F32.TF32 R28, R4.reuse, R56, R28 ;  /* 0x00000038041c723c */ /* 0x050ff0000008101c */
[----:B--2---:R-:W-:Y:S01]  /*c4b90*/  HMMA.1688.F32.TF32 R72, R4, R68, R240 ;  /* 0x000000440448723c */ /* 0x004fe200000810f0 */
[----:B------:R-:W-:Y:S04]  /*c4ba0*/  STL.64 [R1+0xb0b8], R70 ;  /* 0x00b0b84601007387 */ /* 0x000fe80000100a00 */
[----:B------:R-:W-:-:S14]  /*c4bb0*/  STL.64 [R1+0xb0b0], R68 ;  /* 0x00b0b04401007387 */ /* 0x000fdc0000100a00 */
        /* <DEDUP_REMOVED lines=8> */
[----:B------:R-:W-:Y:S01]  /*c4c40*/  STL.64 [R1+0xb090], R60 ;  /* 0x00b0903c01007387 */ /* 0x000fe20000100a00 */
[----:B------:R-:W-:-:S12]  /*c4c50*/  IMAD.MOV.U32 R68, RZ, RZ, R2 ;  /* 0x000000ffff447224 */ /* 0x000fd800078e0002 */
[----:B------:R1:W-:Y:S04]  /*c4c60*/  STL.64 [R1+0xa10], R32 ;  /* 0x000a102001007387 */ /* 0x0003e80000100a00 */
[----:B------:R2:W-:Y:S04]  /*c4c70*/  STL.64 [R1+0xa18], R34 ;  /* 0x000a182201007387 */ /* 0x0005e80000100a00 */
[----:B------:R-:W3:Y:S04]  /*c4c80*/  LDL.LU R240, [R1+0x410] ;  /* 0x0004100001f07983 */ /* 0x000ee80000300800 */
        /* <DEDUP_REMOVED lines=24> */
[----:B--2---:R-:W2:Y:S04]  /*c4e10*/  LDL.LU R34, [R1+0x308] ;  /* 0x0003080001227983 */ /* 0x004ea80000300800 */
[----:B------:R-:W2:Y:S01]  /*c4e20*/  LDL.LU R35, [R1+0x30c] ;  /* 0x00030c0001237983 */ /* 0x000ea20000300800 */
[----:B------:R-:W-:Y:S01]  /*c4e30*/  IMAD.MOV.U32 R85, RZ, RZ, R20 ;  /* 0x000000ffff557224 */ /* 0x000fe200078e0014 */
[----:B------:R-:W-:-:S02]  /*c4e40*/  MOV R84, R21 ;  /* 0x0000001500547202 */ /* 0x000fc40000000f00 */
        /* <DEDUP_REMOVED lines=10> */
[----:B------:R-:W4:Y:S04]  /*c4ef0*/  LDL.LU R30, [R1+0x2e8] ;  /* 0x0002e800011e7983 */ /* 0x000f280000300800 */
[----:B------:R-:W4:Y:S01]  /*c4f00*/  LDL.LU R31, [R1+0x2ec] ;  /* 0x0002ec00011f7983 */ /* 0x000f220000300800 */
[----:B------:R-:W-:Y:S01]  /*c4f10*/  MOV R77, R24 ;  /* 0x00000018004d7202 */ /* 0x000fe20000000f00 */
[----:B------:R-:W-:-:S02]  /*c4f20*/  IMAD.MOV.U32 R76, RZ, RZ, R25 ;  /* 0x000000ffff4c7224 */ /* 0x000fc400078e0019 */
[----:B------:R-:W4:Y:S04]  /*c4f30*/  LDL.LU R24, [R1+0x2d0] ;  /* 0x0002d00001187983 */ /* 0x000f280000300800 */
[----:B------:R-:W4:Y:S04]  /*c4f40*/  LDL.LU R25, [R1+0x2d4] ;  /* 0x0002d40001197983 */ /* 0x000f280000300800 */
[----:B------:R-:W4:Y:S04]  /*c4f50*/  LDL.LU R26, [R1+0x2d8] ;  /* 0x0002d800011a7983 */ /* 0x000f280000300800 */
[----:B------:R-:W4:Y:S04]  /*c4f60*/  LDL.LU R27, [R1+0x2dc] ;  /* 0x0002dc00011b7983 */ /* 0x000f280000300800 */
        /* <DEDUP_REMOVED lines=11> */
[----:B------:R-:W3:Y:S01]  /*c5020*/  LDL.LU.64 R36, [R1+0xb160] ;  /* 0x00b1600001247983 */ /* 0x000ee20000300a00 */
[C---:B--2---:R-:W-:Y:S08]  /*c5030*/  HMMA.1688.F32.TF32 R32, R4.reuse, R48, R32 ;  /* 0x000000300420723c */ /* 0x044ff00000081020 */
[C---:B------:R-:W-:Y:S01]  /*c5040*/  HMMA.1688.F32.TF32 R20, R4.reuse, R44, R20 ;  /* 0x0000002c0414723c */ /* 0x040fe20000081014 */
[----:B------:R-:W-:Y:S04]  /*c5050*/  STL.64 [R1+0xb078], R54 ;  /* 0x00b0783601007387 */ /* 0x000fe80000100a00 */
[----:B------:R1:W-:Y:S03]  /*c5060*/  STL.64 [R1+0xb070], R52 ;  /* 0x00b0703401007387 */ /* 0x0003e60000100a00 */
[C---:B----4-:R-:W-:Y:S01]  /*c5070*/  HMMA.1688.F32.TF32 R28, R4.reuse, R40, R28 ;  /* 0x00000028041c723c */ /* 0x050fe2000008101c */
[----:B-1----:R-:W2:Y:S04]  /*c5080*/  LDL.LU R52, [R1+0x290] ;  /* 0x0002900001347983 */ /* 0x002ea80000300800 */
[----:B------:R-:W2:Y:S04]  /*c5090*/  LDL.LU R53, [R1+0x294] ;  /* 0x0002940001357983 */ /* 0x000ea80000300800 */
[----:B------:R-:W2:Y:S04]  /*c50a0*/  LDL.LU R54, [R1+0x298] ;  /* 0x0002980001367983 */ /* 0x000ea80000300800 */
[----:B------:R-:W2:Y:S04]  /*c50b0*/  LDL.LU R55, [R1+0x29c] ;  /* 0x00029c0001377983 */ /* 0x000ea80000300800 */
[----:B------:R-:W-:Y:S04]  /*c50c0*/  STL.64 [R1+0x9d0], R32 ;  /* 0x0009d02001007387 */ /* 0x000fe80000100a00 */
[----:B------:R1:W-:Y:S04]  /*c50d0*/  STL.64 [R1+0x9d8], R34 ;  /* 0x0009d82201007387 */ /* 0x0003e80000100a00 */
[----:B-1----:R-:W4:Y:S04]  /*c50e0*/  LDL.LU.64 R34, [R1+0xb158] ;  /* 0x00b1580001227983 */ /* 0x002f280000300a00 */
[----:B------:R-:W2:Y:S04]  /*c50f0*/  LDL.LU.64 R32, [R1+0xb150] ;  /* 0x00b1500001207983 */ /* 0x000ea80000300a00 */
        /* <DEDUP_REMOVED lines=8> */
[----:B-1----:R-:W2:Y:S04]  /*c5180*/  LDL.LU.64 R22, [R1+0xb148] ;  /* 0x00b1480001167983 */ /* 0x002ea80000300a00 */
        /* <DEDUP_REMOVED lines=22> */
[----:B------:R-:W3:Y:S04]  /*c52f0*/  LDL.LU.64 R24, [R1+0xb120] ;  /* 0x00b1200001187983 */ /* 0x000ee80000300a00 */
[----:B------:R-:W-:Y:S04]  /*c5300*/  STL.64 [R1+0xb038], R38 ;  /* 0x00b0382601007387 */ /* 0x000fe80000100a00 */
[----:B------:R1:W-:Y:S04]  /*c5310*/  STL.64 [R1+0xb030], R36 ;  /* 0x00b0302401007387 */ /* 0x0003e80000100a00 */
[----:B----4-:R-:W-:Y:S04]  /*c5320*/  STL.64 [R1+0xb028], R34 ;  /* 0x00b0282201007387 */ /* 0x010fe80000100a00 */
[----:B--2---:R2:W-:Y:S01]  /*c5330*/  STL.64 [R1+0xb020], R32 ;  /* 0x00b0202001007387 */ /* 0x0045e20000100a00 */
[----:B------:R-:W-:Y:S01]  /*c5340*/  MOV R60, R234 ;  /* 0x000000ea003c7202 */ /* 0x000fe20000000f00 */
[----:B------:R-:W-:-:S02]  /*c5350*/  IMAD.MOV.U32 R61, RZ, RZ, R0 ;  /* 0x000000ffff3d7224 */ /* 0x000fc400078e0000 */
[----:B------:R-:W-:Y:S01]  /*c5360*/  IMAD.MOV.U32 R69, RZ, RZ, R235 ;  /* 0x000000ffff457224 */ /* 0x000fe200078e00eb */
        /* <DEDUP_REMOVED lines=8> */
[C---:B-1----:R-:W-:Y:S02]  /*c53f0*/  HMMA.1688.F32.TF32 R32, R4.reuse, R60, R56 ;  /* 0x0000003c0420723c */ /* 0x042fe40000081038 */
[----:B---3--:R-:W-:Y:S06]  /*c5400*/  STL.64 [R1+0xb008], R26 ;  /* 0x00b0081a01007387 */ /* 0x008fec0000100a00 */
[C---:B------:R-:W-:Y:S01]  /*c5410*/  HMMA.1688.F32.TF32 R28, R4.reuse, R24, R48 ;  /* 0x00000018041c723c */ /* 0x040fe20000081030 */
[----:B------:R1:W-:Y:S07]  /*c5420*/  STL.64 [R1+0xb000], R24 ;  /* 0x00b0001801007387 */ /* 0x0003ee0000100a00 */
[C---:B-1----:R-:W-:Y:S11]  /*c5430*/  HMMA.1688.F32.TF32 R24, R4.reuse, R20, R52 ;  /* 0x000000140418723c */ /* 0x042ff60000081034 */
[----:B------:R-:W-:Y:S04]  /*c5440*/  STL.64 [R1+0x830], R28 ;  /* 0x0008301c01007387 */ /* 0x000fe80000100a00 */
[----:B------:R1:W-:Y:S02]  /*c5450*/  STL.64 [R1+0x838], R30 ;  /* 0x0008381e01007387 */ /* 0x0003e40000100a00 */
[C---:B-1----:R-:W-:Y:S02]  /*c5460*/  HMMA.1688.F32.TF32 R28, R4.reuse, R68, R64 ;  /* 0x00000044041c723c */ /* 0x042fe40000081040 */
[----:B------:R-:W-:Y:S04]  /*c5470*/  STL.64 [R1+0x820], R24 ;  /* 0x0008201801007387 */ /* 0x000fe80000100a00 */
[----:B------:R1:W-:Y:S02]  /*c5480*/  STL.64 [R1+0x828], R26 ;  /* 0x0008281a01007387 */ /* 0x0003e40000100a00 */
[C---:B-1----:R-:W-:Y:S02]  /*c5490*/  HMMA.1688.F32.TF32 R24, R4.reuse, R76, R72 ;  /* 0x0000004c0418723c */ /* 0x042fe40000081048 */
[----:B------:R-:W-:Y:S04]  /*c54a0*/  STL.64 [R1+0x810], R32 ;  /* 0x0008102001007387 */ /* 0x000fe80000100a00 */
[----:B------:R1:W-:Y:S05]  /*c54b0*/  STL.64 [R1+0x818], R34 ;  /* 0x0008182201007387 */ /* 0x0003ea0000100a00 */
        /* <DEDUP_REMOVED lines=53> */
[----:B----4-:R-:W3:Y:S04]  /*c5810*/  LDL.LU R24, [R1+0x15f0] ;  /* 0x0015f00001187983 */ /* 0x010ee80000300800 */
        /* <DEDUP_REMOVED lines=36> */
[----:B------:R-:W2:Y:S01]  /*c5a60*/  LDL.LU R11, [R1+0x42c] ;  /* 0x00042c00010b7983 */ /* 0x000ea20000300800 */
[----:B----4-:R-:W-:-:S15]  /*c5a70*/  HMMA.1688.F32.TF32 R240, R4, R12, R240 ;  /* 0x0000000c04f0723c */ /* 0x010fde00000810f0 */
[----:B------:R-:W-:-:S04]  /*c5a80*/  NOP ;  /* 0x0000000000007918 */ /* 0x000fc80000000000 */
[----:B------:R-:W-:Y:S04]  /*c5a90*/  STL.64 [R1+0x7b0], R240 ;  /* 0x0007b0f001007387 */ /* 0x000fe80000100a00 */
[----:B------:R1:W-:Y:S04]  /*c5aa0*/  STL.64 [R1+0x7b8], R242 ;  /* 0x0007b8f201007387 */ /* 0x0003e80000100a00 */
[----:B-1----:R-:W4:Y:S04]  /*c5ab0*/  LDL.LU R243, [R1+0xb118] ;  /* 0x00b1180001f37983 */ /* 0x002f280000300800 */
[----:B------:R-:W3:Y:S01]  /*c5ac0*/  LDL.LU.64 R240, [R1+0xb110] ;  /* 0x00b1100001f07983 */ /* 0x000ee20000300a00 */
[----:B--2---:R-:W-:Y:S03]  /*c5ad0*/  HMMA.1688.F32.TF32 R4, R4, R16, R8 ;  /* 0x000000100404723c */ /* 0x004fe60000081008 */
[----:B------:R-:W-:Y:S04]  /*c5ae0*/  STL.64 [R1+0xafe8], R14 ;  /* 0x00afe80e01007387 */ /* 0x000fe80000100a00 */
[----:B------:R-:W-:Y:S04]  /*c5af0*/  STL.64 [R1+0xafe0], R12 ;  /* 0x00afe00c01007387 */ /* 0x000fe80000100a00 */
[----:B------:R-:W-:Y:S04]  /*c5b00*/  STL.64 [R1+0xafd8], R18 ;  /* 0x00afd81201007387 */ /* 0x000fe80000100a00 */
[----:B------:R-:W-:Y:S04]  /*c5b10*/  STL.64 [R1+0xafd0], R16 ;  /* 0x00afd01001007387 */ /* 0x000fe80000100a00 */
[----:B------:R-:W-:Y:S04]  /*c5b20*/  STL.64 [R1+0x5c0], R4 ;  /* 0x0005c00401007387 */ /* 0x000fe80000100a00 */
[----:B------:R1:W-:Y:S02]  /*c5b30*/  STL.64 [R1+0x5c8], R6 ;  /* 0x0005c80601007387 */ /* 0x0003e40000100a00 */
[C---:B-1----:R-:W-:Y:S02]  /*c5b40*/  HMMA.1688.F32.TF32 R4, R244.reuse, R236, R28 ;  /* 0x000000ecf404723c */ /* 0x042fe4000008101c */
[----:B------:R-:W-:Y:S06]  /*c5b50*/  STL.64 [R1+0xafc8], R238 ;  /* 0x00afc8ee01007387 */ /* 0x000fec0000100a00 */
[C---:B------:R-:W-:Y:S08]  /*c5b60*/  HMMA.1688.F32.TF32 R12, R244.reuse, R228, R36 ;  /* 0x000000e4f40c723c */ /* 0x040ff00000081024 */
[----:B---3--:R-:W-:-:S15]  /*c5b70*/  HMMA.1688.F32.TF32 R8, R244, R240, R24 ;  /* 0x000000f0f408723c */ /* 0x008fde0000081018 */
[----:B------:R-:W-:-:S04]  /*c5b80*/  NOP ;  /* 0x0000000000007918 */ /* 0x000fc80000000000 */
[----:B------:R-:W-:Y:S04]  /*c5b90*/  STL.64 [R1+0x5b0], R8 ;  /* 0x0005b00801007387 */ /* 0x000fe80000100a00 */
[----:B------:R-:W-:Y:S04]  /*c5ba0*/  STL.64 [R1+0x5b8], R10 ;  /* 0x0005b80a01007387 */ /* 0x000fe80000100a00 */
[----:B------:R-:W-:Y:S04]  /*c5bb0*/  STL.64 [R1+0xafc0], R236 ;  /* 0x00afc0ec01007387 */ /* 0x000fe80000100a00 */
        /* <DEDUP_REMOVED lines=47> */
[----:B-1----:R-:W-:Y:S02]  /*c5eb0*/  HMMA.1688.F32.TF32 R4, R244, R176, R88 ;  /* 0x000000b0f404723c */ /* 0x002fe40000081058 */
[----:B------:R-:W2:-:S15]  /*c5ec0*/  LDL.LU R88, [R1+0x17a0] ;  /* 0x0017a00001587983 */ /* 0x000e9e0000300800 */
[----:B------:R-:W-:Y:S02]  /*c5ed0*/  NOP ;  /* 0x0000000000007918 */ /* 0x000fe40000000000 */
        /* <DEDUP_REMOVED lines=82> */
[----:B------:R-:W-:Y:S04]  /*c6400*/  STL.64 [R1+0xaf90], R176 ;  /* 0x00af90b001007387 */ /* 0x000fe80000100a00 */
[----:B------:R-:W-:Y:S04]  /*c6410*/  STL.64 [R1+0xaf88], R174 ;  /* 0x00af88ae01007387 */ /* 0x000fe80000100a00 */
[----:B------:R-:W-:Y:S01]  /*c6420*/  STL.64 [R1+0xaf80], R172 ;  /* 0x00af80ac01007387 */ /* 0x000fe20000100a00 */
[----:B--2---:R-:W-:-:S15]  /*c6430*/  HMMA.1688.F32.TF32 R4, R244, R172, R4 ;  /* 0x000000acf404723c */ /* 0x004fde0000081004 */
        /* <DEDUP_REMOVED lines=8> */
[C---:B---3--:R-:W-:Y:S08]  /*c64c0*/  HMMA.1688.F32.TF32 R4, R244.reuse, R164, R8 ;  /* 0x000000a4f404723c */ /* 0x048ff00000081008 */
[C---:B------:R-:W-:Y:S01]  /*c64d0*/  HMMA.1688.F32.TF32 R8, R244.reuse, R160, R24 ;  /* 0x000000a0f408723c */ /* 0x040fe20000081018 */
[----:B------:R-:W-:Y:S04]  /*c64e0*/  STL.64 [R1+0xaf68], R166 ;  /* 0x00af68a601007387 */ /* 0x000fe80000100a00 */
[----:B------:R-:W-:Y:S03]  /*c64f0*/  STL.64 [R1+0xaf60], R164 ;  /* 0x00af60a401007387 */ /* 0x000fe60000100a00 */
[C---:B------:R-:W-:Y:S03]  /*c6500*/  HMMA.1688.F32.TF32 R12, R244.reuse, R152, R32 ;  /* 0x00000098f40c723c */ /* 0x040fe60000081020 */
[----:B------:R-:W-:Y:S04]  /*c6510*/  STL.64 [R1+0x480], R4 ;  /* 0x0004800401007387 */ /* 0x000fe80000100a00 */
[----:B------:R1:W-:Y:S04]  /*c6520*/  STL.64 [R1+0x488], R6 ;  /* 0x0004880601007387 */ /* 0x0003e80000100a00 */
[----:B------:R-:W-:Y:S04]  /*c6530*/  STL.64 [R1+0x470], R8 ;  /* 0x0004700801007387 */ /* 0x000fe80000100a00 */
[----:B------:R2:W-:Y:S01]  /*c6540*/  STL.64 [R1+0x478], R10 ;  /* 0x0004780a01007387 */ /* 0x0005e20000100a00 */
[C---:B-1----:R-:W-:Y:S08]  /*c6550*/  HMMA.1688.F32.TF32 R4, R244.reuse, R156, R28 ;  /* 0x0000009cf404723c */ /* 0x042ff0000008101c */
[C---:B--2---:R-:W-:Y:S11]  /*c6560*/  HMMA.1688.F32.TF32 R8, R244.reuse, R148, R36 ;  /* 0x00000094f408723c */ /* 0x044ff60000081024 */
        /* <DEDUP_REMOVED lines=25> */
[C---:B----4-:R-:W-:Y:S08]  /*c6700*/  HMMA.1688.F32.TF32 R12, R244.reuse, R116, R68 ;  /* 0x00000074f40c723c */ /* 0x050ff00000081044 */
[C---:B--2---:R-:W-:Y:S03]  /*c6710*/  HMMA.1688.F32.TF32 R8, R244.reuse, R112, R72 ;  /* 0x00000070f408723c */ /* 0x044fe60000081048 */
[----:B------:R-:W-:Y:S04]  /*c6720*/  STL.64 [R1+0x3d0], R4 ;  /* 0x0003d00401007387 */ /* 0x000fe80000100a00 */
[----:B------:R-:W-:Y:S04]  /*c6730*/  STL.64 [R1+0x3d8], R6 ;  /* 0x0003d80601007387 */ /* 0x000fe80000100a00 */
[----:B------:R-:W-:Y:S04]  /*c6740*/  STL.64 [R1+0x3c0], R12 ;  /* 0x0003c00c01007387 */ /* 0x000fe80000100a00 */
[----:B------:R-:W-:Y:S04]  /*c6750*/  STL.64 [R1+0x3c8], R14 ;  /* 0x0003c80e01007387 */ /* 0x000fe80000100a00 */
[----:B------:R-:W-:Y:S04]  /*c6760*/  STL.64 [R1+0x3b0], R8 ;  /* 0x0003b00801007387 */ /* 0x000fe80000100a00 */
[----:B------:R1:W-:Y:S01]  /*c6770*/  STL.64 [R1+0x3b8], R10 ;  /* 0x0003b80a01007387 */ /* 0x0003e20000100a00 */
[C---:B------:R-:W-:Y:S03]  /*c6780*/  HMMA.1688.F32.TF32 R16, R244.reuse, R104, R80 ;  /* 0x00000068f410723c */ /* 0x040fe60000081050 */
[----:B------:R-:W-:Y:S04]  /*c6790*/  LDS R5, [R243+UR12+0x82080] ;  /* 0x0820800cf3057984 */ /* 0x000fe80008000800 */
[----:B------:R-:W-:Y:S04]  /*c67a0*/  LDS R7, [R243+UR12+0x82480] ;  /* 0x0824800cf3077984 */ /* 0x000fe80008000800 */
[----:B------:R-:W-:Y:S04]  /*c67b0*/  LDS R4, [R3+UR12+0x82080] ;  /* 0x0820800c03047984 */ /* 0x000fe80008000800 */
[----:B------:R-:W2:Y:S01]  /*c67c0*/  LDS R6, [R3+UR12+0x82480] ;  /* 0x0824800c03067984 */ /* 0x000ea20008000800 */
[C---:B-1----:R-:W-:Y:S08]  /*c67d0*/  HMMA.1688.F32.TF32 R8, R244.reuse, R108, R76 ;  /* 0x0000006cf408723c */ /* 0x042ff0000008104c */
[C---:B------:R-:W-:Y:S11]  /*c67e0*/  HMMA.1688.F32.TF32 R12, R244.reuse, R100, R84 ;  /* 0x00000064f40c723c */ /* 0x040ff60000081054 */
[----:B------:R-:W-:Y:S04]  /*c67f0*/  STL.64 [R1+0x7a0], R8 ;  /* 0x0007a00801007387 */ /* 0x000fe80000100a00 */
[----:B------:R1:W-:Y:S02]  /*c6800*/  STL.64 [R1+0x7a8], R10 ;  /* 0x0007a80a01007387 */ /* 0x0003e40000100a00 */
[C---:B-1----:R-:W-:Y:S02]  /*c6810*/  HMMA.1688.F32.TF32 R8, R244.reuse, R96, R88 ;  /* 0x00000060f408723c */ /* 0x042fe40000081058 */
[----:B------:R1:W-:Y:S04]  /*c6820*/  STL.64 [R1+0x790], R16 ;  /* 0x0007901001007387 */ /* 0x0003e80000100a00 */
[----:B------:R-:W-:Y:S04]  /*c6830*/  STL.64 [R1+0x798], R18 ;  /* 0x0007981201007387 */ /* 0x000fe80000100a00 */
[----:B------:R-:W3:Y:S04]  /*c6840*/  LDL.LU R236, [R1+0x1640] ;  /* 0x0016400001ec7983 */ /* 0x000ee80000300800 */
[----:B------:R4:W-:Y:S04]  /*c6850*/  STL.64 [R1+0x780], R12 ;  /* 0x0007800c01007387 */ /* 0x0009e80000100a00 */
[----:B------:R1:W-:Y:S04]  /*c6860*/  STL.64 [R1+0x788], R14 ;  /* 0x0007880e01007387 */ /* 0x0003e80000100a00 */
[----:B------:R1:W-:Y:S04]  /*c6870*/  STL.64 [R1+0x770], R8 ;  /* 0x0007700801007387 */ /* 0x0003e80000100a00 */
[----:B------:R-:W-:Y:S04]  /*c6880*/  STL.64 [R1+0x778], R10 ;  /* 0x0007780a01007387 */ /* 0x000fe80000100a00 */
        /* <DEDUP_REMOVED lines=89> */
[----:B-1----:R-:W3:Y:S04]  /*c6e20*/  LDL.LU.64 R16, [R1+0x10] ;  /* 0x0000100001107983 */ /* 0x002ee80000300a00 */
[----:B----4-:R-:W4:Y:S04]  /*c6e30*/  LDL.LU R12, [R1+0x1630] ;  /* 0x00163000010c7983 */ /* 0x010f280000300800 */
[----:B------:R-:W4:Y:S04]  /*c6e40*/  LDL.LU R13, [R1+0x1634] ;  /* 0x00163400010d7983 */ /* 0x000f280000300800 */
[----:B------:R-:W4:Y:S04]  /*c6e50*/  LDL.LU R14, [R1+0x1638] ;  /* 0x00163800010e7983 */ /* 0x000f280000300800 */
[----:B------:R-:W4:Y:S04]  /*c6e60*/  LDL.LU R15, [R1+0x163c] ;  /* 0x00163c00010f7983 */ /* 0x000f280000300800 */
[----:B------:R-:W4:Y:S01]  /*c6e70*/  LDL.LU.64 R8, [R1] ;  /* 0x0000000001087983 */ /* 0x000f220000300a00 */
        /* <DEDUP_REMOVED lines=103> */
[----:B------:R2:W-:Y:S01]  /*c74f0*/  STL.64 [R1+0xaf40], R28 ;  /* 0x00af401c01007387 */ /* 0x0005e20000100a00 */
[C---:B----4-:R-:W-:Y:S08]  /*c7500*/  HMMA.1688.F32.TF32 R12, R244.reuse, R8, R12 ;  /* 0x00000008f40c723c */ /* 0x050ff0000008100c */
[C---:B--2---:R-:W-:Y:S08]  /*c7510*/  HMMA.1688.F32.TF32 R28, R244.reuse, R24, R164 ;  /* 0x00000018f41c723c */ /* 0x044ff000000810a4 */
[C---:B------:R-:W-:Y:S11]  /*c7520*/  HMMA.1688.F32.TF32 R164, R244.reuse, R20, R168 ;  /* 0x00000014f4a4723c */ /* 0x040ff600000810a8 */
        /* <DEDUP_REMOVED lines=8> */
[----:B-1----:R-:W-:-:S15]  /*c75b0*/  HMMA.1688.F32.TF32 R28, R244, R184, R180 ;  /* 0x000000b8f41c723c */ /* 0x002fde00000810b4 */
[----:B------:R-:W-:-:S04]  /*c75c0*/  NOP ;  /* 0x0000000000007918 */ /* 0x000fc80000000000 */
[----:B------:R-:W-:Y:S04]  /*c75d0*/  STL.64 [R1+0x620], R28 ;  /* 0x0006201c01007387 */ /* 0x000fe80000100a00 */
[----:B------:R1:W-:Y:S04]  /*c75e0*/  STL.64 [R1+0x628], R30 ;  /* 0x0006281e01007387 */ /* 0x0003e80000100a00 */
[----:B------:R-:W-:Y:S04]  /*c75f0*/  STL.64 [R1+0x610], R164 ;  /* 0x000610a401007387 */ /* 0x000fe80000100a00 */
[----:B------:R-:W-:Y:S04]  /*c7600*/  STL.64 [R1+0x618], R166 ;  /* 0x000618a601007387 */ /* 0x000fe80000100a00 */
[----:B------:R2:W-:Y:S04]  /*c7610*/  STL.64 [R1+0x600], R12 ;  /* 0x0006000c01007387 */ /* 0x0005e80000100a00 */
[----:B------:R4:W-:Y:S04]  /*c7620*/  STL.64 [R1+0x608], R14 ;  /* 0x0006080e01007387 */ /* 0x0009e80000100a00 */
[----:B------:R-:W3:Y:S04]  /*c7630*/  LDL.LU R172, [R1+0x1350] ;  /* 0x0013500001ac7983 */ /* 0x000ee80000300800 */
[----:B------:R-:W3:Y:S04]  /*c7640*/  LDL.LU R173, [R1+0x1354] ;  /* 0x0013540001ad7983 */ /* 0x000ee80000300800 */
[----:B------:R-:W3:Y:S04]  /*c7650*/  LDL.LU R174, [R1+0x1358] ;  /* 0x0013580001ae7983 */ /* 0x000ee80000300800 */
[----:B------:R-:W3:Y:S01]  /*c7660*/  LDL.LU R175, [R1+0x135c] ;  /* 0x00135c0001af7983 */ /* 0x000ee20000300800 */
[----:B-1----:R-:W-:Y:S01]  /*c7670*/  IMAD.MOV.U32 R31, RZ, RZ, R8 ;  /* 0x000000ffff1f7224 */ /* 0x002fe200078e0008 */
[----:B------:R-:W-:-:S02]  /*c7680*/  MOV R30, R9 ;  /* 0x00000009001e7202 */ /* 0x000fc40000000f00 */
[----:B------:R-:W3:Y:S04]  /*c7690*/  LDL.LU R8, [R1+0x1620] ;  /* 0x0016200001087983 */ /* 0x000ee80000300800 */
[----:B------:R-:W3:Y:S04]  /*c76a0*/  LDL.LU R9, [R1+0x1624] ;  /* 0x0016240001097983 */ /* 0x000ee80000300800 */
[----:B------:R-:W3:Y:S04]  /*c76b0*/  LDL.LU R10, [R1+0x1628] ;  /* 0x00162800010a7983 */ /* 0x000ee80000300800 */
[----:B------:R-:W3:Y:S01]  /*c76c0*/  LDL.LU R11, [R1+0x162c] ;  /* 0x00162c00010b7983 */ /* 0x000ee20000300800 */
[----:B------:R-:W-:-:S02]  /*c76d0*/  IMAD.MOV.U32 R235, RZ, RZ, R184 ;  /* 0x000000ffffeb7224 */ /* 0x000fc400078e00b8 */
[----:B------:R-:W-:Y:S01]  /*c76e0*/  IMAD.MOV.U32 R234, RZ, RZ, R185 ;  /* 0x000000ffffea7224 */ /* 0x000fe200078e00b9 */
[----:B------:R-:W3:Y:S04]  /*c76f0*/  LDL.LU R184, [R1+0x1390] ;  /* 0x0013900001b87983 */ /* 0x000ee80000300800 */
[----:B------:R-:W3:Y:S04]  /*c7700*/  LDL.LU R185, [R1+0x1394] ;  /* 0x0013940001b97983 */ /* 0x000ee80000300800 */
[----:B------:R-:W3:Y:S04]  /*c7710*/  LDL.LU R186, [R1+0x1398] ;  /* 0x0013980001ba7983 */ /* 0x000ee80000300800 */
[----:B------:R-:W3:Y:S04]  /*c7720*/  LDL.LU R187, [R1+0x139c] ;  /* 0x00139c0001bb7983 */ /* 0x000ee80000300800 */
[----:B--2---:R-:W2:Y:S04]  /*c7730*/  LDL.LU R12, [R1+0x1610] ;  /* 0x00161000010c7983 */ /* 0x004ea80000300800 */
[----:B------:R-:W2:Y:S04]  /*c7740*/  LDL.LU R13, [R1+0x1614] ;  /* 0x00161400010d7983 */ /* 0x000ea80000300800 */
[----:B----4-:R-:W2:Y:S04]  /*c7750*/  LDL.LU R14, [R1+0x1618] ;  /* 0x00161800010e7983 */ /* 0x010ea80000300800 */
[----:B------:R-:W2:Y:S04]  /*c7760*/  LDL.LU R15, [R1+0x161c] ;  /* 0x00161c00010f7983 */ /* 0x000ea80000300800 */
[----:B------:R-:W4:Y:S04]  /*c7770*/  LDL.LU R180, [R1+0x13a0] ;  /* 0x0013a00001b47983 */ /* 0x000f280000300800 */
[----:B------:R-:W4:Y:S04]  /*c7780*/  LDL.LU R181, [R1+0x13a4] ;  /* 0x0013a40001b57983 */ /* 0x000f280000300800 */
[----:B------:R-:W4:Y:S01]  /*c7790*/  LDL.LU R182, [R1+0x13a8] ;  /* 0x0013a80001b67983 */ /* 0x000f220000300800 */
[----:B------:R-:W-:-:S03]  /*c77a0*/  MOV R29, R16 ;  /* 0x00000010001d7202 */ /* 0x000fc60000000f00 */
[----:B------:R-:W4:Y:S01]  /*c77b0*/  LDL.LU R183, [R1+0x13ac] ;  /* 0x0013ac0001b77983 */ /* 0x000f220000300800 */
        /* <DEDUP_REMOVED lines=18> */
[----:B------:R-:W-:-:S03]  /*c78e0*/  MOV R242, R177 ;  /* 0x000000b100f27202 */ /* 0x000fc60000000f00 */
        /* <DEDUP_REMOVED lines=22> */
[----:B---3--:R-:W-:Y:S04]  /*c7a50*/  STL.64 [R1+0xaee0], R10 ;  /* 0x00aee00a01007387 */ /* 0x008fe80000100a00 */
        /* <DEDUP_REMOVED lines=17> */
[----:B--2---:R-:W-:Y:S03]  /*c7b70*/  HMMA.1688.F32.TF32 R244, R244, R16, R236 ;  /* 0x00000010f4f4723c */ /* 0x004fe600000810ec */
[----:B------:R-:W2:Y:S04]  /*c7b80*/  LDL.LU.64 R238, [R1+0xafc8] ;  /* 0x00afc80001ee7983 */ /* 0x000ea80000300a00 */
[----:B------:R-:W2:-:S12]  /*c7b90*/  LDL.LU.64 R236, [R1+0xafc0] ;  /* 0x00afc00001ec7983 */ /* 0x000e980000300a00 */
[----:B------:R1:W-:Y:S04]  /*c7ba0*/  STL.64 [R1+0x3a0], R244 ;  /* 0x0003a0f401007387 */ /* 0x0003e80000100a00 */
[----:B------:R3:W-:Y:S04]  /*c7bb0*/  STL.64 [R1+0x3a8], R246 ;  /* 0x0003a8f601007387 */ /* 0x0007e80000100a00 */
[----:B-1----:R-:W4:Y:S04]  /*c7bc0*/  LDL.LU R244, [R1+0x13d0] ;  /* 0x0013d00001f47983 */ /* 0x002f280000300800 */
[----:B------:R-:W4:Y:S04]  /*c7bd0*/  LDL.LU R245, [R1+0x13d4] ;  /* 0x0013d40001f57983 */ /* 0x000f280000300800 */
[----:B---3--:R-:W4:Y:S04]  /*c7be0*/  LDL.LU R246, [R1+0x13d8] ;  /* 0x0013d80001f67983 */ /* 0x008f280000300800 */
[----:B------:R-:W4:Y:S04]  /*c7bf0*/  LDL.LU R247, [R1+0x13dc] ;  /* 0x0013dc0001f77983 */ /* 0x000f280000300800 */
[----:B------:R-:W-:Y:S04]  /*c7c00*/  STL.64 [R1+0xaec0], R18 ;  /* 0x00aec01201007387 */ /* 0x000fe80000100a00 */
[----:B------:R4:W-:Y:S01]  /*c7c10*/  STL.64 [R1+0xaeb8], R16 ;  /* 0x00aeb81001007387 */ /* 0x0009e20000100a00 */
[----:B------:R-:W-:-:S15]  /*c7c20*/  HMMA.1688.F32.TF32 R8, R4, R232, R8 ;  /* 0x000000e80408723c */ /* 0x000fde0000081008 */
[----:B------:R-:W-:-:S04]  /*c7c30*/  NOP ;  /* 0x0000000000007918 */ /* 0x000fc80000000000 */
[----:B------:R-:W-:Y:S01]  /*c7c40*/  IMAD.MOV.U32 R0, RZ, RZ, R11 ;  /* 0x000000ffff007224 */ /* 0x000fe200078e000b */
[C---:B--2---:R-:W-:Y:S08]  /*c7c50*/  HMMA.1688.F32.TF32 R12, R4.reuse, R236, R12 ;  /* 0x000000ec040c723c */ /* 0x044ff0000008100c */
[----:B----4-:R-:W-:-:S15]  /*c7c60*/  HMMA.1688.F32.TF32 R16, R4, R240, R244 ;  /* 0x000000f00410723c */ /* 0x010fde00000810f4 */
[----:B------:R-:W-:-:S04]  /*c7c70*/  NOP ;  /* 0x0000000000007918 */ /* 0x000fc80000000000 */
[----:B------:R-:W-:Y:S04]  /*c7c80*/  STL.64 [R1+0x390], R16 ;  /* 0x0003901001007387 */ /* 0x000fe80000100a00 */
[----:B------:R-:W-:Y:S04]  /*c7c90*/  STL.64 [R1+0x398], R18 ;  /* 0x0003981201007387 */ /* 0x000fe80000100a00 */
[----:B------:R-:W-:Y:S04]  /*c7ca0*/  STL.64 [R1+0x370], R8 ;  /* 0x0003700801007387 */ /* 0x000fe80000100a00 */
[----:B------:R-:W-:Y:S04]  /*c7cb0*/  STL.64 [R1+0x380], R12 ;  /* 0x0003800c01007387 */ /* 0x000fe80000100a00 */
[----:B------:R1:W-:Y:S04]  /*c7cc0*/  STL.64 [R1+0x388], R14 ;  /* 0x0003880e01007387 */ /* 0x0003e80000100a00 */
[----:B------:R2:W-:Y:S01]  /*c7cd0*/  STL [R1+0x378], R10 ;  /* 0x0003780a01007387 */ /* 0x0005e20000100800 */
[C---:B-1----:R-:W-:Y:S08]  /*c7ce0*/  HMMA.1688.F32.TF32 R12, R4.reuse, R228, R180 ;  /* 0x000000e4040c723c */ /* 0x042ff000000810b4 */
[C---:B--2---:R-:W-:Y:S01]  /*c7cf0*/  HMMA.1688.F32.TF32 R8, R4.reuse, R224, R184 ;  /* 0x000000e00408723c */ /* 0x044fe200000810b8 */
[----:B------:R-:W2:Y:S10]  /*c7d00*/  LDL.LU R180, [R1+0x1330] ;  /* 0x0013300001b47983 */ /* 0x000eb40000300800 */
[----:B------:R-:W-:Y:S04]  /*c7d10*/  STL.64 [R1+0x360], R12 ;  /* 0x0003600c01007387 */ /* 0x000fe80000100a00 */
[----:B------:R1:W-:Y:S04]  /*c7d20*/  STL.64 [R1+0x368], R14 ;  /* 0x0003680e01007387 */ /* 0x0003e80000100a00 */
[----:B------:R-:W-:Y:S04]  /*c7d30*/  STL.64 [R1+0x350], R8 ;  /* 0x0003500801007387 */ /* 0x000fe80000100a00 */
[----:B------:R3:W-:Y:S04]  /*c7d40*/  STL.64 [R1+0x358], R10 ;  /* 0x0003580a01007387 */ /* 0x0007e80000100a00 */
[----:B------:R-:W2:Y:S04]  /*c7d50*/  LDL.LU R181, [R1+0x1334] ;  /* 0x0013340001b57983 */ /* 0x000ea80000300800 */
[----:B------:R-:W2:Y:S04]  /*c7d60*/  LDL.LU R182, [R1+0x1338] ;  /* 0x0013380001b67983 */ /* 0x000ea80000300800 */
[----:B------:R-:W2:Y:S04]  /*c7d70*/  LDL.LU R183, [R1+0x133c] ;  /* 0x00133c0001b77983 */ /* 0x000ea80000300800 */
[----:B------:R-:W4:Y:S04]  /*c7d80*/  LDL.LU R184, [R1+0x1320] ;  /* 0x0013200001b87983 */ /* 0x000f280000300800 */
[----:B------:R-:W4:Y:S04]  /*c7d90*/  LDL.LU R185, [R1+0x1324] ;  /* 0x0013240001b97983 */ /* 0x000f280000300800 */
[----:B------:R-:W4:Y:S04]  /*c7da0*/  LDL.LU R186, [R1+0x1328] ;  /* 0x0013280001ba7983 */ /* 0x000f280000300800 */
[----:B------:R-:W4:Y:S01]  /*c7db0*/  LDL.LU R187, [R1+0x132c] ;  /* 0x00132c0001bb7983 */ /* 0x000f220000300800 */
[C---:B------:R-:W-:Y:S08]  /*c7dc0*/  HMMA.1688.F32.TF32 R16, R4.reuse, R220, R248 ;  /* 0x000000dc0410723c */ /* 0x040ff000000810f8 */
[C---:B-1----:R-:W-:Y:S08]  /*c7dd0*/  HMMA.1688.F32.TF32 R12, R4.reuse, R216, R164 ;  /* 0x000000d8040c723c */ /* 0x042ff000000810a4 */
[C---:B---3--:R-:W-:Y:S03]  /*c7de0*/  HMMA.1688.F32.TF32 R8, R4.reuse, R212, R168 ;  /* 0x000000d40408723c */ /* 0x048fe600000810a8 */
[----:B------:R-:W-:Y:S04]  /*c7df0*/  STL.64 [R1+0x340], R16 ;  /* 0x0003401001007387 */ /* 0x000fe80000100a00 */
[----:B------:R1:W-:Y:S04]  /*c7e00*/  STL.64 [R1+0x348], R18 ;  /* 0x0003481201007387 */ /* 0x0003e80000100a00 */
[----:B------:R-:W-:Y:S04]  /*c7e10*/  STL.64 [R1+0x330], R12 ;  /* 0x0003300c01007387 */ /* 0x000fe80000100a00 */
[----:B------:R3:W-:Y:S01]  /*c7e20*/  STL.64 [R1+0x338], R14 ;  /* 0x0003380e01007387 */ /* 0x0007e20000100a00 */
[C---:B-1----:R-:W-:Y:S08]  /*c7e30*/  HMMA.1688.F32.TF32 R16, R4.reuse, R208, R172 ;  /* 0x000000d00410723c */ /* 0x042ff000000810ac */
[C---:B---3--:R-:W-:Y:S01]  /*c7e40*/  HMMA.1688.F32.TF32 R12, R4.reuse, R204, R176 ;  /* 0x000000cc040c723c */ /* 0x048fe200000810b0 */
[----:B------:R1:W-:Y:S04]  /*c7e50*/  STL.64 [R1+0x320], R8 ;  /* 0x0003200801007387 */ /* 0x0003e80000100a00 */
[----:B------:R3:W-:Y:S04]  /*c7e60*/  STL.64 [R1+0x328], R10 ;  /* 0x0003280a01007387 */ /* 0x0007e80000100a00 */
[----:B-1----:R-:W4:Y:S04]  /*c7e70*/  LDL.LU R8, [R1+0x1200] ;  /* 0x0012000001087983 */ /* 0x002f280000300800 */
[----:B------:R-:W-:Y:S04]  /*c7e80*/  STL.64 [R1+0x310], R16 ;  /* 0x0003101001007387 */ /* 0x000fe80000100a00 */
[----:B------:R-:W-:Y:S04]  /*c7e90*/  STL.64 [R1+0x318], R18 ;  /* 0x0003181201007387 */ /* 0x000fe80000100a00 */
[----:B------:R1:W-:Y:S04]  /*c7ea0*/  STL.64 [R1+0x300], R12 ;  /* 0x0003000c01007387 */ /* 0x0003e80000100a00 */
[----:B------:R1:W-:Y:S04]  /*c7eb0*/  STL.64 [R1+0x308], R14 ;  /* 0x0003080e01007387 */ /* 0x0003e80000100a00 */
[----:B------:R-:W4:Y:S04]  /*c7ec0*/  LDL.LU R9, [R1+0x1204] ;  /* 0x0012040001097983 */ /* 0x000f280000300800 */
[----:B---3--:R-:W3:Y:S04]  /*c7ed0*/  LDL.LU R10, [R1+0x1208] ;  /* 0x00120800010a7983 */ /* 0x008ee80000300800 */
        /* <DEDUP_REMOVED lines=21> */
[C---:B--2---:R-:W-:Y:S08]  /*c8030*/  HMMA.1688.F32.TF32 R168, R4.reuse, R200, R180 ;  /* 0x000000c804a8723c */ /* 0x044ff000000810b4 */
[C---:B----4-:R-:W-:Y:S01]  /*c8040*/  HMMA.1688.F32.TF32 R164, R4.reuse, R196, R184 ;  /* 0x000000c404a4723c */ /* 0x050fe200000810b8 */
[----:B------:R-:W2:Y:S10]  /*c8050*/  LDL.LU R184, [R1+0x1300] ;  /* 0x0013000001b87983 */ /* 0x000eb40000300800 */
[----:B------:R-:W-:Y:S04]  /*c8060*/  STL.64 [R1+0x2f0], R168 ;  /* 0x0002f0a801007387 */ /* 0x000fe80000100a00 */
[----:B------:R-:W-:Y:S04]  /*c8070*/  STL.64 [R1+0x2f8], R170 ;  /* 0x0002f8aa01007387 */ /* 0x000fe80000100a00 */
[----:B------:R-:W-:Y:S04]  /*c8080*/  STL.64 [R1+0x2e0], R164 ;  /* 0x0002e0a401007387 */ /* 0x000fe80000100a00 */
[----:B------:R-:W-:Y:S04]  /*c8090*/  STL.64 [R1+0x2e8], R166 ;  /* 0x0002e8a601007387 */ /* 0x000fe80000100a00 */
[----:B------:R-:W2:Y:S04]  /*c80a0*/  LDL.LU R185, [R1+0x1304] ;  /* 0x0013040001b97983 */ /* 0x000ea80000300800 */
[----:B------:R-:W2:Y:S04]  /*c80b0*/  LDL.LU R186, [R1+0x1308] ;  /* 0x0013080001ba7983 */ /* 0x000ea80000300800 */
[----:B------:R-:W2:Y:S04]  /*c80c0*/  LDL.LU R187, [R1+0x130c] ;  /* 0x00130c0001bb7983 */ /* 0x000ea80000300800 */
[----:B------:R-:W4:Y:S04]  /*c80d0*/  LDL.LU R180, [R1+0x12f0] ;  /* 0x0012f00001b47983 */ /* 0x000f280000300800 */
[----:B------:R-:W4:Y:S04]  /*c80e0*/  LDL.LU R181, [R1+0x12f4] ;  /* 0x0012f40001b57983 */ /* 0x000f280000300800 */
[----:B------:R-:W4:Y:S04]  /*c80f0*/  LDL.LU R182, [R1+0x12f8] ;  /* 0x0012f80001b67983 */ /* 0x000f280000300800 */
[----:B------:R-:W4:Y:S04]  /*c8100*/  LDL.LU R183, [R1+0x12fc] ;  /* 0x0012fc0001b77983 */ /* 0x000f280000300800 */
[----:B------:R1:W-:Y:S04]  /*c8110*/  STL.64 [R1+0xae90], R198 ;  /* 0x00ae90c601007387 */ /* 0x0003e80000100a00 */
[----:B------:R-:W4:Y:S04]  /*c8120*/  LDL.LU R196, [R1+0x1240] ;  /* 0x0012400001c47983 */ /* 0x000f280000300800 */
[----:B------:R-:W4:Y:S04]  /*c8130*/  LDL.LU R197, [R1+0x1244] ;  /* 0x0012440001c57983 */ /* 0x000f280000300800 */
[----:B-1----:R-:W4:Y:S04]  /*c8140*/  LDL.LU R198, [R1+0x1248] ;  /* 0x0012480001c67983 */ /* 0x002f280000300800 */
        /* <DEDUP_REMOVED lines=18> */
[----:B------:R-:W3:Y:S04]  /*c8270*/  LDL.LU R192, [R1+0x1250] ;  /* 0x0012500001c07983 */ /* 0x000ee80000300800 */
[----:B------:R-:W3:Y:S04]  /*c8280*/  LDL.LU R193, [R1+0x1254] ;  /* 0x0012540001c17983 */ /* 0x000ee80000300800 */
[----:B-1----:R-:W3:Y:S04]  /*c8290*/  LDL.LU R194, [R1+0x1258] ;  /* 0x0012580001c27983 */ /* 0x002ee80000300800 */
        /* <DEDUP_REMOVED lines=21> */
[----:B------:R-:W3:Y:S04]  /*c83f0*/  LDL.LU.64 R180, [R1+0xafa0] ;  /* 0x00afa00001b47983 */ /* 0x000ee80000300a00 */
[----:B--2---:R1:W-:Y:S04]  /*c8400*/  STL.64 [R1+0xaf00], R186 ;  /* 0x00af00ba01007387 */ /* 0x0043e80000100a00 */
[----:B------:R-:W2:Y:S04]  /*c8410*/  LDL.LU R184, [R1+0x1270] ;  /* 0x0012700001b87983 */ /* 0x000ea80000300800 */
[----:B------:R-:W2:Y:S04]  /*c8420*/  LDL.LU R185, [R1+0x1274] ;  /* 0x0012740001b97983 */ /* 0x000ea80000300800 */
[----:B-1----:R-:W2:Y:S04]  /*c8430*/  LDL.LU R186, [R1+0x1278] ;  /* 0x0012780001ba7983 */ /* 0x002ea80000300800 */
[----:B------:R-:W2:Y:S01]  /*c8440*/  LDL.LU R187, [R1+0x127c] ;  /* 0x00127c0001bb7983 */ /* 0x000ea20000300800 */
[----:B---3--:R-:W-:-:S15]  /*c8450*/  HMMA.1688.F32.TF32 R176, R4, R180, R176 ;  /* 0x000000b404b0723c */ /* 0x008fde00000810b0 */
[----:B------:R-:W-:-:S04]  /*c8460*/  NOP ;  /* 0x0000000000007918 */ /* 0x000fc80000000000 */
[----:B------:R-:W-:Y:S04]  /*c8470*/  STL.64 [R1+0x2a0], R176 ;  /* 0x0002a0b001007387 */ /* 0x000fe80000100a00 */
[----:B------:R1:W-:Y:S04]  /*c8480*/  STL.64 [R1+0x2a8], R178 ;  /* 0x0002a8b201007387 */ /* 0x0003e80000100a00 */
[----:B-1----:R-:W3:Y:S04]  /*c8490*/  LDL.LU.64 R178, [R1+0xaf98] ;  /* 0x00af980001b27983 */ /* 0x002ee80000300a00 */
[----:B------:R-:W2:Y:S04]  /*c84a0*/  LDL.LU.64 R176, [R1+0xaf90] ;  /* 0x00af900001b07983 */ /* 0x000ea80000300a00 */
[----:B----4-:R1:W-:Y:S04]  /*c84b0*/  STL.64 [R1+0xaf08], R182 ;  /* 0x00af08b601007387 */ /* 0x0103e80000100a00 */
[----:B------:R-:W4:Y:S04]  /*c84c0*/  LDL.LU R180, [R1+0x1280] ;  /* 0x0012800001b47983 */ /* 0x000f280000300800 */
[----:B------:R-:W4:Y:S04]  /*c84d0*/  LDL.LU R181, [R1+0x1284] ;  /* 0x0012840001b57983 */ /* 0x000f280000300800 */
[----:B-1----:R-:W4:Y:S04]  /*c84e0*/  LDL.LU R182, [R1+0x1288] ;  /* 0x0012880001b67983 */ /* 0x002f280000300800 */
[----:B------:R-:W4:Y:S01]  /*c84f0*/  LDL.LU R183, [R1+0x128c] ;  /* 0x00128c0001b77983 */ /* 0x000f220000300800 */
        /* <DEDUP_REMOVED lines=28> */
[----:B------:R3:W-:Y:S02]  /*c86c0*/  STL.64 [R1+0xaf20], R170 ;  /* 0x00af20aa01007387 */ /* 0x0007e40000100a00 */
[C---:B---3--:R-:W-:Y:S08]  /*c86d0*/  HMMA.1688.F32.TF32 R168, R4.reuse, R160, R176 ;  /* 0x000000a004a8723c */ /* 0x048ff000000810b0 */
[C---:B------:R-:W-:Y:S08]  /*c86e0*/  HMMA.1688.F32.TF32 R16, R4.reuse, R136, R16 ;  /* 0x000000880410723c */ /* 0x040ff00000081010 */
[C---:B--2---:R-:W-:Y:S01]  /*c86f0*/  HMMA.1688.F32.TF32 R172, R4.reuse, R164, R172 ;  /* 0x000000a404ac723c */ /* 0x044fe200000810ac */
[----:B------:R4:W-:Y:S07]  /*c8700*/  STL.64 [R1+0xaf28], R166 ;  /* 0x00af28a601007387 */ /* 0x0009ee0000100a00 */
[C---:B----4-:R-:W-:Y:S11]  /*c8710*/  HMMA.1688.F32.TF32 R164, R4.reuse, R156, R180 ;  /* 0x0000009c04a4723c */ /* 0x050ff600000810b4 */
[----:B------:R-:W-:Y:S04]  /*c8720*/  STL.64 [R1+0x260], R172 ;  /* 0x000260ac01007387 */ /* 0x000fe80000100a00 */
        /* <DEDUP_REMOVED lines=22> */
[C---:B--2---:R-:W-:Y:S08]  /*c8890*/  HMMA.1688.F32.TF32 R16, R4.reuse, R124, R8 ;  /* 0x0000007c0410723c */ /* 0x044ff00000081008 */
[C---:B------:R-:W-:Y:S01]  /*c88a0*/  HMMA.1688.F32.TF32 R12, R4.reuse, R120, R248 ;  /* 0x00000078040c723c */ /* 0x040fe200000810f8 */
[----:B------:R-:W-:Y:S04]  /*c88b0*/  STL.64 [R1+0x1e0], R164 ;  /* 0x0001e0a401007387 */ /* 0x000fe80000100a00 */
[----:B------:R-:W-:Y:S04]  /*c88c0*/  STL.64 [R1+0x1e8], R166 ;  /* 0x0001e8a601007387 */ /* 0x000fe80000100a00 */
        /* <DEDUP_REMOVED lines=54> */
[----:B----4-:R-:W4:Y:S04]  /*c8c30*/  LDL.LU R12, [R1+0xea0] ;  /* 0x000ea000010c7983 */ /* 0x010f280000300800 */
[----:B------:R-:W4:Y:S04]  /*c8c40*/  LDL.LU R13, [R1+0xea4] ;  /* 0x000ea400010d7983 */ /* 0x000f280000300800 */
[----:B------:R-:W4:Y:S01]  /*c8c50*/  LDL.LU R14, [R1+0xea8] ;  /* 0x000ea800010e7983 */ /* 0x000f220000300800 */
[----:B------:R-:W-:Y:S01]  /*c8c60*/  IMAD.MOV.U32 R15, RZ, RZ, R2 ;  /* 0x000000ffff0f7224 */ /* 0x000fe200078e0002 */
[C---:B--2---:R-:W-:Y:S08]  /*c8c70*/  HMMA.1688.F32.TF32 R160, R4.reuse, R112, R172 ;  /* 0x0000007004a0723c */ /* 0x044ff000000810ac */
[C---:B------:R-:W-:Y:S08]  /*c8c80*/  HMMA.1688.F32.TF32 R164, R4.reuse, R116, R168 ;  /* 0x0000007404a4723c */ /* 0x040ff000000810a8 */
[C---:B------:R-:W-:Y:S08]  /*c8c90*/  HMMA.1688.F32.TF32 R168, R4.reuse, R108, R176 ;  /* 0x0000006c04a8723c */ /* 0x040ff000000810b0 */
[C---:B------:R-:W-:Y:S03]  /*c8ca0*/  HMMA.1688.F32.TF32 R8, R4.reuse, R96, R8 ;  /* 0x000000600408723c */ /* 0x040fe60000081008 */
[----:B------:R-:W-:Y:S04]  /*c8cb0*/  STL.64 [R1+0x1a0], R164 ;  /* 0x0001a0a401007387 */ /* 0x000fe80000100a00 */
[----:B------:R1:W-:Y:S04]  /*c8cc0*/  STL.64 [R1+0x1a8], R166 ;  /* 0x0001a8a601007387 */ /* 0x0003e80000100a00 */
[----:B------:R-:W-:Y:S04]  /*c8cd0*/  STL.64 [R1+0x190], R160 ;  /* 0x000190a001007387 */ /* 0x000fe80000100a00 */
[----:B------:R2:W-:Y:S01]  /*c8ce0*/  STL.64 [R1+0x198], R162 ;  /* 0x000198a201007387 */ /* 0x0005e20000100a00 */
[C---:B-1----:R-:W-:Y:S08]  /*c8cf0*/  HMMA.1688.F32.TF32 R164, R4.reuse, R104, R180 ;  /* 0x0000006804a4723c */ /* 0x042ff000000810b4 */
[C---:B--2---:R-:W-:Y:S01]  /*c8d00*/  HMMA.1688.F32.TF32 R160, R4.reuse, R100, R244 ;  /* 0x0000006404a0723c */ /* 0x044fe200000810f4 */
[----:B------:R1:W-:Y:S04]  /*c8d10*/  STL.64 [R1+0x180], R168 ;  /* 0x000180a801007387 */ /* 0x0003e80000100a00 */
[----:B------:R-:W-:Y:S01]  /*c8d20*/  STL.64 [R1+0x188], R170 ;  /* 0x000188aa01007387 */ /* 0x000fe20000100a00 */
[----:B------:R-:W-:Y:S01]  /*c8d30*/  MOV R2, R10 ;  /* 0x0000000a00027202 */ /* 0x000fe20000000f00 */
[----:B------:R-:W-:Y:S01]  /*c8d40*/  IMAD.MOV.U32 R240, RZ, RZ, R11 ;  /* 0x000000fffff07224 */ /* 0x000fe200078e000b */
[C---:B---3--:R-:W-:Y:S08]  /*c8d50*/  HMMA.1688.F32.TF32 R16, R4.reuse, R72, R16 ;  /* 0x000000480410723c */ /* 0x048ff00000081010 */
[----:B----4-:R-:W-:Y:S01]  /*c8d60*/  HMMA.1688.F32.TF32 R12, R4, R68, R12 ;  /* 0x00000044040c723c */ /* 0x010fe2000008100c */
[----:B------:R-:W-:Y:S01]  /*c8d70*/  MOV R176, R235 ;  /* 0x000000eb00b07202 */ /* 0x000fe20000000f00 */
[----:B------:R-:W-:Y:S01]  /*c8d80*/  IMAD.MOV.U32 R177, RZ, RZ, R234 ;  /* 0x000000ffffb17224 */ /* 0x000fe200078e00ea */
[----:B------:R-:W-:Y:S01]  /*c8d90*/  LOP3.LUT R241, R252, 0x20, RZ, 0x3c, !PT ;  /* 0x00000020fcf17812 */ /* 0x000fe200078e3cff */
[----:B------:R-:W-:Y:S04]  /*c8da0*/  LDS R244, [R252+UR12+0x82800] ;  /* 0x0828000cfcf47984 */ /* 0x000fe80008000800 */
[----:B------:R-:W-:Y:S04]  /*c8db0*/  LDS R246, [R252+UR12+0x82c00] ;  /* 0x082c000cfcf67984 */ /* 0x000fe80008000800 */
[----:B------:R-:W-:Y:S01]  /*c8dc0*/  LDS R245, [R241+UR12+0x82800] ;  /* 0x0828000cf1f57984 */ /* 0x000fe20008000800 */
[----:B-1----:R-:W-:Y:S01]  /*c8dd0*/  IMAD.MOV.U32 R168, RZ, RZ, R243 ;  /* 0x000000ffffa87224 */ /* 0x002fe200078e00f3 */
[----:B------:R-:W-:-:S02]  /*c8de0*/  MOV R169, R242 ;  /* 0x000000f200a97202 */ /* 0x000fc40000000f00 */
[----:B------:R-:W1:Y:S04]  /*c8df0*/  LDS R247, [R241+UR12+0x82c00] ;  /* 0x082c000cf1f77984 */ /* 0x000e680008000800 */
[----:B------:R-:W-:Y:S04]  /*c8e00*/  STL.64 [R1+0x170], R164 ;  /* 0x000170a401007387 */ /* 0x000fe80000100a00 */
[----:B------:R-:W-:Y:S04]  /*c8e10*/  STL.64 [R1+0x178], R166 ;  /* 0x000178a601007387 */ /* 0x000fe80000100a00 */
[----:B------:R-:W-:Y:S04]  /*c8e20*/  STL.64 [R1+0x160], R160 ;  /* 0x000160a001007387 */ /* 0x000fe80000100a00 */
[----:B------:R2:W-:Y:S04]  /*c8e30*/  STL.64 [R1+0x168], R162 ;  /* 0x000168a201007387 */ /* 0x0005e80000100a00 */
[----:B------:R3:W-:Y:S01]  /*c8e40*/  STL.64 [R1+0x150], R8 ;  /* 0x0001500801007387 */ /* 0x0007e20000100a00 */
[C---:B--2---:R-:W-:Y:S03]  /*c8e50*/  HMMA.1688.F32.TF32 R160, R4.reuse, R92, R248 ;  /* 0x0000005c04a0723c */ /* 0x044fe600000810f8 */
[----:B---3--:R-:W2:Y:S04]  /*c8e60*/  LDL.LU R8, [R1+0xe70] ;  /* 0x000e700001087983 */ /* 0x008ea80000300800 */
[----:B------:R-:W2:Y:S04]  /*c8e70*/  LDL.LU R9, [R1+0xe74] ;  /* 0x000e740001097983 */ /* 0x000ea80000300800 */
[----:B------:R-:W2:Y:S04]  /*c8e80*/  LDL.LU R10, [R1+0xe78] ;  /* 0x000e7800010a7983 */ /* 0x000ea80000300800 */
[----:B------:R-:W2:Y:S04]  /*c8e90*/  LDL.LU R11, [R1+0xe7c] ;  /* 0x000e7c00010b7983 */ /* 0x000ea80000300800 */
[----:B------:R-:W-:Y:S04]  /*c8ea0*/  STL [R1+0xa8e4], R240 ;  /* 0x00a8e4f001007387 */ /* 0x000fe80000100800 */
[----:B------:R-:W-:Y:S04]  /*c8eb0*/  STL [R1+0xa8e0], R2 ;  /* 0x00a8e00201007387 */ /* 0x000fe80000100800 */
[----:B------:R-:W3:Y:S04]  /*c8ec0*/  LDL.LU R248, [R1+0xe40] ;  /* 0x000e400001f87983 */ /* 0x000ee80000300800 */
[----:B------:R-:W-:Y:S04]  /*c8ed0*/  STL.64 [R1+0x140], R160 ;  /* 0x000140a001007387 */ /* 0x000fe80000100a00 */
[----:B------:R4:W-:Y:S04]  /*c8ee0*/  STL.64 [R1+0x148], R162 ;  /* 0x000148a201007387 */ /* 0x0009e80000100a00 */
[----:B------:R-:W3:Y:S04]  /*c8ef0*/  LDL.LU R249, [R1+0xe44] ;  /* 0x000e440001f97983 */ /* 0x000ee80000300800 */
[----:B------:R-:W3:Y:S04]  /*c8f00*/  LDL.LU R250, [R1+0xe48] ;  /* 0x000e480001fa7983 */ /* 0x000ee80000300800 */
[----:B------:R-:W3:Y:S01]  /*c8f10*/  LDL.LU R251, [R1+0xe4c] ;  /* 0x000e4c0001fb7983 */ /* 0x000ee20000300800 */
[C---:B----4-:R-:W-:Y:S03]  /*c8f20*/  HMMA.1688.F32.TF32 R160, R4.reuse, R88, R184 ;  /* 0x0000005804a0723c */ /* 0x050fe600000810b8 */
[----:B------:R4:W-:Y:S05]  /*c8f30*/  STL.64 [R1+0xadb0], R90 ;  /* 0x00adb05a01007387 */ /* 0x0009ea0000100a00 */
[C---:B------:R-:W-:Y:S08]  /*c8f40*/  HMMA.1688.F32.TF32 R164, R4.reuse, R84, R188 ;  /* 0x0000005404a4723c */ /* 0x040ff000000810bc */
[C---:B----4-:R-:W-:Y:S03]  /*c8f50*/  HMMA.1688.F32.TF32 R88, R4.reuse, R76, R196 ;  /* 0x0000004c0458723c */ /* 0x050fe600000810c4 */
[----:B------:R-:W-:Y:S04]  /*c8f60*/  STL.64 [R1+0x130], R160 ;  /* 0x000130a001007387 */ /* 0x000fe80000100a00 */
[----:B------:R4:W-:Y:S02]  /*c8f70*/  STL.64 [R1+0x138], R162 ;  /* 0x000138a201007387 */ /* 0x0009e40000100a00 */
[----:B----4-:R-:W-:Y:S02]  /*c8f80*/  HMMA.1688.F32.TF32 R160, R4, R80, R192 ;  /* 0x0000005004a0723c */ /* 0x010fe400000810c0 */
[----:B------:R-:W-:Y:S04]  /*c8f90*/  STL.64 [R1+0x120], R164 ;  /* 0x000120a401007387 */ /* 0x000fe80000100a00 */
[----:B------:R-:W-:Y:S01]  /*c8fa0*/  STL.64 [R1+0x128], R166 ;  /* 0x000128a601007387 */ /* 0x000fe20000100a00 */
[----:B------:R-:W-:Y:S01]  /*c8fb0*/  MOV R217, R13 ;  /* 0x0000000d00d97202 */ /* 0x000fe20000000f00 */
[----:B------:R-:W-:-:S11]  /*c8fc0*/  IMAD.MOV.U32 R216, RZ, RZ, R12 ;  /* 0x000000ffffd87224 */ /* 0x000fd600078e000c */
[----:B------:R-:W-:Y:S04]  /*c8fd0*/  STL.64 [R1+0x110], R160 ;  /* 0x000110a001007387 */ /* 0x000fe80000100a00 */
[----:B------:R-:W-:Y:S04]  /*c8fe0*/  STL.64 [R1+0x118], R162 ;  /* 0x000118a201007387 */ /* 0x000fe80000100a00 */
[----:B------:R-:W-:Y:S04]  /*c8ff0*/  STL.64 [R1+0x100], R88 ;  /* 0x0001005801007387 */ /* 0x000fe80000100a00 */
[----:B------:R-:W-:Y:S04]  /*c9000*/  STL.64 [R1+0x108], R90 ;  /* 0x0001085a01007387 */ /* 0x000fe80000100a00 */
[----:B------:R4:W-:Y:S04]  /*c9010*/  STL.64 [R1+0xf0], R16 ;  /* 0x0000f01001007387 */ /* 0x0009e80000100a00 */
[----:B------:R1:W-:Y:S04]  /*c9020*/  STL.64 [R1+0xf8], R18 ;  /* 0x0000f81201007387 */ /* 0x0003e80000100a00 */
        /* <DEDUP_REMOVED lines=13> */
[----:B------:R-:W-:Y:S01]  /*c9100*/  IMAD.MOV.U32 R220, RZ, RZ, R8 ;  /* 0x000000ffffdc7224 */ /* 0x000fe200078e0008 */
[----:B------:R3:W-:Y:S01]  /*c9110*/  STL.64 [R1+0xd8], R10 ;  /* 0x0000d80a01007387 */ /* 0x0007e20000100a00 */
[----:B------:R-:W-:-:S03]  /*c9120*/  IMAD.MOV.U32 R221, RZ, RZ, R9 ;  /* 0x000000ffffdd7224 */ /* 0x000fc600078e0009 */
[----:B----4-:R-:W2:Y:S04]  /*c9130*/  LDL.LU R16, [R1+0xcb0] ;  /* 0x000cb00001107983 */ /* 0x010ea80000300800 */
[----:B------:R-:W2:Y:S04]  /*c9140*/  LDL.LU R17, [R1+0xcb4] ;  /* 0x000cb40001117983 */ /* 0x000ea80000300800 */
[----:B-1----:R-:W2:Y:S04]  /*c9150*/  LDL.LU R18, [R1+0xcb8] ;  /* 0x000cb80001127983 */ /* 0x002ea80000300800 */
[----:B------:R-:W2:Y:S01]  /*c9160*/  LDL.LU R19, [R1+0xcbc] ;  /* 0x000cbc0001137983 */ /* 0x000ea20000300800 */
[----:B---3--:R-:W-:Y:S03]  /*c9170*/  HMMA.1688.F32.TF32 R8, R4, R60, R248 ;  /* 0x0000003c0408723c */ /* 0x008fe600000810f8 */
[----:B------:R-:W-:Y:S04]  /*c9180*/  STL [R1+0xa8f4], R221 ;  /* 0x00a8f4dd01007387 */ /* 0x000fe80000100800 */
[----:B------:R-:W-:-:S12]  /*c9190*/  STL [R1+0xa8f0], R220 ;  /* 0x00a8f0dc01007387 */ /* 0x000fd80000100800 */
[----:B------:R1:W-:Y:S04]  /*c91a0*/  STL.64 [R1+0xc8], R10 ;  /* 0x0000c80a01007387 */ /* 0x0003e80000100a00 */
[----:B------:R-:W3:Y:S04]  /*c91b0*/  LDL.LU R12, [R1+0x980] ;  /* 0x00098000010c7983 */ /* 0x000ee80000300800 */
[----:B------:R-:W3:Y:S04]  /*c91c0*/  LDL.LU R13, [R1+0x984] ;  /* 0x00098400010d7983 */ /* 0x000ee80000300800 */
[----:B------:R-:W3:Y:S04]  /*c91d0*/  LDL.LU R14, [R1+0x988] ;  /* 0x00098800010e7983 */ /* 0x000ee80000300800 */
[----:B------:R-:W3:Y:S01]  /*c91e0*/  LDL.LU R15, [R1+0x98c] ;  /* 0x00098c00010f7983 */ /* 0x000ee20000300800 */
[----:B------:R-:W-:Y:S01]  /*c91f0*/  MOV R224, R8 ;  /* 0x0000000800e07202 */ /* 0x000fe20000000f00 */
[----:B------:R-:W-:-:S02]  /*c9200*/  IMAD.MOV.U32 R225, RZ, RZ, R9 ;  /* 0x000000ffffe17224 */ /* 0x000fc400078e0009 */
[----:B------:R-:W4:Y:S04]  /*c9210*/  LDL.LU R8, [R1+0x960] ;  /* 0x0009600001087983 */ /* 0x000f280000300800 */
[----:B------:R-:W4:Y:S04]  /*c9220*/  LDL.LU R9, [R1+0x964] ;  /* 0x0009640001097983 */ /* 0x000f280000300800 */
[----:B-1----:R-:W4:Y:S04]  /*c9230*/  LDL.LU R10, [R1+0x968] ;  /* 0x00096800010a7983 */ /* 0x002f280000300800 */
[----:B------:R-:W4:Y:S04]  /*c9240*/  LDL.LU R11, [R1+0x96c] ;  /* 0x00096c00010b7983 */ /* 0x000f280000300800 */
[----:B------:R-:W4:Y:S04]  /*c9250*/  LDL.LU R248, [R1+0x940] ;  /* 0x0009400001f87983 */ /* 0x000f280000300800 */
[----:B------:R-:W4:Y:S04]  /*c9260*/  LDL.LU R249, [R1+0x944] ;  /* 0x0009440001f97983 */ /* 0x000f280000300800 */
[----:B------:R-:W4:Y:S04]  /*c9270*/  LDL.LU R250, [R1+0x948] ;  /* 0x0009480001fa7983 */ /* 0x000f280000300800 */
[----:B------:R-:W4:Y:S04]  /*c9280*/  LDL.LU R251, [R1+0x94c] ;  /* 0x00094c0001fb7983 */ /* 0x000f280000300800 */
[----:B------:R-:W-:Y:S04]  /*c9290*/  STL [R1+0xa8fc], R225 ;  /* 0x00a8fce101007387 */ /* 0x000fe80000100800 */
[----:B------:R-:W-:Y:S01]  /*c92a0*/  STL [R1+0xa8f8], R224 ;  /* 0x00a8f8e001007387 */ /* 0x000fe20000100800 */
[----:B------:R-:W-:-:S15]  /*c92b0*/  HMMA.1688.F32.TF32 R88, R4, R56, R192 ;  /* 0x000000380458723c */ /* 0x000fde00000810c0 */
[----:B------:R-:W-:-:S04]  /*c92c0*/  NOP ;  /* 0x0000000000007918 */ /* 0x000fc80000000000 */
[----:B------:R-:W-:Y:S01]  /*c92d0*/  IMAD.MOV.U32 R228, RZ, RZ, R88 ;  /* 0x000000ffffe47224 */ /* 0x000fe200078e0058 */
[----:B------:R1:W-:Y:S01]  /*c92e0*/  STL.64 [R1+0xb8], R90 ;  /* 0x0000b85a01007387 */ /* 0x0003e20000100a00 */
[----:B------:R-:W-:Y:S02]  /*c92f0*/  MOV R229, R89 ;  /* 0x0000005900e57202 */ /* 0x000fe40000000f00 */
[----:B-1----:R-:W-:Y:S03]  /*c9300*/  HMMA.1688.F32.TF32 R88, R4, R52, R196 ;  /* 0x000000340458723c */ /* 0x002fe600000810c4 */
[----:B------:R-:W-:Y:S04]  /*c9310*/  STL [R1+0xa904], R229 ;  /* 0x00a904e501007387 */ /* 0x000fe80000100800 */
[----:B------:R-:W-:-:S12]  /*c9320*/  STL [R1+0xa900], R228 ;  /* 0x00a900e401007387 */ /* 0x000fd80000100800 */
        /* <DEDUP_REMOVED lines=13> */
[C---:B---3--:R-:W-:Y:S01]  /*c9400*/  HMMA.1688.F32.TF32 R12, R4.reuse, R44, R12 ;  /* 0x0000002c040c723c */ /* 0x048fe2000008100c */
[----:B------:R-:W-:Y:S01]  /*c9410*/  IMAD.MOV.U32 R221, RZ, RZ, R18 ;  /* 0x000000ffffdd7224 */ /* 0x000fe200078e0012 */
[----:B------:R-:W-:Y:S01]  /*c9420*/  MOV R237, R17 ;  /* 0x0000001100ed7202 */ /* 0x000fe20000000f00 */
[----:B------:R-:W-:Y:S01]  /*c9430*/  IMAD.MOV.U32 R236, RZ, RZ, R16 ;  /* 0x000000ffffec7224 */ /* 0x000fe200078e0010 */
[----:B------:R-:W-:Y:S04]  /*c9440*/  STL [R1+0xa924], R220 ;  /* 0x00a924dc01007387 */ /* 0x000fe80000100800 */
[----:B------:R-:W-:Y:S04]  /*c9450*/  STL [R1+0xa920], R221 ;  /* 0x00a920dd01007387 */ /* 0x000fe80000100800 */
[----:B------:R-:W-:Y:S04]  /*c9460*/  STL [R1+0xa91c], R237 ;  /* 0x00a91ced01007387 */ /* 0x000fe80000100800 */
[----:B------:R-:W-:Y:S01]  /*c9470*/  STL [R1+0xa918], R236 ;  /* 0x00a918ec01007387 */ /* 0x000fe20000100800 */
[----:B----4-:R-:W-:Y:S03]  /*c9480*/  HMMA.1688.F32.TF32 R8, R4, R40, R8 ;  /* 0x000000280408723c */ /* 0x010fe60000081008 */
        /* <DEDUP_REMOVED lines=16> */
[----:B------:R-:W2:Y:S01]  /*c9590*/  LDL.LU R190, [R1+0x8b8] ;  /* 0x0008b80001be7983 */ /* 0x000ea20000300800 */
[----:B------:R-:W-:Y:S01]  /*c95a0*/  MOV R229, R8 ;  /* 0x0000000800e57202 */ /* 0x000fe20000000f00 */
[----:B------:R-:W-:-:S02]  /*c95b0*/  IMAD.MOV.U32 R228, RZ, RZ, R9 ;  /* 0x000000ffffe47224 */ /* 0x000fc400078e0009 */
[----:B------:R-:W-:Y:S01]  /*c95c0*/  IMAD.MOV.U32 R225, RZ, RZ, R10 ;  /* 0x000000ffffe17224 */ /* 0x000fe200078e000a */
[----:B------:R-:W-:Y:S01]  /*c95d0*/  MOV R224, R11 ;  /* 0x0000000b00e07202 */ /* 0x000fe20000000f00 */
[----:B------:R-:W2:Y:S01]  /*c95e0*/  LDL.LU R191, [R1+0x8bc] ;  /* 0x0008bc0001bf7983 */ /* 0x000ea20000300800 */
[----:B------:R-:W-:Y:S03]  /*c95f0*/  HMMA.1688.F32.TF32 R8, R4, R36, R248 ;  /* 0x000000240408723c */ /* 0x000fe600000810f8 */
[----:B------:R-:W2:Y:S01]  /*c9600*/  LDL.LU R28, [R1+0x910] ;  /* 0x00091000011c7983 */ /* 0x000ea20000300800 */
[----:B------:R-:W-:-:S03]  /*c9610*/  MOV R249, R30 ;  /* 0x0000001e00f97202 */ /* 0x000fc60000000f00 */
[----:B------:R-:W2:Y:S01]  /*c9620*/  LDL.LU R29, [R1+0x914] ;  /* 0x00091400011d7983 */ /* 0x000ea20000300800 */
[----:B------:R-:W-:-:S03]  /*c9630*/  IMAD.MOV.U32 R248, RZ, RZ, R31 ;  /* 0x000000fffff87224 */ /* 0x000fc600078e001f */
        /* <DEDUP_REMOVED lines=37> */
[----:B------:R-:W4:Y:S01]  /*c9890*/  LDL.LU R11, [R1+0x8ac] ;  /* 0x0008ac00010b7983 */ /* 0x000f220000300800 */
[----:B--2---:R-:W-:-:S15]  /*c98a0*/  HMMA.1688.F32.TF32 R28, R4, R32, R28 ;  /* 0x00000020041c723c */ /* 0x004fde000008101c */
[----:B------:R-:W-:-:S04]  /*c98b0*/  NOP ;  /* 0x0000000000007918 */ /* 0x000fc80000000000 */
[----:B------:R-:W-:Y:S01]  /*c98c0*/  MOV R237, R30 ;  /* 0x0000001e00ed7202 */ /* 0x000fe20000000f00 */
[----:B------:R-:W-:Y:S02]  /*c98d0*/  IMAD.MOV.U32 R236, RZ, RZ, R31 ;  /* 0x000000ffffec7224 */ /* 0x000fe400078e001f */
[----:B------:R-:W-:Y:S02]  /*c98e0*/  IMAD.MOV.U32 R220, RZ, RZ, R28 ;  /* 0x000000ffffdc7224 */ /* 0x000fe400078e001c */
[----:B------:R-:W-:Y:S01]  /*c98f0*/  IMAD.MOV.U32 R221, RZ, RZ, R29 ;  /* 0x000000ffffdd7224 */ /* 0x000fe200078e001d */
[----:B------:R-:W2:Y:S04]  /*c9900*/  LDL.LU.64 R30, [R1+0xaf48] ;  /* 0x00af4800011e7983 */ /* 0x000ea80000300a00 */
[----:B------:R-:W2:Y:S01]  /*c9910*/  LDL.LU.64 R28, [R1+0xaf40] ;  /* 0x00af4000011c7983 */ /* 0x000ea20000300a00 */
[C---:B---3--:R-:W-:Y:S08]  /*c9920*/  HMMA.1688.F32.TF32 R196, R4.reuse, R24, R196 ;  /* 0x0000001804c4723c */ /* 0x048ff000000810c4 */
[C---:B----4-:R-:W-:Y:S08]  /*c9930*/  HMMA.1688.F32.TF32 R160, R4.reuse, R20, R160 ;  /* 0x0000001404a0723c */ /* 0x050ff000000810a0 */
[C---:B------:R-:W-:Y:S08]  /*c9940*/  HMMA.1688.F32.TF32 R168, R4.reuse, R168, R164 ;  /* 0x000000a804a8723c */ /* 0x040ff000000810a4 */
[C---:B------:R-:W-:Y:S08]  /*c9950*/  HMMA.1688.F32.TF32 R176, R4.reuse, R176, R172 ;  /* 0x000000b004b0723c */ /* 0x040ff000000810ac */
[C---:B------:R-:W-:Y:S08]  /*c9960*/  HMMA.1688.F32.TF32 R184, R4.reuse, R184, R180 ;  /* 0x000000b804b8723c */ /* 0x040ff000000810b4 */
[----:B------:R-:W-:Y:S01]  /*c9970*/  HMMA.1688.F32.TF32 R248, R4, R248, R188 ;  /* 0x000000f804f8723c */ /* 0x000fe200000810bc */
[----:B------:R-:W-:-:S02]  /*c9980*/  IMAD.MOV.U32 R205, RZ, RZ, R196 ;  /* 0x000000ffffcd7224 */ /* 0x000fc400078e00c4 */
[----:B------:R-:W-:Y:S01]  /*c9990*/  IMAD.MOV.U32 R204, RZ, RZ, R197 ;  /* 0x000000ffffcc7224 */ /* 0x000fe200078e00c5 */
[----:B------:R-:W-:Y:S01]  /*c99a0*/  MOV R201, R198 ;  /* 0x000000c600c97202 */ /* 0x000fe20000000f00 */
[----:B------:R-:W-:Y:S02]  /*c99b0*/  IMAD.MOV.U32 R200, RZ, RZ, R199 ;  /* 0x000000ffffc87224 */ /* 0x000fe400078e00c7 */
[----:B------:R-:W-:Y:S01]  /*c99c0*/  IMAD.MOV.U32 R198, RZ, RZ, R242 ;  /* 0x000000ffffc67224 */ /* 0x000fe200078e00f2 */
[----:B------:R-:W-:Y:S02]  /*c99d0*/  MOV R199, R243 ;  /* 0x000000f300c77202 */ /* 0x000fe40000000f00 */
[----:B------:R-:W-:Y:S01]  /*c99e0*/  MOV R209, R162 ;  /* 0x000000a200d17202 */ /* 0x000fe20000000f00 */
[----:B------:R-:W-:Y:S01]  /*c99f0*/  IMAD.MOV.U32 R208, RZ, RZ, R163 ;  /* 0x000000ffffd07224 */ /* 0x000fe200078e00a3 */
[----:B--2---:R-:W-:-:S15]  /*c9a00*/  HMMA.1688.F32.TF32 R88, R4, R28, R88 ;  /* 0x0000001c0458723c */ /* 0x004fde0000081058 */
[----:B------:R-:W-:-:S04]  /*c9a10*/  NOP ;  /* 0x0000000000007918 */ /* 0x000fc80000000000 */
[----:B------:R1:W-:Y:S01]  /*c9a20*/  STL.64 [R1+0x40], R88 ;  /* 0x0000405801007387 */ /* 0x0003e20000100a00 */
[----:B------:R-:W-:Y:S01]  /*c9a30*/  IMAD.MOV.U32 R240, RZ, RZ, R90 ;  /* 0x000000fffff07224 */ /* 0x000fe200078e005a */
[----:B------:R-:W-:Y:S02]  /*c9a40*/  MOV R2, R91 ;  /* 0x0000005b00027202 */ /* 0x000fe40000000f00 */
[----:B-1----:R-:W2:Y:S04]  /*c9a50*/  LDL.LU R88, [R1+0x870] ;  /* 0x0008700001587983 */ /* 0x002ea80000300800 */
[----:B------:R-:W2:Y:S04]  /*c9a60*/  LDL.LU R89, [R1+0x874] ;  /* 0x0008740001597983 */ /* 0x000ea80000300800 */
[----:B------:R-:W2:Y:S04]  /*c9a70*/  LDL.LU R90, [R1+0x878] ;  /* 0x00087800015a7983 */ /* 0x000ea80000300800 */
[----:B------:R-:W2:Y:S04]  /*c9a80*/  LDL.LU R91, [R1+0x87c] ;  /* 0x00087c00015b7983 */ /* 0x000ea80000300800 */
[----:B------:R-:W3:Y:S04]  /*c9a90*/  LDL.LU R196, [R1+0x9f0] ;  /* 0x0009f00001c47983 */ /* 0x000ee80000300800 */
[----:B------:R-:W3:Y:S04]  /*c9aa0*/  LDL.LU R197, [R1+0x9f4] ;  /* 0x0009f40001c57983 */ /* 0x000ee80000300800 */
[----:B------:R-:W2:Y:S04]  /*c9ab0*/  LDL.LU R242, [R1+0xaf3c] ;  /* 0x00af3c0001f27983 */ /* 0x000ea80000300800 */
[----:B------:R-:W2:Y:S04]  /*c9ac0*/  LDL.LU R243, [R1+0xaf38] ;  /* 0x00af380001f37983 */ /* 0x000ea80000300800 */
[----:B------:R-:W4:Y:S04]  /*c9ad0*/  LDL.LU.64 R162, [R1+0xaf30] ;  /* 0x00af300001a27983 */ /* 0x000f280000300a00 */
[----:B------:R-:W2:Y:S04]  /*c9ae0*/  LDL.LU.64 R166, [R1+0xaf28] ;  /* 0x00af280001a67983 */ /* 0x000ea80000300a00 */
[----:B------:R-:W-:Y:S04]  /*c9af0*/  STL.64 [R1+0x990], R168 ;  /* 0x000990a801007387 */ /* 0x000fe80000100a00 */
[----:B------:R1:W-:Y:S04]  /*c9b00*/  STL.64 [R1+0x998], R170 ;  /* 0x000998aa01007387 */ /* 0x0003e80000100a00 */
[----:B-1----:R-:W2:Y:S04]  /*c9b10*/  LDL.LU.64 R170, [R1+0xaf20] ;  /* 0x00af200001aa7983 */ /* 0x002ea80000300a00 */
        /* <DEDUP_REMOVED lines=31> */
[----:B------:R-:W-:-:S15]  /*c9d10*/  HMMA.1688.F32.TF32 R88, R244, R242, R88 ;  /* 0x000000f2f458723c */ /* 0x000fde0000081058 */
[----:B------:R-:W-:-:S04]  /*c9d20*/  NOP ;  /* 0x0000000000007918 */ /* 0x000fc80000000000 */
[----:B------:R-:W-:Y:S01]  /*c9d30*/  IMAD.MOV.U32 R168, RZ, RZ, R88 ;  /* 0x000000ffffa87224 */ /* 0x000fe200078e0058 */
[----:B------:R-:W-:Y:S01]  /*c9d40*/  MOV R88, R235 ;  /* 0x000000eb00587202 */ /* 0x000fe20000000f00 */
[----:B--2---:R-:W-:Y:S01]  /*c9d50*/  HMMA.1688.F32.TF32 R4, R4, R16, R192 ;  /* 0x000000100404723c */ /* 0x004fe200000810c0 */
[----:B------:R-:W2:-:S15]  /*c9d60*/  LDL.LU.64 R194, [R1+0xaeb0] ;  /* 0x00aeb00001c27983 */ /* 0x000e9e0000300a00 */
[----:B------:R-:W-:-:S03]  /*c9d70*/  NOP ;  /* 0x0000000000007918 */ /* 0x000fc60000000000 */
[----:B------:R-:W-:Y:S01]  /*c9d80*/  IMAD.MOV.U32 R164, RZ, RZ, R4 ;  /* 0x000000ffffa47224 */ /* 0x000fe200078e0004 */
[----:B------:R1:W-:Y:S01]  /*c9d90*/  STL.64 [R1+0x908], R6 ;  /* 0x0009080601007387 */ /* 0x0003e20000100a00 */
[----:B------:R-:W-:-:S03]  /*c9da0*/  MOV R165, R5 ;  /* 0x0000000500a57202 */ /* 0x000fc60000000f00 */
[----:B------:R-:W2:Y:S04]  /*c9db0*/  LDL.LU R4, [R1+0xb40] ;  /* 0x000b400001047983 */ /* 0x000ea80000300800 */
[----:B------:R-:W2:Y:S04]  /*c9dc0*/  LDL.LU R5, [R1+0xb44] ;  /* 0x000b440001057983 */ /* 0x000ea80000300800 */
[----:B-1----:R-:W2:Y:S04]  /*c9dd0*/  LDL.LU R6, [R1+0xb48] ;  /* 0x000b480001067983 */ /* 0x002ea80000300800 */
[----:B------:R-:W2:Y:S04]  /*c9de0*/  LDL.LU R7, [R1+0xb4c] ;  /* 0x000b4c0001077983 */ /* 0x000ea80000300800 */
[----:B------:R-:W-:Y:S04]  /*c9df0*/  STL [R1+0xa80c], R165 ;  /* 0x00a80ca501007387 */ /* 0x000fe80000100800 */
[----:B------:R-:W-:Y:S04]  /*c9e00*/  STL [R1+0xa808], R164 ;  /* 0x00a808a401007387 */ /* 0x000fe80000100800 */
[----:B------:R1:W-:Y:S04]  /*c9e10*/  STL.64 [R1+0x8f8], R90 ;  /* 0x0008f85a01007387 */ /* 0x0003e80000100a00 */
[----:B------:R-:W2:Y:S01]  /*c9e20*/  LDL.LU R235, [R1+0xaea8] ;  /* 0x00aea80001eb7983 */ /* 0x000ea20000300800 */
[----:B------:R-:W-:-:S03]  /*c9e30*/  IMAD.MOV.U32 R169, RZ, RZ, R89 ;  /* 0x000000ffffa97224 */ /* 0x000fc600078e0059 */
[----:B------:R-:W3:Y:S01]  /*c9e40*/  LDL.LU R89, [R1+0xb54] ;  /* 0x000b540001597983 */ /* 0x000ee20000300800 */
[----:B-1----:R-:W-:Y:S02]  /*c9e50*/  IMAD.MOV.U32 R90, RZ, RZ, R238 ;  /* 0x000000ffff5a7224 */ /* 0x002fe400078e00ee */
[----:B------:R-:W-:Y:S01]  /*c9e60*/  IMAD.MOV.U32 R91, RZ, RZ, R239 ;  /* 0x000000ffff5b7224 */ /* 0x000fe200078e00ef */
[----:B------:R-:W3:Y:S04]  /*c9e70*/  LDL.LU R238, [R1+0xaea4] ;  /* 0x00aea40001ee7983 */ /* 0x000ee80000300800 */
[----:B------:R-:W3:Y:S04]  /*c9e80*/  LDL.LU R239, [R1+0xaea0] ;  /* 0x00aea00001ef7983 */ /* 0x000ee80000300800 */
[----:B------:R-:W-:Y:S04]  /*c9e90*/  STL.64 [R1+0xab80], R242 ;  /* 0x00ab80f201007387 */ /* 0x000fe80000100a00 */
[----:B------:R1:W-:Y:S02]  /*c9ea0*/  STL.64 [R1+0xab78], R240 ;  /* 0x00ab78f001007387 */ /* 0x0003e40000100a00 */
[----:B-1----:R-:W-:-:S02]  /*c9eb0*/  MOV R240, R234 ;  /* 0x000000ea00f07202 */ /* 0x002fc40000000f00 */
[----:B------:R-:W4:Y:S01]  /*c9ec0*/  LDL.LU R234, [R1+0xae9c] ;  /* 0x00ae9c0001ea7983 */ /* 0x000f220000300800 */
[----:B--2---:R-:W-:-:S03]  /*c9ed0*/  IMAD.MOV.U32 R241, RZ, RZ, R235 ;  /* 0x000000fffff17224 */ /* 0x004fc600078e00eb */
[----:B------:R-:W4:Y:S04]  /*c9ee0*/  LDL.LU R235, [R1+0xae98] ;  /* 0x00ae980001eb7983 */ /* 0x000f280000300800 */
[----:B------:R-:W4:Y:S04]  /*c9ef0*/  LDL.LU R242, [R1+0xa78] ;  /* 0x000a780001f27983 */ /* 0x000f280000300800 */
[----:B------:R-:W4:Y:S01]  /*c9f00*/  LDL.LU R243, [R1+0xa7c] ;  /* 0x000a7c0001f37983 */ /* 0x000f220000300800 */
[----:B---3--:R-:W-:-:S15]  /*c9f10*/  HMMA.1688.F32.TF32 R196, R244, R238, R196 ;  /* 0x000000eef4c4723c */ /* 0x008fde00000810c4 */
[----:B------:R-:W-:-:S04]  /*c9f20*/  NOP ;  /* 0x0000000000007918 */ /* 0x000fc80000000000 */
[----:B------:R1:W-:Y:S04]  /*c9f30*/  STL.64 [R1+0x8e8], R198 ;  /* 0x0008e8c601007387 */ /* 0x0003e80000100a00 */
[----:B-1----:R-:W2:Y:S04]  /*c9f40*/  LDL.LU.64 R198, [R1+0xae90] ;  /* 0x00ae900001c67983 */ /* 0x002ea80000300a00 */
[----:B------:R1:W-:Y:S04]  /*c9f50*/  STL.64 [R1+0xab70], R238 ;  /* 0x00ab70ee01007387 */ /* 0x0003e80000100a00 */
[----:B------:R3:W-:Y:S01]  /*c9f60*/  STL.64 [R1+0xab68], R236 ;  /* 0x00ab68ec01007387 */ /* 0x0007e20000100a00 */
[----:B-1----:R-:W-:Y:S01]  /*c9f70*/  MOV R239, R230 ;  /* 0x000000e600ef7202 */ /* 0x002fe20000000f00 */
[----:B----4-:R-:W-:-:S15]  /*c9f80*/  HMMA.1688.F32.TF32 R240, R244, R234, R240 ;  /* 0x000000eaf4f0723c */ /* 0x010fde00000810f0 */
[----:B------:R-:W-:-:S04]  /*c9f90*/  NOP ;  /* 0x0000000000007918 */ /* 0x000fc80000000000 */
[----:B------:R1:W-:Y:S04]  /*c9fa0*/  STL.64 [R1+0x8d8], R242 ;  /* 0x0008d8f201007387 */ /* 0x0003e80000100a00 */
[----:B---3--:R-:W3:Y:S04]  /*c9fb0*/  LDL.LU R236, [R1+0xb60] ;  /* 0x000b600001ec7983 */ /* 0x008ee80000300800 */
[----:B------:R-:W3:Y:S01]  /*c9fc0*/  LDL.LU R237, [R1+0xb64] ;  /* 0x000b640001ed7983 */ /* 0x000ee20000300800 */
[----:B------:R-:W-:-:S03]  /*c9fd0*/  IMAD.MOV.U32 R172, RZ, RZ, R240 ;  /* 0x000000ffffac7224 */ /* 0x000fc600078e00f0 */
[----:B------:R-:W3:Y:S04]  /*c9fe0*/  LDL.LU R238, [R1+0xb68] ;  /* 0x000b680001ee7983 */ /* 0x000ee80000300800 */
[----:B------:R-:W4:Y:S01]  /*c9ff0*/  LDL.LU R230, [R1+0xae8c] ;  /* 0x00ae8c0001e67983 */ /* 0x000f220000300800 */
[----:B------:R-:W-:-:S03]  /*ca000*/  IMAD.MOV.U32 R240, RZ, RZ, R231 ;  /* 0x000000fffff07224 */ /* 0x000fc600078e00e7 */
[----:B------:R-:W4:Y:S01]  /*ca010*/  LDL.LU R231, [R1+0xae88] ;  /* 0x00ae880001e77983 */ /* 0x000f220000300800 */
[----:B------:R-:W-:-:S03]  /*ca020*/  IMAD.MOV.U32 R173, RZ, RZ, R241 ;  /* 0x000000ffffad7224 */ /* 0x000fc600078e00f1 */
[----:B------:R-:W2:Y:S01]  /*ca030*/  LDL.LU R241, [R1+0xb74] ;  /* 0x000b740001f17983 */ /* 0x000ea20000300800 */
[----:B-1----:R-:W-:-:S03]  /*ca040*/  IMAD.MOV.U32 R243, RZ, RZ, R226 ;  /* 0x000000fffff37224 */ /* 0x002fc600078e00e2 */
[----:B------:R-:W2:Y:S04]  /*ca050*/  LDL.LU R242, [R1+0xb78] ;  /* 0x000b780001f27983 */ /* 0x000ea80000300800 */
[----:B------:R-:W2:Y:S04]  /*ca060*/  LDL.LU R226, [R1+0xae84] ;  /* 0x00ae840001e27983 */ /* 0x000ea80000300800 */
[----:B------:R-:W-:Y:S04]  /*ca070*/  STL.64 [R1+0xab60], R234 ;  /* 0x00ab60ea01007387 */ /* 0x000fe80000100a00 */
[----:B------:R-:W-:Y:S04]  /*ca080*/  STL.64 [R1+0xab58], R232 ;  /* 0x00ab58e801007387 */ /* 0x000fe80000100a00 */
[----:B------:R-:W-:Y:S04]  /*ca090*/  STL [R1+0xa814], R173 ;  /* 0x00a814ad01007387 */ /* 0x000fe80000100800 */
[----:B------:R-:W-:Y:S01]  /*ca0a0*/  STL [R1+0xa810], R172 ;  /* 0x00a810ac01007387 */ /* 0x000fe20000100800 */
[----:B----4-:R-:W-:-:S15]  /*ca0b0*/  HMMA.1688.F32.TF32 R4, R244, R230, R4 ;  /* 0x000000e6f404723c */ /* 0x010fde0000081004 */
[----:B------:R-:W-:-:S04]  /*ca0c0*/  NOP ;  /* 0x0000000000007918 */ /* 0x000fc80000000000 */
[----:B------:R-:W-:Y:S01]  /*ca0d0*/  MOV R188, R4 ;  /* 0x0000000400bc7202 */ /* 0x000fe20000000f00 */
[----:B------:R1:W-:Y:S01]  /*ca0e0*/  STL.64 [R1+0x8c8], R6 ;  /* 0x0008c80601007387 */ /* 0x0003e20000100a00 */
[----:B------:R-:W-:-:S03]  /*ca0f0*/  IMAD.MOV.U32 R4, RZ, RZ, R227 ;  /* 0x000000ffff047224 */ /* 0x000fc600078e00e3 */
[----:B------:R-:W2:Y:S01]  /*ca100*/  LDL.LU R227, [R1+0xae80] ;  /* 0x00ae800001e37983 */ /* 0x000ea20000300800 */
[----:B------:R-:W-:-:S03]  /*ca110*/  IMAD.MOV.U32 R189, RZ, RZ, R5 ;  /* 0x000000ffffbd7224 */ /* 0x000fc600078e0005 */
[----:B------:R-:W4:Y:S01]  /*ca120*/  LDL.LU R5, [R1+0xb84] ;  /* 0x000b840001057983 */ /* 0x000f220000300800 */
[----:B------:R-:W-:Y:S02]  /*ca130*/  MOV R185, R197 ;  /* 0x000000c500b97202 */ /* 0x000fe40000000f00 */
[----:B-1----:R-:W-:Y:S01]  /*ca140*/  MOV R6, R214 ;  /* 0x000000d600067202 */ /* 0x002fe20000000f00 */
[----:B------:R-:W-:Y:S01]  /*ca150*/  IMAD.MOV.U32 R7, RZ, RZ, R222 ;  /* 0x000000ffff077224 */ /* 0x000fe200078e00de */
[----:B------:R-:W4:Y:S04]  /*ca160*/  LDL.LU R214, [R1+0xae7c] ;  /* 0x00ae7c0001d67983 */ /* 0x000f280000300800 */
[----:B------:R-:W3:Y:S04]  /*ca170*/  LDL.LU R222, [R1+0xae78] ;  /* 0x00ae780001de7983 */ /* 0x000ee80000300800 */
[----:B------:R-:W-:Y:S04]  /*ca180*/  STL.64 [R1+0xab50], R230 ;  /* 0x00ab50e601007387 */ /* 0x000fe80000100a00 */
[----:B------:R3:W-:Y:S04]  /*ca190*/  STL.64 [R1+0xab48], R228 ;  /* 0x00ab48e401007387 */ /* 0x0007e80000100a00 */
[----:B------:R-:W-:Y:S04]  /*ca1a0*/  STL [R1+0xa81c], R189 ;  /* 0x00a81cbd01007387 */ /* 0x000fe80000100800 */
[----:B------:R-:W-:Y:S01]  /*ca1b0*/  STL [R1+0xa818], R188 ;  /* 0x00a818bc01007387 */ /* 0x000fe20000100800 */
[----:B------:R-:W-:Y:S01]  /*ca1c0*/  IMAD.MOV.U32 R184, RZ, RZ, R196 ;  /* 0x000000ffffb87224 */ /* 0x000fe200078e00c4 */
[----:B--2---:R-:W-:-:S15]  /*ca1d0*/  HMMA.1688.F32.TF32 R88, R244, R226, R88 ;  /* 0x000000e2f458723c */ /* 0x004fde0000081058 */
[----:B------:R-:W-:-:S04]  /*ca1e0*/  NOP ;  /* 0x0000000000007918 */ /* 0x000fc80000000000 */
[----:B------:R-:W-:Y:S01]  /*ca1f0*/  IMAD.MOV.U32 R176, RZ, RZ, R88 ;  /* 0x000000ffffb07224 */ /* 0x000fe200078e0058 */
[----:B------:R-:W-:Y:S02]  /*ca200*/  MOV R177, R89 ;  /* 0x0000005900b17202 */ /* 0x000fe40000000f00 */
[----:B------:R-:W-:Y:S01]  /*ca210*/  MOV R88, R223 ;  /* 0x000000df00587202 */ /* 0x000fe20000000f00 */
[----:B------:R-:W-:Y:S01]  /*ca220*/  IMAD.MOV.U32 R197, RZ, RZ, R90 ;  /* 0x000000ffffc57224 */ /* 0x000fe200078e005a */
[----:B------:R-:W3:Y:S01]  /*ca230*/  LDL.LU R223, [R1+0xae74] ;  /* 0x00ae740001df7983 */ /* 0x000ee20000300800 */
[----:B------:R-:W-:Y:S02]  /*ca240*/  IMAD.MOV.U32 R89, RZ, RZ, R215 ;  /* 0x000000ffff597224 */ /* 0x000fe400078e00d7 */
[----:B------:R-:W-:Y:S01]  /*ca250*/  IMAD.MOV.U32 R196, RZ, RZ, R91 ;  /* 0x000000ffffc47224 */ /* 0x000fe200078e005b */
[----:B------:R-:W4:Y:S01]  /*ca260*/  LDL.LU R215, [R1+0xae70] ;  /* 0x00ae700001d77983 */ /* 0x000f220000300800 */
[----:B------:R-:W-:Y:S01]  /*ca270*/  IMAD.MOV.U32 R90, RZ, RZ, R218 ;  /* 0x000000ffff5a7224 */ /* 0x000fe200078e00da */
[----:B------:R-:W-:-:S02]  /*ca280*/  MOV R91, R219 ;  /* 0x000000db005b7202 */ /* 0x000fc40000000f00 */
[----:B------:R-:W2:Y:S04]  /*ca290*/  LDL.LU R218, [R1+0xae6c] ;  /* 0x00ae6c0001da7983 */ /* 0x000ea80000300800 */
[----:B------:R-:W2:Y:S04]  /*ca2a0*/  LDL.LU R219, [R1+0xae68] ;  /* 0x00ae680001db7983 */ /* 0x000ea80000300800 */
[----:B------:R-:W-:Y:S04]  /*ca2b0*/  STL.64 [R1+0xab40], R226 ;  /* 0x00ab40e201007387 */ /* 0x000fe80000100a00 */
[----:B------:R2:W-:Y:S04]  /*ca2c0*/  STL.64 [R1+0xab38], R224 ;  /* 0x00ab38e001007387 */ /* 0x0005e80000100a00 */
[----:B------:R-:W-:Y:S04]  /*ca2d0*/  STL [R1+0xa824], R177 ;  /* 0x00a824b101007387 */ /* 0x000fe80000100800 */
[----:B------:R-:W-:Y:S01]  /*ca2e0*/  STL [R1+0xa820], R176 ;  /* 0x00a820b001007387 */ /* 0x000fe20000100800 */
[----:B------:R-:W-:Y:S01]  /*ca2f0*/  MOV R234, R210 ;  /* 0x000000d200ea7202 */ /* 0x000fe20000000f00 */
[----:B------:R-:W-:Y:S01]  /*ca300*/  IMAD.MOV.U32 R235, RZ, RZ, R211 ;  /* 0x000000ffffeb7224 */ /* 0x000fe200078e00d3 */
[C---:B---3--:R-:W-:Y:S08]  /*ca310*/  HMMA.1688.F32.TF32 R228, R244.reuse, R222, R236 ;  /* 0x000000def4e4723c */ /* 0x048ff000000810ec */
[----:B--2---:R-:W-:Y:S11]  /*ca320*/  HMMA.1688.F32.TF32 R224, R244, R218, R240 ;  /* 0x000000daf4e0723c */ /* 0x004ff600000810f0 */
[----:B------:R1:W-:Y:S04]  /*ca330*/  STL.64 [R1+0x8a8], R230 ;  /* 0x0008a8e601007387 */ /* 0x0003e80000100a00 */
[----:B------:R-:W-:Y:S04]  /*ca340*/  STL.64 [R1+0xaba0], R222 ;  /* 0x00aba0de01007387 */ /* 0x000fe80000100a00 */
[----:B------:R-:W-:Y:S01]  /*ca350*/  STL.64 [R1+0xab98], R220 ;  /* 0x00ab98dc01007387 */ /* 0x000fe20000100a00 */
[----:B------:R-:W-:-:S03]  /*ca360*/  IMAD.MOV.U32 R192, RZ, RZ, R228 ;  /* 0x000000ffffc07224 */ /* 0x000fc600078e00e4 */
[----:B------:R-:W-:Y:S01]  /*ca370*/  STL.64 [R1+0x898], R226 ;  /* 0x000898e201007387 */ /* 0x000fe20000100a00 */
[----:B------:R-:W-:-:S03]  /*ca380*/  IMAD.MOV.U32 R193, RZ, RZ, R229 ;  /* 0x000000ffffc17224 */ /* 0x000fc600078e00e5 */
[----:B------:R-:W2:Y:S04]  /*ca390*/  LDL.LU R228, [R1+0xba0] ;  /* 0x000ba00001e47983 */ /* 0x000ea80000300800 */
[----:B------:R-:W2:Y:S04]  /*ca3a0*/  LDL.LU R229, [R1+0xba4] ;  /* 0x000ba40001e57983 */ /* 0x000ea80000300800 */
[----:B-1----:R-:W2:Y:S04]  /*ca3b0*/  LDL.LU R230, [R1+0xba8] ;  /* 0x000ba80001e67983 */ /* 0x002ea80000300800 */
[----:B------:R-:W2:Y:S04]  /*ca3c0*/  LDL.LU R231, [R1+0xbac] ;  /* 0x000bac0001e77983 */ /* 0x000ea80000300800 */
[----:B------:R-:W-:Y:S04]  /*ca3d0*/  STL.64 [R1+0xabb0], R218 ;  /* 0x00abb0da01007387 */ /* 0x000fe80000100a00 */
[----:B------:R-:W-:Y:S04]  /*ca3e0*/  STL.64 [R1+0xaba8], R216 ;  /* 0x00aba8d801007387 */ /* 0x000fe80000100a00 */
[----:B------:R-:W3:Y:S04]  /*ca3f0*/  LDL.LU R232, [R1+0xbb0] ;  /* 0x000bb00001e87983 */ /* 0x000ee80000300800 */
[----:B------:R-:W3:Y:S04]  /*ca400*/  LDL.LU R233, [R1+0xbb4] ;  /* 0x000bb40001e97983 */ /* 0x000ee80000300800 */
[----:B------:R-:W2:Y:S04]  /*ca410*/  LDL.LU R210, [R1+0xae64] ;  /* 0x00ae640001d27983 */ /* 0x000ea80000300800 */
[----:B------:R-:W2:Y:S01]  /*ca420*/  LDL.LU R211, [R1+0xae60] ;  /* 0x00ae600001d37983 */ /* 0x000ea20000300800 */
[----:B----4-:R-:W-:Y:S01]  /*ca430*/  HMMA.1688.F32.TF32 R4, R244, R214, R4 ;  /* 0x000000d6f404723c */ /* 0x010fe20000081004 */
[----:B------:R-:W-:-:S02]  /*ca440*/  IMAD.MOV.U32 R213, RZ, RZ, R160 ;  /* 0x000000ffffd57224 */ /* 0x000fc400078e00a0 */
[----:B------:R-:W-:Y:S01]  /*ca450*/  IMAD.MOV.U32 R212, RZ, RZ, R161 ;  /* 0x000000ffffd47224 */ /* 0x000fe200078e00a1 */
[----:B------:R-:W4:Y:S04]  /*ca460*/  LDL.LU R236, [R1+0xbc0] ;  /* 0x000bc00001ec7983 */ /* 0x000f280000300800 */
[----:B------:R-:W4:Y:S04]  /*ca470*/  LDL.LU R237, [R1+0xbc4] ;  /* 0x000bc40001ed7983 */ /* 0x000f280000300800 */
[----:B------:R-:W4:Y:S04]  /*ca480*/  LDL.LU R238, [R1+0xbc8] ;  /* 0x000bc80001ee7983 */ /* 0x000f280000300800 */
[----:B------:R-:W4:Y:S04]  /*ca490*/  LDL.LU R239, [R1+0xbcc] ;  /* 0x000bcc0001ef7983 */ /* 0x000f280000300800 */
[----:B------:R-:W-:Y:S04]  /*ca4a0*/  STL.64 [R1+0xabc0], R214 ;  /* 0x00abc0d601007387 */ /* 0x000fe80000100a00 */
[----:B------:R1:W-:Y:S01]  /*ca4b0*/  STL.64 [R1+0xabb8], R212 ;  /* 0x00abb8d401007387 */ /* 0x0003e20000100a00 */
[----:B------:R-:W-:Y:S01]  /*ca4c0*/  MOV R240, R186 ;  /* 0x000000ba00f07202 */ /* 0x000fe20000000f00 */
[----:B------:R-:W-:-:S02]  /*ca4d0*/  IMAD.MOV.U32 R241, RZ, RZ, R187 ;  /* 0x000000fffff17224 */ /* 0x000fc400078e00bb */
[----:B------:R-:W3:Y:S04]  /*ca4e0*/  LDL.LU R186, [R1+0xae5c] ;  /* 0x00ae5c0001ba7983 */ /* 0x000ee80000300800 */
[----:B------:R-:W3:Y:S01]  /*ca4f0*/  LDL.LU R187, [R1+0xae58] ;  /* 0x00ae580001bb7983 */ /* 0x000ee20000300800 */
[----:B------:R-:W-:Y:S01]  /*ca500*/  IMAD.MOV.U32 R242, RZ, RZ, R190 ;  /* 0x000000fffff27224 */ /* 0x000fe200078e00be */
[----:B------:R-:W-:Y:S02]  /*ca510*/  MOV R243, R191 ;  /* 0x000000bf00f37202 */ /* 0x000fe40000000f00 */
[----:B------:R-:W3:Y:S04]  /*ca520*/  LDL.LU R190, [R1+0xae54] ;  /* 0x00ae540001be7983 */ /* 0x000ee80000300800 */
[----:B------:R-:W3:Y:S01]  /*ca530*/  LDL.LU R191, [R1+0xae50] ;  /* 0x00ae500001bf7983 */ /* 0x000ee20000300800 */
[----:B------:R-:W-:Y:S01]  /*ca540*/  IMAD.MOV.U32 R161, RZ, RZ, R4 ;  /* 0x000000ffffa17224 */ /* 0x000fe200078e0004 */
[----:B------:R-:W-:Y:S01]  /*ca550*/  MOV R160, R5 ;  /* 0x0000000500a07202 */ /* 0x000fe20000000f00 */
[----:B------:R-:W-:-:S02]  /*ca560*/  IMAD.MOV.U32 R157, RZ, RZ, R6 ;  /* 0x000000ffff9d7224 */ /* 0x000fc400078e0006 */
[----:B------:R-:W-:Y:S02]  /*ca570*/  IMAD.MOV.U32 R156, RZ, RZ, R7 ;  /* 0x000000ffff9c7224 */ /* 0x000fe400078e0007 */
[----:B--2---:R-:W-:Y:S01]  /*ca580*/  HMMA.1688.F32.TF32 R4, R244, R210, R88 ;  /* 0x000000d2f404723c */ /* 0x004fe20000081058 */
[----:B------:R-:W-:Y:S02]  /*ca590*/  IMAD.MOV.U32 R88, RZ, RZ, R194 ;  /* 0x000000ffff587224 */ /* 0x000fe400078e00c2 */
[----:B------:R-:W-:Y:S01]  /*ca5a0*/  IMAD.MOV.U32 R89, RZ, RZ, R195 ;  /* 0x000000ffff597224 */ /* 0x000fe200078e00c3 */
[----:B------:R-:W2:Y:S04]  /*ca5b0*/  LDL.LU R194, [R1+0xae4c] ;  /* 0x00ae4c0001c27983 */ /* 0x000ea80000300800 */
[----:B------:R-:W2:Y:S01]  /*ca5c0*/  LDL.LU R195, [R1+0xae48] ;  /* 0x00ae480001c37983 */ /* 0x000ea20000300800 */
[----:B------:R-:W-:Y:S01]  /*ca5d0*/  MOV R90, R206 ;  /* 0x000000ce005a7202 */ /* 0x000fe20000000f00 */
[----:B------:R-:W-:-:S02]  /*ca5e0*/  IMAD.MOV.U32 R91, RZ, RZ, R207 ;  /* 0x000000ffff5b7224 */ /* 0x000fc400078e00cf */
[----:B------:R-:W2:Y:S04]  /*ca5f0*/  LDL.LU R206, [R1+0xae44] ;  /* 0x00ae440001ce7983 */ /* 0x000ea80000300800 */
[----:B------:R-:W2:Y:S03]  /*ca600*/  LDL.LU R207, [R1+0xae40] ;  /* 0x00ae400001cf7983 */ /* 0x000ea60000300800 */
[----:B------:R-:W-:Y:S01]  /*ca610*/  IMAD.MOV.U32 R153, RZ, RZ, R4 ;  /* 0x000000ffff997224 */ /* 0x000fe200078e0004 */
[----:B------:R-:W-:Y:S01]  /*ca620*/  MOV R152, R5 ;  /* 0x0000000500987202 */ /* 0x000fe20000000f00 */
[----:B------:R-:W-:Y:S02]  /*ca630*/  IMAD.MOV.U32 R4, RZ, RZ, R198 ;  /* 0x000000ffff047224 */ /* 0x000fe400078e00c6 */
[----:B------:R-:W-:Y:S01]  /*ca640*/  IMAD.MOV.U32 R149, RZ, RZ, R6 ;  /* 0x000000ffff957224 */ /* 0x000fe200078e0006 */
[----:B------:R-:W4:Y:S01]  /*ca650*/  LDL.LU R198, [R1+0xae3c] ;  /* 0x00ae3c0001c67983 */ /* 0x000f220000300800 */
[----:B------:R-:W-:-:S03]  /*ca660*/  MOV R5, R202 ;  /* 0x000000ca00057202 */ /* 0x000fc60000000f00 */
[----:B------:R-:W4:Y:S01]  /*ca670*/  LDL.LU R202, [R1+0xae38] ;  /* 0x00ae380001ca7983 */ /* 0x000f220000300800 */
[----:B------:R-:W-:Y:S02]  /*ca680*/  IMAD.MOV.U32 R6, RZ, RZ, R203 ;  /* 0x000000ffff067224 */ /* 0x000fe400078e00cb */
[----:B------:R-:W-:Y:S01]  /*ca690*/  IMAD.MOV.U32 R148, RZ, RZ, R7 ;  /* 0x000000ffff947224 */ /* 0x000fe200078e0007 */
[----:B------:R-:W4:Y:S01]  /*ca6a0*/  LDL.LU R203, [R1+0xae34] ;  /* 0x00ae340001cb7983 */ /* 0x000f220000300800 */
[----:B------:R-:W-:-:S03]  /*ca6b0*/  IMAD.MOV.U32 R7, RZ, RZ, R199 ;  /* 0x000000ffff077224 */ /* 0x000fc600078e00c7 */
[----:B------:R-:W4:Y:S04]  /*ca6c0*/  LDL.LU R199, [R1+0xae30] ;  /* 0x00ae300001c77983 */ /* 0x000f280000300800 */
[----:B---3--:R-:W-:Y:S01]  /*ca6d0*/  HMMA.1688.F32.TF32 R4, R244, R190, R4 ;  /* 0x000000bef404723c */ /* 0x008fe20000081004 */
[----:B------:R-:W-:Y:S04]  /*ca6e0*/  STL.64 [R1+0xabd0], R210 ;  /* 0x00abd0d201007387 */ /* 0x000fe80000100a00 */
[----:B------:R3:W-:-:S14]  /*ca6f0*/  STL.64 [R1+0xabc8], R208 ;  /* 0x00abc8d001007387 */ /* 0x0007dc0000100a00 */
        /* <DEDUP_REMOVED lines=14> */
[----:B--2---:R-:W-:Y:S04]  /*ca7e0*/  STL.64 [R1+0xabe0], R206 ;  /* 0x00abe0ce01007387 */ /* 0x004fe80000100a00 */
[----:B------:R2:W-:Y:S01]  /*ca7f0*/  STL.64 [R1+0xabd8], R204 ;  /* 0x00abd8cc01007387 */ /* 0x0005e20000100a00 */
[----:B-1----:R-:W-:Y:S01]  /*ca800*/  HMMA.1688.F32.TF32 R212, R244, R206, R228 ;  /* 0x000000cef4d4723c */ /* 0x002fe200000810e4 */
[----:B------:R-:W-:Y:S01]  /*ca810*/  MOV R228, R138 ;  /* 0x0000008a00e47202 */ /* 0x000fe20000000f00 */
[----:B------:R-:W-:-:S02]  /*ca820*/  IMAD.MOV.U32 R229, RZ, RZ, R130 ;  /* 0x000000ffffe57224 */ /* 0x000fc400078e0082 */
[----:B------:R-:W-:Y:S01]  /*ca830*/  IMAD.MOV.U32 R230, RZ, RZ, R159 ;  /* 0x000000ffffe67224 */ /* 0x000fe200078e009f */
[----:B------:R-:W-:Y:S01]  /*ca840*/  MOV R231, R158 ;  /* 0x0000009e00e77202 */ /* 0x000fe20000000f00 */
[----:B----4-:R-:W-:Y:S04]  /*ca850*/  STL.64 [R1+0xabf0], R202 ;  /* 0x00abf0ca01007387 */ /* 0x010fe80000100a00 */
[----:B------:R1:W-:Y:S04]  /*ca860*/  STL.64 [R1+0xabe8], R200 ;  /* 0x00abe8c801007387 */ /* 0x0003e80000100a00 */
[----:B------:R-:W-:Y:S04]  /*ca870*/  STL.64 [R1+0xac00], R198 ;  /* 0x00ac00c601007387 */ /* 0x000fe80000100a00 */
[----:B------:R-:W-:Y:S04]  /*ca880*/  STL.64 [R1+0xabf8], R196 ;  /* 0x00abf8c401007387 */ /* 0x000fe80000100a00 */
        /* <DEDUP_REMOVED lines=10> */
[C---:B---3--:R-:W-:Y:S08]  /*ca930*/  HMMA.1688.F32.TF32 R208, R244.reuse, R202, R232 ;  /* 0x000000caf4d0723c */ /* 0x048ff000000810e8 */
[C---:B--2---:R-:W-:Y:S08]  /*ca940*/  HMMA.1688.F32.TF32 R204, R244.reuse, R198, R236 ;  /* 0x000000c6f4cc723c */ /* 0x044ff000000810ec */
[----:B-1----:R-:W-:Y:S01]  /*ca950*/  HMMA.1688.F32.TF32 R200, R244, R194, R240 ;  /* 0x000000c2f4c8723c */ /* 0x002fe200000810f0 */
[----:B------:R-:W2:Y:S04]  /*ca960*/  LDL.LU R236, [R1+0xc70] ;  /* 0x000c700001ec7983 */ /* 0x000ea80000300800 */
[----:B------:R-:W2:Y:S04]  /*ca970*/  LDL.LU R237, [R1+0xc74] ;  /* 0x000c740001ed7983 */ /* 0x000ea80000300800 */
[----:B------:R-:W2:Y:S04]  /*ca980*/  LDL.LU R238, [R1+0xc78] ;  /* 0x000c780001ee7983 */ /* 0x000ea80000300800 */
[----:B------:R-:W2:Y:S01]  /*ca990*/  LDL.LU R239, [R1+0xc7c] ;  /* 0x000c7c0001ef7983 */ /* 0x000ea20000300800 */
[----:B------:R-:W-:-:S02]  /*ca9a0*/  IMAD.MOV.U32 R137, RZ, RZ, R208 ;  /* 0x000000ffff897224 */ /* 0x000fc400078e00d0 */
[----:B------:R-:W-:Y:S01]  /*ca9b0*/  IMAD.MOV.U32 R136, RZ, RZ, R209 ;  /* 0x000000ffff887224 */ /* 0x000fe200078e00d1 */
        /* <DEDUP_REMOVED lines=8> */
[----:B------:R-:W2:Y:S01]  /*caa40*/  LDL.LU R204, [R1+0xc40] ;  /* 0x000c400001cc7983 */ /* 0x000ea20000300800 */
[----:B------:R-:W-:-:S03]  /*caa50*/  IMAD.MOV.U32 R125, RZ, RZ, R206 ;  /* 0x000000ffff7d7224 */ /* 0x000fc600078e00ce */
[----:B------:R-:W2:Y:S01]  /*caa60*/  LDL.LU R205, [R1+0xc44] ;  /* 0x000c440001cd7983 */ /* 0x000ea20000300800 */
[----:B------:R-:W-:-:S03]  /*caa70*/  IMAD.MOV.U32 R124, RZ, RZ, R207 ;  /* 0x000000ffff7c7224 */ /* 0x000fc600078e00cf */
[----:B------:R-:W2:Y:S01]  /*caa80*/  LDL.LU R206, [R1+0xc48] ;  /* 0x000c480001ce7983 */ /* 0x000ea20000300800 */
[----:B------:R-:W-:-:S03]  /*caa90*/  MOV R97, R200 ;  /* 0x000000c800617202 */ /* 0x000fc60000000f00 */
[----:B------:R-:W2:Y:S01]  /*caaa0*/  LDL.LU R207, [R1+0xc4c] ;  /* 0x000c4c0001cf7983 */ /* 0x000ea20000300800 */
[----:B------:R-:W-:-:S03]  /*caab0*/  IMAD.MOV.U32 R96, RZ, RZ, R201 ;  /* 0x000000ffff607224 */ /* 0x000fc600078e00c9 */
[----:B------:R-:W2:Y:S01]  /*caac0*/  LDL.LU R200, [R1+0xc30] ;  /* 0x000c300001c87983 */ /* 0x000ea20000300800 */
        /* <DEDUP_REMOVED lines=18> */
[----:B------:R-:W2:Y:S01]  /*cabf0*/  LDL.LU R233, [R1+0xc64] ;  /* 0x000c640001e97983 */ /* 0x000ea20000300800 */
[----:B------:R-:W-:-:S02]  /*cac00*/  MOV R218, R142 ;  /* 0x0000008e00da7202 */ /* 0x000fc40000000f00 */
[----:B------:R-:W-:Y:S01]  /*cac10*/  MOV R145, R212 ;  /* 0x000000d400917202 */ /* 0x000fe20000000f00 */
[----:B------:R-:W-:Y:S02]  /*cac20*/  IMAD.MOV.U32 R219, RZ, RZ, R146 ;  /* 0x000000ffffdb7224 */ /* 0x000fe400078e0092 */
[----:B------:R-:W-:Y:S02]  /*cac30*/  IMAD.MOV.U32 R144, RZ, RZ, R213 ;  /* 0x000000ffff907224 */ /* 0x000fe400078e00d5 */
[----:B------:R-:W-:Y:S01]  /*cac40*/  IMAD.MOV.U32 R141, RZ, RZ, R214 ;  /* 0x000000ffff8d7224 */ /* 0x000fe200078e00d6 */
[----:B------:R-:W-:Y:S02]  /*cac50*/  MOV R140, R215 ;  /* 0x000000d7008c7202 */ /* 0x000fe40000000f00 */
[----:B------:R-:W-:Y:S01]  /*cac60*/  MOV R220, R162 ;  /* 0x000000a200dc7202 */ /* 0x000fe20000000f00 */
[----:B------:R-:W-:Y:S02]  /*cac70*/  IMAD.MOV.U32 R221, RZ, RZ, R163 ;  /* 0x000000ffffdd7224 */ /* 0x000fe400078e00a3 */
[----:B------:R-:W-:Y:S01]  /*cac80*/  IMAD.MOV.U32 R222, RZ, RZ, R166 ;  /* 0x000000ffffde7224 */ /* 0x000fe200078e00a6 */
[----:B------:R-:W-:-:S02]  /*cac90*/  MOV R180, R224 ;  /* 0x000000e000b47202 */ /* 0x000fc40000000f00 */
[----:B------:R-:W-:Y:S01]  /*caca0*/  MOV R223, R167 ;  /* 0x000000a700df7202 */ /* 0x000fe20000000f00 */
[----:B------:R-:W-:Y:S02]  /*cacb0*/  IMAD.MOV.U32 R181, RZ, RZ, R225 ;  /* 0x000000ffffb57224 */ /* 0x000fe400078e00e1 */
        /* <DEDUP_REMOVED lines=8> */
[----:B------:R-:W-:Y:S02]  /*cad40*/  IMAD.MOV.U32 R217, RZ, RZ, R138 ;  /* 0x000000ffffd97224 */ /* 0x000fe400078e008a */
[----:B------:R-:W-:Y:S01]  /*cad50*/  IMAD.MOV.U32 R216, RZ, RZ, R130 ;  /* 0x000000ffffd87224 */ /* 0x000fe200078e0082 */
        /* <DEDUP_REMOVED lines=8> */
[----:B------:R-:W-:Y:S01]  /*cade0*/  IMAD.MOV.U32 R212, RZ, RZ, R154 ;  /* 0x000000ffffd47224 */ /* 0x000fe200078e009a */
[----:B------:R-:W-:-:S02]  /*cadf0*/  MOV R213, R155 ;  /* 0x0000009b00d57202 */ /* 0x000fc40000000f00 */
[----:B------:R-:W2:Y:S04]  /*cae00*/  LDL.LU R154, [R1+0xadf4] ;  /* 0x00adf400019a7983 */ /* 0x000ea80000300800 */
[----:B------:R-:W2:Y:S01]  /*cae10*/  LDL.LU R155, [R1+0xadf0] ;  /* 0x00adf000019b7983 */ /* 0x000ea20000300800 */
[----:B------:R-:W-:Y:S02]  /*cae20*/  IMAD.MOV.U32 R214, RZ, RZ, R158 ;  /* 0x000000ffffd67224 */ /* 0x000fe400078e009e */
[----:B------:R-:W-:Y:S01]  /*cae30*/  IMAD.MOV.U32 R215, RZ, RZ, R159 ;  /* 0x000000ffffd77224 */ /* 0x000fe200078e009f */
[----:B------:R-:W2:Y:S04]  /*cae40*/  LDL.LU R158, [R1+0xadec] ;  /* 0x00adec00019e7983 */ /* 0x000ea80000300800 */
        /* <DEDUP_REMOVED lines=8> */
[----:B------:R-:W3:Y:S04]  /*caed0*/  LDL.LU R174, [R1+0xadc8] ;  /* 0x00adc80001ae7983 */ /* 0x000ee80000300800 */
[----:B------:R-:W4:Y:S04]  /*caee0*/  LDL.LU R178, [R1+0xadc4] ;  /* 0x00adc40001b27983 */ /* 0x000f280000300800 */
[----:B------:R-:W4:Y:S04]  /*caef0*/  LDL.LU R179, [R1+0xadc0] ;  /* 0x00adc00001b37983 */ /* 0x000f280000300800 */
[----:B------:R-:W3:Y:S04]  /*caf00*/  LDL.LU R175, [R1+0xadbc] ;  /* 0x00adbc0001af7983 */ /* 0x000ee80000300800 */
[----:B------:R-:W3:Y:S01]  /*caf10*/  LDL.LU R171, [R1+0xadb8] ;  /* 0x00adb80001ab7983 */ /* 0x000ee20000300800 */
[C---:B--2---:R-:W-:Y:S08]  /*caf20*/  HMMA.1688.F32.TF32 R88, R244.reuse, R182, R88 ;  /* 0x000000b6f458723c */ /* 0x044ff00000081058 */
[----:B----4-:R-:W-:Y:S11]  /*caf30*/  HMMA.1688.F32.TF32 R192, R244, R178, R192 ;  /* 0x000000b2f4c0723c */ /* 0x010ff600000810c0 */
[----:B------:R-:W-:Y:S01]  /*caf40*/  IMAD.MOV.U32 R117, RZ, RZ, R90 ;  /* 0x000000ffff757224 */ /* 0x000fe200078e005a */
[----:B------:R-:W-:-:S02]  /*caf50*/  MOV R116, R91 ;  /* 0x0000005b00747202 */ /* 0x000fc40000000f00 */
[----:B------:R-:W2:Y:S05]  /*caf60*/  LDL.LU.64 R90, [R1+0xadb0] ;  /* 0x00adb000015a7983 */ /* 0x000eaa0000300a00 */
[----:B------:R-:W-:Y:S04]  /*caf70*/  STL.64 [R1+0xb90], R192 ;  /* 0x000b90c001007387 */ /* 0x000fe80000100a00 */
[----:B------:R3:W-:Y:S02]  /*caf80*/  STL.64 [R1+0xb98], R194 ;  /* 0x000b98c201007387 */ /* 0x0007e40000100a00 */
[C---:B---3--:R-:W-:Y:S08]  /*caf90*/  HMMA.1688.F32.TF32 R192, R244.reuse, R174, R196 ;  /* 0x000000aef4c0723c */ /* 0x048ff000000810c4 */
[C---:B------:R-:W-:Y:S11]  /*cafa0*/  HMMA.1688.F32.TF32 R196, R244.reuse, R170, R200 ;  /* 0x000000aaf4c4723c */ /* 0x040ff600000810c8 */
[----:B------:R-:W-:Y:S04]  /*cafb0*/  STL.64 [R1+0xb80], R192 ;  /* 0x000b80c001007387 */ /* 0x000fe80000100a00 */
[----:B------:R1:W-:Y:S02]  /*cafc0*/  STL.64 [R1+0xb88], R194 ;  /* 0x000b88c201007387 */ /* 0x0003e40000100a00 */
[C---:B-1----:R-:W-:Y:S08]  /*cafd0*/  HMMA.1688.F32.TF32 R192, R244.reuse, R166, R204 ;  /* 0x000000a6f4c0723c */ /* 0x042ff000000810cc */
[C---:B------:R-:W-:Y:S01]  /*cafe0*/  HMMA.1688.F32.TF32 R200, R244.reuse, R162, R208 ;  /* 0x000000a2f4c8723c */ /* 0x040fe200000810d0 */
[----:B------:R-:W-:Y:S04]  /*caff0*/  STL.64 [R1+0xb70], R196 ;  /* 0x000b70c401007387 */ /* 0x000fe80000100a00 */
[----:B------:R1:W-:Y:S03]  /*cb000*/  STL.64 [R1+0xb78], R198 ;  /* 0x000b78c601007387 */ /* 0x0003e60000100a00 */
[C---:B-1----:R-:W-:Y:S03]  /*cb010*/  HMMA.1688.F32.TF32 R196, R244.reuse, R158, R232 ;  /* 0x0000009ef4c4723c */ /* 0x042fe600000810e8 */
[----:B------:R-:W-:Y:S04]  /*cb020*/  STL.64 [R1+0xb60], R192 ;  /* 0x000b60c001007387 */ /* 0x000fe80000100a00 */
[----:B------:R1:W-:Y:S02]  /*cb030*/  STL.64 [R1+0xb68], R194 ;  /* 0x000b68c201007387 */ /* 0x0003e40000100a00 */
[----:B-1----:R-:W-:Y:S02]  /*cb040*/  HMMA.1688.F32.TF32 R192, R244, R154, R236 ;  /* 0x0000009af4c0723c */ /* 0x002fe400000810ec */
[----:B------:R-:W-:Y:S04]  /*cb050*/  STL.64 [R1+0xb50], R200 ;  /* 0x000b50c801007387 */ /* 0x000fe80000100a00 */
[----:B------:R1:W-:Y:S04]  /*cb060*/  STL.64 [R1+0xb58], R202 ;  /* 0x000b58ca01007387 */ /* 0x0003e80000100a00 */
[----:B------:R-:W-:Y:S01]  /*cb070*/  STL.64 [R1+0xb40], R196 ;  /* 0x000b40c401007387 */ /* 0x000fe20000100a00 */
[----:B------:R-:W-:-:S03]  /*cb080*/  IMAD.MOV.U32 R232, RZ, RZ, R147 ;  /* 0x000000ffffe87224 */ /* 0x000fc600078e0093 */
[----:B------:R-:W-:Y:S04]  /*cb090*/  STL.64 [R1+0xb48], R198 ;  /* 0x000b48c601007387 */ /* 0x000fe80000100a00 */
[----:B------:R-:W1:Y:S01]  /*cb0a0*/  LDL.LU R147, [R1+0xadac] ;  /* 0x00adac0001937983 */ /* 0x000e620000300800 */
[----:B------:R-:W-:Y:S01]  /*cb0b0*/  IMAD.MOV.U32 R233, RZ, RZ, R150 ;  /* 0x000000ffffe97224 */ /* 0x000fe200078e0096 */
[----:B------:R-:W-:Y:S02]  /*cb0c0*/  MOV R234, R151 ;  /* 0x0000009700ea7202 */ /* 0x000fe40000000f00 */
[----:B------:R-:W-:Y:S04]  /*cb0d0*/  STL.64 [R1+0xbe0], R192 ;  /* 0x000be0c001007387 */ /* 0x000fe80000100a00 */
[----:B------:R3:W-:Y:S04]  /*cb0e0*/  STL.64 [R1+0xbe8], R194 ;  /* 0x000be8c201007387 */ /* 0x0007e80000100a00 */
[----:B------:R-:W3:Y:S04]  /*cb0f0*/  LDL.LU R150, [R1+0xada8] ;  /* 0x00ada80001967983 */ /* 0x000ee80000300800 */
[----:B------:R-:W3:Y:S01]  /*cb100*/  LDL.LU R151, [R1+0xada4] ;  /* 0x00ada40001977983 */ /* 0x000ee20000300800 */
[----:B------:R-:W-:-:S02]  /*cb110*/  IMAD.MOV.U32 R235, RZ, RZ, R143 ;  /* 0x000000ffffeb7224 */ /* 0x000fc400078e008f */
[----:B------:R-:W-:Y:S01]  /*cb120*/  IMAD.MOV.U32 R236, RZ, RZ, R139 ;  /* 0x000000ffffec7224 */ /* 0x000fe200078e008b */
[----:B------:R-:W4:Y:S04]  /*cb130*/  LDL.LU R143, [R1+0xada0] ;  /* 0x00ada000018f7983 */ /* 0x000f280000300800 */
[----:B------:R-:W2:Y:S01]  /*cb140*/  LDL.LU R139, [R1+0xad9c] ;  /* 0x00ad9c00018b7983 */ /* 0x000ea20000300800 */
[----:B------:R-:W-:Y:S01]  /*cb150*/  MOV R237, R131 ;  /* 0x0000008300ed7202 */ /* 0x000fe20000000f00 */
[----:B------:R-:W-:Y:S02]  /*cb160*/  IMAD.MOV.U32 R238, RZ, RZ, R134 ;  /* 0x000000ffffee7224 */ /* 0x000fe400078e0086 */
[----:B------:R-:W2:Y:S04]  /*cb170*/  LDL.LU R131, [R1+0xad98] ;  /* 0x00ad980001837983 */ /* 0x000ea80000300800 */
[----:B------:R-:W2:Y:S01]  /*cb180*/  LDL.LU R134, [R1+0xad94] ;  /* 0x00ad940001867983 */ /* 0x000ea20000300800 */
[----:B------:R-:W-:-:S03]  /*cb190*/  IMAD.MOV.U32 R239, RZ, RZ, R135 ;  /* 0x000000ffffef7224 */ /* 0x000fc600078e0087 */
[----:B------:R-:W2:Y:S01]  /*cb1a0*/  LDL.LU R135, [R1+0xad90] ;  /* 0x00ad900001877983 */ /* 0x000ea20000300800 */
[C---:B-1----:R-:W-:Y:S08]  /*cb1b0*/  HMMA.1688.F32.TF32 R200, R244.reuse, R146, R216 ;  /* 0x00000092f4c8723c */ /* 0x042ff000000810d8 */
[C---:B---3--:R-:W-:Y:S08]  /*cb1c0*/  HMMA.1688.F32.TF32 R192, R244.reuse, R150, R212 ;  /* 0x00000096f4c0723c */ /* 0x048ff000000810d4 */
[C---:B----4-:R-:W-:Y:S11]  /*cb1d0*/  HMMA.1688.F32.TF32 R196, R244.reuse, R142, R220 ;  /* 0x0000008ef4c4723c */ /* 0x050ff600000810dc */
[----:B------:R-:W-:Y:S04]  /*cb1e0*/  STL.64 [R1+0xbf0], R192 ;  /* 0x000bf0c001007387 */ /* 0x000fe80000100a00 */
[----:B------:R2:W-:Y:S02]  /*cb1f0*/  STL.64 [R1+0xbf8], R194 ;  /* 0x000bf8c201007387 */ /* 0x0005e40000100a00 */
[C---:B--2---:R-:W-:Y:S02]  /*cb200*/  HMMA.1688.F32.TF32 R192, R244.reuse, R138, R4 ;  /* 0x0000008af4c0723c */ /* 0x044fe40000081004 */
[----:B------:R-:W-:Y:S04]  /*cb210*/  STL.64 [R1+0xc00], R200 ;  /* 0x000c00c801007387 */ /* 0x000fe80000100a00 */
[----:B------:R1:W-:Y:S04]  /*cb220*/  STL.64 [R1+0xc08], R202 ;  /* 0x000c08ca01007387 */ /* 0x0003e80000100a00 */
[----:B------:R-:W2:Y:S04]  /*cb230*/  LDL.LU R4, [R1+0xef0] ;  /* 0x000ef00001047983 */ /* 0x000ea80000300800 */
[----:B------:R-:W-:Y:S04]  /*cb240*/  STL.64 [R1+0xc10], R196 ;  /* 0x000c10c401007387 */ /* 0x000fe80000100a00 */
[----:B------:R3:W-:Y:S01]  /*cb250*/  STL.64 [R1+0xc18], R198 ;  /* 0x000c18c601007387 */ /* 0x0007e20000100a00 */
[C---:B-1----:R-:W-:Y:S08]  /*cb260*/  HMMA.1688.F32.TF32 R200, R244.reuse, R134, R224 ;  /* 0x00000086f4c8723c */ /* 0x042ff000000810e0 */
[C---:B---3--:R-:W-:Y:S01]  /*cb270*/  HMMA.1688.F32.TF32 R196, R244.reuse, R130, R228 ;  /* 0x00000082f4c4723c */ /* 0x048fe200000810e4 */
[----:B------:R-:W-:Y:S04]  /*cb280*/  STL.64 [R1+0xc20], R192 ;  /* 0x000c20c001007387 */ /* 0x000fe80000100a00 */
[----:B------:R1:W-:Y:S04]  /*cb290*/  STL.64 [R1+0xc28], R194 ;  /* 0x000c28c201007387 */ /* 0x0003e80000100a00 */
[----:B------:R-:W2:Y:S04]  /*cb2a0*/  LDL.LU R5, [R1+0xef4] ;  /* 0x000ef40001057983 */ /* 0x000ea80000300800 */
[----:B------:R-:W2:Y:S04]  /*cb2b0*/  LDL.LU R6, [R1+0xef8] ;  /* 0x000ef80001067983 */ /* 0x000ea80000300800 */
[----:B------:R-:W2:Y:S01]  /*cb2c0*/  LDL.LU R7, [R1+0xefc] ;  /* 0x000efc0001077983 */ /* 0x000ea20000300800 */
[----:B-1----:R-:W-:Y:S03]  /*cb2d0*/  HMMA.1688.F32.TF32 R192, R244, R126, R240 ;  /* 0x0000007ef4c0723c */ /* 0x002fe600000810f0 */
[----:B------:R-:W-:Y:S04]  /*cb2e0*/  STL.64 [R1+0xc30], R200 ;  /* 0x000c30c801007387 */ /* 0x000fe80000100a00 */
[----:B------:R-:W-:Y:S04]  /*cb2f0*/  STL.64 [R1+0xc38], R202 ;  /* 0x000c38ca01007387 */ /* 0x000fe80000100a00 */
[----:B------:R-:W3:Y:S04]  /*cb300*/  LDL.LU R224, [R1+0xf70] ;  /* 0x000f700001e07983 */ /* 0x000ee80000300800 */
[----:B------:R-:W-:Y:S04]  /*cb310*/  STL.64 [R1+0xc40], R196 ;  /* 0x000c40c401007387 */ /* 0x000fe80000100a00 */
[----:B------:R-:W-:Y:S01]  /*cb320*/  STL.64 [R1+0xc48], R198 ;  /* 0x000c48c601007387 */ /* 0x000fe20000100a00 */
[----:B------:R-:W-:Y:S01]  /*cb330*/  MOV R228, R94 ;  /* 0x0000005e00e47202 */ /* 0x000fe20000000f00 */
[----:B------:R-:W-:-:S02]  /*cb340*/  IMAD.MOV.U32 R229, RZ, RZ, R122 ;  /* 0x000000ffffe57224 */ /* 0x000fc400078e007a */
[----:B------:R-:W-:Y:S01]  /*cb350*/  IMAD.MOV.U32 R230, RZ, RZ, R123 ;  /* 0x000000ffffe67224 */ /* 0x000fe200078e007b */
[----:B------:R-:W-:Y:S04]  /*cb360*/  STL.64 [R1+0xc50], R192 ;  /* 0x000c50c001007387 */ /* 0x000fe80000100a00 */
[----:B------:R1:W-:Y:S04]  /*cb370*/  STL.64 [R1+0xc58], R194 ;  /* 0x000c58c201007387 */ /* 0x0003e80000100a00 */
        /* <DEDUP_REMOVED lines=8> */
[----:B------:R-:W1:Y:S04]  /*cb400*/  LDL.LU R122, [R1+0xad88] ;  /* 0x00ad8800017a7983 */ /* 0x000e680000300800 */
[----:B------:R-:W1:Y:S01]  /*cb410*/  LDL.LU R123, [R1+0xad84] ;  /* 0x00ad8400017b7983 */ /* 0x000e620000300800 */
[----:B------:R-:W-:Y:S01]  /*cb420*/  MOV R231, R118 ;  /* 0x0000007600e77202 */ /* 0x000fe20000000f00 */
[----:B------:R-:W-:-:S02]  /*cb430*/  IMAD.MOV.U32 R240, RZ, RZ, R119 ;  /* 0x000000fffff07224 */ /* 0x000fc400078e0077 */
[----:B------:R-:W2:Y:S04]  /*cb440*/  LDL.LU R118, [R1+0xad80] ;  /* 0x00ad800001767983 */ /* 0x000ea80000300800 */
[----:B------:R-:W2:Y:S01]  /*cb450*/  LDL.LU R119, [R1+0xad7c] ;  /* 0x00ad7c0001777983 */ /* 0x000ea20000300800 */
[----:B------:R-:W-:Y:S01]  /*cb460*/  IMAD.MOV.U32 R241, RZ, RZ, R95 ;  /* 0x000000fffff17224 */ /* 0x000fe200078e005f */
[----:B------:R-:W-:Y:S02]  /*cb470*/  MOV R242, R114 ;  /* 0x0000007200f27202 */ /* 0x000fe40000000f00 */
[----:B------:R-:W2:Y:S04]  /*cb480*/  LDL.LU R95, [R1+0xad78] ;  /* 0x00ad7800015f7983 */ /* 0x000ea80000300800 */
[----:B------:R-:W2:Y:S01]  /*cb490*/  LDL.LU R114, [R1+0xad74] ;  /* 0x00ad740001727983 */ /* 0x000ea20000300800 */
[----:B------:R-:W-:-:S03]  /*cb4a0*/  IMAD.MOV.U32 R243, RZ, RZ, R115 ;  /* 0x000000fffff37224 */ /* 0x000fc600078e0073 */
[----:B------:R-:W2:Y:S01]  /*cb4b0*/  LDL.LU R115, [R1+0xad70] ;  /* 0x00ad700001737983 */ /* 0x000ea20000300800 */
[C---:B-1----:R-:W-:Y:S08]  /*cb4c0*/  HMMA.1688.F32.TF32 R192, R244.reuse, R122, R232 ;  /* 0x0000007af4c0723c */ /* 0x042ff000000810e8 */
[----:B--2---:R-:W-:Y:S11]  /*cb4d0*/  HMMA.1688.F32.TF32 R4, R244, R114, R4 ;  /* 0x00000072f404723c */ /* 0x004ff60000081004 */
[----:B------:R-:W-:Y:S01]  /*cb4e0*/  IMAD.MOV.U32 R248, RZ, RZ, R192 ;  /* 0x000000fffff87224 */ /* 0x000fe200078e00c0 */
[----:B------:R1:W-:Y:S01]  /*cb4f0*/  STL.64 [R1+0xc68], R194 ;  /* 0x000c68c201007387 */ /* 0x0003e20000100a00 */
[----:B------:R-:W-:-:S02]  /*cb500*/  MOV R249, R193 ;  /* 0x000000c100f97202 */ /* 0x000fc40000000f00 */
[----:B-1----:R-:W-:Y:S01]  /*cb510*/  HMMA.1688.F32.TF32 R192, R244, R118, R236 ;  /* 0x00000076f4c0723c */ /* 0x002fe200000810ec */
[----:B------:R-:W-:Y:S01]  /*cb520*/  MOV R232, R98 ;  /* 0x0000006200e87202 */ /* 0x000fe20000000f00 */
[----:B------:R-:W-:Y:S02]  /*cb530*/  IMAD.MOV.U32 R233, RZ, RZ, R99 ;  /* 0x000000ffffe97224 */ /* 0x000fe400078e0063 */
[----:B------:R-:W-:Y:S01]  /*cb540*/  IMAD.MOV.U32 R234, RZ, RZ, R102 ;  /* 0x000000ffffea7224 */ /* 0x000fe200078e0066 */
[----:B------:R-:W-:Y:S02]  /*cb550*/  MOV R235, R110 ;  /* 0x0000006e00eb7202 */ /* 0x000fe40000000f00 */
[----:B------:R-:W-:-:S12]  /*cb560*/  MOV R236, R111 ;  /* 0x0000006f00ec7202 */ /* 0x000fd80000000f00 */
[----:B------:R4:W-:Y:S04]  /*cb570*/  STL.64 [R1+0xc78], R194 ;  /* 0x000c78c201007387 */ /* 0x0009e80000100a00 */
[----:B------:R-:W2:Y:S04]  /*cb580*/  LDL.LU R98, [R1+0xad6c] ;  /* 0x00ad6c0001627983 */ /* 0x000ea80000300800 */
[----:B------:R-:W2:Y:S04]  /*cb590*/  LDL.LU R99, [R1+0xad68] ;  /* 0x00ad680001637983 */ /* 0x000ea80000300800 */
[----:B------:R-:W2:Y:S04]  /*cb5a0*/  LDL.LU R102, [R1+0xad64] ;  /* 0x00ad640001667983 */ /* 0x000ea80000300800 */
[----:B------:R-:W4:Y:S04]  /*cb5b0*/  LDL.LU R110, [R1+0xad60] ;  /* 0x00ad6000016e7983 */ /* 0x000f280000300800 */
[----:B------:R-:W-:Y:S04]  /*cb5c0*/  STL.64 [R1+0xc88], R6 ;  /* 0x000c880601007387 */ /* 0x000fe80000100a00 */
[----:B------:R-:W4:Y:S01]  /*cb5d0*/  LDL.LU R111, [R1+0xad5c] ;  /* 0x00ad5c00016f7983 */ /* 0x000f220000300800 */
[----:B------:R-:W-:-:S02]  /*cb5e0*/  IMAD.MOV.U32 R237, RZ, RZ, R106 ;  /* 0x000000ffffed7224 */ /* 0x000fc400078e006a */
[----:B------:R-:W-:Y:S01]  /*cb5f0*/  IMAD.MOV.U32 R238, RZ, RZ, R107 ;  /* 0x000000ffffee7224 */ /* 0x000fe200078e006b */
[----:B------:R-:W3:Y:S04]  /*cb600*/  LDL.LU R106, [R1+0xad58] ;  /* 0x00ad5800016a7983 */ /* 0x000ee80000300800 */
[----:B------:R-:W3:Y:S01]  /*cb610*/  LDL.LU R107, [R1+0xad54] ;  /* 0x00ad5400016b7983 */ /* 0x000ee20000300800 */
[----:B------:R-:W-:Y:S01]  /*cb620*/  MOV R239, R103 ;  /* 0x0000006700ef7202 */ /* 0x000fe20000000f00 */
[----:B------:R-:W-:Y:S02]  /*cb630*/  IMAD.MOV.U32 R64, RZ, RZ, R192 ;  /* 0x000000ffff407224 */ /* 0x000fe400078e00c0 */
[----:B------:R-:W2:Y:S01]  /*cb640*/  LDL.LU R103, [R1+0xad50] ;  /* 0x00ad500001677983 */ /* 0x000ea20000300800 */
[----:B------:R-:W-:Y:S01]  /*cb650*/  IMAD.MOV.U32 R65, RZ, RZ, R193 ;  /* 0x000000ffff417224 */ /* 0x000fe200078e00c1 */
[----:B------:R-:W-:Y:S01]  /*cb660*/  MOV R121, R88 ;  /* 0x0000005800797202 */ /* 0x000fe20000000f00 */
[----:B------:R-:W-:-:S02]  /*cb670*/  IMAD.MOV.U32 R120, RZ, RZ, R89 ;  /* 0x000000ffff787224 */ /* 0x000fc400078e0059 */
[----:B------:R-:W-:Y:S02]  /*cb680*/  IMAD.MOV.U32 R68, RZ, RZ, R4 ;  /* 0x000000ffff447224 */ /* 0x000fe400078e0004 */
[----:B------:R-:W-:Y:S01]  /*cb690*/  IMAD.MOV.U32 R69, RZ, RZ, R5 ;  /* 0x000000ffff457224 */ /* 0x000fe200078e0005 */
[----:B------:R-:W-:Y:S01]  /*cb6a0*/  LOP3.LUT R165, R252, 0x60, RZ, 0x3c, !PT ;  /* 0x00000060fca57812 */ /* 0x000fe200078e3cff */
[----:B------:R-:W-:Y:S04]  /*cb6b0*/  LDS R4, [R3+UR12+0x82800] ;  /* 0x0828000c03047984 */ /* 0x000fe80008000800 */
[----:B------:R-:W-:Y:S04]  /*cb6c0*/  LDS R6, [R3+UR12+0x82c00] ;  /* 0x082c000c03067984 */ /* 0x000fe80008000800 */
[----:B------:R-:W-:Y:S04]  /*cb6d0*/  LDS R5, [R165+UR12+0x82800] ;  /* 0x0828000ca5057984 */ /* 0x000fe80008000800 */
[----:B------:R-:W1:Y:S01]  /*cb6e0*/  LDS R7, [R165+UR12+0x82c00] ;  /* 0x082c000ca5077984 */ /* 0x000e620008000800 */
[----:B----4-:R-:W-:-:S15]  /*cb6f0*/  HMMA.1688.F32.TF32 R192, R244, R110, R220 ;  /* 0x0000006ef4c0723c */ /* 0x010fde00000810dc */
[----:B------:R-:W-:-:S04]  /*cb700*/  NOP ;  /* 0x0000000000007918 */ /* 0x000fc80000000000 */
[----:B------:R-:W-:Y:S01]  /*cb710*/  IMAD.MOV.U32 R72, RZ, RZ, R192 ;  /* 0x000000ffff487224 */ /* 0x000fe200078e00c0 */
[----:B------:R3:W-:Y:S01]  /*cb720*/  STL.64 [R1+0xc98], R194 ;  /* 0x000c98c201007387 */ /* 0x0007e20000100a00 */
[----:B------:R-:W-:Y:S02]  /*cb730*/  IMAD.MOV.U32 R73, RZ, RZ, R193 ;  /* 0x000000ffff497224 */ /* 0x000fe400078e00c1 */
[----:B---3--:R-:W-:-:S15]  /*cb740*/  HMMA.1688.F32.TF32 R192, R244, R106, R224 ;  /* 0x0000006af4c0723c */ /* 0x008fde00000810e0 */
[----:B------:R-:W-:-:S04]  /*cb750*/  NOP ;  /* 0x0000000000007918 */ /* 0x000fc80000000000 */
[----:B------:R-:W-:Y:S01]  /*cb760*/  MOV R76, R192 ;  /* 0x000000c0004c7202 */ /* 0x000fe20000000f00 */
[----:B------:R2:W-:Y:S01]  /*cb770*/  STL.64 [R1+0xca8], R194 ;  /* 0x000ca8c201007387 */ /* 0x0005e20000100a00 */
[----:B------:R-:W-:Y:S02]  /*cb780*/  IMAD.MOV.U32 R77, RZ, RZ, R193 ;  /* 0x000000ffff4d7224 */ /* 0x000fe400078e00c1 */
[----:B--2---:R-:W-:-:S15]  /*cb790*/  HMMA.1688.F32.TF32 R192, R244, R102, R228 ;  /* 0x00000066f4c0723c */ /* 0x004fde00000810e4 */
[----:B------:R-:W-:-:S04]  /*cb7a0*/  NOP ;  /* 0x0000000000007918 */ /* 0x000fc80000000000 */
[----:B------:R-:W-:Y:S01]  /*cb7b0*/  IMAD.MOV.U32 R80, RZ, RZ, R192 ;  /* 0x000000ffff507224 */ /* 0x000fe200078e00c0 */
[----:B------:R2:W-:Y:S01]  /*cb7c0*/  STL.64 [R1+0xcb8], R194 ;  /* 0x000cb8c201007387 */ /* 0x0005e20000100a00 */
[----:B------:R-:W-:Y:S02]  /*cb7d0*/  MOV R81, R193 ;  /* 0x000000c100517202 */ /* 0x000fe40000000f00 */
[----:B--2---:R-:W-:-:S15]  /*cb7e0*/  HMMA.1688.F32.TF32 R192, R244, R98, R240 ;  /* 0x00000062f4c0723c */ /* 0x004fde00000810f0 */
[----:B------:R-:W-:-:S04]  /*cb7f0*/  NOP ;  /* 0x0000000000007918 */ /* 0x000fc80000000000 */
[----:B------:R-:W-:Y:S01]  /*cb800*/  IMAD.MOV.U32 R84, RZ, RZ, R192 ;  /* 0x000000ffff547224 */ /* 0x000fe200078e00c0 */
[----:B------:R2:W-:Y:S01]  /*cb810*/  STL.64 [R1+0xcc8], R194 ;  /* 0x000cc8c201007387 */ /* 0x0005e20000100a00 */
[----:B------:R-:W-:-:S03]  /*cb820*/  IMAD.MOV.U32 R85, RZ, RZ, R193 ;  /* 0x000000ffff557224 */ /* 0x000fc600078e00c1 */
[----:B------:R-:W3:Y:S04]  /*cb830*/  LDL.LU R240, [R1+0x1180] ;  /* 0x0011800001f07983 */ /* 0x000ee80000300800 */
[----:B------:R-:W3:Y:S04]  /*cb840*/  LDL.LU R241, [R1+0x1184] ;  /* 0x0011840001f17983 */ /* 0x000ee80000300800 */
[----:B------:R-:W3:Y:S04]  /*cb850*/  LDL.LU R242, [R1+0x1188] ;  /* 0x0011880001f27983 */ /* 0x000ee80000300800 */
[----:B------:R-:W3:Y:S01]  /*cb860*/  LDL.LU R243, [R1+0x118c] ;  /* 0x00118c0001f37983 */ /* 0x000ee20000300800 */
[----:B--2---:R-:W-:Y:S03]  /*cb870*/  HMMA.1688.F32.TF32 R192, R244, R94, R232 ;  /* 0x0000005ef4c0723c */ /* 0x004fe600000810e8 */
[----:B------:R-:W-:Y:S04]  /*cb880*/  STL.64 [R1+0xab30], R98 ;  /* 0x00ab306201007387 */ /* 0x000fe80000100a00 */
[----:B------:R2:W-:Y:S01]  /*cb890*/  STL.64 [R1+0xab28], R96 ;  /* 0x00ab286001007387 */ /* 0x0005e20000100a00 */
[----:B------:R-:W-:Y:S01]  /*cb8a0*/  IMAD.MOV.U32 R226, RZ, RZ, R90 ;  /* 0x000000ffffe27224 */ /* 0x000fe200078e005a */
[----:B------:R-:W-:Y:S01]  /*cb8b0*/  MOV R227, R91 ;  /* 0x0000005b00e37202 */ /* 0x000fe20000000f00 */
[----:B------:R-:W-:Y:S01]  /*cb8c0*/  IMAD.MOV.U32 R232, RZ, RZ, R66 ;  /* 0x000000ffffe87224 */ /* 0x000fe200078e0042 */
[----:B------:R-:W-:Y:S01]  /*cb8d0*/  MOV R233, R67 ;  /* 0x0000004300e97202 */ /* 0x000fe20000000f00 */
[----:B------:R-:W-:-:S07]  /*cb8e0*/  IMAD.MOV.U32 R234, RZ, RZ, R86 ;  /* 0x000000ffffea7224 */ /* 0x000fce00078e0056 */
[----:B------:R-:W-:Y:S04]  /*cb8f0*/  STL.64 [R1+0xcd8], R194 ;  /* 0x000cd8c201007387 */ /* 0x000fe80000100a00 */
[----:B------:R-:W4:Y:S04]  /*cb900*/  LDL.LU R224, [R1+0x1170] ;  /* 0x0011700001e07983 */ /* 0x000f280000300800 */
[----:B------:R-:W4:Y:S04]  /*cb910*/  LDL.LU R225, [R1+0x1174] ;  /* 0x0011740001e17983 */ /* 0x000f280000300800 */
[----:B------:R-:W2:Y:S04]  /*cb920*/  LDL.LU R90, [R1+0xad4c] ;  /* 0x00ad4c00015a7983 */ /* 0x000ea80000300800 */
[----:B------:R-:W2:Y:S04]  /*cb930*/  LDL.LU R91, [R1+0xad48] ;  /* 0x00ad4800015b7983 */ /* 0x000ea80000300800 */
[----:B------:R-:W3:Y:S04]  /*cb940*/  LDL.LU R228, [R1+0x1160] ;  /* 0x0011600001e47983 */ /* 0x000ee80000300800 */
[----:B------:R-:W3:Y:S04]  /*cb950*/  LDL.LU R229, [R1+0x1164] ;  /* 0x0011640001e57983 */ /* 0x000ee80000300800 */
[----:B------:R-:W3:Y:S04]  /*cb960*/  LDL.LU R230, [R1+0x1168] ;  /* 0x0011680001e67983 */ /* 0x000ee80000300800 */
[----:B------:R-:W3:Y:S04]  /*cb970*/  LDL.LU R231, [R1+0x116c] ;  /* 0x00116c0001e77983 */ /* 0x000ee80000300800 */
[----:B------:R-:W-:Y:S04]  /*cb980*/  STL.64 [R1+0xab20], R94 ;  /* 0x00ab205e01007387 */ /* 0x000fe80000100a00 */
[----:B------:R3:W-:Y:S04]  /*cb990*/  STL.64 [R1+0xab18], R92 ;  /* 0x00ab185c01007387 */ /* 0x0007e80000100a00 */
[----:B------:R-:W3:Y:S04]  /*cb9a0*/  LDL.LU R66, [R1+0xad44] ;  /* 0x00ad440001427983 */ /* 0x000ee80000300800 */
[----:B------:R-:W3:Y:S04]  /*cb9b0*/  LDL.LU R67, [R1+0xad40] ;  /* 0x00ad400001437983 */ /* 0x000ee80000300800 */
[----:B------:R-:W3:Y:S01]  /*cb9c0*/  LDL.LU R86, [R1+0xad3c] ;  /* 0x00ad3c0001567983 */ /* 0x000ee20000300800 */
[----:B------:R-:W-:-:S03]  /*cb9d0*/  IMAD.MOV.U32 R235, RZ, RZ, R87 ;  /* 0x000000ffffeb7224 */ /* 0x000fc600078e0057 */
[----:B------:R-:W3:Y:S01]  /*cb9e0*/  LDL.LU R87, [R1+0xad38] ;  /* 0x00ad380001577983 */ /* 0x000ee20000300800 */
[----:B------:R-:W-:Y:S01]  /*cb9f0*/  MOV R88, R192 ;  /* 0x000000c000587202 */ /* 0x000fe20000000f00 */
[----:B------:R-:W-:Y:S01]  /*cba00*/  IMAD.MOV.U32 R89, RZ, RZ, R193 ;  /* 0x000000ffff597224 */ /* 0x000fe200078e00c1 */
[----:B--2---:R-:W-:Y:S01]  /*cba10*/  HMMA.1688.F32.TF32 R96, R244, R90, R236 ;  /* 0x0000005af460723c */ /* 0x004fe200000810ec */
[----:B------:R-:W-:Y:S01]  /*cba20*/  MOV R236, R70 ;  /* 0x0000004600ec7202 */ /* 0x000fe20000000f00 */
[----:B------:R-:W-:Y:S01]  /*cba30*/  IMAD.MOV.U32 R237, RZ, RZ, R71 ;  /* 0x000000ffffed7224 */ /* 0x000fe200078e0047 */
[----:B------:R-:W2:Y:S04]  /*cba40*/  LDL.LU R70, [R1+0xad34] ;  /* 0x00ad340001467983 */ /* 0x000ea80000300800 */
[----:B------:R-:W2:Y:S01]  /*cba50*/  LDL.LU R71, [R1+0xad30] ;  /* 0x00ad300001477983 */ /* 0x000ea20000300800 */
[----:B------:R-:W-:Y:S01]  /*cba60*/  IMAD.MOV.U32 R238, RZ, RZ, R82 ;  /* 0x000000ffffee7224 */ /* 0x000fe200078e0052 */
[----:B------:R-:W-:-:S02]  /*cba70*/  MOV R239, R83 ;  /* 0x0000005300ef7202 */ /* 0x000fc40000000f00 */
[----:B------:R-:W2:Y:S04]  /*cba80*/  LDL.LU R82, [R1+0xad2c] ;  /* 0x00ad2c0001527983 */ /* 0x000ea80000300800 */
[----:B------:R-:W2:Y:S04]  /*cba90*/  LDL.LU R83, [R1+0xad28] ;  /* 0x00ad280001537983 */ /* 0x000ea80000300800 */
[----:B------:R-:W-:Y:S04]  /*cbaa0*/  STL.64 [R1+0xab10], R90 ;  /* 0x00ab105a01007387 */ /* 0x000fe80000100a00 */
[----:B------:R4:W-:Y:S01]  /*cbab0*/  STL.64 [R1+0xab08], R88 ;  /* 0x00ab085801007387 */ /* 0x0009e20000100a00 */
[----:B---3--:R-:W-:Y:S01]  /*cbac0*/  HMMA.1688.F32.TF32 R92, R244, R86, R240 ;  /* 0x00000056f45c723c */ /* 0x008fe200000810f0 */
[----:B------:R-:W-:Y:S01]  /*cbad0*/  IMAD.MOV.U32 R240, RZ, RZ, R74 ;  /* 0x000000fffff07224 */ /* 0x000fe200078e004a */
[----:B------:R-:W-:Y:S01]  /*cbae0*/  MOV R241, R78 ;  /* 0x0000004e00f17202 */ /* 0x000fe20000000f00 */
[----:B------:R-:W3:Y:S04]  /*cbaf0*/  LDL.LU R74, [R1+0xad24] ;  /* 0x00ad2400014a7983 */ /* 0x000ee80000300800 */
[----:B------:R-:W3:Y:S01]  /*cbb00*/  LDL.LU R78, [R1+0xad20] ;  /* 0x00ad2000014e7983 */ /* 0x000ee20000300800 */
[----:B------:R-:W-:-:S02]  /*cbb10*/  IMAD.MOV.U32 R242, RZ, RZ, R79 ;  /* 0x000000fffff27224 */ /* 0x000fc400078e004f */
[----:B------:R-:W-:Y:S01]  /*cbb20*/  IMAD.MOV.U32 R243, RZ, RZ, R75 ;  /* 0x000000fffff37224 */ /* 0x000fe200078e004b */
[----:B------:R-:W3:Y:S04]  /*cbb30*/  LDL.LU R79, [R1+0xad1c] ;  /* 0x00ad1c00014f7983 */ /* 0x000ee80000300800 */
[----:B------:R-:W3:Y:S04]  /*cbb40*/  LDL.LU R75, [R1+0xad18] ;  /* 0x00ad1800014b7983 */ /* 0x000ee80000300800 */
[----:B------:R-:W-:Y:S04]  /*cbb50*/  STL.64 [R1+0xab00], R86 ;  /* 0x00ab005601007387 */ /* 0x000fe80000100a00 */
[----:B------:R-:W-:Y:S04]  /*cbb60*/  STL.64 [R1+0xaaf8], R84 ;  /* 0x00aaf85401007387 */ /* 0x000fe80000100a00 */
[----:B--2---:R-:W-:Y:S04]  /*cbb70*/  STL.64 [R1+0xaaf0], R82 ;  /* 0x00aaf05201007387 */ /* 0x004fe80000100a00 */
[----:B------:R2:W-:Y:S01]  /*cbb80*/  STL.64 [R1+0xaae8], R80 ;  /* 0x00aae85001007387 */ /* 0x0005e20000100a00 */
[C---:B----4-:R-:W-:Y:S03]  /*cbb90*/  HMMA.1688.F32.TF32 R88, R244.reuse, R82, R224 ;  /* 0x00000052f458723c */ /* 0x050fe600000810e0 */
[----:B---3--:R-:W-:Y:S04]  /*cbba0*/  STL.64 [R1+0xaae0], R78 ;  /* 0x00aae04e01007387 */ /* 0x008fe80000100a00 */
[----:B------:R3:W-:Y:S04]  /*cbbb0*/  STL.64 [R1+0xaad8], R76 ;  /* 0x00aad84c01007387 */ /* 0x0007e80000100a00 */
[----:B------:R-:W-:Y:S04]  /*cbbc0*/  STL.64 [R1+0xaad0], R74 ;  /* 0x00aad04a01007387 */ /* 0x000fe80000100a00 */
[----:B------:R4:W-:Y:S01]  /*cbbd0*/  STL.64 [R1+0xaac8], R72 ;  /* 0x00aac84801007387 */ /* 0x0009e20000100a00 */
[----:B--2---:R-:W-:Y:S03]  /*cbbe0*/  HMMA.1688.F32.TF32 R80, R244, R74, R232 ;  /* 0x0000004af450723c */ /* 0x004fe600000810e8 */
[----:B------:R2:W-:Y:S04]  /*cbbf0*/  STL.64 [R1+0xaac0], R70 ;  /* 0x00aac04601007387 */ /* 0x0005e80000100a00 */
[----:B------:R1:W-:Y:S01]  /*cbc00*/  STL.64 [R1+0xaab8], R68 ;  /* 0x00aab84401007387 */ /* 0x0003e20000100a00 */
[----:B------:R-:W-:Y:S01]  /*cbc10*/  IMAD.MOV.U32 R232, RZ, RZ, R11 ;  /* 0x000000ffffe87224 */ /* 0x000fe200078e000b */
[----:B------:R-:W-:-:S02]  /*cbc20*/  MOV R233, R10 ;  /* 0x0000000a00e97202 */ /* 0x000fc40000000f00 */
[----:B------:R-:W2:Y:S04]  /*cbc30*/  LDL.LU R11, [R1+0xad14] ;  /* 0x00ad1400010b7983 */ /* 0x000ea80000300800 */
[----:B------:R-:W2:Y:S01]  /*cbc40*/  LDL.LU R10, [R1+0xad10] ;  /* 0x00ad1000010a7983 */ /* 0x000ea20000300800 */
[----:B------:R-:W-:Y:S02]  /*cbc50*/  IMAD.MOV.U32 R234, RZ, RZ, R15 ;  /* 0x000000ffffea7224 */ /* 0x000fe400078e000f */
[----:B------:R-:W-:Y:S01]  /*cbc60*/  IMAD.MOV.U32 R235, RZ, RZ, R14 ;  /* 0x000000ffffeb7224 */ /* 0x000fe200078e000e */
[----:B------:R-:W2:Y:S04]  /*cbc70*/  LDL.LU R15, [R1+0xad0c] ;  /* 0x00ad0c00010f7983 */ /* 0x000ea80000300800 */
[----:B------:R-:W2:Y:S01]  /*cbc80*/  LDL.LU R14, [R1+0xad08] ;  /* 0x00ad0800010e7983 */ /* 0x000ea20000300800 */
[C---:B------:R-:W-:Y:S08]  /*cbc90*/  HMMA.1688.F32.TF32 R84, R244.reuse, R78, R228 ;  /* 0x0000004ef454723c */ /* 0x040ff000000810e4 */
[C---:B---3--:R-:W-:Y:S08]  /*cbca0*/  HMMA.1688.F32.TF32 R76, R244.reuse, R70, R236 ;  /* 0x00000046f44c723c */ /* 0x048ff000000810ec */
[----:B----4-:R-:W-:Y:S01]  /*cbcb0*/  HMMA.1688.F32.TF32 R72, R244, R66, R240 ;  /* 0x00000042f448723c */ /* 0x010fe200000810f0 */
[----:B------:R-:W-:-:S02]  /*cbcc0*/  IMAD.MOV.U32 R21, RZ, RZ, R92 ;  /* 0x000000ffff157224 */ /* 0x000fc400078e005c */
[----:B------:R-:W-:Y:S01]  /*cbcd0*/  IMAD.MOV.U32 R20, RZ, RZ, R93 ;  /* 0x000000ffff147224 */ /* 0x000fe200078e005d */
[----:B------:R-:W-:Y:S02]  /*cbce0*/  MOV R92, R22 ;  /* 0x00000016005c7202 */ /* 0x000fe40000000f00 */
[----:B------:R-:W-:Y:S01]  /*cbcf0*/  MOV R17, R94 ;  /* 0x0000005e00117202 */ /* 0x000fe20000000f00 */
[----:B------:R-:W3:Y:S01]  /*cbd00*/  LDL.LU R22, [R1+0xad04] ;  /* 0x00ad040001167983 */ /* 0x000ee20000300800 */
[----:B------:R-:W-:Y:S02]  /*cbd10*/  IMAD.MOV.U32 R93, RZ, RZ, R23 ;  /* 0x000000ffff5d7224 */ /* 0x000fe400078e0017 */
[----:B------:R-:W-:Y:S01]  /*cbd20*/  IMAD.MOV.U32 R16, RZ, RZ, R95 ;  /* 0x000000ffff107224 */ /* 0x000fe200078e005f */
[----:B------:R-:W4:Y:S01]  /*cbd30*/  LDL.LU R23, [R1+0xad00] ;  /* 0x00ad000001177983 */ /* 0x000f220000300800 */
[----:B------:R-:W-:Y:S01]  /*cbd40*/  IMAD.MOV.U32 R94, RZ, RZ, R251 ;  /* 0x000000ffff5e7224 */ /* 0x000fe200078e00fb */
[----:B------:R-:W-:-:S02]  /*cbd50*/  MOV R95, R250 ;  /* 0x000000fa005f7202 */ /* 0x000fc40000000f00 */
[----:B------:R-:W1:Y:S04]  /*cbd60*/  LDL.LU R251, [R1+0xacfc] ;  /* 0x00acfc0001fb7983 */ /* 0x000e680000300800 */
[----:B------:R-:W4:Y:S01]  /*cbd70*/  LDL.LU R250, [R1+0xacf8] ;  /* 0x00acf80001fa7983 */ /* 0x000f220000300800 */
[----:B------:R-:W-:Y:S01]  /*cbd80*/  MOV R53, R76 ;  /* 0x0000004c00357202 */ /* 0x000fe20000000f00 */
[----:B------:R-:W-:Y:S02]  /*cbd90*/  IMAD.MOV.U32 R52, RZ, RZ, R77 ;  /* 0x000000ffff347224 */ /* 0x000fe400078e004d */
[----:B------:R-:W-:Y:S02]  /*cbda0*/  IMAD.MOV.U32 R76, RZ, RZ, R55 ;  /* 0x000000ffff4c7224 */ /* 0x000fe400078e0037 */
[----:B------:R-:W-:Y:S01]  /*cbdb0*/  IMAD.MOV.U32 R49, RZ, RZ, R78 ;  /* 0x000000ffff317224 */ /* 0x000fe200078e004e */
[----:B------:R-:W4:Y:S01]  /*cbdc0*/  LDL.LU R55, [R1+0xacf4] ;  /* 0x00acf40001377983 */ /* 0x000f220000300800 */
[----:B------:R-:W-:Y:S01]  /*cbdd0*/  IMAD.MOV.U32 R77, RZ, RZ, R54 ;  /* 0x000000ffff4d7224 */ /* 0x000fe200078e0036 */
[----:B------:R-:W-:-:S02]  /*cbde0*/  MOV R48, R79 ;  /* 0x0000004f00307202 */ /* 0x000fc40000000f00 */
[----:B------:R-:W4:Y:S01]  /*cbdf0*/  LDL.LU R54, [R1+0xacf0] ;  /* 0x00acf00001367983 */ /* 0x000f220000300800 */
[----:B------:R-:W-:Y:S01]  /*cbe00*/  MOV R78, R51 ;  /* 0x00000033004e7202 */ /* 0x000fe20000000f00 */
[----:B------:R-:W-:Y:S02]  /*cbe10*/  IMAD.MOV.U32 R61, RZ, RZ, R72 ;  /* 0x000000ffff3d7224 */ /* 0x000fe400078e0048 */
[----:B------:R-:W4:Y:S01]  /*cbe20*/  LDL.LU R51, [R1+0xacec] ;  /* 0x00acec0001337983 */ /* 0x000f220000300800 */
[----:B------:R-:W-:Y:S02]  /*cbe30*/  IMAD.MOV.U32 R79, RZ, RZ, R59 ;  /* 0x000000ffff4f7224 */ /* 0x000fe400078e003b */
[----:B------:R-:W-:Y:S01]  /*cbe40*/  IMAD.MOV.U32 R60, RZ, RZ, R73 ;  /* 0x000000ffff3c7224 */ /* 0x000fe200078e0049 */
[----:B------:R-:W4:Y:S01]  /*cbe50*/  LDL.LU R59, [R1+0xace8] ;  /* 0x00ace800013b7983 */ /* 0x000f220000300800 */
[----:B------:R-:W-:Y:S01]  /*cbe60*/  MOV R57, R74 ;  /* 0x0000004a00397202 */ /* 0x000fe20000000f00 */
[----:B------:R-:W-:-:S02]  /*cbe70*/  IMAD.MOV.U32 R56, RZ, RZ, R75 ;  /* 0x000000ffff387224 */ /* 0x000fc400078e004b */
[----:B--2---:R-:W-:Y:S02]  /*cbe80*/  IMAD.MOV.U32 R75, RZ, RZ, R11 ;  /* 0x000000ffff4b7224 */ /* 0x004fe400078e000b */
[----:B------:R-:W-:Y:S01]  /*cbe90*/  IMAD.MOV.U32 R74, RZ, RZ, R10 ;  /* 0x000000ffff4a7224 */ /* 0x000fe200078e000a */
[----:B------:R-:W-:Y:S01]  /*cbea0*/  MOV R73, R15 ;  /* 0x0000000f00497202 */ /* 0x000fe20000000f00 */
[----:B------:R-:W-:Y:S02]  /*cbeb0*/  IMAD.MOV.U32 R72, RZ, RZ, R14 ;  /* 0x000000ffff487224 */ /* 0x000fe400078e000e */
[----:B------:R-:W2:Y:S04]  /*cbec0*/  LDL.LU R14, [R1+0xace4] ;  /* 0x00ace400010e7983 */ /* 0x000ea80000300800 */
[----:B------:R-:W2:Y:S04]  /*cbed0*/  LDL.LU R15, [R1+0xace0] ;  /* 0x00ace000010f7983 */ /* 0x000ea80000300800 */
[----:B------:R-:W2:Y:S04]  /*cbee0*/  LDL.LU R10, [R1+0xacdc] ;  /* 0x00acdc00010a7983 */ /* 0x000ea80000300800 */
[----:B------:R-:W2:Y:S01]  /*cbef0*/  LDL.LU R11, [R1+0xacd8] ;  /* 0x00acd800010b7983 */ /* 0x000ea20000300800 */
[----:B---3--:R-:W-:Y:S01]  /*cbf00*/  MOV R71, R22 ;  /* 0x0000001600477202 */ /* 0x008fe20000000f00 */
[----:B----4-:R-:W-:-:S02]  /*cbf10*/  IMAD.MOV.U32 R70, RZ, RZ, R23 ;  /* 0x000000ffff467224 */ /* 0x010fc400078e0017 */
[----:B-1----:R-:W-:Y:S01]  /*cbf20*/  IMAD.MOV.U32 R69, RZ, RZ, R251 ;  /* 0x000000ffff457224 */ /* 0x002fe200078e00fb */
[----:B------:R-:W-:Y:S02]  /*cbf30*/  MOV R68, R250 ;  /* 0x000000fa00447202 */ /* 0x000fe40000000f00 */
[----:B------:R-:W3:Y:S04]  /*cbf40*/  LDL.LU R250, [R1+0xacd4] ;  /* 0x00acd40001fa7983 */ /* 0x000ee80000300800 */
[----:B------:R-:W4:Y:S04]  /*cbf50*/  LDL.LU R251, [R1+0xacd0] ;  /* 0x00acd00001fb7983 */ /* 0x000f280000300800 */
[----:B------:R-:W3:Y:S04]  /*cbf60*/  LDL.LU R23, [R1+0xaccc] ;  /* 0x00accc0001177983 */ /* 0x000ee80000300800 */
[----:B------:R-:W4:Y:S01]  /*cbf70*/  LDL.LU R22, [R1+0xacc8] ;  /* 0x00acc80001167983 */ /* 0x000f220000300800 */
[----:B--2---:R-:W-:-:S02]  /*cbf80*/  IMAD.MOV.U32 R220, RZ, RZ, R10 ;  /* 0x000000ffffdc7224 */ /* 0x004fc400078e000a */
[----:B------:R-:W-:Y:S01]  /*cbf90*/  IMAD.MOV.U32 R221, RZ, RZ, R11 ;  /* 0x000000ffffdd7224 */ /* 0x000fe200078e000b */
[----:B------:R-:W2:Y:S04]  /*cbfa0*/  LDL.LU R10, [R1+0xacc4] ;  /* 0x00acc400010a7983 */ /* 0x000ea80000300800 */
[----:B------:R-:W2:Y:S01]  /*cbfb0*/  LDL.LU R11, [R1+0xacc0] ;  /* 0x00acc000010b7983 */ /* 0x000ea20000300800 */
[----:B------:R-:W-:Y:S01]  /*cbfc0*/  MOV R222, R15 ;  /* 0x0000000f00de7202 */ /* 0x000fe20000000f00 */
[----:B------:R-:W-:Y:S02]  /*cbfd0*/  IMAD.MOV.U32 R223, RZ, RZ, R14 ;  /* 0x000000ffffdf7224 */ /* 0x000fe400078e000e */
[----:B------:R-:W2:Y:S04]  /*cbfe0*/  LDL.LU R15, [R1+0xacbc] ;  /* 0x00acbc00010f7983 */ /* 0x000ea80000300800 */
[----:B------:R-:W2:Y:S01]  /*cbff0*/  LDL.LU R14, [R1+0xacb8] ;  /* 0x00acb800010e7983 */ /* 0x000ea20000300800 */
[----:B---3--:R-:W-:Y:S01]  /*cc000*/  IMAD.MOV.U32 R216, RZ, RZ, R23 ;  /* 0x000000ffffd87224 */ /* 0x008fe200078e0017 */
[----:B----4-:R-:W-:-:S02]  /*cc010*/  MOV R217, R22 ;  /* 0x0000001600d97202 */ /* 0x010fc40000000f00 */
[----:B------:R-:W3:Y:S04]  /*cc020*/  LDL.LU R23, [R1+0xacb4] ;  /* 0x00acb40001177983 */ /* 0x000ee80000300800 */
[----:B------:R-:W4:Y:S01]  /*cc030*/  LDL.LU R22, [R1+0xacb0] ;  /* 0x00acb00001167983 */ /* 0x000f220000300800 */
[----:B------:R-:W-:Y:S02]  /*cc040*/  IMAD.MOV.U32 R218, RZ, RZ, R251 ;  /* 0x000000ffffda7224 */ /* 0x000fe400078e00fb */
[----:B------:R-:W-:Y:S01]  /*cc050*/  IMAD.MOV.U32 R219, RZ, RZ, R250 ;  /* 0x000000ffffdb7224 */ /* 0x000fe200078e00fa */
[----:B------:R-:W3:Y:S04]  /*cc060*/  LDL.LU R251, [R1+0xacac] ;  /* 0x00acac0001fb7983 */ /* 0x000ee80000300800 */
[----:B------:R-:W3:Y:S01]  /*cc070*/  LDL.LU R250, [R1+0xaca8] ;  /* 0x00aca80001fa7983 */ /* 0x000ee20000300800 */
[----:B--2---:R-:W-:Y:S01]  /*cc080*/  MOV R215, R10 ;  /* 0x0000000a00d77202 */ /* 0x004fe20000000f00 */
[----:B------:R-:W-:Y:S01]  /*cc090*/  IMAD.MOV.U32 R214, RZ, RZ, R11 ;  /* 0x000000ffffd67224 */ /* 0x000fe200078e000b */
[----:B------:R-:W-:Y:S01]  /*cc0a0*/  MOV R212, R15 ;  /* 0x0000000f00d47202 */ /* 0x000fe20000000f00 */
[----:B------:R-:W-:Y:S01]  /*cc0b0*/  IMAD.MOV.U32 R213, RZ, RZ, R14 ;  /* 0x000000ffffd57224 */ /* 0x000fe200078e000e */
[----:B------:R-:W2:Y:S04]  /*cc0c0*/  LDL.LU R15, [R1+0xaca4] ;  /* 0x00aca400010f7983 */ /* 0x000ea80000300800 */
[----:B------:R-:W2:Y:S04]  /*cc0d0*/  LDL.LU R14, [R1+0xaca0] ;  /* 0x00aca000010e7983 */ /* 0x000ea80000300800 */
[----:B------:R-:W2:Y:S04]  /*cc0e0*/  LDL.LU R11, [R1+0xac9c] ;  /* 0x00ac9c00010b7983 */ /* 0x000ea80000300800 */
[----:B------:R-:W3:Y:S04]  /*cc0f0*/  LDL.LU R10, [R1+0xac98] ;  /* 0x00ac9800010a7983 */ /* 0x000ee80000300800 */
[----:B------:R-:W4:Y:S04]  /*cc100*/  LDL.LU R204, [R1+0x10f0] ;  /* 0x0010f00001cc7983 */ /* 0x000f280000300800 */
[----:B------:R-:W4:Y:S04]  /*cc110*/  LDL.LU R205, [R1+0x10f4] ;  /* 0x0010f40001cd7983 */ /* 0x000f280000300800 */
[----:B------:R-:W4:Y:S04]  /*cc120*/  LDL.LU R206, [R1+0x10f8] ;  /* 0x0010f80001ce7983 */ /* 0x000f280000300800 */
[----:B------:R-:W4:Y:S01]  /*cc130*/  LDL.LU R207, [R1+0x10fc] ;  /* 0x0010fc0001cf7983 */ /* 0x000f220000300800 */
[----:B--2---:R-:W-:-:S02]  /*cc140*/  IMAD.MOV.U32 R200, RZ, RZ, R11 ;  /* 0x000000ffffc87224 */ /* 0x004fc400078e000b */
[----:B---3--:R-:W-:Y:S01]  /*cc150*/  IMAD.MOV.U32 R201, RZ, RZ, R10 ;  /* 0x000000ffffc97224 */ /* 0x008fe200078e000a */
[----:B------:R-:W2:Y:S04]  /*cc160*/  LDL.LU R11, [R1+0xac94] ;  /* 0x00ac9400010b7983 */ /* 0x000ea80000300800 */
[----:B------:R-:W3:Y:S01]  /*cc170*/  LDL.LU R10, [R1+0xac90] ;  /* 0x00ac9000010a7983 */ /* 0x000ee20000300800 */
[----:B------:R-:W-:Y:S01]  /*cc180*/  MOV R202, R14 ;  /* 0x0000000e00ca7202 */ /* 0x000fe20000000f00 */
[----:B------:R-:W-:Y:S02]  /*cc190*/  IMAD.MOV.U32 R203, RZ, RZ, R15 ;  /* 0x000000ffffcb7224 */ /* 0x000fe400078e000f */
[----:B------:R-:W3:Y:S04]  /*cc1a0*/  LDL.LU R14, [R1+0xac8c] ;  /* 0x00ac8c00010e7983 */ /* 0x000ee80000300800 */
[----:B------:R-:W3:Y:S04]  /*cc1b0*/  LDL.LU R15, [R1+0xac88] ;  /* 0x00ac8800010f7983 */ /* 0x000ee80000300800 */
[----:B------:R-:W3:Y:S04]  /*cc1c0*/  LDL.LU R196, [R1+0x1110] ;  /* 0x0011100001c47983 */ /* 0x000ee80000300800 */
[----:B------:R-:W3:Y:S04]  /*cc1d0*/  LDL.LU R197, [R1+0x1114] ;  /* 0x0011140001c57983 */ /* 0x000ee80000300800 */
[----:B------:R-:W3:Y:S04]  /*cc1e0*/  LDL.LU R198, [R1+0x1118] ;  /* 0x0011180001c67983 */ /* 0x000ee80000300800 */
[----:B------:R-:W3:Y:S01]  /*cc1f0*/  LDL.LU R199, [R1+0x111c] ;  /* 0x00111c0001c77983 */ /* 0x000ee20000300800 */
[----:B------:R-:W-:Y:S01]  /*cc200*/  MOV R208, R250 ;  /* 0x000000fa00d07202 */ /* 0x000fe20000000f00 */
[----:B------:R-:W-:-:S02]  /*cc210*/  IMAD.MOV.U32 R209, RZ, RZ, R251 ;  /* 0x000000ffffd17224 */ /* 0x000fc400078e00fb */
[----:B----4-:R-:W-:Y:S01]  /*cc220*/  IMAD.MOV.U32 R210, RZ, RZ, R22 ;  /* 0x000000ffffd27224 */ /* 0x010fe200078e0016 */
[----:B------:R-:W-:Y:S01]  /*cc230*/  MOV R211, R23 ;  /* 0x0000001700d37202 */ /* 0x000fe20000000f00 */
[----:B------:R-:W-:Y:S02]  /*cc240*/  IMAD.MOV.U32 R37, RZ, RZ, R84 ;  /* 0x000000ffff257224 */ /* 0x000fe400078e0054 */
[----:B------:R-:W-:Y:S02]  /*cc250*/  IMAD.MOV.U32 R41, RZ, RZ, R82 ;  /* 0x000000ffff297224 */ /* 0x000fe400078e0052 */
[----:B------:R-:W-:Y:S02]  /*cc260*/  IMAD.MOV.U32 R40, RZ, RZ, R83 ;  /* 0x000000ffff287224 */ /* 0x000fe400078e0053 */
[----:B------:R-:W-:Y:S02]  /*cc270*/  IMAD.MOV.U32 R36, RZ, RZ, R85 ;  /* 0x000000ffff247224 */ /* 0x000fe400078e0055 */
[----:B------:R-:W-:Y:S01]  /*cc280*/  IMAD.MOV.U32 R84, RZ, RZ, R26 ;  /* 0x000000ffff547224 */ /* 0x000fe200078e001a */
[----:B------:R-:W-:Y:S01]  /*cc290*/  MOV R33, R86 ;  /* 0x0000005600217202 */ /* 0x000fe20000000f00 */
[----:B------:R-:W-:-:S02]  /*cc2a0*/  IMAD.MOV.U32 R85, RZ, RZ, R27 ;  /* 0x000000ffff557224 */ /* 0x000fc400078e001b */
        /* <DEDUP_REMOVED lines=19> */
[----:B--2---:R-:W-:Y:S02]  /*cc3e0*/  IMAD.MOV.U32 R195, RZ, RZ, R11 ;  /* 0x000000ffffc37224 */ /* 0x004fe400078e000b */
[----:B---3--:R-:W-:Y:S02]  /*cc3f0*/  IMAD.MOV.U32 R194, RZ, RZ, R10 ;  /* 0x000000ffffc27224 */ /* 0x008fe400078e000a */
[----:B------:R-:W-:Y:S01]  /*cc400*/  IMAD.MOV.U32 R192, RZ, RZ, R14 ;  /* 0x000000ffffc07224 */ /* 0x000fe200078e000e */
[----:B------:R-:W-:Y:S01]  /*cc410*/  MOV R193, R15 ;  /* 0x0000000f00c17202 */ /* 0x000fe20000000f00 */
        /* <DEDUP_REMOVED lines=8> */
[----:B------:R-:W2:Y:S04]  /*cc4a0*/  LDL.64 R82, [R1+0x38] ;  /* 0x0000380001527983 */ /* 0x000ea80000100a00 */
[----:B------:R-:W2:Y:S04]  /*cc4b0*/  LDL.LU R26, [R1+0xac64] ;  /* 0x00ac6400011a7983 */ /* 0x000ea80000300800 */
[----:B------:R-:W2:Y:S04]  /*cc4c0*/  LDL.LU R27, [R1+0xac60] ;  /* 0x00ac6000011b7983 */ /* 0x000ea80000300800 */
[----:B------:R-:W2:Y:S04]  /*cc4d0*/  LDL.LU R30, [R1+0xac5c] ;  /* 0x00ac5c00011e7983 */ /* 0x000ea80000300800 */
[----:B------:R-:W2:Y:S04]  /*cc4e0*/  LDL.LU R31, [R1+0xac58] ;  /* 0x00ac5800011f7983 */ /* 0x000ea80000300800 */
[----:B------:R-:W2:Y:S04]  /*cc4f0*/  LDL.64 R90, [R1+0x28] ;  /* 0x00002800015a7983 */ /* 0x000ea80000100a00 */
[----:B------:R-:W2:Y:S04]  /*cc500*/  LDL.64 R98, [R1+0x18] ;  /* 0x0000180001627983 */ /* 0x000ea80000100a00 */
[----:B------:R-:W2:Y:S04]  /*cc510*/  LDL.LU R34, [R1+0xac54] ;  /* 0x00ac540001227983 */ /* 0x000ea80000300800 */
[----:B------:R-:W2:Y:S04]  /*cc520*/  LDL.LU R35, [R1+0xac50] ;  /* 0x00ac500001237983 */ /* 0x000ea80000300800 */
[----:B------:R-:W2:Y:S04]  /*cc530*/  LDL.LU R38, [R1+0xac4c] ;  /* 0x00ac4c0001267983 */ /* 0x000ea80000300800 */
[----:B------:R-:W2:Y:S04]  /*cc540*/  LDL.LU R39, [R1+0xac48] ;  /* 0x00ac480001277983 */ /* 0x000ea80000300800 */
[----:B------:R-:W2:Y:S04]  /*cc550*/  LDL.64 R230, [R1+0x8] ;  /* 0x0000080001e67983 */ /* 0x000ea80000100a00 */
        /* <DEDUP_REMOVED lines=9> */
[----:B------:R1:W-:Y:S02]  /*cc5f0*/  STL.64 [R1+0xaaa8], R64 ;  /* 0x00aaa84001007387 */ /* 0x0003e40000100a00 */
[----:B-1----:R-:W-:Y:S01]  /*cc600*/  IMAD.MOV.U32 R64, RZ, RZ, R59 ;  /* 0x000000ffff407224 */ /* 0x002fe200078e003b */
[----:B------:R-:W-:Y:S01]  /*cc610*/  MOV R65, R51 ;  /* 0x0000003300417202 */ /* 0x000fe20000000f00 */
[----:B------:R-:W3:Y:S04]  /*cc620*/  LDL.LU R59, [R1+0xac24] ;  /* 0x00ac2400013b7983 */ /* 0x000ee80000300800 */
[----:B------:R-:W4:Y:S01]  /*cc630*/  LDL.LU R51, [R1+0xac20] ;  /* 0x00ac200001337983 */ /* 0x000f220000300800 */
[----:B------:R-:W-:-:S02]  /*cc640*/  IMAD.MOV.U32 R66, RZ, RZ, R54 ;  /* 0x000000ffff427224 */ /* 0x000fc400078e0036 */
[----:B------:R-:W-:Y:S01]  /*cc650*/  IMAD.MOV.U32 R67, RZ, RZ, R55 ;  /* 0x000000ffff437224 */ /* 0x000fe200078e0037 */
[----:B------:R-:W4:Y:S04]  /*cc660*/  LDL.LU R54, [R1+0xac1c] ;  /* 0x00ac1c0001367983 */ /* 0x000f280000300800 */
[----:B------:R-:W4:Y:S01]  /*cc670*/  LDL.LU R55, [R1+0xac18] ;  /* 0x00ac180001377983 */ /* 0x000f220000300800 */
[----:B------:R-:W-:Y:S01]  /*cc680*/  IMAD.MOV.U32 R45, RZ, RZ, R80 ;  /* 0x000000ffff2d7224 */ /* 0x000fe200078e0050 */
[----:B------:R-:W-:Y:S02]  /*cc690*/  MOV R44, R81 ;  /* 0x00000051002c7202 */ /* 0x000fe40000000f00 */
[----:B------:R-:W-:Y:S01]  /*cc6a0*/  MOV R29, R88 ;  /* 0x00000058001d7202 */ /* 0x000fe20000000f00 */
[----:B------:R-:W-:-:S02]  /*cc6b0*/  IMAD.MOV.U32 R28, RZ, RZ, R89 ;  /* 0x000000ffff1c7224 */ /* 0x000fc400078e0059 */
[----:B------:R-:W-:Y:S02]  /*cc6c0*/  IMAD.MOV.U32 R13, RZ, RZ, R96 ;  /* 0x000000ffff0d7224 */ /* 0x000fe400078e0060 */
[----:B------:R-:W-:Y:S02]  /*cc6d0*/  IMAD.MOV.U32 R12, RZ, RZ, R97 ;  /* 0x000000ffff0c7224 */ /* 0x000fe400078e0061 */
[----:B------:R-:W-:Y:S01]  /*cc6e0*/  IMAD.MOV.U32 R96, RZ, RZ, R18 ;  /* 0x000000ffff607224 */ /* 0x000fe200078e0012 */
[----:B------:R-:W-:Y:S01]  /*cc6f0*/  MOV R97, R19 ;  /* 0x0000001300617202 */ /* 0x000fe20000000f00 */
[C---:B--2---:R-:W-:Y:S08]  /*cc700*/  HMMA.1688.F32.TF32 R192, R244.reuse, R62, R192 ;  /* 0x0000003ef4c0723c */ /* 0x044ff000000810c0 */
[C---:B------:R-:W-:Y:S08]  /*cc710*/  HMMA.1688.F32.TF32 R208, R244.reuse, R46, R208 ;  /* 0x0000002ef4d0723c */ /* 0x040ff000000810d0 */
[C---:B---3--:R-:W-:Y:S08]  /*cc720*/  HMMA.1688.F32.TF32 R196, R244.reuse, R58, R196 ;  /* 0x0000003af4c4723c */ /* 0x048ff000000810c4 */
[C---:B----4-:R-:W-:Y:S08]  /*cc730*/  HMMA.1688.F32.TF32 R200, R244.reuse, R54, R200 ;  /* 0x00000036f4c8723c */ /* 0x050ff000000810c8 */
[C---:B------:R-:W-:Y:S01]  /*cc740*/  HMMA.1688.F32.TF32 R204, R244.reuse, R50, R204 ;  /* 0x00000032f4cc723c */ /* 0x040fe200000810cc */
[----:B------:R-:W-:Y:S04]  /*cc750*/  STL.64 [R1+0x15a0], R192 ;  /* 0x0015a0c001007387 */ /* 0x000fe80000100a00 */
[----:B------:R1:W-:Y:S03]  /*cc760*/  STL.64 [R1+0x15a8], R194 ;  /* 0x0015a8c201007387 */ /* 0x0003e60000100a00 */
[C---:B------:R-:W-:Y:S08]  /*cc770*/  HMMA.1688.F32.TF32 R212, R244.reuse, R42, R212 ;  /* 0x0000002af4d4723c */ /* 0x040ff000000810d4 */
[C---:B------:R-:W-:Y:S08]  /*cc780*/  HMMA.1688.F32.TF32 R216, R244.reuse, R38, R216 ;  /* 0x00000026f4d8723c */ /* 0x040ff000000810d8 */
[C---:B------:R-:W-:Y:S01]  /*cc790*/  HMMA.1688.F32.TF32 R220, R244.reuse, R34, R220 ;  /* 0x00000022f4dc723c */ /* 0x040fe200000810dc */
[----:B-1----:R-:W2:Y:S04]  /*cc7a0*/  LDL.LU.64 R194, [R1+0xac10] ;  /* 0x00ac100001c27983 */ /* 0x002ea80000300a00 */
[----:B------:R-:W3:Y:S04]  /*cc7b0*/  LDL.LU.64 R192, [R1+0xac08] ;  /* 0x00ac080001c07983 */ /* 0x000ee80000300a00 */
[----:B------:R-:W-:Y:S04]  /*cc7c0*/  STL.64 [R1+0x1590], R196 ;  /* 0x001590c401007387 */ /* 0x000fe80000100a00 */
[----:B------:R1:W-:Y:S01]  /*cc7d0*/  STL.64 [R1+0x1598], R198 ;  /* 0x001598c601007387 */ /* 0x0003e20000100a00 */
[C---:B------:R-:W-:Y:S03]  /*cc7e0*/  HMMA.1688.F32.TF32 R64, R244.reuse, R30, R64 ;  /* 0x0000001ef440723c */ /* 0x040fe60000081040 */
[----:B-1----:R-:W4:Y:S04]  /*cc7f0*/  LDL.LU.64 R198, [R1+0xac00] ;  /* 0x00ac000001c67983 */ /* 0x002f280000300a00 */
        /* <DEDUP_REMOVED lines=18> */
[----:B------:R1:W-:Y:S01]  /*cc920*/  STL.64 [R1+0x1548], R218 ;  /* 0x001548da01007387 */ /* 0x0003e20000100a00 */
[C---:B------:R-:W-:Y:S03]  /*cc930*/  HMMA.1688.F32.TF32 R72, R244.reuse, R22, R72 ;  /* 0x00000016f448723c */ /* 0x040fe60000081048 */
[----:B-1----:R-:W2:Y:S04]  /*cc940*/  LDL.LU.64 R218, [R1+0xabb0] ;  /* 0x00abb00001da7983 */ /* 0x002ea80000300a00 */
[----:B------:R-:W2:Y:S04]  /*cc950*/  LDL.LU.64 R216, [R1+0xaba8] ;  /* 0x00aba80001d87983 */ /* 0x000ea80000300a00 */
[----:B------:R-:W-:Y:S04]  /*cc960*/  STL.64 [R1+0x1530], R220 ;  /* 0x001530dc01007387 */ /* 0x000fe80000100a00 */
[----:B------:R1:W-:Y:S04]  /*cc970*/  STL.64 [R1+0x1538], R222 ;  /* 0x001538de01007387 */ /* 0x0003e80000100a00 */
[----:B-1----:R-:W2:Y:S04]  /*cc980*/  LDL.LU.64 R222, [R1+0xaba0] ;  /* 0x00aba00001de7983 */ /* 0x002ea80000300a00 */
[----:B------:R-:W2:Y:S04]  /*cc990*/  LDL.LU.64 R220, [R1+0xab98] ;  /* 0x00ab980001dc7983 */ /* 0x000ea80000300a00 */
[----:B------:R-:W-:Y:S04]  /*cc9a0*/  STL.64 [R1+0x1520], R64 ;  /* 0x0015204001007387 */ /* 0x000fe80000100a00 */
[----:B------:R1:W-:Y:S02]  /*cc9b0*/  STL.64 [R1+0x1528], R66 ;  /* 0x0015284201007387 */ /* 0x0003e40000100a00 */
[C---:B-1----:R-:W-:Y:S08]  /*cc9c0*/  HMMA.1688.F32.TF32 R64, R244.reuse, R26, R68 ;  /* 0x0000001af440723c */ /* 0x042ff00000081044 */
[C---:B------:R-:W-:Y:S11]  /*cc9d0*/  HMMA.1688.F32.TF32 R68, R244.reuse, R82, R76 ;  /* 0x00000052f444723c */ /* 0x040ff6000008104c */
[----:B------:R-:W-:Y:S04]  /*cc9e0*/  STL.64 [R1+0x1510], R64 ;  /* 0x0015104001007387 */ /* 0x000fe80000100a00 */
[----:B------:R-:W-:Y:S04]  /*cc9f0*/  STL.64 [R1+0x1518], R66 ;  /* 0x0015184201007387 */ /* 0x000fe80000100a00 */
[----:B------:R-:W-:Y:S04]  /*cca00*/  STL.64 [R1+0x1500], R72 ;  /* 0x0015004801007387 */ /* 0x000fe80000100a00 */
[----:B------:R1:W-:Y:S04]  /*cca10*/  STL.64 [R1+0x1508], R74 ;  /* 0x0015084a01007387 */ /* 0x0003e80000100a00 */
[----:B------:R-:W-:Y:S04]  /*cca20*/  STL.64 [R1+0x14f0], R68 ;  /* 0x0014f04401007387 */ /* 0x000fe80000100a00 */
[----:B------:R1:W-:Y:S02]  /*cca30*/  STL.64 [R1+0x14f8], R70 ;  /* 0x0014f84601007387 */ /* 0x0003e40000100a00 */
[C---:B-1----:R-:W-:Y:S08]  /*cca40*/  HMMA.1688.F32.TF32 R72, R244.reuse, R98, R92 ;  /* 0x00000062f448723c */ /* 0x042ff0000008105c */
[----:B------:R-:W-:-:S15]  /*cca50*/  HMMA.1688.F32.TF32 R68, R244, R90, R84 ;  /* 0x0000005af444723c */ /* 0x000fde0000081054 */
[----:B------:R-:W-:-:S04]  /*cca60*/  NOP ;  /* 0x0000000000007918 */ /* 0x000fc80000000000 */
[----:B------:R-:W-:Y:S04]  /*cca70*/  STL.64 [R1+0x14e0], R68 ;  /* 0x0014e04401007387 */ /* 0x000fe80000100a00 */
[----:B------:R-:W-:Y:S04]  /*cca80*/  STL.64 [R1+0x14e8], R70 ;  /* 0x0014e84601007387 */ /* 0x000fe80000100a00 */
        /* <DEDUP_REMOVED lines=14> */
[----:B---3--:R-:W-:Y:S01]  /*ccb70*/  HMMA.1688.F32.TF32 R8, R244, R14, R240 ;  /* 0x0000000ef408723c */ /* 0x008fe200000810f0 */
[----:B------:R-:W-:Y:S01]  /*ccb80*/  MOV R65, R82 ;  /* 0x0000005200417202 */ /* 0x000fe20000000f00 */
[----:B------:R-:W-:-:S09]  /*ccb90*/  IMAD.MOV.U32 R64, RZ, RZ, R83 ;  /* 0x000000ffff407224 */ /* 0x000fd200078e0053 */
[----:B------:R-:W-:Y:S04]  /*ccba0*/  STL.64 [R1+0x14a0], R72 ;  /* 0x0014a04801007387 */ /* 0x000fe80000100a00 */
[----:B------:R-:W-:Y:S04]  /*ccbb0*/  STL.64 [R1+0x14a8], R74 ;  /* 0x0014a84a01007387 */ /* 0x000fe80000100a00 */
[----:B------:R-:W3:Y:S04]  /*ccbc0*/  LDL.LU R92, [R1+0xd90] ;  /* 0x000d9000015c7983 */ /* 0x000ee80000300800 */
        /* <DEDUP_REMOVED lines=54> */
[----:B------:R-:W3:Y:S01]  /*ccf30*/  LDL.LU R19, [R1+0xab90] ;  /* 0x00ab900001137983 */ /* 0x000ee20000300800 */
[----:B------:R-:W-:-:S02]  /*ccf40*/  IMAD.MOV.U32 R69, RZ, RZ, R98 ;  /* 0x000000ffff457224 */ /* 0x000fc400078e0062 */
[----:B------:R-:W-:Y:S01]  /*ccf50*/  IMAD.MOV.U32 R68, RZ, RZ, R99 ;  /* 0x000000ffff447224 */ /* 0x000fe200078e0063 */
[----:B------:R-:W4:Y:S04]  /*ccf60*/  LDL.LU R98, [R1+0xd88] ;  /* 0x000d880001627983 */ /* 0x000f280000300800 */
[----:B------:R-:W4:Y:S04]  /*ccf70*/  LDL.LU R99, [R1+0xd8c] ;  /* 0x000d8c0001637983 */ /* 0x000f280000300800 */
[----:B------:R-:W4:Y:S04]  /*ccf80*/  LDL.LU R224, [R1+0xf30] ;  /* 0x000f300001e07983 */ /* 0x000f280000300800 */
[----:B------:R-:W4:Y:S01]  /*ccf90*/  LDL.LU R225, [R1+0xf34] ;  /* 0x000f340001e17983 */ /* 0x000f220000300800 */
[----:B--2---:R-:W-:-:S02]  /*ccfa0*/  IMAD.MOV.U32 R226, RZ, RZ, R18 ;  /* 0x000000ffffe27224 */ /* 0x004fc400078e0012 */
[----:B---3--:R-:W-:Y:S01]  /*ccfb0*/  IMAD.MOV.U32 R227, RZ, RZ, R19 ;  /* 0x000000ffffe37224 */ /* 0x008fe200078e0013 */
[----:B------:R-:W2:Y:S04]  /*ccfc0*/  LDL.LU R18, [R1+0xab8c] ;  /* 0x00ab8c0001127983 */ /* 0x000ea80000300800 */
[----:B------:R-:W2:Y:S04]  /*ccfd0*/  LDL.LU R19, [R1+0xab88] ;  /* 0x00ab880001137983 */ /* 0x000ea80000300800 */
        /* <DEDUP_REMOVED lines=8> */
[----:B------:R-:W3:-:S12]  /*cd060*/  LDL.LU.64 R240, [R1+0xab78] ;  /* 0x00ab780001f07983 */ /* 0x000ed80000300a00 */
[----:B------:R1:W-:Y:S04]  /*cd070*/  STL.64 [R1+0x1200], R244 ;  /* 0x001200f401007387 */ /* 0x0003e80000100a00 */
[----:B------:R4:W-:Y:S04]  /*cd080*/  STL.64 [R1+0x1208], R246 ;  /* 0x001208f601007387 */ /* 0x0009e80000100a00 */
[----:B-1----:R-:W3:Y:S04]  /*cd090*/  LDL.LU R244, [R1+0xe80] ;  /* 0x000e800001f47983 */ /* 0x002ee80000300800 */
[----:B------:R-:W3:Y:S04]  /*cd0a0*/  LDL.LU R245, [R1+0xe84] ;  /* 0x000e840001f57983 */ /* 0x000ee80000300800 */
[----:B----4-:R-:W4:Y:S04]  /*cd0b0*/  LDL.LU R246, [R1+0xe88] ;  /* 0x000e880001f67983 */ /* 0x010f280000300800 */
[----:B------:R-:W4:Y:S04]  /*cd0c0*/  LDL.LU R247, [R1+0xe8c] ;  /* 0x000e8c0001f77983 */ /* 0x000f280000300800 */
        /* <DEDUP_REMOVED lines=29> */
[----:B------:R-:W3:Y:S04]  /*cd2a0*/  LDL.LU.64 R228, [R1+0xab48] ;  /* 0x00ab480001e47983 */ /* 0x000ee80000300a00 */
[----:B------:R-:W-:Y:S04]  /*cd2b0*/  STL.64 [R1+0xaa50], R234 ;  /* 0x00aa50ea01007387 */ /* 0x000fe80000100a00 */
[----:B----4-:R1:W-:Y:S04]  /*cd2c0*/  STL.64 [R1+0xaa48], R232 ;  /* 0x00aa48e801007387 */ /* 0x0103e80000100a00 */
[----:B-1----:R-:W4:Y:S04]  /*cd2d0*/  LDL.LU R232, [R1+0xf10] ;  /* 0x000f100001e87983 */ /* 0x002f280000300800 */
[----:B------:R-:W4:Y:S04]  /*cd2e0*/  LDL.LU R233, [R1+0xf14] ;  /* 0x000f140001e97983 */ /* 0x000f280000300800 */
[----:B------:R-:W4:Y:S04]  /*cd2f0*/  LDL.LU R234, [R1+0xf18] ;  /* 0x000f180001ea7983 */ /* 0x000f280000300800 */
[----:B------:R-:W4:Y:S01]  /*cd300*/  LDL.LU R235, [R1+0xf1c] ;  /* 0x000f1c0001eb7983 */ /* 0x000f220000300800 */
[----:B--2---:R-:W-:-:S15]  /*cd310*/  HMMA.1688.F32.TF32 R224, R4, R230, R224 ;  /* 0x000000e604e0723c */ /* 0x004fde00000810e0 */
[----:B------:R-:W-:-:S04]  /*cd320*/  NOP ;  /* 0x0000000000007918 */ /* 0x000fc80000000000 */
[----:B------:R-:W-:Y:S04]  /*cd330*/  STL.64 [R1+0x11c0], R224 ;  /* 0x0011c0e001007387 */ /* 0x000fe80000100a00 */
[----:B------:R1:W-:Y:S04]  /*cd340*/  STL.64 [R1+0x11c8], R226 ;  /* 0x0011c8e201007387 */ /* 0x0003e80000100a00 */
[----:B-1----:R-:W4:Y:S04]  /*cd350*/  LDL.LU.64 R226, [R1+0xab40] ;  /* 0x00ab400001e27983 */ /* 0x002f280000300a00 */
[----:B------:R-:W2:Y:S04]  /*cd360*/  LDL.LU.64 R224, [R1+0xab38] ;  /* 0x00ab380001e07983 */ /* 0x000ea80000300a00 */
[----:B------:R-:W-:Y:S04]  /*cd370*/  STL.64 [R1+0xaaa0], R230 ;  /* 0x00aaa0e601007387 */ /* 0x000fe80000100a00 */
[----:B---3--:R4:W-:Y:S01]  /*cd380*/  STL.64 [R1+0xaa98], R228 ;  /* 0x00aa98e401007387 */ /* 0x0089e20000100a00 */
[C---:B------:R-:W-:Y:S08]  /*cd390*/  HMMA.1688.F32.TF32 R12, R4.reuse, R210, R12 ;  /* 0x000000d2040c723c */ /* 0x040ff0000008100c */
[C---:B------:R-:W-:Y:S08]  /*cd3a0*/  HMMA.1688.F32.TF32 R8, R4.reuse, R206, R8 ;  /* 0x000000ce0408723c */ /* 0x040ff00000081008 */
[C---:B----4-:R-:W-:Y:S08]  /*cd3b0*/  HMMA.1688.F32.TF32 R228, R4.reuse, R226, R232 ;  /* 0x000000e204e4723c */ /* 0x050ff000000810e8 */
        /* <DEDUP_REMOVED lines=16> */
[C---:B---3--:R-:W-:Y:S08]  /*cd4c0*/  HMMA.1688.F32.TF32 R12, R4.reuse, R198, R72 ;  /* 0x000000c6040c723c */ /* 0x048ff00000081048 */
        /* <DEDUP_REMOVED lines=11> */
[----:B------:R-:W-:Y:S04]  /*cd580*/  STL.64 [R1+0x1128], R18 ;  /* 0x0011281201007387 */ /* 0x000fe80000100a00 */
[----:B------:R-:W-:Y:S04]  /*cd590*/  STL.64 [R1+0xaa30], R182 ;  /* 0x00aa30b601007387 */ /* 0x000fe80000100a00 */
[----:B------:R-:W-:Y:S04]  /*cd5a0*/  STL.64 [R1+0x1110], R12 ;  /* 0x0011100c01007387 */ /* 0x000fe80000100a00 */
[----:B------:R1:W-:Y:S04]  /*cd5b0*/  STL.64 [R1+0x1118], R14 ;  /* 0x0011180e01007387 */ /* 0x0003e80000100a00 */
[----:B------:R-:W-:Y:S04]  /*cd5c0*/  STL.64 [R1+0xaa28], R180 ;  /* 0x00aa28b401007387 */ /* 0x000fe80000100a00 */
[----:B------:R-:W-:Y:S04]  /*cd5d0*/  STL.64 [R1+0x1100], R8 ;  /* 0x0011000801007387 */ /* 0x000fe80000100a00 */
[----:B------:R3:W-:Y:S01]  /*cd5e0*/  STL.64 [R1+0x1108], R10 ;  /* 0x0011080a01007387 */ /* 0x0007e20000100a00 */
[C---:B-1----:R-:W-:Y:S08]  /*cd5f0*/  HMMA.1688.F32.TF32 R12, R4.reuse, R178, R92 ;  /* 0x000000b2040c723c */ /* 0x042ff0000008105c */
[C---:B---3--:R-:W-:Y:S01]  /*cd600*/  HMMA.1688.F32.TF32 R8, R4.reuse, R174, R96 ;  /* 0x000000ae0408723c */ /* 0x048fe20000081060 */
[----:B------:R-:W-:Y:S10]  /*cd610*/  STL.64 [R1+0xaa20], R178 ;  /* 0x00aa20b201007387 */ /* 0x000ff40000100a00 */
        /* <DEDUP_REMOVED lines=72> */
[----:B------:R2:W-:Y:S04]  /*cdaa0*/  STL.64 [R1+0xaa18], R174 ;  /* 0x00aa18ae01007387 */ /* 0x0005e80000100a00 */
[----:B------:R-:W-:Y:S04]  /*cdab0*/  STL.64 [R1+0xaa10], R170 ;  /* 0x00aa10aa01007387 */ /* 0x000fe80000100a00 */
[----:B------:R3:W-:Y:S01]  /*cdac0*/  STL.64 [R1+0xaa08], R168 ;  /* 0x00aa08a801007387 */ /* 0x0007e20000100a00 */
[C---:B--2---:R-:W-:Y:S08]  /*cdad0*/  HMMA.1688.F32.TF32 R172, R4.reuse, R170, R176 ;  /* 0x000000aa04ac723c */ /* 0x044ff000000810b0 */
[C---:B---3--:R-:W-:Y:S11]  /*cdae0*/  HMMA.1688.F32.TF32 R168, R4.reuse, R166, R180 ;  /* 0x000000a604a8723c */ /* 0x048ff600000810b4 */
[----:B------:R-:W-:Y:S04]  /*cdaf0*/  STL.64 [R1+0x10d0], R172 ;  /* 0x0010d0ac01007387 */ /* 0x000fe80000100a00 */
[----:B------:R-:W-:Y:S04]  /*cdb00*/  STL.64 [R1+0x10d8], R174 ;  /* 0x0010d8ae01007387 */ /* 0x000fe80000100a00 */
[----:B------:R-:W-:Y:S04]  /*cdb10*/  STL.64 [R1+0xaa00], R166 ;  /* 0x00aa00a601007387 */ /* 0x000fe80000100a00 */
[----:B------:R-:W-:Y:S04]  /*cdb20*/  STL [R1+0xa9f8], R165 ;  /* 0x00a9f8a501007387 */ /* 0x000fe80000100800 */
[----:B------:R-:W-:Y:S04]  /*cdb30*/  STL.64 [R1+0x10c0], R168 ;  /* 0x0010c0a801007387 */ /* 0x000fe80000100a00 */
[----:B------:R4:W-:Y:S04]  /*cdb40*/  STL.64 [R1+0x10c8], R170 ;  /* 0x0010c8aa01007387 */ /* 0x0009e80000100a00 */
[----:B------:R-:W-:Y:S04]  /*cdb50*/  STL.64 [R1+0xa9f0], R162 ;  /* 0x00a9f0a201007387 */ /* 0x000fe80000100a00 */
[----:B------:R1:W-:Y:S01]  /*cdb60*/  STL.64 [R1+0xa9e8], R160 ;  /* 0x00a9e8a001007387 */ /* 0x0003e20000100a00 */
[C---:B----4-:R-:W-:Y:S08]  /*cdb70*/  HMMA.1688.F32.TF32 R168, R4.reuse, R162, R228 ;  /* 0x000000a204a8723c */ /* 0x050ff000000810e4 */
[C---:B-1----:R-:W-:Y:S08]  /*cdb80*/  HMMA.1688.F32.TF32 R160, R4.reuse, R158, R232 ;  /* 0x0000009e04a0723c */ /* 0x042ff000000810e8 */
[C---:B------:R-:W-:Y:S08]  /*cdb90*/  HMMA.1688.F32.TF32 R12, R4.reuse, R142, R12 ;  /* 0x0000008e040c723c */ /* 0x040ff0000008100c */
[C---:B------:R-:W-:Y:S01]  /*cdba0*/  HMMA.1688.F32.TF32 R8, R4.reuse, R138, R8 ;  /* 0x0000008a0408723c */ /* 0x040fe20000081008 */
[----:B------:R-:W-:Y:S04]  /*cdbb0*/  STL.64 [R1+0x10b0], R168 ;  /* 0x0010b0a801007387 */ /* 0x000fe80000100a00 */
[----:B------:R-:W-:Y:S04]  /*cdbc0*/  STL.64 [R1+0x10b8], R170 ;  /* 0x0010b8aa01007387 */ /* 0x000fe80000100a00 */
[----:B------:R-:W-:Y:S04]  /*cdbd0*/  STL.64 [R1+0xa9e0], R158 ;  /* 0x00a9e09e01007387 */ /* 0x000fe80000100a00 */
[----:B------:R1:W-:Y:S04]  /*cdbe0*/  STL.64 [R1+0xa9d8], R156 ;  /* 0x00a9d89c01007387 */ /* 0x0003e80000100a00 */
[----:B------:R-:W-:Y:S04]  /*cdbf0*/  STL.64 [R1+0x10a0], R160 ;  /* 0x0010a0a001007387 */ /* 0x000fe80000100a00 */
[----:B------:R-:W-:Y:S04]  /*cdc00*/  STL.64 [R1+0x10a8], R162 ;  /* 0x0010a8a201007387 */ /* 0x000fe80000100a00 */
[----:B------:R-:W-:Y:S04]  /*cdc10*/  STL.64 [R1+0xa9d0], R154 ;  /* 0x00a9d09a01007387 */ /* 0x000fe80000100a00 */
[----:B------:R2:W-:Y:S01]  /*cdc20*/  STL.64 [R1+0xa9c8], R152 ;  /* 0x00a9c89801007387 */ /* 0x0005e20000100a00 */
[C---:B-1----:R-:W-:Y:S08]  /*cdc30*/  HMMA.1688.F32.TF32 R156, R4.reuse, R154, R236 ;  /* 0x0000009a049c723c */ /* 0x042ff000000810ec */
[C---:B--2---:R-:W-:Y:S08]  /*cdc40*/  HMMA.1688.F32.TF32 R152, R4.reuse, R150, R16 ;  /* 0x000000960498723c */ /* 0x044ff00000081010 */
[----:B------:R-:W-:Y:S01]  /*cdc50*/  HMMA.1688.F32.TF32 R16, R4, R146, R244 ;  /* 0x000000920410723c */ /* 0x000fe200000810f4 */
[----:B------:R-:W-:-:S02]  /*cdc60*/  IMAD.MOV.U32 R239, RZ, RZ, R64 ;  /* 0x000000ffffef7224 */ /* 0x000fc400078e0040 */
[----:B------:R-:W-:Y:S01]  /*cdc70*/  IMAD.MOV.U32 R238, RZ, RZ, R65 ;  /* 0x000000ffffee7224 */ /* 0x000fe200078e0041 */
[----:B------:R-:W-:Y:S04]  /*cdc80*/  LDS R244, [R252+UR12+0x82880] ;  /* 0x0828800cfcf47984 */ /* 0x000fe80008000800 */
[----:B------:R-:W-:Y:S04]  /*cdc90*/  LDS R246, [R252+UR12+0x82c80] ;  /* 0x082c800cfcf67984 */ /* 0x000fe80008000800 */
[----:B------:R-:W-:Y:S04]  /*cdca0*/  LDS R245, [R241+UR12+0x82880] ;  /* 0x0828800cf1f57984 */ /* 0x000fe80008000800 */
[----:B------:R-:W1:Y:S04]  /*cdcb0*/  LDS R247, [R241+UR12+0x82c80] ;  /* 0x082c800cf1f77984 */ /* 0x000e680008000800 */
[----:B------:R-:W-:Y:S04]  /*cdcc0*/  STL.64 [R1+0x1090], R156 ;  /* 0x0010909c01007387 */ /* 0x000fe80000100a00 */
[----:B------:R-:W-:Y:S04]  /*cdcd0*/  STL.64 [R1+0x1098], R158 ;  /* 0x0010989e01007387 */ /* 0x000fe80000100a00 */
        /* <DEDUP_REMOVED lines=8> */
[C---:B--2---:R-:W-:Y:S08]  /*cdd60*/  HMMA.1688.F32.TF32 R16, R4.reuse, R134, R248 ;  /* 0x000000860410723c */ /* 0x044ff000000810f8 */
        /* <DEDUP_REMOVED lines=12> */
[----:B------:R-:W-:Y:S04]  /*cde30*/  STL.64 [R1+0xb18], R18 ;  /* 0x000b181201007387 */ /* 0x000fe80000100a00 */
[----:B------:R-:W-:Y:S04]  /*cde40*/  STL.64 [R1+0xb00], R12 ;  /* 0x000b000c01007387 */ /* 0x000fe80000100a00 */
[----:B------:R2:W-:Y:S04]  /*cde50*/  STL.64 [R1+0xb08], R14 ;  /* 0x000b080e01007387 */ /* 0x0005e80000100a00 */
[----:B------:R-:W-:Y:S04]  /*cde60*/  STL.64 [R1+0xaf0], R8 ;  /* 0x000af00801007387 */ /* 0x000fe80000100a00 */
[----:B------:R3:W-:Y:S01]  /*cde70*/  STL.64 [R1+0xaf8], R10 ;  /* 0x000af80a01007387 */ /* 0x0007e20000100a00 */
[C---:B--2---:R-:W-:Y:S08]  /*cde80*/  HMMA.1688.F32.TF32 R12, R4.reuse, R110, R92 ;  /* 0x0000006e040c723c */ /* 0x044ff0000008105c */
[----:B---3--:R-:W-:Y:S11]  /*cde90*/  HMMA.1688.F32.TF32 R8, R4, R106, R96 ;  /* 0x0000006a0408723c */ /* 0x008ff60000081060 */
[----:B------:R-:W-:Y:S04]  /*cdea0*/  STL.64 [R1+0x1480], R12 ;  /* 0x0014800c01007387 */ /* 0x000fe80000100a00 */
[----:B------:R-:W-:Y:S04]  /*cdeb0*/  STL.64 [R1+0x1488], R14 ;  /* 0x0014880e01007387 */ /* 0x000fe80000100a00 */
        /* <DEDUP_REMOVED lines=165> */
[C---:B------:R-:W-:Y:S08]  /*ce910*/  HMMA.1688.F32.TF32 R8, R4.reuse, R250, R8 ;  /* 0x000000fa0408723c */ /* 0x040ff00000081008 */
[----:B----4-:R-:W-:-:S15]  /*ce920*/  HMMA.1688.F32.TF32 R92, R4, R66, R92 ;  /* 0x00000042045c723c */ /* 0x010fde000008105c */
[----:B------:R-:W-:-:S04]  /*ce930*/  NOP ;  /* 0x0000000000007918 */ /* 0x000fc80000000000 */
[----:B------:R-:W-:Y:S04]  /*ce940*/  STL.64 [R1+0x13d0], R92 ;  /* 0x0013d05c01007387 */ /* 0x000fe80000100a00 */
[----:B------:R2:W-:Y:S02]  /*ce950*/  STL.64 [R1+0x13d8], R94 ;  /* 0x0013d85e01007387 */ /* 0x0005e40000100a00 */
[C---:B--2---:R-:W-:Y:S08]  /*ce960*/  HMMA.1688.F32.TF32 R92, R4.reuse, R62, R96 ;  /* 0x0000003e045c723c */ /* 0x044ff00000081060 */
        /* <DEDUP_REMOVED lines=28> */
[----:B-1----:R-:W-:Y:S03]  /*ceb30*/  HMMA.1688.F32.TF32 R92, R4, R238, R232 ;  /* 0x000000ee045c723c */ /* 0x002fe600000810e8 */
[----:B------:R1:W-:Y:S04]  /*ceb40*/  STL.64 [R1+0x1330], R100 ;  /* 0x0013306401007387 */ /* 0x0003e80000100a00 */
[----:B------:R2:W-:Y:S04]  /*ceb50*/  STL.64 [R1+0x1338], R102 ;  /* 0x0013386601007387 */ /* 0x0005e80000100a00 */
        /* <DEDUP_REMOVED lines=84> */
[----:B------:R-:W2:-:S12]  /*cf0a0*/  LDL.LU.64 R228, [R1+0xaa98] ;  /* 0x00aa980001e47983 */ /* 0x000e980000300a00 */
        /* <DEDUP_REMOVED lines=21> */
[----:B------:R-:W-:Y:S03]  /*cf200*/  HMMA.1688.F32.TF32 R236, R244, R242, R236 ;  /* 0x000000f2f4ec723c */ /* 0x000fe600000810ec */
[----:B------:R-:W2:Y:S05]  /*cf210*/  LDL.LU.64 R16, [R1+0xaa58] ;  /* 0x00aa580001107983 */ /* 0x000eaa0000300a00 */
[----:B---3--:R-:W-:Y:S01]  /*cf220*/  HMMA.1688.F32.TF32 R4, R4, R18, R232 ;  /* 0x000000120404723c */ /* 0x008fe200000810e8 */
[----:B------:R-:W4:Y:S04]  /*cf230*/  LDL.LU.64 R234, [R1+0xaa50] ;  /* 0x00aa500001ea7983 */ /* 0x000f280000300a00 */
[----:B------:R-:W3:-:S14]  /*cf240*/  LDL.LU.64 R232, [R1+0xaa48] ;  /* 0x00aa480001e87983 */ /* 0x000edc0000300a00 */
        /* <DEDUP_REMOVED lines=8> */
[----:B-1----:R-:W3:Y:S04]  /*cf2d0*/  LDL.LU.64 R238, [R1+0xaa40] ;  /* 0x00aa400001ee7983 */ /* 0x002ee80000300a00 */
[----:B------:R-:W2:Y:S01]  /*cf2e0*/  LDL.LU.64 R236, [R1+0xaa38] ;  /* 0x00aa380001ec7983 */ /* 0x000ea20000300a00 */
[----:B---3--:R-:W-:-:S15]  /*cf2f0*/  HMMA.1688.F32.TF32 R4, R244, R238, R4 ;  /* 0x000000eef404723c */ /* 0x008fde0000081004 */
[----:B------:R-:W-:-:S04]  /*cf300*/  NOP ;  /* 0x0000000000007918 */ /* 0x000fc80000000000 */
[----:B------:R-:W-:Y:S04]  /*cf310*/  STL.64 [R1+0x5a0], R4 ;  /* 0x0005a00401007387 */ /* 0x000fe80000100a00 */
[----:B------:R4:W-:Y:S02]  /*cf320*/  STL.64 [R1+0x5a8], R6 ;  /* 0x0005a80601007387 */ /* 0x0009e40000100a00 */
[C---:B----4-:R-:W-:Y:S08]  /*cf330*/  HMMA.1688.F32.TF32 R4, R244.reuse, R234, R92 ;  /* 0x000000eaf404723c */ /* 0x050ff0000008105c */
[C---:B------:R-:W-:Y:S11]  /*cf340*/  HMMA.1688.F32.TF32 R92, R244.reuse, R230, R96 ;  /* 0x000000e6f45c723c */ /* 0x040ff60000081060 */
        /* <DEDUP_REMOVED lines=180> */
[----:B------:R-:W-:Y:S04]  /*cfe90*/  STL.64 [R1+0xa8d8], R138 ;  /* 0x00a8d88a01007387 */ /* 0x000fe80000100a00 */
[----:B------:R-:W-:Y:S04]  /*cfea0*/  STL.64 [R1+0x420], R208 ;  /* 0x000420d001007387 */ /* 0x000fe80000100a00 */
        /* <DEDUP_REMOVED lines=99> */
[----:B------:R-:W-:Y:S04]  /*d04e0*/  LDS R4, [R3+UR12+0x82880] ;  /* 0x0828800c03047984 */ /* 0x000fe80008000800 */
[----:B------:R-:W-:Y:S04]  /*d04f0*/  LDS R6, [R3+UR12+0x82c80] ;  /* 0x082c800c03067984 */ /* 0x000fe80008000800 */
[----:B---3--:R-:W-:Y:S04]  /*d0500*/  LDS R5, [R165+UR12+0x82880] ;  /* 0x0828800ca5057984 */ /* 0x008fe80008000800 */
[----:B------:R-:W3:Y:S04]  /*d0510*/  LDS R7, [R165+UR12+0x82c80] ;  /* 0x082c800ca5077984 */ /* 0x000ee80008000800 */
        /* <DEDUP_REMOVED lines=20> */
[----:B-1----:R-:W4:Y:S04]  /*d0660*/  LDL.LU.64 R102, [R1+0xa9b0] ;  /* 0x00a9b00001667983 */ /* 0x002f280000300a00 */
[----:B------:R-:W3:Y:S04]  /*d0670*/  LDL.LU.64 R100, [R1+0xa9a8] ;  /* 0x00a9a80001647983 */ /* 0x000ee80000300a00 */
[----:B------:R-:W-:Y:S04]  /*d0680*/  STL.64 [R1+0xa850], R106 ;  /* 0x00a8506a01007387 */ /* 0x000fe80000100a00 */
[----:B--2---:R1:W-:Y:S04]  /*d0690*/  STL.64 [R1+0xa848], R104 ;  /* 0x00a8486801007387 */ /* 0x0043e80000100a00 */
        /* <DEDUP_REMOVED lines=9> */
[----:B------:R-:W2:Y:S04]  /*d0730*/  LDL.LU.64 R96, [R1+0xa998] ;  /* 0x00a9980001607983 */ /* 0x000ea80000300a00 */
[----:B------:R-:W-:Y:S04]  /*d0740*/  STL.64 [R1+0xa840], R102 ;  /* 0x00a8406601007387 */ /* 0x000fe80000100a00 */
[----:B---3--:R1:W-:Y:S04]  /*d0750*/  STL.64 [R1+0xa838], R100 ;  /* 0x00a8386401007387 */ /* 0x0083e80000100a00 */
        /* <DEDUP_REMOVED lines=12> */
[----:B-1----:R-:W4:Y:S04]  /*d0820*/  LDL.LU R96, [R1+0x760] ;  /* 0x0007600001607983 */ /* 0x002f280000300800 */
[----:B------:R-:W4:Y:S04]  /*d0830*/  LDL.LU R97, [R1+0x764] ;  /* 0x0007640001617983 */ /* 0x000f280000300800 */
[----:B------:R-:W4:Y:S04]  /*d0840*/  LDL.LU R98, [R1+0x768] ;  /* 0x0007680001627983 */ /* 0x000f280000300800 */
[----:B------:R-:W4:Y:S01]  /*d0850*/  LDL.LU R99, [R1+0x76c] ;  /* 0x00076c0001637983 */ /* 0x000f220000300800 */
[C---:B------:R-:W-:Y:S08]  /*d0860*/  HMMA.1688.F32.TF32 R104, R244.reuse, R86, R104 ;  /* 0x00000056f468723c */ /* 0x040ff00000081068 */
[----:B----4-:R-:W-:-:S15]  /*d0870*/  HMMA.1688.F32.TF32 R96, R244, R94, R96 ;  /* 0x0000005ef460723c */ /* 0x010fde0000081060 */
        /* <DEDUP_REMOVED lines=44> */
[----:B------:R1:W-:Y:S04]  /*d0b40*/  STL.64 [R1+0x12b0], R104 ;  /* 0x0012b06801007387 */ /* 0x0003e80000100a00 */
[----:B------:R2:W-:Y:S04]  /*d0b50*/  STL.64 [R1+0x12b8], R106 ;  /* 0x0012b86a01007387 */ /* 0x0005e80000100a00 */
        /* <DEDUP_REMOVED lines=28> */
[----:B------:R-:W3:Y:S04]  /*d0d20*/  LDL.LU.64 R110, [R1+0x38] ;  /* 0x00003800016e7983 */ /* 0x000ee80000300a00 */
[----:B------:R-:W2:Y:S04]  /*d0d30*/  LDL.LU R112, [R1+0x620] ;  /* 0x0006200001707983 */ /* 0x000ea80000300800 */
        /* <DEDUP_REMOVED lines=29> */
[----:B------:R-:W-:Y:S01]  /*d0f10*/  IMAD.MOV.U32 R227, RZ, RZ, R0 ;  /* 0x000000ffffe37224 */ /* 0x000fe200078e0000 */
[C---:B----4-:R-:W-:Y:S08]  /*d0f20*/  HMMA.1688.F32.TF32 R96, R244.reuse, R26, R96 ;  /* 0x0000001af460723c */ /* 0x050ff00000081060 */
[C---:B--2---:R-:W-:Y:S11]  /*d0f30*/  HMMA.1688.F32.TF32 R100, R244.reuse, R22, R100 ;  /* 0x00000016f464723c */ /* 0x044ff60000081064 */
[----:B------:R-:W-:Y:S04]  /*d0f40*/  STL.64 [R1+0x1280], R96 ;  /* 0x0012806001007387 */ /* 0x000fe80000100a00 */
[----:B------:R3:W-:Y:S02]  /*d0f50*/  STL.64 [R1+0x1288], R98 ;  /* 0x0012886201007387 */ /* 0x0007e40000100a00 */
[----:B---3--:R-:W-:Y:S02]  /*d0f60*/  HMMA.1688.F32.TF32 R96, R244, R110, R104 ;  /* 0x0000006ef460723c */ /* 0x008fe40000081068 */
        /* <DEDUP_REMOVED lines=37> */
[----:B------:R-:W-:Y:S11]  /*d11c0*/  HMMA.1688.F32.TF32 R12, R4, R238, R220 ;  /* 0x000000ee040c723c */ /* 0x000ff600000810dc */
[----:B------:R-:W-:Y:S04]  /*d11d0*/  STL.64 [R1+0x390], R8 ;  /* 0x0003900801007387 */ /* 0x000fe80000100a00 */
[----:B------:R1:W-:Y:S01]  /*d11e0*/  STL [R1+0x398], R10 ;  /* 0x0003980a01007387 */ /* 0x0003e20000100800 */
[----:B------:R-:W-:-:S02]  /*d11f0*/  IMAD.MOV.U32 R0, RZ, RZ, R11 ;  /* 0x000000ffff007224 */ /* 0x000fc400078e000b */
[----:B-1----:R-:W-:Y:S03]  /*d1200*/  HMMA.1688.F32.TF32 R8, R4, R234, R224 ;  /* 0x000000ea0408723c */ /* 0x002fe600000810e0 */
[----:B------:R-:W-:Y:S04]  /*d1210*/  STL [R1+0xa548], R0 ;  /* 0x00a5480001007387 */ /* 0x000fe80000100800 */
[----:B------:R-:W2:Y:S04]  /*d1220*/  LDL.LU R132, [R1+0x220] ;  /* 0x0002200001847983 */ /* 0x000ea80000300800 */
[----:B------:R-:W-:Y:S04]  /*d1230*/  STL.64 [R1+0x380], R12 ;  /* 0x0003800c01007387 */ /* 0x000fe80000100a00 */
[----:B------:R-:W-:Y:S01]  /*d1240*/  STL.64 [R1+0x388], R14 ;  /* 0x0003880e01007387 */ /* 0x000fe20000100a00 */
[----:B------:R-:W-:Y:S01]  /*d1250*/  MOV R177, R134 ;  /* 0x0000008600b17202 */ /* 0x000fe20000000f00 */
[----:B------:R-:W-:-:S02]  /*d1260*/  IMAD.MOV.U32 R176, RZ, RZ, R135 ;  /* 0x000000ffffb07224 */ /* 0x000fc400078e0087 */
[----:B------:R-:W-:Y:S02]  /*d1270*/  IMAD.MOV.U32 R189, RZ, RZ, R126 ;  /* 0x000000ffffbd7224 */ /* 0x000fe400078e007e */
[----:B------:R-:W-:Y:S02]  /*d1280*/  IMAD.MOV.U32 R188, RZ, RZ, R127 ;  /* 0x000000ffffbc7224 */ /* 0x000fe400078e007f */
[----:B------:R-:W-:Y:S01]  /*d1290*/  IMAD.MOV.U32 R173, RZ, RZ, R118 ;  /* 0x000000ffffad7224 */ /* 0x000fe200078e0076 */
        /* <DEDUP_REMOVED lines=10> */
[----:B------:R-:W2:Y:S01]  /*d1340*/  LDL.LU R117, [R1+0x264] ;  /* 0x0002640001757983 */ /* 0x000ea20000300800 */
[----:B------:R-:W-:-:S03]  /*d1350*/  MOV R172, R119 ;  /* 0x0000007700ac7202 */ /* 0x000fc60000000f00 */
        /* <DEDUP_REMOVED lines=137> */
[C---:B-1----:R-:W-:Y:S02]  /*d1bf0*/  HMMA.1688.F32.TF32 R8, R4.reuse, R178, R104 ;  /* 0x000000b20408723c */ /* 0x042fe40000081068 */
[----:B------:R-:W-:Y:S04]  /*d1c00*/  STL.64 [R1+0x2a0], R12 ;  /* 0x0002a00c01007387 */ /* 0x000fe80000100a00 */
[----:B------:R1:W-:Y:S02]  /*d1c10*/  STL.64 [R1+0x2a8], R14 ;  /* 0x0002a80e01007387 */ /* 0x0003e40000100a00 */
[----:B-1----:R-:W-:Y:S11]  /*d1c20*/  HMMA.1688.F32.TF32 R12, R4, R174, R108 ;  /* 0x000000ae040c723c */ /* 0x002ff6000008106c */
[----:B------:R-:W-:Y:S04]  /*d1c30*/  STL.64 [R1+0x290], R8 ;  /* 0x0002900801007387 */ /* 0x000fe80000100a00 */
[----:B------:R1:W-:Y:S01]  /*d1c40*/  STL [R1+0x298], R10 ;  /* 0x0002980a01007387 */ /* 0x0003e20000100800 */
[----:B------:R-:W-:-:S02]  /*d1c50*/  MOV R0, R11 ;  /* 0x0000000b00007202 */ /* 0x000fc40000000f00 */
[----:B-1----:R-:W-:Y:S03]  /*d1c60*/  HMMA.1688.F32.TF32 R8, R4, R170, R112 ;  /* 0x000000aa0408723c */ /* 0x002fe60000081070 */
[----:B------:R1:W-:-:S15]  /*d1c70*/  STL [R1+0xa54c], R0 ;  /* 0x00a54c0001007387 */ /* 0x0003de0000100800 */
[----:B------:R-:W-:Y:S01]  /*d1c80*/  NOP ;  /* 0x0000000000007918 */ /* 0x000fe20000000000 */
[----:B------:R-:W-:Y:S04]  /*d1c90*/  STL.64 [R1+0x270], R8 ;  /* 0x0002700801007387 */ /* 0x000fe80000100a00 */
[----:B------:R-:W-:Y:S04]  /*d1ca0*/  STL.64 [R1+0x280], R12 ;  /* 0x0002800c01007387 */ /* 0x000fe80000100a00 */
[----:B------:R-:W-:Y:S04]  /*d1cb0*/  STL.64 [R1+0x288], R14 ;  /* 0x0002880e01007387 */ /* 0x000fe80000100a00 */
[----:B------:R3:W-:Y:S01]  /*d1cc0*/  STL [R1+0x278], R10 ;  /* 0x0002780a01007387 */ /* 0x0007e20000100800 */
[----:B-1----:R-:W-:-:S02]  /*d1cd0*/  IMAD.MOV.U32 R0, RZ, RZ, R11 ;  /* 0x000000ffff007224 */ /* 0x002fc400078e000b */
[C---:B---3--:R-:W-:Y:S08]  /*d1ce0*/  HMMA.1688.F32.TF32 R8, R4.reuse, R166, R116 ;  /* 0x000000a60408723c */ /* 0x048ff00000081074 */
[C---:B------:R-:W-:Y:S01]  /*d1cf0*/  HMMA.1688.F32.TF32 R12, R4.reuse, R162, R120 ;  /* 0x000000a2040c723c */ /* 0x040fe20000081078 */
[----:B------:R-:W-:Y:S04]  /*d1d00*/  STL [R1+0xa6c8], R0 ;  /* 0x00a6c80001007387 */ /* 0x000fe80000100800 */
[----:B------:R-:W-:Y:S06]  /*d1d10*/  STL.64 [R1+0xa7d8], R160 ;  /* 0x00a7d8a001007387 */ /* 0x000fec0000100a00 */
[----:B------:R-:W-:Y:S04]  /*d1d20*/  STL.64 [R1+0x260], R8 ;  /* 0x0002600801007387 */ /* 0x000fe80000100a00 */
[----:B------:R4:W-:Y:S04]  /*d1d30*/  STL.64 [R1+0x268], R10 ;  /* 0x0002680a01007387 */ /* 0x0009e80000100a00 */
[----:B------:R-:W-:Y:S04]  /*d1d40*/  STL.64 [R1+0x250], R12 ;  /* 0x0002500c01007387 */ /* 0x000fe80000100a00 */
[----:B------:R1:W-:Y:S01]  /*d1d50*/  STL.64 [R1+0x258], R14 ;  /* 0x0002580e01007387 */ /* 0x0003e20000100a00 */
[C---:B----4-:R-:W-:Y:S08]  /*d1d60*/  HMMA.1688.F32.TF32 R8, R4.reuse, R158, R124 ;  /* 0x0000009e0408723c */ /* 0x050ff0000008107c */
[C---:B-1----:R-:W-:Y:S01]  /*d1d70*/  HMMA.1688.F32.TF32 R12, R4.reuse, R154, R128 ;  /* 0x0000009a040c723c */ /* 0x042fe20000081080 */
[----:B------:R-:W-:Y:S10]  /*d1d80*/  STL.64 [R1+0xa7e0], R156 ;  /* 0x00a7e09c01007387 */ /* 0x000ff40000100a00 */
[----:B------:R-:W-:Y:S04]  /*d1d90*/  STL.64 [R1+0x240], R8 ;  /* 0x0002400801007387 */ /* 0x000fe80000100a00 */
[----:B------:R1:W-:Y:S04]  /*d1da0*/  STL.64 [R1+0x248], R10 ;  /* 0x0002480a01007387 */ /* 0x0003e80000100a00 */
[----:B------:R-:W-:Y:S04]  /*d1db0*/  STL.64 [R1+0xa7e8], R152 ;  /* 0x00a7e89801007387 */ /* 0x000fe80000100a00 */
[----:B------:R-:W-:Y:S04]  /*d1dc0*/  STL.64 [R1+0x230], R12 ;  /* 0x0002300c01007387 */ /* 0x000fe80000100a00 */
[----:B------:R3:W-:Y:S01]  /*d1dd0*/  STL.64 [R1+0x238], R14 ;  /* 0x0002380e01007387 */ /* 0x0007e20000100a00 */
[C---:B-1----:R-:W-:Y:S08]  /*d1de0*/  HMMA.1688.F32.TF32 R8, R4.reuse, R150, R132 ;  /* 0x000000960408723c */ /* 0x042ff00000081084 */
[----:B---3--:R-:W-:Y:S01]  /*d1df0*/  HMMA.1688.F32.TF32 R12, R4, R146, R136 ;  /* 0x00000092040c723c */ /* 0x008fe20000081088 */
[----:B------:R-:W-:Y:S10]  /*d1e00*/  STL.64 [R1+0xa7f0], R148 ;  /* 0x00a7f09401007387 */ /* 0x000ff40000100a00 */
[----:B------:R2:W-:Y:S04]  /*d1e10*/  STL.64 [R1+0x220], R8 ;  /* 0x0002200801007387 */ /* 0x0005e80000100a00 */
[----:B------:R1:W-:Y:S01]  /*d1e20*/  STL.64 [R1+0x228], R10 ;  /* 0x0002280a01007387 */ /* 0x0003e20000100a00 */
[----:B--2---:R-:W-:-:S03]  /*d1e30*/  IMAD.MOV.U32 R8, RZ, RZ, R220 ;  /* 0x000000ffff087224 */ /* 0x004fc600078e00dc */
[----:B------:R-:W2:Y:S04]  /*d1e40*/  LDL.LU R220, [R1+0xa924] ;  /* 0x00a9240001dc7983 */ /* 0x000ea80000300800 */
[----:B------:R3:W-:Y:S04]  /*d1e50*/  STL.64 [R1+0x210], R12 ;  /* 0x0002100c01007387 */ /* 0x0007e80000100a00 */
[----:B------:R4:W-:Y:S01]  /*d1e60*/  STL.64 [R1+0x218], R14 ;  /* 0x0002180e01007387 */ /* 0x0009e20000100a00 */
[----:B------:R-:W-:Y:S01]  /*d1e70*/  MOV R9, R221 ;  /* 0x000000dd00097202 */ /* 0x000fe20000000f00 */
[----:B-1----:R-:W-:-:S02]  /*d1e80*/  IMAD.MOV.U32 R10, RZ, RZ, R237 ;  /* 0x000000ffff0a7224 */ /* 0x002fc400078e00ed */
[----:B------:R-:W2:Y:S04]  /*d1e90*/  LDL.LU R221, [R1+0xa920] ;  /* 0x00a9200001dd7983 */ /* 0x000ea80000300800 */
[----:B------:R-:W2:Y:S01]  /*d1ea0*/  LDL.LU R237, [R1+0xa91c] ;  /* 0x00a91c0001ed7983 */ /* 0x000ea20000300800 */
[----:B------:R-:W-:-:S03]  /*d1eb0*/  IMAD.MOV.U32 R11, RZ, RZ, R236 ;  /* 0x000000ffff0b7224 */ /* 0x000fc600078e00ec */
[----:B------:R-:W2:Y:S01]  /*d1ec0*/  LDL.LU R236, [R1+0xa918] ;  /* 0x00a9180001ec7983 */ /* 0x000ea20000300800 */
[----:B---3--:R-:W-:Y:S01]  /*d1ed0*/  MOV R12, R216 ;  /* 0x000000d8000c7202 */ /* 0x008fe20000000f00 */
[----:B------:R-:W-:Y:S02]  /*d1ee0*/  IMAD.MOV.U32 R13, RZ, RZ, R217 ;  /* 0x000000ffff0d7224 */ /* 0x000fe400078e00d9 */
[----:B------:R-:W3:Y:S04]  /*d1ef0*/  LDL.LU R216, [R1+0xa914] ;  /* 0x00a9140001d87983 */ /* 0x000ee80000300800 */
[----:B------:R-:W3:Y:S01]  /*d1f00*/  LDL.LU R217, [R1+0xa910] ;  /* 0x00a9100001d97983 */ /* 0x000ee20000300800 */
[----:B----4-:R-:W-:Y:S01]  /*d1f10*/  IMAD.MOV.U32 R14, RZ, RZ, R233 ;  /* 0x000000ffff0e7224 */ /* 0x010fe200078e00e9 */
[----:B------:R-:W-:-:S02]  /*d1f20*/  MOV R15, R232 ;  /* 0x000000e8000f7202 */ /* 0x000fc40000000f00 */
[----:B------:R-:W4:Y:S04]  /*d1f30*/  LDL.LU R233, [R1+0xa90c] ;  /* 0x00a90c0001e97983 */ /* 0x000f280000300800 */
[----:B------:R-:W4:Y:S01]  /*d1f40*/  LDL.LU R232, [R1+0xa908] ;  /* 0x00a9080001e87983 */ /* 0x000f220000300800 */
[----:B------:R-:W-:Y:S02]  /*d1f50*/  IMAD.MOV.U32 R244, RZ, RZ, R229 ;  /* 0x000000fffff47224 */ /* 0x000fe400078e00e5 */
[----:B------:R-:W-:Y:S01]  /*d1f60*/  IMAD.MOV.U32 R245, RZ, RZ, R228 ;  /* 0x000000fffff57224 */ /* 0x000fe200078e00e4 */
[----:B------:R-:W4:Y:S04]  /*d1f70*/  LDL.LU R229, [R1+0xa904] ;  /* 0x00a9040001e57983 */ /* 0x000f280000300800 */
[----:B------:R-:W4:Y:S01]  /*d1f80*/  LDL.LU R228, [R1+0xa900] ;  /* 0x00a9000001e47983 */ /* 0x000f220000300800 */
[----:B------:R-:W-:Y:S01]  /*d1f90*/  MOV R246, R225 ;  /* 0x000000e100f67202 */ /* 0x000fe20000000f00 */
[----:B------:R-:W-:-:S02]  /*d1fa0*/  IMAD.MOV.U32 R247, RZ, RZ, R224 ;  /* 0x000000fffff77224 */ /* 0x000fc400078e00e0 */
[----:B------:R-:W4:Y:S04]  /*d1fb0*/  LDL.LU R225, [R1+0xa8fc] ;  /* 0x00a8fc0001e17983 */ /* 0x000f280000300800 */
[----:B------:R-:W4:Y:S01]  /*d1fc0*/  LDL.LU R224, [R1+0xa8f8] ;  /* 0x00a8f80001e07983 */ /* 0x000f220000300800 */
[----:B--2---:R-:W-:Y:S01]  /*d1fd0*/  MOV R239, R220 ;  /* 0x000000dc00ef7202 */ /* 0x004fe20000000f00 */
[----:B------:R-:W-:Y:S02]  /*d1fe0*/  IMAD.MOV.U32 R238, RZ, RZ, R221 ;  /* 0x000000ffffee7224 */ /* 0x000fe400078e00dd */
[----:B------:R-:W2:Y:S04]  /*d1ff0*/  LDL.LU R221, [R1+0xa8f4] ;  /* 0x00a8f40001dd7983 */ /* 0x000ea80000300800 */
[----:B------:R-:W2:Y:S01]  /*d2000*/  LDL.LU R220, [R1+0xa8f0] ;  /* 0x00a8f00001dc7983 */ /* 0x000ea20000300800 */
[----:B---3--:R-:W-:-:S02]  /*d2010*/  IMAD.MOV.U32 R235, RZ, RZ, R216 ;  /* 0x000000ffffeb7224 */ /* 0x008fc400078e00d8 */
[----:B------:R-:W-:Y:S02]  /*d2020*/  IMAD.MOV.U32 R234, RZ, RZ, R217 ;  /* 0x000000ffffea7224 */ /* 0x000fe400078e00d9 */
[----:B------:R-:W3:Y:S04]  /*d2030*/  LDL.LU R217, [R1+0xa8ec] ;  /* 0x00a8ec0001d97983 */ /* 0x000ee80000300800 */
[----:B------:R-:W3:Y:S04]  /*d2040*/  LDL.LU R216, [R1+0xa8e8] ;  /* 0x00a8e80001d87983 */ /* 0x000ee80000300800 */
[----:B------:R-:W2:Y:S04]  /*d2050*/  LDL.LU R230, [R1+0xb8] ;  /* 0x0000b80001e67983 */ /* 0x000ea80000300800 */
[----:B------:R-:W2:Y:S04]  /*d2060*/  LDL.LU R231, [R1+0xbc] ;  /* 0x0000bc0001e77983 */ /* 0x000ea80000300800 */
        /* <DEDUP_REMOVED lines=80> */
[----:B------:R1:W-:Y:S04]  /*d2570*/  STL.64 [R1+0xa7f8], R144 ;  /* 0x00a7f89001007387 */ /* 0x0003e80000100a00 */
        /* <DEDUP_REMOVED lines=8> */
[----:B-1----:R-:W2:Y:S04]  /*d2600*/  LDL.LU.64 R138, [R1+0xa8d8] ;  /* 0x00a8d800018a7983 */ /* 0x002ea80000300a00 */
[----:B------:R-:W4:Y:S04]  /*d2610*/  LDL.LU.64 R136, [R1+0xa8d0] ;  /* 0x00a8d00001887983 */ /* 0x000f280000300a00 */
[----:B------:R1:W-:Y:S01]  /*d2620*/  STL.64 [R1+0xa800], R140 ;  /* 0x00a8008c01007387 */ /* 0x0003e20000100a00 */
[----:B---3--:R-:W-:-:S03]  /*d2630*/  IMAD.MOV.U32 R142, RZ, RZ, R2 ;  /* 0x000000ffff8e7224 */ /* 0x008fc600078e0002 */
[----:B-1----:R-:W3:Y:S04]  /*d2640*/  LDL.LU R140, [R1+0x150] ;  /* 0x00015000018c7983 */ /* 0x002ee80000300800 */
        /* <DEDUP_REMOVED lines=60> */
[----:B-1----:R-:W3:Y:S01]  /*d2a10*/  LDL.LU.64 R98, [R1+0xa830] ;  /* 0x00a8300001627983 */ /* 0x002ee20000300a00 */
[----:B------:R-:W-:-:S03]  /*d2a20*/  MOV R143, R240 ;  /* 0x000000f0008f7202 */ /* 0x000fc60000000f00 */
[----:B------:R-:W2:Y:S01]  /*d2a30*/  LDL.LU.64 R96, [R1+0xa828] ;  /* 0x00a8280001607983 */ /* 0x000ea20000300a00 */
[C---:B----4-:R-:W-:Y:S08]  /*d2a40*/  HMMA.1688.F32.TF32 R144, R4.reuse, R94, R144 ;  /* 0x0000005e0490723c */ /* 0x050ff00000081090 */
[----:B---3--:R-:W-:-:S15]  /*d2a50*/  HMMA.1688.F32.TF32 R140, R4, R98, R140 ;  /* 0x00000062048c723c */ /* 0x008fde000008108c */
[----:B------:R-:W-:-:S04]  /*d2a60*/  NOP ;  /* 0x0000000000007918 */ /* 0x000fc80000000000 */
        /* <DEDUP_REMOVED lines=15> */
[C---:B---3--:R-:W-:Y:S01]  /*d2b60*/  HMMA.1688.F32.TF32 R144, R4.reuse, R70, R216 ;  /* 0x000000460490723c */ /* 0x048fe200000810d8 */
[----:B------:R-:W-:Y:S04]  /*d2b70*/  LDSM.16.M88.4 R216, [R2+UR13+0x6080] ;  /* 0x0060800d02d8783b */ /* 0x000fe80008000200 */
[----:B------:R-:W-:Y:S04]  /*d2b80*/  STL.64 [R1+0x100], R140 ;  /* 0x0001008c01007387 */ /* 0x000fe80000100a00 */
[----:B------:R1:W-:Y:S02]  /*d2b90*/  STL.64 [R1+0x108], R142 ;  /* 0x0001088e01007387 */ /* 0x0003e40000100a00 */
[C---:B-1----:R-:W-:Y:S02]  /*d2ba0*/  HMMA.1688.F32.TF32 R140, R4.reuse, R66, R220 ;  /* 0x00000042048c723c */ /* 0x042fe400000810dc */
[----:B------:R-:W-:Y:S04]  /*d2bb0*/  LDSM.16.M88.4 R220, [R2+UR13+0x5080] ;  /* 0x0050800d02dc783b */ /* 0x000fe80008000200 */
        /* <DEDUP_REMOVED lines=8> */
[----:B------:R1:W-:Y:S04]  /*d2c40*/  STL.64 [R1+0xd8], R142 ;  /* 0x0000d88e01007387 */ /* 0x0003e80000100a00 */
[----:B------:R-:W-:Y:S01]  /*d2c50*/  LDSM.16.M88.4 R224, [R2+UR13+0x4080] ;  /* 0x0040800d02e0783b */ /* 0x000fe20008000200 */
[C---:B-1----:R-:W-:Y:S03]  /*d2c60*/  HMMA.1688.F32.TF32 R140, R4.reuse, R54, R232 ;  /* 0x00000036048c723c */ /* 0x042fe600000810e8 */
[----:B------:R-:W-:Y:S04]  /*d2c70*/  LDSM.16.M88.4 R232, [R2+UR13+0x2080] ;  /* 0x0020800d02e8783b */ /* 0x000fe80008000200 */
        /* <DEDUP_REMOVED lines=8> */
[C---:B------:R-:W-:Y:S08]  /*d2d00*/  HMMA.1688.F32.TF32 R16, R4.reuse, R38, R12 ;  /* 0x000000260410723c */ /* 0x040ff0000008100c */
[C---:B------:R-:W-:Y:S08]  /*d2d10*/  HMMA.1688.F32.TF32 R12, R4.reuse, R34, R8 ;  /* 0x00000022040c723c */ /* 0x040ff00000081008 */
[C---:B------:R-:W-:Y:S01]  /*d2d20*/  HMMA.1688.F32.TF32 R8, R4.reuse, R30, R248 ;  /* 0x0000001e0408723c */ /* 0x040fe200000810f8 */
[----:B------:R-:W-:Y:S07]  /*d2d30*/  LDSM.16.M88.4 R236, [R2+UR13+0x1080] ;  /* 0x0010800d02ec783b */ /* 0x000fee0008000200 */
[----:B-1----:R-:W-:Y:S01]  /*d2d40*/  HMMA.1688.F32.TF32 R140, R4, R42, R244 ;  /* 0x0000002a048c723c */ /* 0x002fe200000810f4 */
[----:B------:R-:W-:Y:S04]  /*d2d50*/  LDS R245, [R241+UR12+0x83000] ;  /* 0x0830000cf1f57984 */ /* 0x000fe80008000800 */
[----:B------:R-:W-:Y:S04]  /*d2d60*/  LDS R247, [R241+UR12+0x83400] ;  /* 0x0834000cf1f77984 */ /* 0x000fe80008000800 */
[----:B------:R-:W1:Y:S04]  /*d2d70*/  LDSM.16.M88.4 R240, [R2+UR13+0x80] ;  /* 0x0000800d02f0783b */ /* 0x000e680008000200 */
[----:B------:R-:W-:Y:S04]  /*d2d80*/  STL.64 [R1+0x90], R148 ;  /* 0x0000909401007387 */ /* 0x000fe80000100a00 */
[----:B------:R-:W-:Y:S04]  /*d2d90*/  STL.64 [R1+0x98], R150 ;  /* 0x0000989601007387 */ /* 0x000fe80000100a00 */
[----:B------:R-:W-:Y:S04]  /*d2da0*/  STL.64 [R1+0x80], R144 ;  /* 0x0000809001007387 */ /* 0x000fe80000100a00 */
[----:B------:R3:W-:Y:S01]  /*d2db0*/  STL.64 [R1+0x88], R146 ;  /* 0x0000889201007387 */ /* 0x0007e20000100a00 */
[----:B------:R-:W-:-:S02]  /*d2dc0*/  IMAD.MOV.U32 R248, RZ, RZ, R213 ;  /* 0x000000fffff87224 */ /* 0x000fc400078e00d5 */
[----:B------:R-:W-:Y:S01]  /*d2dd0*/  IMAD.MOV.U32 R249, RZ, RZ, R212 ;  /* 0x000000fffff97224 */ /* 0x000fe200078e00d4 */
[----:B------:R-:W-:Y:S01]  /*d2de0*/  MOV R250, R209 ;  /* 0x000000d100fa7202 */ /* 0x000fe20000000f00 */
[----:B------:R-:W4:Y:S01]  /*d2df0*/  LDSM.16.M88.4 R212, [R2+UR13+0x7080] ;  /* 0x0070800d02d4783b */ /* 0x000f220008000200 */
[----:B------:R-:W-:-:S03]  /*d2e00*/  IMAD.MOV.U32 R251, RZ, RZ, R208 ;  /* 0x000000fffffb7224 */ /* 0x000fc600078e00d0 */
[----:B------:R-:W1:Y:S01]  /*d2e10*/  LDSM.16.M88.4 R208, [R2+UR13+0x8080] ;  /* 0x0080800d02d0783b */ /* 0x000e620008000200 */
[----:B------:R-:W-:Y:S01]  /*d2e20*/  IMAD.MOV.U32 R162, RZ, RZ, R189 ;  /* 0x000000ffffa27224 */ /* 0x000fe200078e00bd */
        /* <DEDUP_REMOVED lines=9> */
[----:B------:R-:W-:Y:S04]  /*d2ec0*/  STL.64 [R1+0x58], R14 ;  /* 0x0000580e01007387 */ /* 0x000fe80000100a00 */
[----:B------:R1:W-:Y:S04]  /*d2ed0*/  STL.64 [R1+0x40], R8 ;  /* 0x0000400801007387 */ /* 0x0003e80000100a00 */
[----:B------:R1:W-:Y:S01]  /*d2ee0*/  STL.64 [R1+0x48], R10 ;  /* 0x0000480a01007387 */ /* 0x0003e20000100a00 */
[----:B------:R-:W-:-:S02]  /*d2ef0*/  MOV R179, R196 ;  /* 0x000000c400b37202 */ /* 0x000fc40000000f00 */
[----:B---3--:R-:W-:Y:S01]  /*d2f00*/  MOV R146, R165 ;  /* 0x000000a500927202 */ /* 0x008fe20000000f00 */
[----:B------:R-:W-:Y:S01]  /*d2f10*/  IMAD.MOV.U32 R147, RZ, RZ, R164 ;  /* 0x000000ffff937224 */ /* 0x000fe200078e00a4 */
[----:B------:R-:W-:Y:S04]  /*d2f20*/  LDSM.16.M88.4 R196, [R2+UR13+0xb080] ;  /* 0x00b0800d02c4783b */ /* 0x000fe80008000200 */
[----:B------:R-:W-:Y:S04]  /*d2f30*/  LDS R244, [R252+UR12+0x83000] ;  /* 0x0830000cfcf47984 */ /* 0x000fe80008000800 */
[----:B------:R-:W-:Y:S01]  /*d2f40*/  LDS R246, [R252+UR12+0x83400] ;  /* 0x0834000cfcf67984 */ /* 0x000fe20008000800 */
[----:B-1----:R-:W-:Y:S01]  /*d2f50*/  IMAD.MOV.U32 R8, RZ, RZ, R205 ;  /* 0x000000ffff087224 */ /* 0x002fe200078e00cd */
[----:B------:R-:W-:Y:S01]  /*d2f60*/  MOV R9, R204 ;  /* 0x000000cc00097202 */ /* 0x000fe20000000f00 */
[----:B------:R-:W-:Y:S01]  /*d2f70*/  IMAD.MOV.U32 R10, RZ, RZ, R201 ;  /* 0x000000ffff0a7224 */ /* 0x000fe200078e00c9 */
[----:B------:R-:W1:Y:S01]  /*d2f80*/  LDSM.16.M88.4 R204, [R2+UR13+0x9080] ;  /* 0x0090800d02cc783b */ /* 0x000e620008000200 */
[----:B------:R-:W-:-:S03]  /*d2f90*/  IMAD.MOV.U32 R11, RZ, RZ, R200 ;  /* 0x000000ffff0b7224 */ /* 0x000fc600078e00c8 */
[----:B------:R-:W3:Y:S04]  /*d2fa0*/  LDSM.16.M88.4 R200, [R2+UR13+0xa080] ;  /* 0x00a0800d02c8783b */ /* 0x000ee80008000200 */
        /* <DEDUP_REMOVED lines=15> */
[----:B----4-:R-:W-:Y:S04]  /*d30a0*/  STL [R1+0xa36c], R214 ;  /* 0x00a36cd601007387 */ /* 0x010fe80000100800 */
[----:B------:R-:W-:Y:S04]  /*d30b0*/  STL [R1+0xa368], R215 ;  /* 0x00a368d701007387 */ /* 0x000fe80000100800 */
[----:B------:R-:W-:Y:S04]  /*d30c0*/  STL [R1+0xa364], R210 ;  /* 0x00a364d201007387 */ /* 0x000fe80000100800 */
[----:B------:R-:W-:Y:S04]  /*d30d0*/  STL [R1+0xa360], R211 ;  /* 0x00a360d301007387 */ /* 0x000fe80000100800 */
[----:B-1----:R-:W-:Y:S04]  /*d30e0*/  STL [R1+0xa35c], R206 ;  /* 0x00a35cce01007387 */ /* 0x002fe80000100800 */
[----:B------:R-:W-:Y:S04]  /*d30f0*/  STL [R1+0xa358], R207 ;  /* 0x00a358cf01007387 */ /* 0x000fe80000100800 */
[----:B---3--:R-:W-:Y:S04]  /*d3100*/  STL [R1+0xa338], R202 ;  /* 0x00a338ca01007387 */ /* 0x008fe80000100800 */
[----:B------:R-:W-:Y:S04]  /*d3110*/  STL.64 [R1+0xe80], R8 ;  /* 0x000e800801007387 */ /* 0x000fe80000100a00 */
[----:B------:R1:W-:Y:S02]  /*d3120*/  STL.64 [R1+0xe88], R10 ;  /* 0x000e880a01007387 */ /* 0x0003e40000100a00 */
[----:B-1----:R-:W-:Y:S02]  /*d3130*/  HMMA.1688.F32.TF32 R8, R4, R22, R248 ;  /* 0x000000160408723c */ /* 0x002fe400000810f8 */
[----:B------:R-:W-:Y:S01]  /*d3140*/  STL [R1+0xa334], R203 ;  /* 0x00a334cb01007387 */ /* 0x000fe20000100800 */
[----:B------:R-:W-:Y:S01]  /*d3150*/  MOV R250, R177 ;  /* 0x000000b100fa7202 */ /* 0x000fe20000000f00 */
[----:B------:R-:W-:-:S15]  /*d3160*/  IMAD.MOV.U32 R251, RZ, RZ, R176 ;  /* 0x000000fffffb7224 */ /* 0x000fde00078e00b0 */
[----:B------:R1:W-:Y:S04]  /*d3170*/  STL.64 [R1+0xe90], R8 ;  /* 0x000e900801007387 */ /* 0x0003e80000100a00 */
[----:B------:R3:W-:Y:S04]  /*d3180*/  STL.64 [R1+0xe98], R10 ;  /* 0x000e980a01007387 */ /* 0x0007e80000100a00 */
        /* <DEDUP_REMOVED lines=48> */
[----:B------:R-:W-:Y:S04]  /*d3490*/  STL [R1+0xa330], R198 ;  /* 0x00a330c601007387 */ /* 0x000fe80000100800 */
[----:B------:R-:W-:Y:S01]  /*d34a0*/  STL [R1+0xa32c], R199 ;  /* 0x00a32cc701007387 */ /* 0x000fe20000100800 */
[C---:B--2---:R-:W-:Y:S08]  /*d34b0*/  HMMA.1688.F32.TF32 R160, R4.reuse, R162, R156 ;  /* 0x000000a204a0723c */ /* 0x044ff0000008109c */
[C---:B---3--:R-:W-:Y:S08]  /*d34c0*/  HMMA.1688.F32.TF32 R152, R4.reuse, R154, R148 ;  /* 0x0000009a0498723c */ /* 0x048ff00000081094 */
[C---:B----4-:R-:W-:Y:S08]  /*d34d0*/  HMMA.1688.F32.TF32 R144, R4.reuse, R146, R140 ;  /* 0x000000920490723c */ /* 0x050ff0000008108c */
[C---:B------:R-:W-:Y:S01]  /*d34e0*/  HMMA.1688.F32.TF32 R248, R4.reuse, R250, R180 ;  /* 0x000000fa04f8723c */ /* 0x040fe200000810b4 */
[----:B------:R-:W2:Y:S10]  /*d34f0*/  LDL.LU.64 R140, [R1+0xa800] ;  /* 0x00a80000018c7983 */ /* 0x000eb40000300a00 */
        /* <DEDUP_REMOVED lines=36> */
[----:B------:R-:W-:Y:S01]  /*d3740*/  MOV R142, R125 ;  /* 0x0000007d008e7202 */ /* 0x000fe20000000f00 */
[----:B------:R-:W-:-:S02]  /*d3750*/  IMAD.MOV.U32 R143, RZ, RZ, R124 ;  /* 0x000000ffff8f7224 */ /* 0x000fc400078e007c */
[----:B------:R-:W-:Y:S01]  /*d3760*/  LDSM.16.M88.4 R124, [R2+UR13+0x1d080] ;  /* 0x01d0800d027c783b */ /* 0x000fe20008000200 */
[----:B--2---:R-:W-:Y:S08]  /*d3770*/  HMMA.1688.F32.TF32 R4, R4, R18, R164 ;  /* 0x000000120404723c */ /* 0x004ff000000810a4 */
[C---:B------:R-:W-:Y:S11]  /*d3780*/  HMMA.1688.F32.TF32 R164, R244.reuse, R240, R168 ;  /* 0x000000f0f4a4723c */ /* 0x040ff600000810a8 */
[----:B------:R-:W-:Y:S04]  /*d3790*/  STL.64 [R1+0xf20], R4 ;  /* 0x000f200401007387 */ /* 0x000fe80000100a00 */
[----:B------:R1:W-:Y:S02]  /*d37a0*/  STL.64 [R1+0xf28], R6 ;  /* 0x000f280601007387 */ /* 0x0003e40000100a00 */
[----:B-1----:R-:W-:Y:S02]  /*d37b0*/  HMMA.1688.F32.TF32 R4, R244, R236, R184 ;  /* 0x000000ecf404723c */ /* 0x002fe400000810b8 */
[----:B------:R-:W-:Y:S04]  /*d37c0*/  STL.64 [R1+0xf40], R164 ;  /* 0x000f40a401007387 */ /* 0x000fe80000100a00 */
[----:B------:R-:W-:Y:S01]  /*d37d0*/  STL.64 [R1+0xf48], R166 ;  /* 0x000f48a601007387 */ /* 0x000fe20000100a00 */
        /* <DEDUP_REMOVED lines=8> */
[----:B------:R-:W-:Y:S04]  /*d3860*/  LDSM.16.M88.4 R164, [R2+UR13+0x13080] ;  /* 0x0130800d02a4783b */ /* 0x000fe80008000200 */
[----:B------:R-:W-:Y:S04]  /*d3870*/  LDSM.16.M88.4 R160, [R2+UR13+0x14080] ;  /* 0x0140800d02a0783b */ /* 0x000fe80008000200 */
[----:B------:R-:W-:Y:S04]  /*d3880*/  LDSM.16.M88.4 R156, [R2+UR13+0x15080] ;  /* 0x0150800d029c783b */ /* 0x000fe80008000200 */
[----:B------:R-:W-:Y:S04]  /*d3890*/  LDSM.16.M88.4 R136, [R2+UR13+0x1a080] ;  /* 0x01a0800d0288783b */ /* 0x000fe80008000200 */
[----:B------:R-:W-:Y:S04]  /*d38a0*/  LDSM.16.M88.4 R132, [R2+UR13+0x1b080] ;  /* 0x01b0800d0284783b */ /* 0x000fe80008000200 */
[----:B------:R-:W-:Y:S04]  /*d38b0*/  STL.64 [R1+0xf50], R4 ;  /* 0x000f500401007387 */ /* 0x000fe80000100a00 */
[----:B------:R1:W-:Y:S02]  /*d38c0*/  STL.64 [R1+0xf58], R6 ;  /* 0x000f580601007387 */ /* 0x0003e40000100a00 */
[----:B-1----:R-:W-:Y:S02]  /*d38d0*/  HMMA.1688.F32.TF32 R4, R244, R232, R172 ;  /* 0x000000e8f404723c */ /* 0x002fe400000810ac */
[----:B------:R-:W-:-:S15]  /*d38e0*/  LDSM.16.M88.4 R172, [R2+UR13+0x11080] ;  /* 0x0110800d02ac783b */ /* 0x000fde0008000200 */
[----:B------:R-:W-:Y:S02]  /*d38f0*/  NOP ;  /* 0x0000000000007918 */ /* 0x000fe40000000000 */
[----:B------:R-:W-:Y:S01]  /*d3900*/  STL [R1+0xf60], R4 ;  /* 0x000f600401007387 */ /* 0x000fe20000100800 */
[----:B------:R-:W-:-:S03]  /*d3910*/  IMAD.MOV.U32 R242, RZ, RZ, R5 ;  /* 0x000000fffff27224 */ /* 0x000fc600078e0005 */
[----:B------:R1:W-:Y:S01]  /*d3920*/  STL [R1+0xf6c], R7 ;  /* 0x000f6c0701007387 */ /* 0x0003e20000100800 */
[----:B------:R-:W-:Y:S02]  /*d3930*/  MOV R243, R6 ;  /* 0x0000000600f37202 */ /* 0x000fe40000000f00 */
[----:B-1----:R-:W-:Y:S03]  /*d3940*/  HMMA.1688.F32.TF32 R4, R244, R228, R188 ;  /* 0x000000e4f404723c */ /* 0x002fe600000810bc */
[----:B------:R-:W-:Y:S04]  /*d3950*/  STL [R1+0xa3ac], R243 ;  /* 0x00a3acf301007387 */ /* 0x000fe80000100800 */
[----:B------:R-:W-:Y:S01]  /*d3960*/  STL [R1+0xa3a8], R242 ;  /* 0x00a3a8f201007387 */ /* 0x000fe20000100800 */
[----:B----4-:R-:W-:Y:S01]  /*d3970*/  MOV R190, R149 ;  /* 0x0000009500be7202 */ /* 0x010fe20000000f00 */
[----:B------:R-:W-:-:S02]  /*d3980*/  IMAD.MOV.U32 R191, RZ, RZ, R148 ;  /* 0x000000ffffbf7224 */ /* 0x000fc400078e0094 */
[C---:B------:R-:W-:Y:S01]  /*d3990*/  HMMA.1688.F32.TF32 R148, R244.reuse, R224, R176 ;  /* 0x000000e0f494723c */ /* 0x040fe200000810b0 */
[----:B------:R-:W-:Y:S02]  /*d39a0*/  IMAD.MOV.U32 R188, RZ, RZ, R153 ;  /* 0x000000ffffbc7224 */ /* 0x000fe400078e0099 */
[----:B------:R-:W-:Y:S01]  /*d39b0*/  IMAD.MOV.U32 R189, RZ, RZ, R152 ;  /* 0x000000ffffbd7224 */ /* 0x000fe200078e0098 */
[----:B------:R-:W-:Y:S04]  /*d39c0*/  LDSM.16.M88.4 R176, [R2+UR13+0x10080] ;  /* 0x0100800d02b0783b */ /* 0x000fe80008000200 */
[----:B------:R-:W-:Y:S04]  /*d39d0*/  LDSM.16.M88.4 R152, [R2+UR13+0x16080] ;  /* 0x0160800d0298783b */ /* 0x000fe80008000200 */
[----:B------:R-:W-:Y:S04]  /*d39e0*/  STL.64 [R1+0xf80], R4 ;  /* 0x000f800401007387 */ /* 0x000fe80000100a00 */
[----:B------:R1:W-:Y:S02]  /*d39f0*/  STL.64 [R1+0xf88], R6 ;  /* 0x000f880601007387 */ /* 0x0003e40000100a00 */
[----:B-1----:R-:W-:Y:S02]  /*d3a00*/  HMMA.1688.F32.TF32 R4, R244, R220, R192 ;  /* 0x000000dcf404723c */ /* 0x002fe400000810c0 */
[----:B------:R-:W-:Y:S04]  /*d3a10*/  STL.64 [R1+0x1030], R148 ;  /* 0x0010309401007387 */ /* 0x000fe80000100a00 */
[----:B------:R-:W-:Y:S01]  /*d3a20*/  STL.64 [R1+0x1038], R150 ;  /* 0x0010389601007387 */ /* 0x000fe20000100a00 */
[----:B---3--:R-:W-:-:S02]  /*d3a30*/  IMAD.MOV.U32 R192, RZ, RZ, R145 ;  /* 0x000000ffffc07224 */ /* 0x008fc400078e0091 */
[----:B------:R-:W-:Y:S01]  /*d3a40*/  IMAD.MOV.U32 R193, RZ, RZ, R144 ;  /* 0x000000ffffc17224 */ /* 0x000fe200078e0090 */
[----:B------:R-:W-:Y:S01]  /*d3a50*/  MOV R194, R141 ;  /* 0x0000008d00c27202 */ /* 0x000fe20000000f00 */
[----:B------:R-:W-:Y:S01]  /*d3a60*/  IMAD.MOV.U32 R195, RZ, RZ, R140 ;  /* 0x000000ffffc37224 */ /* 0x000fe200078e008c */
[----:B------:R-:W-:Y:S04]  /*d3a70*/  LDSM.16.M88.4 R148, [R2+UR13+0x17080] ;  /* 0x0170800d0294783b */ /* 0x000fe80008000200 */
[----:B------:R-:W-:Y:S03]  /*d3a80*/  LDSM.16.M88.4 R144, [R2+UR13+0x18080] ;  /* 0x0180800d0290783b */ /* 0x000fe60008000200 */
[----:B------:R-:W-:Y:S01]  /*d3a90*/  IMAD.MOV.U32 R243, RZ, RZ, R6 ;  /* 0x000000fffff37224 */ /* 0x000fe200078e0006 */
[----:B------:R1:W-:Y:S01]  /*d3aa0*/  STL.64 [R1+0x1020], R4 ;  /* 0x0010200401007387 */ /* 0x0003e20000100a00 */
[----:B------:R-:W-:-:S02]  /*d3ab0*/  MOV R242, R7 ;  /* 0x0000000700f27202 */ /* 0x000fc40000000f00 */
[----:B-1----:R-:W-:Y:S01]  /*d3ac0*/  HMMA.1688.F32.TF32 R4, R244, R216, R180 ;  /* 0x000000d8f404723c */ /* 0x002fe200000810b4 */
        /* <DEDUP_REMOVED lines=10> */
[----:B------:R-:W-:Y:S02]  /*d3b70*/  IMAD.MOV.U32 R226, RZ, RZ, R5 ;  /* 0x000000ffffe27224 */ /* 0x000fe400078e0005 */
[----:B------:R-:W-:Y:S01]  /*d3b80*/  IMAD.MOV.U32 R234, RZ, RZ, R6 ;  /* 0x000000ffffea7224 */ /* 0x000fe200078e0006 */
[----:B------:R-:W-:Y:S02]  /*d3b90*/  MOV R235, R7 ;  /* 0x0000000700eb7202 */ /* 0x000fe40000000f00 */
[----:B------:R-:W-:Y:S01]  /*d3ba0*/  HMMA.1688.F32.TF32 R4, R244, R208, R188 ;  /* 0x000000d0f404723c */ /* 0x000fe200000810bc */
[----:B------:R-:W-:-:S15]  /*d3bb0*/  LDSM.16.M88.4 R188, [R2+UR13+0xd080] ;  /* 0x00d0800d02bc783b */ /* 0x000fde0008000200 */
[----:B------:R-:W-:-:S03]  /*d3bc0*/  NOP ;  /* 0x0000000000007918 */ /* 0x000fc60000000000 */
[----:B------:R-:W-:Y:S02]  /*d3bd0*/  IMAD.MOV.U32 R230, RZ, RZ, R4 ;  /* 0x000000ffffe67224 */ /* 0x000fe400078e0004 */
[----:B------:R-:W-:Y:S01]  /*d3be0*/  IMAD.MOV.U32 R231, RZ, RZ, R5 ;  /* 0x000000ffffe77224 */ /* 0x000fe200078e0005 */
[----:B------:R-:W-:Y:S01]  /*d3bf0*/  MOV R227, R6 ;  /* 0x0000000600e37202 */ /* 0x000fe20000000f00 */
[----:B------:R-:W-:Y:S02]  /*d3c00*/  IMAD.MOV.U32 R223, RZ, RZ, R7 ;  /* 0x000000ffffdf7224 */ /* 0x000fe400078e0007 */
[----:B------:R-:W-:Y:S01]  /*d3c10*/  HMMA.1688.F32.TF32 R4, R244, R204, R192 ;  /* 0x000000ccf404723c */ /* 0x000fe200000810c0 */
[----:B------:R-:W1:Y:S04]  /*d3c20*/  LDSM.16.M88.4 R192, [R2+UR13+0xc080] ;  /* 0x00c0800d02c0783b */ /* 0x000e680008000200 */
[----:B------:R-:W-:Y:S04]  /*d3c30*/  STL [R1+0xa3b4], R242 ;  /* 0x00a3b4f201007387 */ /* 0x000fe80000100800 */
[----:B------:R-:W-:Y:S04]  /*d3c40*/  STL [R1+0xa3b0], R243 ;  /* 0x00a3b0f301007387 */ /* 0x000fe80000100800 */
[----:B------:R-:W-:Y:S04]  /*d3c50*/  STL.64 [R1+0xa730], R240 ;  /* 0x00a730f001007387 */ /* 0x000fe80000100a00 */
[----:B------:R-:W-:Y:S04]  /*d3c60*/  STL [R1+0xa3c4], R239 ;  /* 0x00a3c4ef01007387 */ /* 0x000fe80000100800 */
[----:B------:R-:W-:Y:S01]  /*d3c70*/  STL [R1+0xa3c0], R238 ;  /* 0x00a3c0ee01007387 */ /* 0x000fe20000100800 */
[----:B------:R-:W-:Y:S01]  /*d3c80*/  MOV R214, R4 ;  /* 0x0000000400d67202 */ /* 0x000fe20000000f00 */
[----:B------:R-:W-:-:S02]  /*d3c90*/  IMAD.MOV.U32 R215, RZ, RZ, R5 ;  /* 0x000000ffffd77224 */ /* 0x000fc400078e0005 */
[----:B------:R-:W-:Y:S01]  /*d3ca0*/  IMAD.MOV.U32 R210, RZ, RZ, R6 ;  /* 0x000000ffffd27224 */ /* 0x000fe200078e0006 */
[----:B------:R-:W-:Y:S02]  /*d3cb0*/  MOV R211, R7 ;  /* 0x0000000700d37202 */ /* 0x000fe40000000f00 */
[----:B------:R-:W-:Y:S01]  /*d3cc0*/  HMMA.1688.F32.TF32 R4, R244, R200, R168 ;  /* 0x000000c8f404723c */ /* 0x000fe200000810a8 */
[----:B------:R-:W2:Y:S04]  /*d3cd0*/  LDSM.16.M88.4 R168, [R2+UR13+0x12080] ;  /* 0x0120800d02a8783b */ /* 0x000ea80008000200 */
[----:B------:R-:W-:Y:S04]  /*d3ce0*/  STL [R1+0xa3bc], R219 ;  /* 0x00a3bcdb01007387 */ /* 0x000fe80000100800 */
[----:B------:R-:W-:Y:S04]  /*d3cf0*/  STL [R1+0xa3b8], R218 ;  /* 0x00a3b8da01007387 */ /* 0x000fe80000100800 */
[----:B------:R-:W-:Y:S04]  /*d3d00*/  STL.64 [R1+0xa758], R216 ;  /* 0x00a758d801007387 */ /* 0x000fe80000100a00 */
[----:B------:R-:W-:Y:S04]  /*d3d10*/  STL.64 [R1+0xa6f8], R234 ;  /* 0x00a6f8ea01007387 */ /* 0x000fe80000100a00 */
[----:B------:R-:W-:Y:S04]  /*d3d20*/  STL.64 [R1+0xa6f0], R232 ;  /* 0x00a6f0e801007387 */ /* 0x000fe80000100a00 */
[----:B------:R-:W-:Y:S04]  /*d3d30*/  STL [R1+0xa3cc], R226 ;  /* 0x00a3cce201007387 */ /* 0x000fe80000100800 */
[----:B------:R-:W-:Y:S04]  /*d3d40*/  STL [R1+0xa3c8], R222 ;  /* 0x00a3c8de01007387 */ /* 0x000fe80000100800 */
[----:B------:R-:W-:Y:S04]  /*d3d50*/  STL [R1+0xa750], R223 ;  /* 0x00a750df01007387 */ /* 0x000fe80000100800 */
[----:B------:R-:W-:Y:S04]  /*d3d60*/  STL.64 [R1+0xa748], R220 ;  /* 0x00a748dc01007387 */ /* 0x000fe80000100a00 */
[----:B------:R-:W-:Y:S04]  /*d3d70*/  STL [R1+0xa740], R227 ;  /* 0x00a740e301007387 */ /* 0x000fe80000100800 */
[----:B------:R-:W-:Y:S04]  /*d3d80*/  STL.64 [R1+0xa738], R224 ;  /* 0x00a738e001007387 */ /* 0x000fe80000100a00 */
[----:B------:R-:W-:Y:S04]  /*d3d90*/  STL.64 [R1+0xa708], R230 ;  /* 0x00a708e601007387 */ /* 0x000fe80000100a00 */
[----:B------:R-:W-:Y:S04]  /*d3da0*/  STL.64 [R1+0xa700], R228 ;  /* 0x00a700e401007387 */ /* 0x000fe80000100a00 */
[----:B------:R-:W-:Y:S04]  /*d3db0*/  STL.64 [R1+0xa728], R210 ;  /* 0x00a728d201007387 */ /* 0x000fe80000100a00 */
[----:B------:R-:W-:Y:S04]  /*d3dc0*/  STL.64 [R1+0xa720], R208 ;  /* 0x00a720d001007387 */ /* 0x000fe80000100a00 */
[----:B------:R-:W-:Y:S04]  /*d3dd0*/  STL.64 [R1+0xa718], R214 ;  /* 0x00a718d601007387 */ /* 0x000fe80000100a00 */
[----:B------:R-:W-:Y:S04]  /*d3de0*/  STL.64 [R1+0xa710], R212 ;  /* 0x00a710d401007387 */ /* 0x000fe80000100a00 */
[----:B-1----:R-:W-:Y:S04]  /*d3df0*/  STL [R1+0xa324], R194 ;  /* 0x00a324c201007387 */ /* 0x002fe80000100800 */
        /* <DEDUP_REMOVED lines=12> */
[----:B------:R-:W-:Y:S04]  /*d3ec0*/  STL [R1+0xa28c], R175 ;  /* 0x00a28caf01007387 */ /* 0x000fe80000100800 */
[----:B------:R-:W-:Y:S04]  /*d3ed0*/  LDSM.16.M88.4 R128, [R2+UR13+0x1c080] ;  /* 0x01c0800d0280783b */ /* 0x000fe80008000200 */
[----:B--2---:R-:W-:Y:S04]  /*d3ee0*/  STL [R1+0xa270], R170 ;  /* 0x00a270aa01007387 */ /* 0x004fe80000100800 */
[----:B------:R-:W-:Y:S04]  /*d3ef0*/  STL.64 [R1+0xfd0], R4 ;  /* 0x000fd00401007387 */ /* 0x000fe80000100a00 */
[----:B------:R1:W-:Y:S04]  /*d3f00*/  STL.64 [R1+0xfd8], R6 ;  /* 0x000fd80601007387 */ /* 0x0003e80000100a00 */
[----:B------:R-:W-:Y:S04]  /*d3f10*/  STL [R1+0xa26c], R171 ;  /* 0x00a26cab01007387 */ /* 0x000fe80000100800 */
[----:B------:R-:W-:Y:S04]  /*d3f20*/  STL [R1+0xa264], R166 ;  /* 0x00a264a601007387 */ /* 0x000fe80000100800 */
[----:B------:R-:W-:Y:S01]  /*d3f30*/  STL [R1+0xa260], R167 ;  /* 0x00a260a701007387 */ /* 0x000fe20000100800 */
[----:B-1----:R-:W-:Y:S03]  /*d3f40*/  HMMA.1688.F32.TF32 R4, R244, R196, R140 ;  /* 0x000000c4f404723c */ /* 0x002fe6000008108c */
[----:B------:R-:W1:Y:S04]  /*d3f50*/  LDSM.16.M88.4 R140, [R2+UR13+0x19080] ;  /* 0x0190800d028c783b */ /* 0x000e680008000200 */
[----:B------:R-:W-:Y:S04]  /*d3f60*/  STL [R1+0xa25c], R162 ;  /* 0x00a25ca201007387 */ /* 0x000fe80000100800 */
[----:B------:R-:W-:Y:S04]  /*d3f70*/  STL [R1+0xa258], R163 ;  /* 0x00a258a301007387 */ /* 0x000fe80000100800 */
[----:B------:R-:W-:Y:S04]  /*d3f80*/  STL [R1+0xa268], R158 ;  /* 0x00a2689e01007387 */ /* 0x000fe80000100800 */
[----:B------:R-:W-:Y:S01]  /*d3f90*/  STL [R1+0xa24c], R159 ;  /* 0x00a24c9f01007387 */ /* 0x000fe20000100800 */
[----:B------:R-:W-:Y:S01]  /*d3fa0*/  IMAD.MOV.U32 R240, RZ, RZ, R121 ;  /* 0x000000fffff07224 */ /* 0x000fe200078e0079 */
[----:B------:R-:W-:-:S02]  /*d3fb0*/  MOV R241, R120 ;  /* 0x0000007800f17202 */ /* 0x000fc40000000f00 */
[----:B------:R-:W-:Y:S04]  /*d3fc0*/  STL [R1+0xa248], R154 ;  /* 0x00a2489a01007387 */ /* 0x000fe80000100800 */
[----:B------:R-:W2:Y:S04]  /*d3fd0*/  LDSM.16.M88.4 R120, [R2+UR13+0x1e080] ;  /* 0x01e0800d0278783b */ /* 0x000ea80008000200 */
[----:B------:R-:W-:Y:S01]  /*d3fe0*/  STL [R1+0xa244], R155 ;  /* 0x00a2449b01007387 */ /* 0x000fe20000100800 */
[----:B------:R-:W-:Y:S02]  /*d3ff0*/  IMAD.MOV.U32 R242, RZ, RZ, R117 ;  /* 0x000000fffff27224 */ /* 0x000fe400078e0075 */
[----:B------:R-:W-:Y:S01]  /*d4000*/  IMAD.MOV.U32 R243, RZ, RZ, R116 ;  /* 0x000000fffff37224 */ /* 0x000fe200078e0074 */
[----:B------:R-:W-:Y:S04]  /*d4010*/  STL [R1+0xa274], R150 ;  /* 0x00a2749601007387 */ /* 0x000fe80000100800 */
[----:B------:R-:W3:Y:S04]  /*d4020*/  LDSM.16.M88.4 R116, [R2+UR13+0x1f080] ;  /* 0x01f0800d0274783b */ /* 0x000ee80008000200 */
[----:B------:R-:W-:Y:S01]  /*d4030*/  STL [R1+0xa240], R151 ;  /* 0x00a2409701007387 */ /* 0x000fe20000100800 */
[----:B------:R-:W-:Y:S01]  /*d4040*/  MOV R216, R113 ;  /* 0x0000007100d87202 */ /* 0x000fe20000000f00 */
[----:B------:R-:W-:-:S02]  /*d4050*/  IMAD.MOV.U32 R217, RZ, RZ, R112 ;  /* 0x000000ffffd97224 */ /* 0x000fc400078e0070 */
[----:B------:R-:W-:Y:S04]  /*d4060*/  STL [R1+0xa27c], R146 ;  /* 0x00a27c9201007387 */ /* 0x000fe80000100800 */
[----:B------:R-:W4:Y:S04]  /*d4070*/  LDSM.16.M88.4 R112, [R2+UR13+0x20080] ;  /* 0x0200800d0270783b */ /* 0x000f280008000200 */
[----:B------:R-:W-:Y:S01]  /*d4080*/  STL [R1+0xa278], R147 ;  /* 0x00a2789301007387 */ /* 0x000fe20000100800 */
[----:B------:R-:W-:Y:S01]  /*d4090*/  IMAD.MOV.U32 R218, RZ, RZ, R109 ;  /* 0x000000ffffda7224 */ /* 0x000fe200078e006d */
[----:B------:R-:W-:-:S02]  /*d40a0*/  MOV R219, R108 ;  /* 0x0000006c00db7202 */ /* 0x000fc40000000f00 */
[----:B------:R1:W-:Y:S04]  /*d40b0*/  STL.64 [R1+0xfc0], R4 ;  /* 0x000fc00401007387 */ /* 0x0003e80000100a00 */
[----:B------:R-:W2:Y:S04]  /*d40c0*/  LDSM.16.M88.4 R108, [R2+UR13+0x21080] ;  /* 0x0210800d026c783b */ /* 0x000ea80008000200 */
[----:B------:R3:W-:Y:S01]  /*d40d0*/  STL.64 [R1+0xfc8], R6 ;  /* 0x000fc80601007387 */ /* 0x0007e20000100a00 */
[----:B------:R-:W-:Y:S01]  /*d40e0*/  IMAD.MOV.U32 R232, RZ, RZ, R97 ;  /* 0x000000ffffe87224 */ /* 0x000fe200078e0061 */
[----:B------:R-:W-:Y:S01]  /*d40f0*/  MOV R233, R96 ;  /* 0x0000006000e97202 */ /* 0x000fe20000000f00 */
[----:B------:R-:W-:Y:S01]  /*d4100*/  IMAD.MOV.U32 R234, RZ, RZ, R93 ;  /* 0x000000ffffea7224 */ /* 0x000fe200078e005d */
[----:B------:R-:W-:Y:S01]  /*d4110*/  LDSM.16.M88.4 R96, [R2+UR13+0x24080] ;  /* 0x0240800d0260783b */ /* 0x000fe20008000200 */
[----:B-1----:R-:W-:-:S02]  /*d4120*/  IMAD.MOV.U32 R4, RZ, RZ, R105 ;  /* 0x000000ffff047224 */ /* 0x002fc400078e0069 */
[----:B------:R-:W-:Y:S01]  /*d4130*/  IMAD.MOV.U32 R5, RZ, RZ, R104 ;  /* 0x000000ffff057224 */ /* 0x000fe200078e0068 */
[----:B---3--:R-:W-:Y:S01]  /*d4140*/  MOV R6, R101 ;  /* 0x0000006500067202 */ /* 0x008fe20000000f00 */
[----:B------:R-:W1:Y:S01]  /*d4150*/  LDSM.16.M88.4 R104, [R2+UR13+0x22080] ;  /* 0x0220800d0268783b */ /* 0x000e620008000200 */
[----:B------:R-:W-:-:S03]  /*d4160*/  IMAD.MOV.U32 R7, RZ, RZ, R100 ;  /* 0x000000ffff077224 */ /* 0x000fc600078e0064 */
[----:B------:R-:W3:Y:S01]  /*d4170*/  LDSM.16.M88.4 R100, [R2+UR13+0x23080] ;  /* 0x0230800d0264783b */ /* 0x000ee20008000200 */
[----:B------:R-:W-:-:S03]  /*d4180*/  IMAD.MOV.U32 R235, RZ, RZ, R92 ;  /* 0x000000ffffeb7224 */ /* 0x000fc600078e005c */
[----:B------:R-:W1:Y:S04]  /*d4190*/  LDSM.16.M88.4 R92, [R2+UR13+0x25080] ;  /* 0x0250800d025c783b */ /* 0x000e680008000200 */
        /* <DEDUP_REMOVED lines=16> */
[----:B----4-:R-:W-:Y:S04]  /*d42a0*/  STL [R1+0xa204], R114 ;  /* 0x00a2047201007387 */ /* 0x010fe80000100800 */
[----:B------:R-:W-:Y:S04]  /*d42b0*/  STL [R1+0xa200], R115 ;  /* 0x00a2007301007387 */ /* 0x000fe80000100800 */
[----:B------:R-:W-:Y:S04]  /*d42c0*/  STL [R1+0xa1fc], R110 ;  /* 0x00a1fc6e01007387 */ /* 0x000fe80000100800 */
[----:B------:R-:W-:Y:S01]  /*d42d0*/  STL [R1+0xa1f8], R111 ;  /* 0x00a1f86f01007387 */ /* 0x000fe20000100800 */
[----:B------:R-:W-:Y:S01]  /*d42e0*/  IMAD.MOV.U32 R207, RZ, RZ, R210 ;  /* 0x000000ffffcf7224 */ /* 0x000fe200078e00d2 */
[----:B------:R-:W-:-:S02]  /*d42f0*/  MOV R206, R209 ;  /* 0x000000d100ce7202 */ /* 0x000fc40000000f00 */
[----:B-1----:R-:W-:Y:S04]  /*d4300*/  STL [R1+0xa1f4], R106 ;  /* 0x00a1f46a01007387 */ /* 0x002fe80000100800 */
[----:B------:R-:W-:Y:S04]  /*d4310*/  STL [R1+0xa1f0], R107 ;  /* 0x00a1f06b01007387 */ /* 0x000fe80000100800 */
[----:B---3--:R-:W-:Y:S04]  /*d4320*/  STL [R1+0xa1ec], R102 ;  /* 0x00a1ec6601007387 */ /* 0x008fe80000100800 */
        /* <DEDUP_REMOVED lines=9> */
[----:B------:R1:W-:Y:S01]  /*d43c0*/  STL.64 [R1+0xfa0], R4 ;  /* 0x000fa00401007387 */ /* 0x0003e20000100a00 */
[----:B------:R-:W-:Y:S01]  /*d43d0*/  IMAD.MOV.U32 R178, RZ, RZ, R6 ;  /* 0x000000ffffb27224 */ /* 0x000fe200078e0006 */
[----:B------:R-:W-:Y:S01]  /*d43e0*/  MOV R179, R7 ;  /* 0x0000000700b37202 */ /* 0x000fe20000000f00 */
[----:B------:R-:W-:Y:S01]  /*d43f0*/  IMAD.MOV.U32 R212, RZ, RZ, R45 ;  /* 0x000000ffffd47224 */ /* 0x000fe200078e002d */
[----:B------:R-:W-:Y:S01]  /*d4400*/  MOV R213, R44 ;  /* 0x0000002c00d57202 */ /* 0x000fe20000000f00 */
[----:B------:R-:W-:Y:S01]  /*d4410*/  IMAD.MOV.U32 R214, RZ, RZ, R41 ;  /* 0x000000ffffd67224 */ /* 0x000fe200078e0029 */
[----:B------:R-:W-:Y:S01]  /*d4420*/  LDSM.16.M88.4 R44, [R2+UR13+0x31080] ;  /* 0x0310800d022c783b */ /* 0x000fe20008000200 */
[----:B------:R-:W-:-:S03]  /*d4430*/  IMAD.MOV.U32 R215, RZ, RZ, R40 ;  /* 0x000000ffffd77224 */ /* 0x000fc600078e0028 */
[----:B------:R-:W-:Y:S04]  /*d4440*/  LDSM.16.M88.4 R40, [R2+UR13+0x32080] ;  /* 0x0320800d0228783b */ /* 0x000fe80008000200 */
[----:B------:R-:W2:Y:S04]  /*d4450*/  LDSM.16.M88.4 R208, [R2+UR13+0x3a080] ;  /* 0x03a0800d02d0783b */ /* 0x000ea80008000200 */
[----:B-1----:R-:W3:Y:S04]  /*d4460*/  LDL.LU R4, [R1+0xb60] ;  /* 0x000b600001047983 */ /* 0x002ee80000300800 */
        /* <DEDUP_REMOVED lines=16> */
[----:B------:R-:W-:Y:S01]  /*d4570*/  MOV R186, R206 ;  /* 0x000000ce00ba7202 */ /* 0x000fe20000000f00 */
[----:B------:R-:W-:-:S05]  /*d4580*/  IMAD.MOV.U32 R187, RZ, RZ, R207 ;  /* 0x000000ffffbb7224 */ /* 0x000fca00078e00cf */
[----:B------:R-:W-:Y:S04]  /*d4590*/  STL.64 [R1+0xa778], R186 ;  /* 0x00a778ba01007387 */ /* 0x000fe80000100a00 */
[----:B------:R2:W-:Y:S04]  /*d45a0*/  STL.64 [R1+0xa770], R184 ;  /* 0x00a770b801007387 */ /* 0x0005e80000100a00 */
[----:B------:R-:W3:Y:S04]  /*d45b0*/  LDL.LU R232, [R1+0xb50] ;  /* 0x000b500001e87983 */ /* 0x000ee80000300800 */
[----:B------:R-:W3:Y:S04]  /*d45c0*/  LDL.LU R233, [R1+0xb54] ;  /* 0x000b540001e97983 */ /* 0x000ee80000300800 */
[----:B------:R-:W3:Y:S04]  /*d45d0*/  LDL.LU R234, [R1+0xb58] ;  /* 0x000b580001ea7983 */ /* 0x000ee80000300800 */
[----:B------:R-:W3:Y:S01]  /*d45e0*/  LDL.LU R235, [R1+0xb5c] ;  /* 0x000b5c0001eb7983 */ /* 0x000ee20000300800 */
[----:B------:R-:W-:-:S02]  /*d45f0*/  IMAD.MOV.U32 R182, RZ, RZ, R204 ;  /* 0x000000ffffb67224 */ /* 0x000fc400078e00cc */
[----:B------:R-:W-:Y:S02]  /*d4600*/  IMAD.MOV.U32 R183, RZ, RZ, R205 ;  /* 0x000000ffffb77224 */ /* 0x000fe400078e00cd */
[C---:B------:R-:W-:Y:S01]  /*d4610*/  HMMA.1688.F32.TF32 R204, R244.reuse, R180, R240 ;  /* 0x000000b4f4cc723c */ /* 0x040fe200000810f0 */
        /* <DEDUP_REMOVED lines=9> */
[----:B------:R4:W-:Y:S01]  /*d46b0*/  STL.64 [R1+0xa780], R180 ;  /* 0x00a780b401007387 */ /* 0x0009e20000100a00 */
[C---:B--2---:R-:W-:Y:S08]  /*d46c0*/  HMMA.1688.F32.TF32 R184, R244.reuse, R176, R228 ;  /* 0x000000b0f4b8723c */ /* 0x044ff000000810e4 */
[----:B----4-:R-:W-:Y:S11]  /*d46d0*/  HMMA.1688.F32.TF32 R180, R244, R168, R220 ;  /* 0x000000a8f4b4723c */ /* 0x010ff600000810dc */
[----:B------:R-:W-:Y:S01]  /*d46e0*/  MOV R199, R184 ;  /* 0x000000b800c77202 */ /* 0x000fe20000000f00 */
[----:B------:R-:W-:-:S02]  /*d46f0*/  IMAD.MOV.U32 R191, RZ, RZ, R185 ;  /* 0x000000ffffbf7224 */ /* 0x000fc400078e00b9 */
[----:B------:R-:W-:Y:S01]  /*d4700*/  IMAD.MOV.U32 R194, RZ, RZ, R186 ;  /* 0x000000ffffc27224 */ /* 0x000fe200078e00ba */
[----:B------:R-:W-:Y:S02]  /*d4710*/  MOV R195, R187 ;  /* 0x000000bb00c37202 */ /* 0x000fe40000000f00 */
[C---:B---3--:R-:W-:Y:S08]  /*d4720*/  HMMA.1688.F32.TF32 R184, R244.reuse, R172, R224 ;  /* 0x000000acf4b8723c */ /* 0x048ff000000810e0 */
[C---:B------:R-:W-:Y:S11]  /*d4730*/  HMMA.1688.F32.TF32 R4, R244.reuse, R164, R4 ;  /* 0x000000a4f404723c */ /* 0x040ff60000081004 */
[----:B------:R-:W-:Y:S04]  /*d4740*/  STL.64 [R1+0xee0], R184 ;  /* 0x000ee0b801007387 */ /* 0x000fe80000100a00 */
[----:B------:R-:W-:Y:S04]  /*d4750*/  STL.64 [R1+0xee8], R186 ;  /* 0x000ee8ba01007387 */ /* 0x000fe80000100a00 */
[----:B------:R-:W-:Y:S04]  /*d4760*/  STL.64 [R1+0xe70], R180 ;  /* 0x000e70b401007387 */ /* 0x000fe80000100a00 */
[----:B------:R1:W-:Y:S02]  /*d4770*/  STL.64 [R1+0xe78], R182 ;  /* 0x000e78b601007387 */ /* 0x0003e40000100a00 */
[----:B-1----:R-:W-:Y:S01]  /*d4780*/  HMMA.1688.F32.TF32 R180, R244, R160, R232 ;  /* 0x000000a0f4b4723c */ /* 0x002fe200000810e8 */
[----:B------:R-:W-:-:S02]  /*d4790*/  IMAD.MOV.U32 R122, RZ, RZ, R4 ;  /* 0x000000ffff7a7224 */ /* 0x000fc400078e0004 */
[----:B------:R-:W-:Y:S01]  /*d47a0*/  IMAD.MOV.U32 R123, RZ, RZ, R5 ;  /* 0x000000ffff7b7224 */ /* 0x000fe200078e0005 */
[----:B------:R-:W2:Y:S01]  /*d47b0*/  LDL.LU R4, [R1+0xbf0] ;  /* 0x000bf00001047983 */ /* 0x000ea20000300800 */
[----:B------:R-:W-:-:S03]  /*d47c0*/  MOV R126, R6 ;  /* 0x00000006007e7202 */ /* 0x000fc60000000f00 */
[----:B------:R-:W2:Y:S01]  /*d47d0*/  LDL.LU R5, [R1+0xbf4] ;  /* 0x000bf40001057983 */ /* 0x000ea20000300800 */
[----:B------:R-:W-:-:S03]  /*d47e0*/  IMAD.MOV.U32 R127, RZ, RZ, R7 ;  /* 0x000000ffff7f7224 */ /* 0x000fc600078e0007 */
[----:B------:R-:W2:Y:S04]  /*d47f0*/  LDL.LU R6, [R1+0xbf8] ;  /* 0x000bf80001067983 */ /* 0x000ea80000300800 */
[----:B------:R-:W2:Y:S03]  /*d4800*/  LDL.LU R7, [R1+0xbfc] ;  /* 0x000bfc0001077983 */ /* 0x000ea60000300800 */
[----:B------:R-:W-:Y:S01]  /*d4810*/  IMAD.MOV.U32 R130, RZ, RZ, R180 ;  /* 0x000000ffff827224 */ /* 0x000fe200078e00b4 */
[----:B------:R-:W-:Y:S01]  /*d4820*/  MOV R131, R181 ;  /* 0x000000b500837202 */ /* 0x000fe20000000f00 */
[----:B------:R-:W-:Y:S02]  /*d4830*/  IMAD.MOV.U32 R134, RZ, RZ, R182 ;  /* 0x000000ffff867224 */ /* 0x000fe400078e00b6 */
[----:B------:R-:W-:-:S02]  /*d4840*/  IMAD.MOV.U32 R135, RZ, RZ, R183 ;  /* 0x000000ffff877224 */ /* 0x000fc400078e00b7 */
[----:B------:R-:W-:Y:S01]  /*d4850*/  HMMA.1688.F32.TF32 R180, R244, R156, R216 ;  /* 0x0000009cf4b4723c */ /* 0x000fe200000810d8 */
[----:B------:R-:W-:Y:S04]  /*d4860*/  STL [R1+0xa2c4], R123 ;  /* 0x00a2c47b01007387 */ /* 0x000fe80000100800 */
[----:B------:R-:W-:Y:S04]  /*d4870*/  STL [R1+0xa2c0], R122 ;  /* 0x00a2c07a01007387 */ /* 0x000fe80000100800 */
[----:B------:R-:W-:Y:S04]  /*d4880*/  STL [R1+0xa2bc], R126 ;  /* 0x00a2bc7e01007387 */ /* 0x000fe80000100800 */
[----:B------:R1:W-:Y:S04]  /*d4890*/  STL [R1+0xa2b8], R127 ;  /* 0x00a2b87f01007387 */ /* 0x0003e80000100800 */
[----:B------:R-:W-:Y:S04]  /*d48a0*/  STL [R1+0xa2d4], R135 ;  /* 0x00a2d48701007387 */ /* 0x000fe80000100800 */
[----:B------:R-:W-:Y:S04]  /*d48b0*/  STL [R1+0xa2d0], R134 ;  /* 0x00a2d08601007387 */ /* 0x000fe80000100800 */
[----:B------:R-:W-:Y:S04]  /*d48c0*/  STL [R1+0xa2cc], R131 ;  /* 0x00a2cc8301007387 */ /* 0x000fe80000100800 */
[----:B------:R-:W-:Y:S01]  /*d48d0*/  STL [R1+0xa2c8], R130 ;  /* 0x00a2c88201007387 */ /* 0x000fe20000100800 */
[----:B-1----:R-:W-:Y:S01]  /*d48e0*/  IMAD.MOV.U32 R127, RZ, RZ, R181 ;  /* 0x000000ffff7f7224 */ /* 0x002fe200078e00b5 */
[----:B------:R-:W-:-:S02]  /*d48f0*/  MOV R126, R180 ;  /* 0x000000b4007e7202 */ /* 0x000fc40000000f00 */
[----:B------:R1:W-:Y:S04]  /*d4900*/  STL.64 [R1+0x8a8], R182 ;  /* 0x0008a8b601007387 */ /* 0x0003e80000100a00 */
[----:B------:R3:W-:Y:S04]  /*d4910*/  STL [R1+0xa2dc], R127 ;  /* 0x00a2dc7f01007387 */ /* 0x0007e80000100800 */
[----:B------:R4:W-:Y:S04]  /*d4920*/  STL [R1+0xa2d8], R126 ;  /* 0x00a2d87e01007387 */ /* 0x0009e80000100800 */
        /* <DEDUP_REMOVED lines=8> */
[----:B-1----:R-:W-:-:S15]  /*d49b0*/  HMMA.1688.F32.TF32 R180, R244, R152, R240 ;  /* 0x00000098f4b4723c */ /* 0x002fde00000810f0 */
[----:B------:R-:W-:-:S04]  /*d49c0*/  NOP ;  /* 0x0000000000007918 */ /* 0x000fc80000000000 */
[----:B------:R-:W-:Y:S01]  /*d49d0*/  IMAD.MOV.U32 R131, RZ, RZ, R180 ;  /* 0x000000ffff837224 */ /* 0x000fe200078e00b4 */
[----:B------:R-:W-:Y:S01]  /*d49e0*/  MOV R130, R181 ;  /* 0x000000b500827202 */ /* 0x000fe20000000f00 */
[----:B------:R-:W-:Y:S02]  /*d49f0*/  IMAD.MOV.U32 R123, RZ, RZ, R182 ;  /* 0x000000ffff7b7224 */ /* 0x000fe400078e00b6 */
[----:B------:R-:W-:-:S05]  /*d4a00*/  IMAD.MOV.U32 R122, RZ, RZ, R183 ;  /* 0x000000ffff7a7224 */ /* 0x000fca00078e00b7 */
[----:B------:R-:W-:Y:S04]  /*d4a10*/  STL [R1+0xa2ec], R122 ;  /* 0x00a2ec7a01007387 */ /* 0x000fe80000100800 */
[----:B------:R-:W-:Y:S04]  /*d4a20*/  STL [R1+0xa2e8], R123 ;  /* 0x00a2e87b01007387 */ /* 0x000fe80000100800 */
[----:B------:R-:W-:Y:S04]  /*d4a30*/  STL [R1+0xa2e4], R130 ;  /* 0x00a2e48201007387 */ /* 0x000fe80000100800 */
[----:B------:R1:W-:Y:S01]  /*d4a40*/  STL [R1+0xa2e0], R131 ;  /* 0x00a2e08301007387 */ /* 0x0003e20000100800 */
[----:B--2---:R-:W-:-:S15]  /*d4a50*/  HMMA.1688.F32.TF32 R4, R244, R148, R4 ;  /* 0x00000094f404723c */ /* 0x004fde0000081004 */
[----:B------:R-:W-:-:S04]  /*d4a60*/  NOP ;  /* 0x0000000000007918 */ /* 0x000fc80000000000 */
[----:B------:R-:W-:Y:S01]  /*d4a70*/  MOV R138, R4 ;  /* 0x00000004008a7202 */ /* 0x000fe20000000f00 */
[----:B------:R-:W-:Y:S01]  /*d4a80*/  IMAD.MOV.U32 R174, RZ, RZ, R5 ;  /* 0x000000ffffae7224 */ /* 0x000fe200078e0005 */
[----:B------:R-:W2:Y:S01]  /*d4a90*/  LDL.LU R4, [R1+0xc50] ;  /* 0x000c500001047983 */ /* 0x000ea20000300800 */
[----:B------:R-:W-:-:S03]  /*d4aa0*/  IMAD.MOV.U32 R175, RZ, RZ, R6 ;  /* 0x000000ffffaf7224 */ /* 0x000fc600078e0006 */
[----:B------:R-:W2:Y:S01]  /*d4ab0*/  LDL.LU R5, [R1+0xc54] ;  /* 0x000c540001057983 */ /* 0x000ea20000300800 */
[----:B---3--:R-:W-:Y:S01]  /*d4ac0*/  HMMA.1688.F32.TF32 R180, R244, R144, R224 ;  /* 0x00000090f4b4723c */ /* 0x008fe200000810e0 */
[----:B------:R-:W-:Y:S02]  /*d4ad0*/  MOV R139, R7 ;  /* 0x00000007008b7202 */ /* 0x000fe40000000f00 */
        /* <DEDUP_REMOVED lines=14> */
[----:B------:R-:W-:-:S02]  /*d4bc0*/  IMAD.MOV.U32 R127, RZ, RZ, R180 ;  /* 0x000000ffff7f7224 */ /* 0x000fc400078e00b4 */
[----:B----4-:R-:W-:Y:S01]  /*d4bd0*/  IMAD.MOV.U32 R126, RZ, RZ, R181 ;  /* 0x000000ffff7e7224 */ /* 0x010fe200078e00b5 */
[----:B------:R-:W-:Y:S01]  /*d4be0*/  MOV R135, R182 ;  /* 0x000000b600877202 */ /* 0x000fe20000000f00 */
[----:B------:R-:W-:Y:S02]  /*d4bf0*/  IMAD.MOV.U32 R134, RZ, RZ, R183 ;  /* 0x000000ffff867224 */ /* 0x000fe400078e00b7 */
[----:B------:R-:W-:Y:S01]  /*d4c00*/  HMMA.1688.F32.TF32 R180, R244, R140, R220 ;  /* 0x0000008cf4b4723c */ /* 0x000fe200000810dc */
        /* <DEDUP_REMOVED lines=8> */
[----:B------:R-:W-:Y:S01]  /*d4c90*/  MOV R224, R61 ;  /* 0x0000003d00e07202 */ /* 0x000fe20000000f00 */
[----:B------:R-:W-:-:S02]  /*d4ca0*/  IMAD.MOV.U32 R225, RZ, RZ, R60 ;  /* 0x000000ffffe17224 */ /* 0x000fc400078e003c */
        /* <DEDUP_REMOVED lines=8> */
[----:B-1----:R-:W-:Y:S02]  /*d4d30*/  IMAD.MOV.U32 R131, RZ, RZ, R183 ;  /* 0x000000ffff837224 */ /* 0x002fe400078e00b7 */
[----:B------:R-:W-:Y:S01]  /*d4d40*/  IMAD.MOV.U32 R130, RZ, RZ, R182 ;  /* 0x000000ffff827224 */ /* 0x000fe200078e00b6 */
[----:B------:R-:W-:Y:S01]  /*d4d50*/  MOV R123, R181 ;  /* 0x000000b5007b7202 */ /* 0x000fe20000000f00 */
[----:B------:R-:W-:-:S02]  /*d4d60*/  IMAD.MOV.U32 R122, RZ, RZ, R180 ;  /* 0x000000ffff7a7224 */ /* 0x000fc400078e00b4 */
[----:B------:R-:W-:Y:S01]  /*d4d70*/  IMAD.MOV.U32 R231, RZ, RZ, R48 ;  /* 0x000000ffffe77224 */ /* 0x000fe200078e0030 */
[----:B------:R1:W-:Y:S04]  /*d4d80*/  STL [R1+0xa31c], R131 ;  /* 0x00a31c8301007387 */ /* 0x0003e80000100800 */
[----:B------:R4:W-:Y:S04]  /*d4d90*/  STL [R1+0xa318], R130 ;  /* 0x00a3188201007387 */ /* 0x0009e80000100800 */
[----:B------:R1:W-:Y:S04]  /*d4da0*/  STL [R1+0xa314], R123 ;  /* 0x00a3147b01007387 */ /* 0x0003e80000100800 */
[----:B------:R1:W-:Y:S04]  /*d4db0*/  STL [R1+0xa310], R122 ;  /* 0x00a3107a01007387 */ /* 0x0003e80000100800 */
        /* <DEDUP_REMOVED lines=16> */
[----:B------:R-:W-:Y:S01]  /*d4ec0*/  LDSM.16.M88.4 R48, [R2+UR13+0x30080] ;  /* 0x0300800d0230783b */ /* 0x000fe20008000200 */
[----:B------:R-:W-:Y:S01]  /*d4ed0*/  IMAD.MOV.U32 R190, RZ, RZ, R204 ;  /* 0x000000ffffbe7224 */ /* 0x000fe200078e00cc */
[----:B------:R-:W-:-:S02]  /*d4ee0*/  MOV R202, R205 ;  /* 0x000000cd00ca7202 */ /* 0x000fc40000000f00 */
[----:B------:R-:W-:Y:S01]  /*d4ef0*/  MOV R204, R37 ;  /* 0x0000002500cc7202 */ /* 0x000fe20000000f00 */
[----:B------:R-:W-:Y:S02]  /*d4f00*/  IMAD.MOV.U32 R205, RZ, RZ, R36 ;  /* 0x000000ffffcd7224 */ /* 0x000fe400078e0024 */
[----:B------:R-:W-:Y:S02]  /*d4f10*/  IMAD.MOV.U32 R203, RZ, RZ, R206 ;  /* 0x000000ffffcb7224 */ /* 0x000fe400078e00ce */
[----:B------:R-:W-:Y:S01]  /*d4f20*/  IMAD.MOV.U32 R198, RZ, RZ, R207 ;  /* 0x000000ffffc67224 */ /* 0x000fe200078e00cf */
        /* <DEDUP_REMOVED lines=9> */
[----:B------:R-:W-:Y:S04]  /*d4fc0*/  LDSM.16.M88.4 R220, [R2+UR13+0x38080] ;  /* 0x0380800d02dc783b */ /* 0x000fe80008000200 */
[----:B------:R-:W-:Y:S01]  /*d4fd0*/  LDSM.16.M88.4 R24, [R2+UR13+0x36080] ;  /* 0x0360800d0218783b */ /* 0x000fe20008000200 */
[----:B--2---:R-:W-:-:S15]  /*d4fe0*/  HMMA.1688.F32.TF32 R4, R244, R124, R4 ;  /* 0x0000007cf404723c */ /* 0x004fde0000081004 */
[----:B------:R-:W-:-:S04]  /*d4ff0*/  NOP ;  /* 0x0000000000007918 */ /* 0x000fc80000000000 */
[----:B-1----:R-:W-:Y:S01]  /*d5000*/  MOV R131, R4 ;  /* 0x0000000400837202 */ /* 0x002fe20000000f00 */
[----:B----4-:R-:W-:Y:S02]  /*d5010*/  IMAD.MOV.U32 R130, RZ, RZ, R5 ;  /* 0x000000ffff827224 */ /* 0x010fe400078e0005 */
[----:B------:R-:W-:Y:S01]  /*d5020*/  IMAD.MOV.U32 R123, RZ, RZ, R6 ;  /* 0x000000ffff7b7224 */ /* 0x000fe200078e0006 */
[----:B------:R-:W-:Y:S02]  /*d5030*/  MOV R122, R7 ;  /* 0x00000007007a7202 */ /* 0x000fe40000000f00 */
[C---:B---3--:R-:W-:Y:S08]  /*d5040*/  HMMA.1688.F32.TF32 R4, R244.reuse, R120, R248 ;  /* 0x00000078f404723c */ /* 0x048ff000000810f8 */
[----:B------:R-:W-:Y:S01]  /*d5050*/  HMMA.1688.F32.TF32 R180, R244, R136, R232 ;  /* 0x00000088f4b4723c */ /* 0x000fe200000810e8 */
[----:B------:R-:W-:Y:S04]  /*d5060*/  STL.64 [R1+0xa6e8], R130 ;  /* 0x00a6e88201007387 */ /* 0x000fe80000100a00 */
[----:B------:R-:W1:Y:S04]  /*d5070*/  LDSM.16.M88.4 R232, [R2+UR13+0x3b080] ;  /* 0x03b0800d02e8783b */ /* 0x000e680008000200 */
[----:B------:R-:W-:Y:S02]  /*d5080*/  LDSM.16.M88.4 R248, [R2+UR13+0x3c080] ;  /* 0x03c0800d02f8783b */ /* 0x000fe40008000200 */
[----:B------:R-:W-:-:S02]  /*d5090*/  IMAD.MOV.U32 R150, RZ, RZ, R4 ;  /* 0x000000ffff967224 */ /* 0x000fc400078e0004 */
[----:B------:R-:W-:Y:S01]  /*d50a0*/  IMAD.MOV.U32 R170, RZ, RZ, R5 ;  /* 0x000000ffffaa7224 */ /* 0x000fe200078e0005 */
[----:B------:R-:W-:Y:S01]  /*d50b0*/  MOV R171, R6 ;  /* 0x0000000600ab7202 */ /* 0x000fe20000000f00 */
[----:B------:R-:W-:Y:S02]  /*d50c0*/  IMAD.MOV.U32 R158, RZ, RZ, R7 ;  /* 0x000000ffff9e7224 */ /* 0x000fe400078e0007 */
[----:B------:R-:W-:Y:S02]  /*d50d0*/  HMMA.1688.F32.TF32 R4, R244, R116, R64 ;  /* 0x00000074f404723c */ /* 0x000fe40000081040 */
[----:B------:R-:W-:Y:S01]  /*d50e0*/  MOV R139, R180 ;  /* 0x000000b4008b7202 */ /* 0x000fe20000000f00 */
[----:B------:R-:W-:Y:S02]  /*d50f0*/  IMAD.MOV.U32 R175, RZ, RZ, R181 ;  /* 0x000000ffffaf7224 */ /* 0x000fe400078e00b5 */
[----:B------:R-:W-:Y:S01]  /*d5100*/  IMAD.MOV.U32 R174, RZ, RZ, R182 ;  /* 0x000000ffffae7224 */ /* 0x000fe200078e00b6 */
[----:B------:R-:W-:-:S02]  /*d5110*/  MOV R138, R183 ;  /* 0x000000b7008a7202 */ /* 0x000fc40000000f00 */
[----:B------:R-:W-:Y:S11]  /*d5120*/  HMMA.1688.F32.TF32 R180, R244, R132, R216 ;  /* 0x00000084f4b4723c */ /* 0x000ff600000810d8 */
[----:B------:R-:W-:Y:S01]  /*d5130*/  IMAD.MOV.U32 R166, RZ, RZ, R4 ;  /* 0x000000ffffa67224 */ /* 0x000fe200078e0004 */
[----:B------:R-:W-:Y:S01]  /*d5140*/  MOV R167, R5 ;  /* 0x0000000500a77202 */ /* 0x000fe20000000f00 */
[----:B------:R-:W-:-:S02]  /*d5150*/  IMAD.MOV.U32 R162, RZ, RZ, R6 ;  /* 0x000000ffffa27224 */ /* 0x000fc400078e0006 */
[----:B------:R-:W-:Y:S02]  /*d5160*/  IMAD.MOV.U32 R163, RZ, RZ, R7 ;  /* 0x000000ffffa37224 */ /* 0x000fe400078e0007 */
[C---:B------:R-:W-:Y:S02]  /*d5170*/  HMMA.1688.F32.TF32 R4, R244.reuse, R112, R68 ;  /* 0x00000070f404723c */ /* 0x040fe40000081044 */
[----:B------:R-:W-:Y:S02]  /*d5180*/  IMAD.MOV.U32 R142, RZ, RZ, R180 ;  /* 0x000000ffff8e7224 */ /* 0x000fe400078e00b4 */
[----:B------:R-:W-:Y:S01]  /*d5190*/  IMAD.MOV.U32 R143, RZ, RZ, R181 ;  /* 0x000000ffff8f7224 */ /* 0x000fe200078e00b5 */
[----:B------:R-:W-:Y:S01]  /*d51a0*/  MOV R146, R182 ;  /* 0x000000b600927202 */ /* 0x000fe20000000f00 */
[----:B------:R-:W-:Y:S02]  /*d51b0*/  IMAD.MOV.U32 R147, RZ, RZ, R183 ;  /* 0x000000ffff937224 */ /* 0x000fe400078e00b7 */
[----:B------:R-:W-:Y:S11]  /*d51c0*/  HMMA.1688.F32.TF32 R180, R244, R128, R240 ;  /* 0x00000080f4b4723c */ /* 0x000ff600000810f0 */
[----:B------:R-:W-:Y:S01]  /*d51d0*/  MOV R159, R4 ;  /* 0x00000004009f7202 */ /* 0x000fe20000000f00 */
[----:B------:R-:W-:-:S02]  /*d51e0*/  IMAD.MOV.U32 R154, RZ, RZ, R5 ;  /* 0x000000ffff9a7224 */ /* 0x000fc400078e0005 */
[----:B------:R-:W-:Y:S01]  /*d51f0*/  IMAD.MOV.U32 R155, RZ, RZ, R6 ;  /* 0x000000ffff9b7224 */ /* 0x000fe200078e0006 */
[----:B------:R-:W-:Y:S02]  /*d5200*/  MOV R151, R7 ;  /* 0x0000000700977202 */ /* 0x000fe40000000f00 */
[C---:B------:R-:W-:Y:S08]  /*d5210*/  HMMA.1688.F32.TF32 R4, R244.reuse, R108, R72 ;  /* 0x0000006cf404723c */ /* 0x040ff00000081048 */
[C---:B------:R-:W-:Y:S08]  /*d5220*/  HMMA.1688.F32.TF32 R68, R244.reuse, R104, R76 ;  /* 0x00000068f444723c */ /* 0x040ff0000008104c */
[----:B------:R-:W-:Y:S01]  /*d5230*/  HMMA.1688.F32.TF32 R64, R244, R100, R80 ;  /* 0x00000064f440723c */ /* 0x000fe20000081050 */
[----:B------:R-:W-:-:S02]  /*d5240*/  IMAD.MOV.U32 R126, RZ, RZ, R182 ;  /* 0x000000ffff7e7224 */ /* 0x000fc400078e00b6 */
[----:B------:R-:W-:Y:S01]  /*d5250*/  IMAD.MOV.U32 R127, RZ, RZ, R183 ;  /* 0x000000ffff7f7224 */ /* 0x000fe200078e00b7 */
[----:B------:R-:W-:Y:S04]  /*d5260*/  STL.64 [R1+0xa6e0], R128 ;  /* 0x00a6e08001007387 */ /* 0x000fe80000100a00 */
[----:B------:R-:W-:Y:S04]  /*d5270*/  LDSM.16.M88.4 R80, [R2+UR13+0x28080] ;  /* 0x0280800d0250783b */ /* 0x000fe80008000200 */
[----:B------:R-:W-:Y:S01]  /*d5280*/  LDSM.16.M88.4 R72, [R2+UR13+0x2a080] ;  /* 0x02a0800d0248783b */ /* 0x000fe20008000200 */
[----:B------:R-:W-:-:S02]  /*d5290*/  IMAD.MOV.U32 R118, RZ, RZ, R4 ;  /* 0x000000ffff767224 */ /* 0x000fc400078e0004 */
[----:B------:R-:W-:Y:S01]  /*d52a0*/  IMAD.MOV.U32 R119, RZ, RZ, R5 ;  /* 0x000000ffff777224 */ /* 0x000fe200078e0005 */
[----:B------:R-:W-:Y:S01]  /*d52b0*/  MOV R114, R6 ;  /* 0x0000000600727202 */ /* 0x000fe20000000f00 */
[----:B------:R-:W-:Y:S01]  /*d52c0*/  IMAD.MOV.U32 R115, RZ, RZ, R7 ;  /* 0x000000ffff737224 */ /* 0x000fe200078e0007 */
[----:B------:R-:W-:Y:S01]  /*d52d0*/  LDSM.16.M88.4 R76, [R2+UR13+0x29080] ;  /* 0x0290800d024c783b */ /* 0x000fe20008000200 */
[----:B------:R-:W-:Y:S03]  /*d52e0*/  HMMA.1688.F32.TF32 R4, R244, R96, R84 ;  /* 0x00000060f404723c */ /* 0x000fe60000081054 */
[----:B------:R-:W-:Y:S04]  /*d52f0*/  STL.64 [R1+0xa6d8], R126 ;  /* 0x00a6d87e01007387 */ /* 0x000fe80000100a00 */
[----:B------:R-:W-:Y:S04]  /*d5300*/  STL.64 [R1+0xa6d0], R124 ;  /* 0x00a6d07c01007387 */ /* 0x000fe80000100a00 */
[----:B------:R-:W-:Y:S04]  /*d5310*/  STL.64 [R1+0xe30], R68 ;  /* 0x000e304401007387 */ /* 0x000fe80000100a00 */
[----:B------:R-:W-:Y:S04]  /*d5320*/  STL.64 [R1+0xe38], R70 ;  /* 0x000e384601007387 */ /* 0x000fe80000100a00 */
[----:B------:R-:W-:Y:S04]  /*d5330*/  STL.64 [R1+0xe20], R64 ;  /* 0x000e204001007387 */ /* 0x000fe80000100a00 */
[----:B------:R-:W-:Y:S04]  /*d5340*/  STL.64 [R1+0xe28], R66 ;  /* 0x000e284201007387 */ /* 0x000fe80000100a00 */
[----:B------:R-:W-:Y:S04]  /*d5350*/  LDSM.16.M88.4 R84, [R2+UR13+0x27080] ;  /* 0x0270800d0254783b */ /* 0x000fe80008000200 */
[----:B------:R-:W-:Y:S04]  /*d5360*/  LDSM.16.M88.4 R68, [R2+UR13+0x2b080] ;  /* 0x02b0800d0244783b */ /* 0x000fe80008000200 */
[----:B------:R-:W-:Y:S01]  /*d5370*/  LDSM.16.M88.4 R64, [R2+UR13+0x2c080] ;  /* 0x02c0800d0240783b */ /* 0x000fe20008000200 */
[----:B------:R-:W-:Y:S01]  /*d5380*/  IMAD.MOV.U32 R240, RZ, RZ, R21 ;  /* 0x000000fffff07224 */ /* 0x000fe200078e0015 */
[----:B------:R-:W-:-:S02]  /*d5390*/  MOV R241, R20 ;  /* 0x0000001400f17202 */ /* 0x000fc40000000f00 */
[----:B------:R-:W-:Y:S04]  /*d53a0*/  LDSM.16.M88.4 R124, [R2+UR13+0x39080] ;  /* 0x0390800d027c783b */ /* 0x000fe80008000200 */
[----:B------:R-:W-:Y:S01]  /*d53b0*/  LDSM.16.M88.4 R20, [R2+UR13+0x37080] ;  /* 0x0370800d0214783b */ /* 0x000fe20008000200 */
[----:B------:R-:W-:-:S03]  /*d53c0*/  IMAD.MOV.U32 R110, RZ, RZ, R4 ;  /* 0x000000ffff6e7224 */ /* 0x000fc600078e0004 */
[----:B------:R2:W-:Y:S01]  /*d53d0*/  STL.64 [R1+0xe18], R6 ;  /* 0x000e180601007387 */ /* 0x0005e20000100a00 */
[----:B------:R-:W-:Y:S02]  /*d53e0*/  MOV R111, R5 ;  /* 0x00000005006f7202 */ /* 0x000fe40000000f00 */
[----:B--2---:R-:W-:Y:S01]  /*d53f0*/  HMMA.1688.F32.TF32 R4, R244, R92, R88 ;  /* 0x0000005cf404723c */ /* 0x004fe20000081058 */
[----:B------:R-:W2:Y:S01]  /*d5400*/  LDSM.16.M88.4 R88, [R2+UR13+0x26080] ;  /* 0x0260800d0258783b */ /* 0x000ea20008000200 */
[----:B------:R-:W-:Y:S01]  /*d5410*/  IMAD.MOV.U32 R218, RZ, RZ, R9 ;  /* 0x000000ffffda7224 */ /* 0x000fe200078e0009 */
[----:B------:R-:W-:Y:S02]  /*d5420*/  MOV R219, R8 ;  /* 0x0000000800db7202 */ /* 0x000fe40000000f00 */
[----:B------:R-:W3:Y:S01]  /*d5430*/  LDSM.16.M88.4 R8, [R2+UR13+0x3d080] ;  /* 0x03d0800d0208783b */ /* 0x000ee20008000200 */
[----:B------:R-:W-:Y:S01]  /*d5440*/  MOV R216, R13 ;  /* 0x0000000d00d87202 */ /* 0x000fe20000000f00 */
[----:B------:R-:W-:-:S02]  /*d5450*/  IMAD.MOV.U32 R217, RZ, RZ, R12 ;  /* 0x000000ffffd97224 */ /* 0x000fc400078e000c */
[----:B------:R-:W-:Y:S01]  /*d5460*/  IMAD.MOV.U32 R242, RZ, RZ, R17 ;  /* 0x000000fffff27224 */ /* 0x000fe200078e0011 */
[----:B------:R-:W4:Y:S01]  /*d5470*/  LDSM.16.M88.4 R12, [R2+UR13+0x3e080] ;  /* 0x03e0800d020c783b */ /* 0x000f220008000200 */
[----:B------:R-:W-:-:S03]  /*d5480*/  IMAD.MOV.U32 R243, RZ, RZ, R16 ;  /* 0x000000fffff37224 */ /* 0x000fc600078e0010 */
[----:B------:R-:W3:Y:S05]  /*d5490*/  LDSM.16.M88.4 R16, [R2+UR13+0x3f080] ;  /* 0x03f0800d0210783b */ /* 0x000eea0008000200 */
[----:B------:R-:W-:Y:S04]  /*d54a0*/  STL [R1+0xe00], R4 ;  /* 0x000e000401007387 */ /* 0x000fe80000100800 */
[----:B------:R-:W-:Y:S01]  /*d54b0*/  STL [R1+0xe0c], R7 ;  /* 0x000e0c0701007387 */ /* 0x000fe20000100800 */
[----:B------:R-:W-:Y:S01]  /*d54c0*/  IMAD.MOV.U32 R134, RZ, RZ, R180 ;  /* 0x000000ffff867224 */ /* 0x000fe200078e00b4 */
[----:B------:R-:W-:Y:S01]  /*d54d0*/  MOV R135, R181 ;  /* 0x000000b500877202 */ /* 0x000fe20000000f00 */
[----:B------:R-:W-:-:S02]  /*d54e0*/  IMAD.MOV.U32 R238, RZ, RZ, R209 ;  /* 0x000000ffffee7224 */ /* 0x000fc400078e00d1 */
[----:B-1----:R-:W-:Y:S01]  /*d54f0*/  IMAD.MOV.U32 R0, RZ, RZ, R232 ;  /* 0x000000ffff007224 */ /* 0x002fe200078e00e8 */
[----:B------:R-:W-:Y:S01]  /*d5500*/  LOP3.LUT R239, R252, 0x60, RZ, 0x3c, !PT ;  /* 0x00000060fcef7812 */ /* 0x000fe200078e3cff */
[----:B------:R-:W-:Y:S02]  /*d5510*/  IMAD.MOV.U32 R106, RZ, RZ, R5 ;  /* 0x000000ffff6a7224 */ /* 0x000fe400078e0005 */
[----:B------:R-:W-:Y:S01]  /*d5520*/  IMAD.MOV.U32 R107, RZ, RZ, R6 ;  /* 0x000000ffff6b7224 */ /* 0x000fe200078e0006 */
[----:B------:R-:W-:Y:S04]  /*d5530*/  LDS R4, [R3+UR12+0x83000] ;  /* 0x0830000c03047984 */ /* 0x000fe80008000800 */
        /* <DEDUP_REMOVED lines=37> */
[----:B------:R-:W-:Y:S04]  /*d5790*/  STL.64 [R1+0x30], R220 ;  /* 0x000030dc01007387 */ /* 0x000fe80000100a00 */
[----:B------:R-:W-:Y:S04]  /*d57a0*/  STL.64 [R1+0x38], R222 ;  /* 0x000038de01007387 */ /* 0x000fe80000100a00 */
[----:B------:R-:W-:Y:S04]  /*d57b0*/  STL.64 [R1+0x20], R124 ;  /* 0x0000207c01007387 */ /* 0x000fe80000100a00 */
[----:B------:R-:W-:Y:S04]  /*d57c0*/  STL.64 [R1+0x28], R126 ;  /* 0x0000287e01007387 */ /* 0x000fe80000100a00 */
[----:B------:R-:W-:Y:S04]  /*d57d0*/  STL.64 [R1+0x10], R208 ;  /* 0x000010d001007387 */ /* 0x000fe80000100a00 */
[----:B------:R-:W-:Y:S04]  /*d57e0*/  STL.64 [R1+0x18], R210 ;  /* 0x000018d201007387 */ /* 0x000fe80000100a00 */
[----:B---3--:R-:W-:Y:S04]  /*d57f0*/  STL [R1+0xa08c], R10 ;  /* 0x00a08c0a01007387 */ /* 0x008fe80000100800 */
[----:B------:R-:W-:Y:S04]  /*d5800*/  STL.64 [R1], R232 ;  /* 0x000000e801007387 */ /* 0x000fe80000100a00 */
[----:B------:R-:W-:Y:S04]  /*d5810*/  STL.64 [R1+0x8], R234 ;  /* 0x000008ea01007387 */ /* 0x000fe80000100a00 */
[----:B------:R-:W-:Y:S04]  /*d5820*/  STL [R1+0xa088], R11 ;  /* 0x00a0880b01007387 */ /* 0x000fe80000100800 */
[----:B----4-:R-:W-:Y:S04]  /*d5830*/  STL [R1+0xa0b4], R14 ;  /* 0x00a0b40e01007387 */ /* 0x010fe80000100800 */
[----:B------:R-:W-:Y:S04]  /*d5840*/  STL [R1+0xa0b0], R15 ;  /* 0x00a0b00f01007387 */ /* 0x000fe80000100800 */
[----:B------:R-:W-:Y:S04]  /*d5850*/  STL [R1+0xa0d4], R18 ;  /* 0x00a0d41201007387 */ /* 0x000fe80000100800 */
[----:B------:R-:W-:Y:S04]  /*d5860*/  STL [R1+0xa0d0], R19 ;  /* 0x00a0d01301007387 */ /* 0x000fe80000100800 */
[----:B------:R-:W-:Y:S01]  /*d5870*/  STL [R1+0x91b8], R2 ;  /* 0x0091b80201007387 */ /* 0x000fe20000100800 */
[----:B------:R-:W-:-:S03]  /*d5880*/  IMAD.MOV.U32 R102, RZ, RZ, R130 ;  /* 0x000000ffff667224 */ /* 0x000fc600078e0082 */
[----:B------:R1:W-:Y:S01]  /*d5890*/  STL.64 [R1+0xdf0], R128 ;  /* 0x000df08001007387 */ /* 0x0003e20000100a00 */
[----:B------:R-:W-:-:S03]  /*d58a0*/  IMAD.MOV.U32 R103, RZ, RZ, R131 ;  /* 0x000000ffff677224 */ /* 0x000fc600078e0083 */
[----:B------:R-:W2:Y:S04]  /*d58b0*/  LDL.LU R216, [R1+0x15a0] ;  /* 0x0015a00001d87983 */ /* 0x000ea80000300800 */
[----:B------:R-:W2:Y:S04]  /*d58c0*/  LDL.LU R217, [R1+0x15a4] ;  /* 0x0015a40001d97983 */ /* 0x000ea80000300800 */
[----:B------:R-:W2:Y:S04]  /*d58d0*/  LDL.LU R218, [R1+0x15a8] ;  /* 0x0015a80001da7983 */ /* 0x000ea80000300800 */
[----:B------:R-:W2:Y:S01]  /*d58e0*/  LDL.LU R219, [R1+0x15ac] ;  /* 0x0015ac0001db7983 */ /* 0x000ea20000300800 */
[C---:B------:R-:W-:Y:S08]  /*d58f0*/  HMMA.1688.F32.TF32 R180, R244.reuse, R68, R228 ;  /* 0x00000044f4b4723c */ /* 0x040ff000000810e4 */
[----:B-1----:R-:W-:Y:S01]  /*d5900*/  HMMA.1688.F32.TF32 R128, R244, R84, R240 ;  /* 0x00000054f480723c */ /* 0x002fe200000810f0 */
[----:B------:R-:W-:Y:S04]  /*d5910*/  LDS R6, [R3+UR12+0x83400] ;  /* 0x0834000c03067984 */ /* 0x000fe80008000800 */
[----:B------:R-:W-:Y:S04]  /*d5920*/  LDS R5, [R239+UR12+0x83000] ;  /* 0x0830000cef057984 */ /* 0x000fe80008000800 */
[----:B------:R-:W1:Y:S10]  /*d5930*/  LDS R7, [R239+UR12+0x83400] ;  /* 0x0834000cef077984 */ /* 0x000e740008000800 */
[----:B------:R3:W-:Y:S04]  /*d5940*/  STL.64 [R1+0xde0], R128 ;  /* 0x000de08001007387 */ /* 0x0007e80000100a00 */
[----:B------:R-:W4:Y:S04]  /*d5950*/  LDL.LU R240, [R1+0x1590] ;  /* 0x0015900001f07983 */ /* 0x000f280000300800 */
[----:B------:R-:W4:Y:S04]  /*d5960*/  LDL.LU R241, [R1+0x1594] ;  /* 0x0015940001f17983 */ /* 0x000f280000300800 */
[----:B------:R-:W4:Y:S04]  /*d5970*/  LDL.LU R242, [R1+0x1598] ;  /* 0x0015980001f27983 */ /* 0x000f280000300800 */
[----:B------:R-:W4:Y:S01]  /*d5980*/  LDL.LU R243, [R1+0x159c] ;  /* 0x00159c0001f37983 */ /* 0x000f220000300800 */
[----:B------:R-:W-:Y:S01]  /*d5990*/  MOV R74, R130 ;  /* 0x00000082004a7202 */ /* 0x000fe20000000f00 */
[----:B------:R-:W-:-:S02]  /*d59a0*/  IMAD.MOV.U32 R75, RZ, RZ, R131 ;  /* 0x000000ffff4b7224 */ /* 0x000fc400078e0083 */
        /* <DEDUP_REMOVED lines=9> */
[----:B------:R-:W-:Y:S02]  /*d5a40*/  IMAD.MOV.U32 R83, RZ, RZ, R129 ;  /* 0x000000ffff537224 */ /* 0x000fe400078e0081 */
[----:B------:R-:W-:Y:S01]  /*d5a50*/  IMAD.MOV.U32 R94, RZ, RZ, R130 ;  /* 0x000000ffff5e7224 */ /* 0x000fe200078e0082 */
[----:B------:R-:W-:Y:S02]  /*d5a60*/  MOV R95, R131 ;  /* 0x00000083005f7202 */ /* 0x000fe40000000f00 */
[----:B------:R-:W-:-:S15]  /*d5a70*/  HMMA.1688.F32.TF32 R128, R244, R72, R212 ;  /* 0x00000048f480723c */ /* 0x000fde00000810d4 */
        /* <DEDUP_REMOVED lines=10> */
[----:B------:R-:W-:Y:S01]  /*d5b20*/  IMAD.MOV.U32 R59, RZ, RZ, R131 ;  /* 0x000000ffff3b7224 */ /* 0x000fe200078e0083 */
[----:B------:R3:W-:Y:S04]  /*d5b30*/  STL.64 [R1+0xda0], R180 ;  /* 0x000da0b401007387 */ /* 0x0007e80000100a00 */
[----:B------:R1:W-:Y:S04]  /*d5b40*/  STL.64 [R1+0xda8], R182 ;  /* 0x000da8b601007387 */ /* 0x0003e80000100a00 */
[----:B------:R-:W-:Y:S04]  /*d5b50*/  STL [R1+0xa18c], R59 ;  /* 0x00a18c3b01007387 */ /* 0x000fe80000100800 */
[----:B------:R-:W-:Y:S04]  /*d5b60*/  STL [R1+0xa188], R58 ;  /* 0x00a1883a01007387 */ /* 0x000fe80000100800 */
[----:B------:R-:W-:Y:S04]  /*d5b70*/  STL [R1+0xa184], R55 ;  /* 0x00a1843701007387 */ /* 0x000fe80000100800 */
[----:B------:R-:W-:Y:S01]  /*d5b80*/  STL [R1+0xa180], R63 ;  /* 0x00a1803f01007387 */ /* 0x000fe20000100800 */
[----:B--2---:R-:W-:-:S15]  /*d5b90*/  HMMA.1688.F32.TF32 R128, R244, R60, R216 ;  /* 0x0000003cf480723c */ /* 0x004fde00000810d8 */
[----:B------:R-:W-:-:S04]  /*d5ba0*/  NOP ;  /* 0x0000000000007918 */ /* 0x000fc80000000000 */
[----:B------:R-:W-:Y:S01]  /*d5bb0*/  MOV R54, R128 ;  /* 0x0000008000367202 */ /* 0x000fe20000000f00 */
[----:B------:R-:W-:Y:S02]  /*d5bc0*/  IMAD.MOV.U32 R62, RZ, RZ, R129 ;  /* 0x000000ffff3e7224 */ /* 0x000fe400078e0081 */
[----:B------:R-:W-:Y:S01]  /*d5bd0*/  IMAD.MOV.U32 R66, RZ, RZ, R130 ;  /* 0x000000ffff427224 */ /* 0x000fe200078e0082 */
[----:B------:R-:W-:Y:S02]  /*d5be0*/  MOV R67, R131 ;  /* 0x0000008300437202 */ /* 0x000fe40000000f00 */
[C---:B----4-:R-:W-:Y:S03]  /*d5bf0*/  HMMA.1688.F32.TF32 R128, R244.reuse, R56, R240 ;  /* 0x00000038f480723c */ /* 0x050fe600000810f0 */
[----:B------:R-:W-:Y:S04]  /*d5c00*/  STL [R1+0xa19c], R67 ;  /* 0x00a19c4301007387 */ /* 0x000fe80000100800 */
[----:B------:R-:W-:Y:S04]  /*d5c10*/  STL [R1+0xa198], R66 ;  /* 0x00a1984201007387 */ /* 0x000fe80000100800 */
[----:B------:R-:W-:Y:S04]  /*d5c20*/  STL [R1+0xa194], R62 ;  /* 0x00a1943e01007387 */ /* 0x000fe80000100800 */
[----:B------:R-:W-:Y:S04]  /*d5c30*/  STL [R1+0xa190], R54 ;  /* 0x00a1903601007387 */ /* 0x000fe80000100800 */
[----:B---3--:R-:W2:Y:S04]  /*d5c40*/  LDL.LU R180, [R1+0x1580] ;  /* 0x0015800001b47983 */ /* 0x008ea80000300800 */
[----:B------:R3:W-:Y:S04]  /*d5c50*/  STL.64 [R1+0xd70], R128 ;  /* 0x000d708001007387 */ /* 0x0007e80000100a00 */
[----:B------:R4:W-:Y:S04]  /*d5c60*/  STL.64 [R1+0xd78], R130 ;  /* 0x000d788201007387 */ /* 0x0009e80000100a00 */
        /* <DEDUP_REMOVED lines=34> */
[----:B------:R-:W4:Y:S01]  /*d5e90*/  LDL.LU R231, [R1+0x150c] ;  /* 0x00150c0001e77983 */ /* 0x000f220000300800 */
[C---:B--2---:R-:W-:Y:S08]  /*d5ea0*/  HMMA.1688.F32.TF32 R180, R244.reuse, R52, R180 ;  /* 0x00000034f4b4723c */ /* 0x044ff000000810b4 */
[C---:B------:R-:W-:Y:S08]  /*d5eb0*/  HMMA.1688.F32.TF32 R184, R244.reuse, R48, R184 ;  /* 0x00000030f4b8723c */ /* 0x040ff000000810b8 */
[C---:B------:R-:W-:Y:S08]  /*d5ec0*/  HMMA.1688.F32.TF32 R204, R244.reuse, R44, R204 ;  /* 0x0000002cf4cc723c */ /* 0x040ff000000810cc */
[C---:B------:R-:W-:Y:S08]  /*d5ed0*/  HMMA.1688.F32.TF32 R224, R244.reuse, R40, R224 ;  /* 0x00000028f4e0723c */ /* 0x040ff000000810e0 */
[C---:B------:R-:W-:Y:S08]  /*d5ee0*/  HMMA.1688.F32.TF32 R216, R244.reuse, R36, R216 ;  /* 0x00000024f4d8723c */ /* 0x040ff000000810d8 */
[----:B---3--:R-:W-:Y:S01]  /*d5ef0*/  HMMA.1688.F32.TF32 R128, R244, R32, R128 ;  /* 0x00000020f480723c */ /* 0x008fe20000081080 */
[----:B------:R-:W-:Y:S01]  /*d5f00*/  MOV R59, R182 ;  /* 0x000000b6003b7202 */ /* 0x000fe20000000f00 */
[----:B------:R-:W-:-:S02]  /*d5f10*/  IMAD.MOV.U32 R58, RZ, RZ, R183 ;  /* 0x000000ffff3a7224 */ /* 0x000fc400078e00b7 */
[----:B------:R-:W-:Y:S02]  /*d5f20*/  IMAD.MOV.U32 R62, RZ, RZ, R180 ;  /* 0x000000ffff3e7224 */ /* 0x000fe400078e00b4 */
[----:B------:R-:W-:Y:S01]  /*d5f30*/  IMAD.MOV.U32 R54, RZ, RZ, R181 ;  /* 0x000000ffff367224 */ /* 0x000fe200078e00b5 */
[----:B------:R-:W2:Y:S04]  /*d5f40*/  LDL.LU.64 R182, [R1+0xa788] ;  /* 0x00a7880001b67983 */ /* 0x000ea80000300a00 */
[----:B------:R-:W3:Y:S01]  /*d5f50*/  LDL.LU.64 R180, [R1+0xa780] ;  /* 0x00a7800001b47983 */ /* 0x000ee20000300a00 */
[----:B------:R-:W-:-:S03]  /*d5f60*/  IMAD.MOV.U32 R67, RZ, RZ, R186 ;  /* 0x000000ffff437224 */ /* 0x000fc600078e00ba */
[----:B------:R1:W-:Y:S01]  /*d5f70*/  STL.64 [R1+0xd50], R184 ;  /* 0x000d50b801007387 */ /* 0x0003e20000100a00 */
[----:B------:R-:W-:Y:S02]  /*d5f80*/  MOV R66, R187 ;  /* 0x000000bb00427202 */ /* 0x000fe40000000f00 */
[----:B------:R-:W-:Y:S01]  /*d5f90*/  MOV R38, R206 ;  /* 0x000000ce00267202 */ /* 0x000fe20000000f00 */
[----:B------:R-:W2:Y:S01]  /*d5fa0*/  LDL.LU.64 R186, [R1+0xa778] ;  /* 0x00a7780001ba7983 */ /* 0x000ea20000300a00 */
[----:B------:R-:W-:Y:S02]  /*d5fb0*/  IMAD.MOV.U32 R39, RZ, RZ, R207 ;  /* 0x000000ffff277224 */ /* 0x000fe400078e00cf */
[----:B------:R-:W-:Y:S02]  /*d5fc0*/  IMAD.MOV.U32 R55, RZ, RZ, R204 ;  /* 0x000000ffff377224 */ /* 0x000fe400078e00cc */
[----:B------:R-:W-:Y:S02]  /*d5fd0*/  IMAD.MOV.U32 R63, RZ, RZ, R205 ;  /* 0x000000ffff3f7224 */ /* 0x000fe400078e00cd */
[----:B------:R-:W-:Y:S01]  /*d5fe0*/  IMAD.MOV.U32 R42, RZ, RZ, R224 ;  /* 0x000000ffff2a7224 */ /* 0x000fe200078e00e0 */
[----:B------:R-:W-:Y:S01]  /*d5ff0*/  MOV R43, R225 ;  /* 0x000000e1002b7202 */ /* 0x000fe20000000f00 */
[----:B-1----:R-:W2:Y:S04]  /*d6000*/  LDL.LU.64 R184, [R1+0xa770] ;  /* 0x00a7700001b87983 */ /* 0x002ea80000300a00 */
[----:B------:R-:W2:Y:S04]  /*d6010*/  LDL.LU.64 R206, [R1+0xa768] ;  /* 0x00a7680001ce7983 */ /* 0x000ea80000300a00 */
[----:B------:R-:W2:Y:S04]  /*d6020*/  LDL.LU.64 R204, [R1+0xa760] ;  /* 0x00a7600001cc7983 */ /* 0x000ea80000300a00 */
[----:B------:R-:W2:Y:S01]  /*d6030*/  LDL.LU R224, [R1+0x14f0] ;  /* 0x0014f00001e07983 */ /* 0x000ea20000300800 */
[----:B------:R-:W-:-:S03]  /*d6040*/  IMAD.MOV.U32 R46, RZ, RZ, R226 ;  /* 0x000000ffff2e7224 */ /* 0x000fc600078e00e2 */
[----:B------:R-:W2:Y:S01]  /*d6050*/  LDL.LU R225, [R1+0x14f4] ;  /* 0x0014f40001e17983 */ /* 0x000ea20000300800 */
[----:B------:R-:W-:-:S03]  /*d6060*/  IMAD.MOV.U32 R47, RZ, RZ, R227 ;  /* 0x000000ffff2f7224 */ /* 0x000fc600078e00e3 */
[----:B------:R-:W2:Y:S04]  /*d6070*/  LDL.LU R226, [R1+0x14f8] ;  /* 0x0014f80001e27983 */ /* 0x000ea80000300800 */
[----:B------:R-:W2:Y:S01]  /*d6080*/  LDL.LU R227, [R1+0x14fc] ;  /* 0x0014fc0001e37983 */ /* 0x000ea20000300800 */
[----:B------:R-:W-:Y:S01]  /*d6090*/  MOV R50, R216 ;  /* 0x000000d800327202 */ /* 0x000fe20000000f00 */
[----:B------:R-:W-:Y:S01]  /*d60a0*/  IMAD.MOV.U32 R51, RZ, RZ, R217 ;  /* 0x000000ffff337224 */ /* 0x000fe200078e00d9 */
[C---:B------:R-:W-:Y:S01]  /*d60b0*/  HMMA.1688.F32.TF32 R212, R244.reuse, R28, R212 ;  /* 0x0000001cf4d4723c */ /* 0x040fe200000810d4 */
[----:B------:R-:W3:Y:S04]  /*d60c0*/  LDL.LU.64 R216, [R1+0xa758] ;  /* 0x00a7580001d87983 */ /* 0x000ee80000300a00 */
[----:B------:R-:W-:Y:S04]  /*d60d0*/  STL.64 [R1+0xd10], R128 ;  /* 0x000d108001007387 */ /* 0x000fe80000100a00 */
[----:B------:R1:W-:Y:S02]  /*d60e0*/  STL.64 [R1+0xd18], R130 ;  /* 0x000d188201007387 */ /* 0x0003e40000100a00 */
[C---:B-1----:R-:W-:Y:S02]  /*d60f0*/  HMMA.1688.F32.TF32 R128, R244.reuse, R24, R240 ;  /* 0x00000018f480723c */ /* 0x042fe400000810f0 */
[----:B------:R-:W3:Y:S06]  /*d6100*/  LDL.LU R240, [R1+0x14e0] ;  /* 0x0014e00001f07983 */ /* 0x000eec0000300800 */
[----:B------:R-:W-:Y:S04]  /*d6110*/  STL.64 [R1+0xd00], R212 ;  /* 0x000d00d401007387 */ /* 0x000fe80000100a00 */
[----:B------:R-:W-:Y:S07]  /*d6120*/  STL.64 [R1+0xd08], R214 ;  /* 0x000d08d601007387 */ /* 0x000fee0000100a00 */
[----:B------:R-:W-:Y:S04]  /*d6130*/  STL.64 [R1+0xcf0], R128 ;  /* 0x000cf08001007387 */ /* 0x000fe80000100a00 */
[----:B------:R4:W-:Y:S04]  /*d6140*/  STL.64 [R1+0xcf8], R130 ;  /* 0x000cf88201007387 */ /* 0x0009e80000100a00 */
[----:B------:R-:W3:Y:S04]  /*d6150*/  LDL.LU R241, [R1+0x14e4] ;  /* 0x0014e40001f17983 */ /* 0x000ee80000300800 */
[----:B------:R-:W3:Y:S04]  /*d6160*/  LDL.LU R242, [R1+0x14e8] ;  /* 0x0014e80001f27983 */ /* 0x000ee80000300800 */
[----:B------:R-:W3:Y:S01]  /*d6170*/  LDL.LU R243, [R1+0x14ec] ;  /* 0x0014ec0001f37983 */ /* 0x000ee20000300800 */
[----:B----4-:R-:W-:-:S15]  /*d6180*/  HMMA.1688.F32.TF32 R128, R244, R20, R228 ;  /* 0x00000014f480723c */ /* 0x010fde00000810e4 */
[----:B------:R-:W-:-:S04]  /*d6190*/  NOP ;  /* 0x0000000000007918 */ /* 0x000fc80000000000 */
[----:B------:R-:W-:Y:S02]  /*d61a0*/  IMAD.MOV.U32 R22, RZ, RZ, R128 ;  /* 0x000000ffff167224 */ /* 0x000fe400078e0080 */
[----:B------:R-:W-:Y:S01]  /*d61b0*/  IMAD.MOV.U32 R23, RZ, RZ, R129 ;  /* 0x000000ffff177224 */ /* 0x000fe200078e0081 */
        /* <DEDUP_REMOVED lines=15> */
[----:B------:R-:W-:Y:S04]  /*d62b0*/  STL [R1+0xa0e8], R10 ;  /* 0x00a0e80a01007387 */ /* 0x000fe80000100800 */
[----:B------:R-:W-:Y:S01]  /*d62c0*/  STL [R1+0xa0e4], R23 ;  /* 0x00a0e41701007387 */ /* 0x000fe20000100800 */
[----:B------:R-:W-:Y:S01]  /*d62d0*/  IMAD.MOV.U32 R70, RZ, RZ, R218 ;  /* 0x000000ffff467224 */ /* 0x000fe200078e00da */
[----:B------:R-:W-:-:S02]  /*d62e0*/  MOV R71, R219 ;  /* 0x000000db00477202 */ /* 0x000fc40000000f00 */
[----:B------:R-:W-:Y:S01]  /*d62f0*/  STL [R1+0xa0e0], R22 ;  /* 0x00a0e01601007387 */ /* 0x000fe20000100800 */
[----:B------:R-:W-:Y:S01]  /*d6300*/  IMAD.MOV.U32 R219, RZ, RZ, R220 ;  /* 0x000000ffffdb7224 */ /* 0x000fe200078e00dc */
[----:B------:R-:W-:Y:S02]  /*d6310*/  MOV R218, R221 ;  /* 0x000000dd00da7202 */ /* 0x000fe40000000f00 */
[----:B------:R-:W4:Y:S01]  /*d6320*/  LDL.LU R223, [R1+0xa750] ;  /* 0x00a7500001df7983 */ /* 0x000f220000300800 */
[----:B------:R-:W-:Y:S01]  /*d6330*/  MOV R222, R125 ;  /* 0x0000007d00de7202 */ /* 0x000fe20000000f00 */
[----:B--2---:R-:W-:Y:S02]  /*d6340*/  HMMA.1688.F32.TF32 R224, R244, R220, R224 ;  /* 0x000000dcf4e0723c */ /* 0x004fe400000810e0 */
[----:B------:R-:W2:-:S15]  /*d6350*/  LDL.LU.64 R220, [R1+0xa748] ;  /* 0x00a7480001dc7983 */ /* 0x000e9e0000300a00 */
[----:B------:R-:W-:Y:S02]  /*d6360*/  NOP ;  /* 0x0000000000007918 */ /* 0x000fe40000000000 */
[----:B------:R-:W-:Y:S01]  /*d6370*/  IMAD.MOV.U32 R27, RZ, RZ, R227 ;  /* 0x000000ffff1b7224 */ /* 0x000fe200078e00e3 */
[----:B------:R-:W-:Y:S01]  /*d6380*/  MOV R26, R226 ;  /* 0x000000e2001a7202 */ /* 0x000fe20000000f00 */
[----:B------:R-:W-:Y:S02]  /*d6390*/  IMAD.MOV.U32 R15, RZ, RZ, R225 ;  /* 0x000000ffff0f7224 */ /* 0x000fe400078e00e1 */
[----:B------:R-:W-:Y:S01]  /*d63a0*/  IMAD.MOV.U32 R14, RZ, RZ, R224 ;  /* 0x000000ffff0e7224 */ /* 0x000fe200078e00e0 */
[----:B------:R-:W2:Y:S04]  /*d63b0*/  LDL.LU R227, [R1+0xa740] ;  /* 0x00a7400001e37983 */ /* 0x000ea80000300800 */
[----:B------:R-:W2:Y:S04]  /*d63c0*/  LDL.LU.64 R224, [R1+0xa738] ;  /* 0x00a7380001e07983 */ /* 0x000ea80000300a00 */
[----:B------:R-:W-:Y:S01]  /*d63d0*/  STL [R1+0xa0fc], R27 ;  /* 0x00a0fc1b01007387 */ /* 0x000fe20000100800 */
[----:B---3--:R-:W-:Y:S03]  /*d63e0*/  HMMA.1688.F32.TF32 R240, R244, R124, R240 ;  /* 0x0000007cf4f0723c */ /* 0x008fe600000810f0 */
[----:B------:R-:W-:Y:S04]  /*d63f0*/  STL [R1+0xa0f8], R26 ;  /* 0x00a0f81a01007387 */ /* 0x000fe80000100800 */
[----:B------:R-:W-:Y:S04]  /*d6400*/  STL [R1+0xa0f4], R15 ;  /* 0x00a0f40f01007387 */ /* 0x000fe80000100800 */
[----:B------:R-:W-:Y:S01]  /*d6410*/  STL [R1+0xa0f0], R14 ;  /* 0x00a0f00e01007387 */ /* 0x000fe20000100800 */
[----:B------:R-:W-:-:S07]  /*d6420*/  IMAD.MOV.U32 R226, RZ, RZ, R124 ;  /* 0x000000ffffe27224 */ /* 0x000fce00078e007c */
[----:B------:R1:W-:Y:S04]  /*d6430*/  STL.64 [R1+0xcc0], R240 ;  /* 0x000cc0f001007387 */ /* 0x0003e80000100a00 */
[----:B------:R3:W-:Y:S04]  /*d6440*/  STL.64 [R1+0xcc8], R242 ;  /* 0x000cc8f201007387 */ /* 0x0007e80000100a00 */
[----:B-1----:R-:W2:Y:S04]  /*d6450*/  LDL.LU.64 R240, [R1+0xa730] ;  /* 0x00a7300001f07983 */ /* 0x002ea80000300a00 */
[----:B------:R-:W2:Y:S04]  /*d6460*/  LDL.LU R124, [R1+0x1490] ;  /* 0x00149000017c7983 */ /* 0x000ea80000300800 */
[----:B------:R-:W2:Y:S04]  /*d6470*/  LDL.LU R125, [R1+0x1494] ;  /* 0x00149400017d7983 */ /* 0x000ea80000300800 */
[----:B------:R-:W2:Y:S01]  /*d6480*/  LDL.LU R126, [R1+0x1498] ;  /* 0x00149800017e7983 */ /* 0x000ea20000300800 */
[C---:B----4-:R-:W-:Y:S08]  /*d6490*/  HMMA.1688.F32.TF32 R128, R244.reuse, R208, R128 ;  /* 0x000000d0f480723c */ /* 0x050ff00000081080 */
[C---:B------:R-:W-:Y:S08]  /*d64a0*/  HMMA.1688.F32.TF32 R228, R244.reuse, R248, R228 ;  /* 0x000000f8f4e4723c */ /* 0x040ff000000810e4 */
[----:B------:R-:W-:Y:S01]  /*d64b0*/  HMMA.1688.F32.TF32 R212, R244, R232, R212 ;  /* 0x000000e8f4d4723c */ /* 0x000fe200000810d4 */
[----:B------:R-:W2:Y:S01]  /*d64c0*/  LDL.LU R127, [R1+0x149c] ;  /* 0x00149c00017f7983 */ /* 0x000ea20000300800 */
[----:B---3--:R-:W-:-:S03]  /*d64d0*/  IMAD.MOV.U32 R242, RZ, RZ, R208 ;  /* 0x000000fffff27224 */ /* 0x008fc600078e00d0 */
[----:B------:R-:W3:Y:S04]  /*d64e0*/  LDL.LU.64 R210, [R1+0xa728] ;  /* 0x00a7280001d27983 */ /* 0x000ee80000300a00 */
[----:B------:R-:W4:Y:S01]  /*d64f0*/  LDL.LU.64 R208, [R1+0xa720] ;  /* 0x00a7200001d07983 */ /* 0x000f220000300a00 */
[----:B------:R-:W-:-:S03]  /*d6500*/  MOV R243, R233 ;  /* 0x000000e900f37202 */ /* 0x000fc60000000f00 */
[----:B------:R1:W-:Y:S01]  /*d6510*/  STL.64 [R1+0xcb0], R128 ;  /* 0x000cb08001007387 */ /* 0x0003e20000100a00 */
[----:B------:R-:W-:Y:S01]  /*d6520*/  IMAD.MOV.U32 R26, RZ, RZ, R131 ;  /* 0x000000ffff1a7224 */ /* 0x000fe200078e0083 */
[----:B------:R-:W-:Y:S02]  /*d6530*/  MOV R27, R130 ;  /* 0x00000082001b7202 */ /* 0x000fe40000000f00 */
[----:B-1----:R-:W3:Y:S04]  /*d6540*/  LDL.LU R128, [R1+0x1200] ;  /* 0x0012000001807983 */ /* 0x002ee80000300800 */
[----:B------:R-:W3:Y:S04]  /*d6550*/  LDL.LU R129, [R1+0x1204] ;  /* 0x0012040001817983 */ /* 0x000ee80000300800 */
[----:B------:R-:W3:Y:S04]  /*d6560*/  LDL.LU R130, [R1+0x1208] ;  /* 0x0012080001827983 */ /* 0x000ee80000300800 */
[----:B------:R-:W3:Y:S04]  /*d6570*/  LDL.LU R131, [R1+0x120c] ;  /* 0x00120c0001837983 */ /* 0x000ee80000300800 */
[----:B------:R-:W-:Y:S04]  /*d6580*/  STL [R1+0xa104], R26 ;  /* 0x00a1041a01007387 */ /* 0x000fe80000100800 */
[----:B------:R-:W-:Y:S04]  /*d6590*/  STL [R1+0xa100], R27 ;  /* 0x00a1001b01007387 */ /* 0x000fe80000100800 */
[----:B------:R-:W-:Y:S04]  /*d65a0*/  STL.64 [R1+0xca0], R212 ;  /* 0x000ca0d401007387 */ /* 0x000fe80000100a00 */
[----:B------:R1:W-:Y:S01]  /*d65b0*/  STL.64 [R1+0xca8], R214 ;  /* 0x000ca8d601007387 */ /* 0x0003e20000100a00 */
[----:B------:R-:W-:Y:S01]  /*d65c0*/  MOV R11, R230 ;  /* 0x000000e6000b7202 */ /* 0x000fe20000000f00 */
[----:B------:R-:W-:-:S02]  /*d65d0*/  IMAD.MOV.U32 R10, RZ, RZ, R231 ;  /* 0x000000ffff0a7224 */ /* 0x000fc400078e00e7 */
[----:B------:R-:W-:Y:S02]  /*d65e0*/  IMAD.MOV.U32 R15, RZ, RZ, R228 ;  /* 0x000000ffff0f7224 */ /* 0x000fe400078e00e4 */
[----:B------:R-:W-:Y:S01]  /*d65f0*/  IMAD.MOV.U32 R14, RZ, RZ, R229 ;  /* 0x000000ffff0e7224 */ /* 0x000fe200078e00e5 */
[----:B-1----:R-:W4:Y:S04]  /*d6600*/  LDL.LU.64 R214, [R1+0xa718] ;  /* 0x00a7180001d67983 */ /* 0x002f280000300a00 */
[----:B------:R-:W4:Y:S04]  /*d6610*/  LDL.LU.64 R212, [R1+0xa710] ;  /* 0x00a7100001d47983 */ /* 0x000f280000300a00 */
[----:B------:R-:W4:Y:S04]  /*d6620*/  LDL.LU R232, [R1+0x11f0] ;  /* 0x0011f00001e87983 */ /* 0x000f280000300800 */
[----:B------:R-:W4:Y:S04]  /*d6630*/  LDL.LU R233, [R1+0x11f4] ;  /* 0x0011f40001e97983 */ /* 0x000f280000300800 */
[----:B------:R-:W4:Y:S04]  /*d6640*/  LDL.LU R234, [R1+0x11f8] ;  /* 0x0011f80001ea7983 */ /* 0x000f280000300800 */
[----:B------:R-:W4:Y:S04]  /*d6650*/  LDL.LU R235, [R1+0x11fc] ;  /* 0x0011fc0001eb7983 */ /* 0x000f280000300800 */
[----:B------:R-:W4:Y:S04]  /*d6660*/  LDL.LU.64 R230, [R1+0xa708] ;  /* 0x00a7080001e67983 */ /* 0x000f280000300a00 */
[----:B------:R-:W4:Y:S04]  /*d6670*/  LDL.LU.64 R228, [R1+0xa700] ;  /* 0x00a7000001e47983 */ /* 0x000f280000300a00 */
[----:B------:R-:W-:Y:S04]  /*d6680*/  STL.64 [R1+0xa638], R250 ;  /* 0x00a638fa01007387 */ /* 0x000fe80000100a00 */
[----:B------:R1:W-:Y:S04]  /*d6690*/  STL.64 [R1+0xa630], R248 ;  /* 0x00a630f801007387 */ /* 0x0003e80000100a00 */
[----:B-1----:R-:W4:Y:S04]  /*d66a0*/  LDL.LU R248, [R1+0x14a0] ;  /* 0x0014a00001f87983 */ /* 0x002f280000300800 */
[----:B------:R-:W4:Y:S04]  /*d66b0*/  LDL.LU R249, [R1+0x14a4] ;  /* 0x0014a40001f97983 */ /* 0x000f280000300800 */
[----:B------:R-:W4:Y:S04]  /*d66c0*/  LDL.LU R250, [R1+0x14a8] ;  /* 0x0014a80001fa7983 */ /* 0x000f280000300800 */
[----:B------:R-:W4:Y:S04]  /*d66d0*/  LDL.LU R251, [R1+0x14ac] ;  /* 0x0014ac0001fb7983 */ /* 0x000f280000300800 */
[----:B------:R-:W-:Y:S04]  /*d66e0*/  STL [R1+0xa114], R10 ;  /* 0x00a1140a01007387 */ /* 0x000fe80000100800 */
[----:B------:R-:W-:Y:S04]  /*d66f0*/  STL [R1+0xa110], R11 ;  /* 0x00a1100b01007387 */ /* 0x000fe80000100800 */
[----:B------:R1:W-:Y:S04]  /*d6700*/  STL [R1+0xa10c], R14 ;  /* 0x00a10c0e01007387 */ /* 0x0003e80000100800 */
[----:B------:R1:W-:Y:S01]  /*d6710*/  STL [R1+0xa108], R15 ;  /* 0x00a1080f01007387 */ /* 0x0003e20000100800 */
[----:B--2---:R-:W-:-:S15]  /*d6720*/  HMMA.1688.F32.TF32 R124, R244, R12, R124 ;  /* 0x0000000cf47c723c */ /* 0x004fde000008107c */
[----:B------:R-:W-:-:S04]  /*d6730*/  NOP ;  /* 0x0000000000007918 */ /* 0x000fc80000000000 */
[----:B------:R-:W-:Y:S02]  /*d6740*/  IMAD.MOV.U32 R23, RZ, RZ, R124 ;  /* 0x000000ffff177224 */ /* 0x000fe400078e007c */
[----:B------:R-:W-:Y:S01]  /*d6750*/  IMAD.MOV.U32 R22, RZ, RZ, R125 ;  /* 0x000000ffff167224 */ /* 0x000fe200078e007d */
[----:B------:R-:W-:Y:S01]  /*d6760*/  MOV R34, R126 ;  /* 0x0000007e00227202 */ /* 0x000fe20000000f00 */
[----:B------:R-:W-:Y:S02]  /*d6770*/  IMAD.MOV.U32 R35, RZ, RZ, R127 ;  /* 0x000000ffff237224 */ /* 0x000fe400078e007f */
[C---:B---3--:R-:W-:Y:S08]  /*d6780*/  HMMA.1688.F32.TF32 R124, R244.reuse, R16, R128 ;  /* 0x00000010f47c723c */ /* 0x048ff00000081080 */
[----:B----4-:R-:W-:Y:S11]  /*d6790*/  HMMA.1688.F32.TF32 R248, R244, R8, R248 ;  /* 0x00000008f4f8723c */ /* 0x010ff600000810f8 */
[----:B-1----:R-:W-:-:S02]  /*d67a0*/  IMAD.MOV.U32 R14, RZ, RZ, R126 ;  /* 0x000000ffff0e7224 */ /* 0x002fc400078e007e */
[----:B------:R-:W-:-:S06]  /*d67b0*/  IMAD.MOV.U32 R15, RZ, RZ, R127 ;  /* 0x000000ffff0f7224 */ /* 0x000fcc00078e007f */
[----:B------:R-:W-:Y:S01]  /*d67c0*/  MOV R27, R251 ;  /* 0x000000fb001b7202 */ /* 0x000fe20000000f00 */
[----:B------:R-:W-:Y:S01]  /*d67d0*/  IMAD.MOV.U32 R26, RZ, RZ, R250 ;  /* 0x000000ffff1a7224 */ /* 0x000fe200078e00fa */
[----:B------:R-:W-:Y:S04]  /*d67e0*/  STL.64 [R1+0xc80], R248 ;  /* 0x000c80f801007387 */ /* 0x000fe80000100a00 */
[----:B------:R-:W-:Y:S04]  /*d67f0*/  STL [R1+0xa11c], R27 ;  /* 0x00a11c1b01007387 */ /* 0x000fe80000100800 */
[----:B------:R-:W-:Y:S04]  /*d6800*/  STL [R1+0xa118], R26 ;  /* 0x00a1181a01007387 */ /* 0x000fe80000100800 */
[----:B------:R-:W-:Y:S04]  /*d6810*/  STL.64 [R1+0xa6c0], R34 ;  /* 0x00a6c02201007387 */ /* 0x000fe80000100a00 */
[----:B------:R1:W-:Y:S01]  /*d6820*/  STL.64 [R1+0xa6b8], R32 ;  /* 0x00a6b82001007387 */ /* 0x0003e20000100a00 */
[----:B------:R-:W-:Y:S01]  /*d6830*/  IMAD.MOV.U32 R10, RZ, RZ, R124 ;  /* 0x000000ffff0a7224 */ /* 0x000fe200078e007c */
[----:B------:R-:W-:Y:S01]  /*d6840*/  MOV R11, R125 ;  /* 0x0000007d000b7202 */ /* 0x000fe20000000f00 */
[----:B-1----:R-:W-:Y:S01]  /*d6850*/  HMMA.1688.F32.TF32 R32, R4, R240, R232 ;  /* 0x000000f00420723c */ /* 0x002fe200000810e8 */
[----:B------:R1:W-:Y:S04]  /*d6860*/  STL [R1+0xa124], R22 ;  /* 0x00a1241601007387 */ /* 0x0003e80000100800 */
[----:B------:R2:W-:Y:S04]  /*d6870*/  STL [R1+0xa120], R23 ;  /* 0x00a1201701007387 */ /* 0x0005e80000100800 */
[----:B------:R-:W-:Y:S04]  /*d6880*/  STL.64 [R1+0xa658], R14 ;  /* 0x00a6580e01007387 */ /* 0x000fe80000100a00 */
[----:B------:R3:W-:Y:S04]  /*d6890*/  STL.64 [R1+0xa650], R12 ;  /* 0x00a6500c01007387 */ /* 0x0007e80000100a00 */
[----:B------:R-:W-:Y:S04]  /*d68a0*/  STL.64 [R1+0xa648], R10 ;  /* 0x00a6480a01007387 */ /* 0x000fe80000100a00 */
[----:B------:R4:W-:Y:S04]  /*d68b0*/  STL.64 [R1+0xa640], R8 ;  /* 0x00a6400801007387 */ /* 0x0009e80000100a00 */
[----:B------:R-:W4:Y:S04]  /*d68c0*/  LDL.LU R128, [R1+0x1130] ;  /* 0x0011300001807983 */ /* 0x000f280000300800 */
[----:B------:R-:W4:Y:S04]  /*d68d0*/  LDL.LU R129, [R1+0x1134] ;  /* 0x0011340001817983 */ /* 0x000f280000300800 */
[----:B------:R-:W4:Y:S04]  /*d68e0*/  LDL.LU R130, [R1+0x1138] ;  /* 0x0011380001827983 */ /* 0x000f280000300800 */
[----:B------:R-:W4:Y:S01]  /*d68f0*/  LDL.LU R131, [R1+0x113c] ;  /* 0x00113c0001837983 */ /* 0x000f220000300800 */
[----:B-1----:R-:W-:Y:S01]  /*d6900*/  MOV R22, R32 ;  /* 0x0000002000167202 */ /* 0x002fe20000000f00 */
[----:B--2---:R-:W-:-:S02]  /*d6910*/  IMAD.MOV.U32 R23, RZ, RZ, R33 ;  /* 0x000000ffff177224 */ /* 0x004fc400078e0021 */
        /* <DEDUP_REMOVED lines=12> */
[----:B------:R-:W3:Y:S04]  /*d69e0*/  LDL.LU R14, [R1+0x1188] ;  /* 0x00118800010e7983 */ /* 0x000ee80000300800 */
[----:B------:R-:W3:Y:S04]  /*d69f0*/  LDL.LU R15, [R1+0x118c] ;  /* 0x00118c00010f7983 */ /* 0x000ee80000300800 */
[----:B----4-:R-:W4:Y:S04]  /*d6a00*/  LDL.LU R8, [R1+0x1190] ;  /* 0x0011900001087983 */ /* 0x010f280000300800 */
        /* <DEDUP_REMOVED lines=26> */
[----:B------:R-:W4:Y:S04]  /*d6bb0*/  LDL.LU R23, [R1+0x11bc] ;  /* 0x0011bc0001177983 */ /* 0x000f280000300800 */
[----:B------:R-:W-:Y:S01]  /*d6bc0*/  STL.64 [R1+0xa660], R240 ;  /* 0x00a660f001007387 */ /* 0x000fe20000100a00 */
[----:B--2---:R-:W-:-:S15]  /*d6bd0*/  HMMA.1688.F32.TF32 R232, R4, R236, R232 ;  /* 0x000000ec04e8723c */ /* 0x004fde00000810e8 */
[----:B------:R-:W-:-:S04]  /*d6be0*/  NOP ;  /* 0x0000000000007918 */ /* 0x000fc80000000000 */
[----:B------:R-:W-:Y:S01]  /*d6bf0*/  MOV R30, R234 ;  /* 0x000000ea001e7202 */ /* 0x000fe20000000f00 */
[----:B------:R-:W-:Y:S02]  /*d6c00*/  IMAD.MOV.U32 R31, RZ, RZ, R235 ;  /* 0x000000ffff1f7224 */ /* 0x000fe400078e00eb */
[----:B------:R-:W-:Y:S02]  /*d6c10*/  IMAD.MOV.U32 R18, RZ, RZ, R232 ;  /* 0x000000ffff127224 */ /* 0x000fe400078e00e8 */
[----:B------:R-:W-:Y:S01]  /*d6c20*/  IMAD.MOV.U32 R19, RZ, RZ, R233 ;  /* 0x000000ffff137224 */ /* 0x000fe200078e00e9 */
[----:B------:R-:W2:Y:S04]  /*d6c30*/  LDL.LU.64 R234, [R1+0xa6f8] ;  /* 0x00a6f80001ea7983 */ /* 0x000ea80000300a00 */
        /* <DEDUP_REMOVED lines=13> */
[----:B------:R-:W-:Y:S04]  /*d6d10*/  STL [R1+0xa670], R239 ;  /* 0x00a670ef01007387 */ /* 0x000fe80000100800 */
[----:B------:R-:W-:Y:S01]  /*d6d20*/  STL.64 [R1+0xa668], R236 ;  /* 0x00a668ec01007387 */ /* 0x000fe20000100a00 */
[C---:B---3--:R-:W-:Y:S08]  /*d6d30*/  HMMA.1688.F32.TF32 R12, R4.reuse, R212, R12 ;  /* 0x000000d4040c723c */ /* 0x048ff0000008100c */
[----:B--2---:R-:W-:-:S15]  /*d6d40*/  HMMA.1688.F32.TF32 R16, R4, R232, R16 ;  /* 0x000000e80410723c */ /* 0x004fde0000081010 */
[----:B------:R-:W-:-:S04]  /*d6d50*/  NOP ;  /* 0x0000000000007918 */ /* 0x000fc80000000000 */
[----:B------:R-:W-:Y:S04]  /*d6d60*/  STL.64 [R1+0x7b0], R16 ;  /* 0x0007b01001007387 */ /* 0x000fe80000100a00 */
[----:B------:R1:W-:Y:S02]  /*d6d70*/  STL.64 [R1+0x7b8], R18 ;  /* 0x0007b81201007387 */ /* 0x0003e40000100a00 */
[C---:B-1----:R-:W-:Y:S08]  /*d6d80*/  HMMA.1688.F32.TF32 R16, R4.reuse, R228, R28 ;  /* 0x000000e40410723c */ /* 0x042ff0000008101c */
[C---:B----4-:R-:W-:Y:S08]  /*d6d90*/  HMMA.1688.F32.TF32 R28, R4.reuse, R224, R20 ;  /* 0x000000e0041c723c */ /* 0x050ff00000081014 */
[C---:B------:R-:W-:Y:S03]  /*d6da0*/  HMMA.1688.F32.TF32 R20, R4.reuse, R220, R24 ;  /* 0x000000dc0414723c */ /* 0x040fe60000081018 */
[----:B------:R-:W-:Y:S04]  /*d6db0*/  STL.64 [R1+0x7a0], R16 ;  /* 0x0007a01001007387 */ /* 0x000fe80000100a00 */
[----:B------:R1:W-:Y:S02]  /*d6dc0*/  STL.64 [R1+0x7a8], R18 ;  /* 0x0007a81201007387 */ /* 0x0003e40000100a00 */
[C---:B-1----:R-:W-:Y:S08]  /*d6dd0*/  HMMA.1688.F32.TF32 R16, R4.reuse, R216, R8 ;  /* 0x000000d80410723c */ /* 0x042ff00000081008 */
        /* <DEDUP_REMOVED lines=93> */
[C---:B-1----:R-:W-:Y:S08]  /*d73b0*/  HMMA.1688.F32.TF32 R188, R4.reuse, R184, R204 ;  /* 0x000000b804bc723c */ /* 0x042ff000000810cc */
[C---:B----4-:R-:W-:Y:S03]  /*d73c0*/  HMMA.1688.F32.TF32 R16, R4.reuse, R176, R16 ;  /* 0x000000b00410723c */ /* 0x050fe60000081010 */
        /* <DEDUP_REMOVED lines=23> */
[C---:B---3--:R-:W-:Y:S11]  /*d7540*/  HMMA.1688.F32.TF32 R8, R4.reuse, R160, R8 ;  /* 0x000000a00408723c */ /* 0x048ff60000081008 */
        /* <DEDUP_REMOVED lines=13> */
[C---:B--2---:R-:W-:Y:S03]  /*d7620*/  HMMA.1688.F32.TF32 R8, R4.reuse, R148, R32 ;  /* 0x000000940408723c */ /* 0x044fe60000081020 */
        /* <DEDUP_REMOVED lines=122> */
[----:B------:R-:W4:Y:S01]  /*d7dd0*/  LDL.LU.64 R124, [R1+0xa6d0] ;  /* 0x00a6d000017c7983 */ /* 0x000f220000300a00 */
[C---:B------:R-:W-:Y:S08]  /*d7de0*/  HMMA.1688.F32.TF32 R28, R4.reuse, R64, R28 ;  /* 0x00000040041c723c */ /* 0x040ff0000008101c */
[C---:B---3--:R-:W-:Y:S01]  /*d7df0*/  HMMA.1688.F32.TF32 R8, R4.reuse, R52, R8 ;  /* 0x000000340408723c */ /* 0x048fe20000081008 */
[----:B--2---:R-:W-:Y:S07]  /*d7e00*/  STL.64 [R1+0xa558], R126 ;  /* 0x00a5587e01007387 */ /* 0x004fee0000100a00 */
[C---:B----4-:R-:W-:Y:S01]  /*d7e10*/  HMMA.1688.F32.TF32 R160, R4.reuse, R124, R160 ;  /* 0x0000007c04a0723c */ /* 0x050fe200000810a0 */
[----:B------:R1:W-:Y:S07]  /*d7e20*/  STL.64 [R1+0xa550], R124 ;  /* 0x00a5507c01007387 */ /* 0x0003ee0000100a00 */
[C---:B-1----:R-:W-:Y:S11]  /*d7e30*/  HMMA.1688.F32.TF32 R124, R4.reuse, R120, R164 ;  /* 0x00000078047c723c */ /* 0x042ff600000810a4 */
[----:B------:R-:W-:Y:S04]  /*d7e40*/  STL.64 [R1+0x600], R160 ;  /* 0x000600a001007387 */ /* 0x000fe80000100a00 */
[----:B------:R1:W-:Y:S02]  /*d7e50*/  STL.64 [R1+0x608], R162 ;  /* 0x000608a201007387 */ /* 0x0003e40000100a00 */
[C---:B-1----:R-:W-:Y:S02]  /*d7e60*/  HMMA.1688.F32.TF32 R160, R4.reuse, R116, R168 ;  /* 0x0000007404a0723c */ /* 0x042fe400000810a8 */
[----:B------:R-:W-:Y:S04]  /*d7e70*/  STL.64 [R1+0x5f0], R124 ;  /* 0x0005f07c01007387 */ /* 0x000fe80000100a00 */
[----:B------:R1:W-:Y:S02]  /*d7e80*/  STL.64 [R1+0x5f8], R126 ;  /* 0x0005f87e01007387 */ /* 0x0003e40000100a00 */
[C---:B-1----:R-:W-:Y:S08]  /*d7e90*/  HMMA.1688.F32.TF32 R124, R4.reuse, R112, R244 ;  /* 0x00000070047c723c */ /* 0x042ff000000810f4 */
[----:B------:R-:W-:Y:S01]  /*d7ea0*/  HMMA.1688.F32.TF32 R164, R4, R100, R180 ;  /* 0x0000006404a4723c */ /* 0x000fe200000810b4 */
[----:B------:R-:W-:Y:S01]  /*d7eb0*/  IMAD.MOV.U32 R240, RZ, RZ, R219 ;  /* 0x000000fffff07224 */ /* 0x000fe200078e00db */
[----:B------:R-:W-:-:S02]  /*d7ec0*/  MOV R241, R218 ;  /* 0x000000da00f17202 */ /* 0x000fc40000000f00 */
[----:B------:R-:W-:Y:S01]  /*d7ed0*/  LOP3.LUT R2, R252, 0x20, RZ, 0x3c, !PT ;  /* 0x00000020fc027812 */ /* 0x000fe200078e3cff */
[----:B------:R-:W-:Y:S04]  /*d7ee0*/  STL.64 [R1+0x5e0], R160 ;  /* 0x0005e0a001007387 */ /* 0x000fe80000100a00 */
[----:B------:R1:W-:Y:S04]  /*d7ef0*/  STL.64 [R1+0x5e8], R162 ;  /* 0x0005e8a201007387 */ /* 0x0003e80000100a00 */
[----:B------:R-:W-:Y:S04]  /*d7f00*/  LDS R244, [R252+UR12+0x83080] ;  /* 0x0830800cfcf47984 */ /* 0x000fe80008000800 */
[----:B------:R-:W-:Y:S04]  /*d7f10*/  LDS R246, [R252+UR12+0x83480] ;  /* 0x0834800cfcf67984 */ /* 0x000fe80008000800 */
[----:B------:R-:W-:Y:S04]  /*d7f20*/  LDS R245, [R2+UR12+0x83080] ;  /* 0x0830800c02f57984 */ /* 0x000fe80008000800 */
[----:B------:R-:W2:Y:S01]  /*d7f30*/  LDS R247, [R2+UR12+0x83480] ;  /* 0x0834800c02f77984 */ /* 0x000ea20008000800 */
[C---:B-1----:R-:W-:Y:S03]  /*d7f40*/  HMMA.1688.F32.TF32 R160, R4.reuse, R108, R172 ;  /* 0x0000006c04a0723c */ /* 0x042fe600000810ac */
[----:B------:R-:W-:Y:S04]  /*d7f50*/  STL.64 [R1+0x5d0], R124 ;  /* 0x0005d07c01007387 */ /* 0x000fe80000100a00 */
[----:B------:R1:W-:Y:S02]  /*d7f60*/  STL.64 [R1+0x5d8], R126 ;  /* 0x0005d87e01007387 */ /* 0x0003e40000100a00 */
[C---:B-1----:R-:W-:Y:S10]  /*d7f70*/  HMMA.1688.F32.TF32 R124, R4.reuse, R104, R176 ;  /* 0x00000068047c723c */ /* 0x042ff400000810b0 */
[----:B------:R-:W-:Y:S04]  /*d7f80*/  STL.64 [R1+0xc60], R160 ;  /* 0x000c60a001007387 */ /* 0x000fe80000100a00 */
[----:B------:R1:W-:Y:S02]  /*d7f90*/  STL.64 [R1+0xc68], R162 ;  /* 0x000c68a201007387 */ /* 0x0003e40000100a00 */
        /* <DEDUP_REMOVED lines=40> */
[----:B---3--:R-:W-:Y:S03]  /*d8220*/  HMMA.1688.F32.TF32 R8, R4, R40, R248 ;  /* 0x000000280408723c */ /* 0x008fe600000810f8 */
[----:B------:R1:W-:Y:S04]  /*d8230*/  STL.64 [R1+0xb70], R16 ;  /* 0x000b701001007387 */ /* 0x0003e80000100a00 */
[----:B------:R3:W-:Y:S04]  /*d8240*/  STL.64 [R1+0xb78], R18 ;  /* 0x000b781201007387 */ /* 0x0007e80000100a00 */
[----:B------:R-:W4:Y:S04]  /*d8250*/  LDL.LU R204, [R1+0x560] ;  /* 0x0005600001cc7983 */ /* 0x000f280000300800 */
[----:B------:R1:W-:Y:S04]  /*d8260*/  STL.64 [R1+0xb60], R12 ;  /* 0x000b600c01007387 */ /* 0x0003e80000100a00 */
[----:B------:R1:W-:Y:S04]  /*d8270*/  STL.64 [R1+0xb68], R14 ;  /* 0x000b680e01007387 */ /* 0x0003e80000100a00 */
[----:B------:R-:W-:Y:S04]  /*d8280*/  STL.64 [R1+0xb50], R8 ;  /* 0x000b500801007387 */ /* 0x000fe80000100a00 */
[----:B------:R-:W-:Y:S04]  /*d8290*/  STL.64 [R1+0xb58], R10 ;  /* 0x000b580a01007387 */ /* 0x000fe80000100a00 */
        /* <DEDUP_REMOVED lines=34> */
[----:B-1----:R-:W2:Y:S04]  /*d84c0*/  LDL.LU R16, [R1+0x1320] ;  /* 0x0013200001107983 */ /* 0x002ea80000300800 */
[----:B------:R-:W2:Y:S04]  /*d84d0*/  LDL.LU R17, [R1+0x1324] ;  /* 0x0013240001117983 */ /* 0x000ea80000300800 */
[----:B---3--:R-:W3:Y:S04]  /*d84e0*/  LDL.LU R18, [R1+0x1328] ;  /* 0x0013280001127983 */ /* 0x008ee80000300800 */
        /* <DEDUP_REMOVED lines=68> */
[----:B------:R-:W2:Y:S01]  /*d8930*/  LDL.LU.64 R20, [R1+0xa688] ;  /* 0x00a6880001147983 */ /* 0x000ea20000300a00 */
[----:B------:R-:W-:Y:S01]  /*d8940*/  MOV R8, R226 ;  /* 0x000000e200087202 */ /* 0x000fe20000000f00 */
[----:B------:R-:W-:Y:S01]  /*d8950*/  IMAD.MOV.U32 R9, RZ, RZ, R222 ;  /* 0x000000ffff097224 */ /* 0x000fe200078e00de */
[----:B------:R-:W-:Y:S01]  /*d8960*/  MOV R165, R243 ;  /* 0x000000f300a57202 */ /* 0x000fe20000000f00 */
[----:B------:R-:W-:-:S02]  /*d8970*/  IMAD.MOV.U32 R124, RZ, RZ, R242 ;  /* 0x000000ffff7c7224 */ /* 0x000fc400078e00f2 */
[C---:B------:R-:W-:Y:S08]  /*d8980*/  HMMA.1688.F32.TF32 R240, R4.reuse, R240, R236 ;  /* 0x000000f004f0723c */ /* 0x040ff000000810ec */
[C---:B------:R-:W-:Y:S08]  /*d8990*/  HMMA.1688.F32.TF32 R8, R4.reuse, R8, R12 ;  /* 0x000000080408723c */ /* 0x040ff0000008100c */
[C---:B------:R-:W-:Y:S08]  /*d89a0*/  HMMA.1688.F32.TF32 R124, R4.reuse, R124, R248 ;  /* 0x0000007c047c723c */ /* 0x040ff000000810f8 */
[----:B--2---:R-:W-:-:S15]  /*d89b0*/  HMMA.1688.F32.TF32 R16, R4, R20, R16 ;  /* 0x000000140410723c */ /* 0x004fde0000081010 */
[----:B------:R-:W-:-:S04]  /*d89c0*/  NOP ;  /* 0x0000000000007918 */ /* 0x000fc80000000000 */
[----:B------:R-:W-:Y:S04]  /*d89d0*/  STL.64 [R1+0xb00], R16 ;  /* 0x000b001001007387 */ /* 0x000fe80000100a00 */
[----:B------:R1:W-:Y:S04]  /*d89e0*/  STL.64 [R1+0xb08], R18 ;  /* 0x000b081201007387 */ /* 0x0003e80000100a00 */
[----:B-1----:R-:W2:Y:S04]  /*d89f0*/  LDL.LU.64 R18, [R1+0xa680] ;  /* 0x00a6800001127983 */ /* 0x002ea80000300a00 */
[----:B------:R-:W2:Y:S04]  /*d8a00*/  LDL.LU.64 R16, [R1+0xa678] ;  /* 0x00a6780001107983 */ /* 0x000ea80000300a00 */
[----:B------:R-:W2:Y:S04]  /*d8a10*/  LDL.LU R239, [R1+0xa670] ;  /* 0x00a6700001ef7983 */ /* 0x000ea80000300800 */
[----:B------:R-:W2:Y:S04]  /*d8a20*/  LDL.LU.64 R236, [R1+0xa668] ;  /* 0x00a6680001ec7983 */ /* 0x000ea80000300a00 */
[----:B------:R1:W-:Y:S04]  /*d8a30*/  STL.64 [R1+0xaf0], R240 ;  /* 0x000af0f001007387 */ /* 0x0003e80000100a00 */
[----:B------:R-:W-:Y:S04]  /*d8a40*/  STL.64 [R1+0xaf8], R242 ;  /* 0x000af8f201007387 */ /* 0x000fe80000100a00 */
[----:B-1----:R-:W2:Y:S04]  /*d8a50*/  LDL.LU.64 R240, [R1+0xa660] ;  /* 0x00a6600001f07983 */ /* 0x002ea80000300a00 */
[----:B------:R-:W2:Y:S04]  /*d8a60*/  LDL.LU.64 R14, [R1+0xa658] ;  /* 0x00a65800010e7983 */ /* 0x000ea80000300a00 */
[----:B------:R-:W2:Y:S04]  /*d8a70*/  LDL.LU.64 R12, [R1+0xa650] ;  /* 0x00a65000010c7983 */ /* 0x000ea80000300a00 */
[----:B------:R-:W-:Y:S04]  /*d8a80*/  STL.64 [R1+0xae0], R8 ;  /* 0x000ae00801007387 */ /* 0x000fe80000100a00 */
[----:B------:R1:W-:Y:S04]  /*d8a90*/  STL.64 [R1+0xae8], R10 ;  /* 0x000ae80a01007387 */ /* 0x0003e80000100a00 */
[----:B-1----:R-:W2:Y:S04]  /*d8aa0*/  LDL.LU.64 R10, [R1+0xa648] ;  /* 0x00a64800010a7983 */ /* 0x002ea80000300a00 */
[----:B------:R-:W2:Y:S04]  /*d8ab0*/  LDL.LU.64 R8, [R1+0xa640] ;  /* 0x00a6400001087983 */ /* 0x000ea80000300a00 */
[----:B------:R-:W2:Y:S04]  /*d8ac0*/  LDL.LU.64 R250, [R1+0xa638] ;  /* 0x00a6380001fa7983 */ /* 0x000ea80000300a00 */
[----:B------:R-:W2:Y:S01]  /*d8ad0*/  LDL.LU.64 R248, [R1+0xa630] ;  /* 0x00a6300001f87983 */ /* 0x000ea20000300a00 */
[C---:B------:R-:W-:Y:S03]  /*d8ae0*/  HMMA.1688.F32.TF32 R160, R4.reuse, R164, R160 ;  /* 0x000000a404a0723c */ /* 0x040fe600000810a0 */
[----:B------:R-:W-:Y:S04]  /*d8af0*/  STL.64 [R1+0xad0], R124 ;  /* 0x000ad07c01007387 */ /* 0x000fe80000100a00 */
[----:B------:R2:W-:Y:S02]  /*d8b00*/  STL.64 [R1+0xad8], R126 ;  /* 0x000ad87e01007387 */ /* 0x0005e40000100a00 */
[C---:B--2---:R-:W-:Y:S02]  /*d8b10*/  HMMA.1688.F32.TF32 R124, R4.reuse, R248, R168 ;  /* 0x000000f8047c723c */ /* 0x044fe400000810a8 */
[----:B------:R-:W-:Y:S08]  /*d8b20*/  STL.64 [R1+0xa538], R250 ;  /* 0x00a538fa01007387 */ /* 0x000ff00000100a00 */
        /* <DEDUP_REMOVED lines=9> */
[----:B------:R-:W-:Y:S03]  /*d8bc0*/  HMMA.1688.F32.TF32 R4, R4, R16, R180 ;  /* 0x000000100404723c */ /* 0x000fe600000810b4 */
        /* <DEDUP_REMOVED lines=22> */
[C---:B-1----:R-:W-:Y:S08]  /*d8d30*/  HMMA.1688.F32.TF32 R4, R244.reuse, R228, R196 ;  /* 0x000000e4f404723c */ /* 0x042ff000000810c4 */
[C---:B------:R-:W-:Y:S08]  /*d8d40*/  HMMA.1688.F32.TF32 R12, R244.reuse, R224, R200 ;  /* 0x000000e0f40c723c */ /* 0x040ff000000810c8 */
[C---:B----4-:R-:W-:Y:S03]  /*d8d50*/  HMMA.1688.F32.TF32 R8, R244.reuse, R220, R204 ;  /* 0x000000dcf408723c */ /* 0x050fe600000810cc */
        /* <DEDUP_REMOVED lines=241> */
[----:B----4-:R-:W3:Y:S04]  /*d9c70*/  LDL.LU R6, [R1+0x3b8] ;  /* 0x0003b80001067983 */ /* 0x010ee80000300800 */
        /* <DEDUP_REMOVED lines=31> */
[----:B-1----:R-:W4:Y:S04]  /*d9e70*/  LDL.LU R128, [R1+0x3e0] ;  /* 0x0003e00001807983 */ /* 0x002f280000300800 */
[----:B------:R-:W4:Y:S04]  /*d9e80*/  LDL.LU R129, [R1+0x3e4] ;  /* 0x0003e40001817983 */ /* 0x000f280000300800 */
[----:B------:R-:W4:Y:S04]  /*d9e90*/  LDL.LU R130, [R1+0x3e8] ;  /* 0x0003e80001827983 */ /* 0x000f280000300800 */
[----:B------:R-:W4:Y:S01]  /*d9ea0*/  LDL.LU R131, [R1+0x3ec] ;  /* 0x0003ec0001837983 */ /* 0x000f220000300800 */
[C---:B---3--:R-:W-:Y:S03]  /*d9eb0*/  HMMA.1688.F32.TF32 R4, R244.reuse, R112, R4 ;  /* 0x00000070f404723c */ /* 0x048fe60000081004 */
[----:B--2---:R-:W-:Y:S05]  /*d9ec0*/  STL.64 [R1+0xa478], R126 ;  /* 0x00a4787e01007387 */ /* 0x004fea0000100a00 */
[C---:B----4-:R-:W-:Y:S01]  /*d9ed0*/  HMMA.1688.F32.TF32 R128, R244.reuse, R124, R128 ;  /* 0x0000007cf480723c */ /* 0x050fe20000081080 */
[----:B------:R1:W-:Y:S07]  /*d9ee0*/  STL.64 [R1+0xa470], R124 ;  /* 0x00a4707c01007387 */ /* 0x0003ee0000100a00 */
        /* <DEDUP_REMOVED lines=23> */
[----:B------:R-:W2:Y:S04]  /*da060*/  LDS R6, [R3+UR12+0x83480] ;  /* 0x0834800c03067984 */ /* 0x000ea80008000800 */
[----:B------:R-:W-:Y:S04]  /*da070*/  STL.64 [R1+0xa80], R112 ;  /* 0x000a807001007387 */ /* 0x000fe80000100a00 */
[----:B------:R3:W-:Y:S01]  /*da080*/  STL.64 [R1+0xa88], R114 ;  /* 0x000a887201007387 */ /* 0x0007e20000100a00 */
[C---:B-1----:R-:W-:Y:S08]  /*da090*/  HMMA.1688.F32.TF32 R108, R244.reuse, R96, R156 ;  /* 0x00000060f46c723c */ /* 0x042ff0000008109c */
[C---:B---3--:R-:W-:Y:S01]  /*da0a0*/  HMMA.1688.F32.TF32 R112, R244.reuse, R100, R148 ;  /* 0x00000064f470723c */ /* 0x048fe20000081094 */
[----:B------:R-:W-:Y:S04]  /*da0b0*/  STL.64 [R1+0xa70], R116 ;  /* 0x000a707401007387 */ /* 0x000fe80000100a00 */
[----:B------:R1:W-:Y:S03]  /*da0c0*/  STL.64 [R1+0xa78], R118 ;  /* 0x000a787601007387 */ /* 0x0003e60000100a00 */
[C---:B-1----:R-:W-:Y:S11]  /*da0d0*/  HMMA.1688.F32.TF32 R116, R244.reuse, R92, R232 ;  /* 0x0000005cf474723c */ /* 0x042ff600000810e8 */
[----:B------:R-:W-:Y:S04]  /*da0e0*/  STL.64 [R1+0xa60], R112 ;  /* 0x000a607001007387 */ /* 0x000fe80000100a00 */
[----:B------:R1:W-:Y:S04]  /*da0f0*/  STL.64 [R1+0xa68], R114 ;  /* 0x000a687201007387 */ /* 0x0003e80000100a00 */
[----:B------:R-:W-:Y:S04]  /*da100*/  STL.64 [R1+0xa50], R108 ;  /* 0x000a506c01007387 */ /* 0x000fe80000100a00 */
[----:B------:R3:W-:Y:S01]  /*da110*/  STL.64 [R1+0xa58], R110 ;  /* 0x000a586e01007387 */ /* 0x0007e20000100a00 */
[C---:B-1----:R-:W-:Y:S08]  /*da120*/  HMMA.1688.F32.TF32 R112, R244.reuse, R88, R240 ;  /* 0x00000058f470723c */ /* 0x042ff000000810f0 */
[C---:B---3--:R-:W-:Y:S08]  /*da130*/  HMMA.1688.F32.TF32 R108, R244.reuse, R84, R16 ;  /* 0x00000054f46c723c */ /* 0x048ff00000081010 */
        /* <DEDUP_REMOVED lines=11> */
[----:B-1----:R-:W4:Y:S04]  /*da1f0*/  LDL.LU R16, [R1+0x1260] ;  /* 0x0012600001107983 */ /* 0x002f280000300800 */
[----:B------:R1:W-:Y:S04]  /*da200*/  STL.64 [R1+0xa00], R12 ;  /* 0x000a000c01007387 */ /* 0x0003e80000100a00 */
        /* <DEDUP_REMOVED lines=58> */
[----:B------:R-:W3:Y:S04]  /*da5b0*/  LDL.LU.64 R240, [R1+0x30] ;  /* 0x0000300001f07983 */ /* 0x000ee80000300a00 */
[----:B-1----:R-:W4:Y:S04]  /*da5c0*/  LDL.LU.64 R12, [R1+0x20] ;  /* 0x00002000010c7983 */ /* 0x002f280000300a00 */
[----:B------:R-:W2:Y:S04]  /*da5d0*/  LDL.LU R8, [R1+0x1250] ;  /* 0x0012500001087983 */ /* 0x000ea80000300800 */
[----:B------:R-:W2:Y:S04]  /*da5e0*/  LDL.LU R9, [R1+0x1254] ;  /* 0x0012540001097983 */ /* 0x000ea80000300800 */
[----:B------:R-:W2:Y:S04]  /*da5f0*/  LDL.LU R10, [R1+0x1258] ;  /* 0x00125800010a7983 */ /* 0x000ea80000300800 */
[----:B------:R-:W2:Y:S04]  /*da600*/  LDL.LU R11, [R1+0x125c] ;  /* 0x00125c00010b7983 */ /* 0x000ea80000300800 */
        /* <DEDUP_REMOVED lines=8> */
[----:B------:R1:W-:Y:S01]  /*da690*/  STL.64 [R1+0xa410], R68 ;  /* 0x00a4104401007387 */ /* 0x0003e20000100a00 */
        /* <DEDUP_REMOVED lines=10> */
[----:B------:R1:W-:Y:S02]  /*da740*/  STL.64 [R1+0xa3f0], R60 ;  /* 0x00a3f03c01007387 */ /* 0x0003e40000100a00 */
        /* <DEDUP_REMOVED lines=26> */
[C---:B----4-:R-:W-:Y:S08]  /*da8f0*/  HMMA.1688.F32.TF32 R16, R244.reuse, R12, R16 ;  /* 0x0000000cf410723c */ /* 0x050ff00000081010 */
[C---:B------:R-:W-:Y:S08]  /*da900*/  HMMA.1688.F32.TF32 R8, R244.reuse, R248, R8 ;  /* 0x000000f8f408723c */ /* 0x040ff00000081008 */
[C---:B-1----:R-:W-:Y:S01]  /*da910*/  HMMA.1688.F32.TF32 R60, R244.reuse, R24, R148 ;  /* 0x00000018f43c723c */ /* 0x042fe20000081094 */
[----:B------:R-:W-:Y:S04]  /*da920*/  STL.64 [R1+0x950], R56 ;  /* 0x0009503801007387 */ /* 0x000fe80000100a00 */
[----:B------:R1:W-:Y:S04]  /*da930*/  STL.64 [R1+0x958], R58 ;  /* 0x0009583a01007387 */ /* 0x0003e80000100a00 */
[----:B------:R-:W-:Y:S04]  /*da940*/  STL.64 [R1+0x940], R52 ;  /* 0x0009403401007387 */ /* 0x000fe80000100a00 */
[----:B------:R3:W-:Y:S01]  /*da950*/  STL.64 [R1+0x948], R54 ;  /* 0x0009483601007387 */ /* 0x0007e20000100a00 */
[C---:B-1----:R-:W-:Y:S08]  /*da960*/  HMMA.1688.F32.TF32 R56, R244.reuse, R20, R156 ;  /* 0x00000014f438723c */ /* 0x042ff0000008109c */
[----:B---3--:R-:W-:Y:S01]  /*da970*/  HMMA.1688.F32.TF32 R52, R244, R240, R232 ;  /* 0x000000f0f434723c */ /* 0x008fe200000810e8 */
[----:B------:R-:W-:Y:S04]  /*da980*/  STL.64 [R1+0x930], R60 ;  /* 0x0009303c01007387 */ /* 0x000fe80000100a00 */
[----:B------:R-:W-:Y:S01]  /*da990*/  STL.64 [R1+0x938], R62 ;  /* 0x0009383e01007387 */ /* 0x000fe20000100a00 */
[----:B------:R-:W-:-:S05]  /*da9a0*/  IMAD.MOV.U32 R159, RZ, RZ, R0 ;  /* 0x000000ffff9f7224 */ /* 0x000fca00078e0000 */
        /* <DEDUP_REMOVED lines=70> */
[----:B------:R-:W2:Y:S01]  /*dae10*/  LDL.LU R242, [R1+0x1248] ;  /* 0x0012480001f27983 */ /* 0x000ea20000300800 */
[----:B------:R-:W-:Y:S01]  /*dae20*/  IMAD.MOV.U32 R219, RZ, RZ, R248 ;  /* 0x000000ffffdb7224 */ /* 0x000fe200078e00f8 */
[----:B------:R-:W-:-:S02]  /*dae30*/  MOV R218, R249 ;  /* 0x000000f900da7202 */ /* 0x000fc40000000f00 */
[----:B------:R-:W2:Y:S04]  /*dae40*/  LDL.LU R243, [R1+0x124c] ;  /* 0x00124c0001f37983 */ /* 0x000ea80000300800 */
[----:B------:R-:W2:Y:S04]  /*dae50*/  LDL.LU.64 R248, [R1] ;  /* 0x0000000001f87983 */ /* 0x000ea80000300a00 */
        /* <DEDUP_REMOVED lines=33> */
[----:B--2---:R-:W-:-:S15]  /*db070*/  HMMA.1688.F32.TF32 R240, R244, R248, R240 ;  /* 0x000000f8f4f0723c */ /* 0x004fde00000810f0 */
[----:B------:R-:W-:-:S04]  /*db080*/  NOP ;  /* 0x0000000000007918 */ /* 0x000fc80000000000 */
[----:B------:R1:W-:Y:S04]  /*db090*/  STL.64 [R1+0x8e0], R240 ;  /* 0x0008e0f001007387 */ /* 0x0003e80000100a00 */
[----:B------:R2:W-:Y:S04]  /*db0a0*/  STL.64 [R1+0x8e8], R242 ;  /* 0x0008e8f201007387 */ /* 0x0005e80000100a00 */
[----:B-1----:R-:W3:Y:S01]  /*db0b0*/  LDL.LU.64 R240, [R1+0xa540] ;  /* 0x00a5400001f07983 */ /* 0x002ee20000300a00 */
[----:B--2---:R-:W-:Y:S01]  /*db0c0*/  MOV R242, R248 ;  /* 0x000000f800f27202 */ /* 0x004fe20000000f00 */
[----:B------:R-:W-:-:S02]  /*db0d0*/  IMAD.MOV.U32 R243, RZ, RZ, R249 ;  /* 0x000000fffff37224 */ /* 0x000fc400078e00f9 */
[----:B------:R-:W2:Y:S04]  /*db0e0*/  LDL.LU.64 R250, [R1+0xa538] ;  /* 0x00a5380001fa7983 */ /* 0x000ea80000300a00 */
        /* <DEDUP_REMOVED lines=12> */
[----:B------:R-:W4:Y:S02]  /*db1b0*/  LDL.LU.64 R12, [R1+0xa510] ;  /* 0x00a51000010c7983 */ /* 0x000f240000300a00 */
[----:B----4-:R-:W-:-:S15]  /*db1c0*/  HMMA.1688.F32.TF32 R16, R244, R12, R16 ;  /* 0x0000000cf410723c */ /* 0x010fde0000081010 */
[----:B------:R-:W-:-:S04]  /*db1d0*/  NOP ;  /* 0x0000000000007918 */ /* 0x000fc80000000000 */
[----:B------:R-:W-:Y:S04]  /*db1e0*/  STL.64 [R1+0x8b0], R16 ;  /* 0x0008b01001007387 */ /* 0x000fe80000100a00 */
[----:B------:R1:W-:Y:S04]  /*db1f0*/  STL.64 [R1+0x8b8], R18 ;  /* 0x0008b81201007387 */ /* 0x0003e80000100a00 */
[----:B-1----:R-:W4:Y:S04]  /*db200*/  LDL.LU.64 R18, [R1+0xa508] ;  /* 0x00a5080001127983 */ /* 0x002f280000300a00 */
[----:B------:R-:W2:Y:S02]  /*db210*/  LDL.LU.64 R16, [R1+0xa500] ;  /* 0x00a5000001107983 */ /* 0x000ea40000300a00 */
[----:B--2---:R-:W-:Y:S02]  /*db220*/  HMMA.1688.F32.TF32 R244, R244, R16, R232 ;  /* 0x00000010f4f4723c */ /* 0x004fe400000810e8 */
[----:B------:R-:W2:Y:S04]  /*db230*/  LDL.LU.64 R234, [R1+0xa4f8] ;  /* 0x00a4f80001ea7983 */ /* 0x000ea80000300a00 */
[----:B------:R-:W2:-:S13]  /*db240*/  LDL.LU.64 R232, [R1+0xa4f0] ;  /* 0x00a4f00001e87983 */ /* 0x000e9a0000300a00 */
[----:B------:R1:W-:Y:S04]  /*db250*/  STL.64 [R1+0x3a0], R244 ;  /* 0x0003a0f401007387 */ /* 0x0003e80000100a00 */
[----:B------:R3:W-:Y:S04]  /*db260*/  STL.64 [R1+0x3a8], R246 ;  /* 0x0003a8f601007387 */ /* 0x0007e80000100a00 */
[----:B-1----:R-:W2:Y:S04]  /*db270*/  LDL.LU R244, [R1+0x390] ;  /* 0x0003900001f47983 */ /* 0x002ea80000300800 */
[----:B------:R-:W2:Y:S04]  /*db280*/  LDL.LU R245, [R1+0x394] ;  /* 0x0003940001f57983 */ /* 0x000ea80000300800 */
[----:B---3--:R-:W2:Y:S01]  /*db290*/  LDL.LU R246, [R1+0x398] ;  /* 0x0003980001f67983 */ /* 0x008ea20000300800 */
[----:B------:R-:W-:-:S07]  /*db2a0*/  IMAD.MOV.U32 R247, RZ, RZ, R0 ;  /* 0x000000fffff77224 */ /* 0x000fce00078e0000 */
[----:B--2---:R-:W-:-:S15]  /*db2b0*/  HMMA.1688.F32.TF32 R244, R4, R240, R244 ;  /* 0x000000f004f4723c */ /* 0x004fde00000810f4 */
[----:B------:R-:W-:-:S04]  /*db2c0*/  NOP ;  /* 0x0000000000007918 */ /* 0x000fc80000000000 */
[----:B------:R-:W-:Y:S04]  /*db2d0*/  STL.64 [R1+0x390], R244 ;  /* 0x000390f401007387 */ /* 0x000fe80000100a00 */
[----:B------:R1:W-:Y:S02]  /*db2e0*/  STL.64 [R1+0x398], R246 ;  /* 0x000398f601007387 */ /* 0x0003e40000100a00 */
[C---:B-1----:R-:W-:Y:S08]  /*db2f0*/  HMMA.1688.F32.TF32 R244, R4.reuse, R236, R52 ;  /* 0x000000ec04f4723c */ /* 0x042ff00000081034 */
[C---:B------:R-:W-:Y:S08]  /*db300*/  HMMA.1688.F32.TF32 R52, R4.reuse, R232, R56 ;  /* 0x000000e80434723c */ /* 0x040ff00000081038 */
[----:B------:R-:W-:Y:S11]  /*db310*/  HMMA.1688.F32.TF32 R56, R4, R228, R60 ;  /* 0x000000e40438723c */ /* 0x000ff6000008103c */
[----:B------:R-:W-:Y:S04]  /*db320*/  STL.64 [R1+0x370], R52 ;  /* 0x0003703401007387 */ /* 0x000fe80000100a00 */
[----:B------:R-:W-:Y:S04]  /*db330*/  STL.64 [R1+0x380], R244 ;  /* 0x000380f401007387 */ /* 0x000fe80000100a00 */
        /* <DEDUP_REMOVED lines=8> */
[----:B------:R2:W-:Y:S04]  /*db3c0*/  STL.64 [R1+0x368], R58 ;  /* 0x0003683a01007387 */ /* 0x0005e80000100a00 */
[----:B------:R3:W-:Y:S01]  /*db3d0*/  STL [R1+0x358], R54 ;  /* 0x0003583601007387 */ /* 0x0007e20000100800 */
[----:B-1----:R-:W-:Y:S01]  /*db3e0*/  IMAD.MOV.U32 R233, RZ, RZ, R55 ;  /* 0x000000ffffe97224 */ /* 0x002fe200078e0037 */
[C---:B--2---:R-:W-:Y:S08]  /*db3f0*/  HMMA.1688.F32.TF32 R56, R4.reuse, R220, R68 ;  /* 0x000000dc0438723c */ /* 0x044ff00000081044 */
[C---:B---3--:R-:W-:Y:S08]  /*db400*/  HMMA.1688.F32.TF32 R52, R4.reuse, R216, R72 ;  /* 0x000000d80434723c */ /* 0x048ff00000081048 */
[----:B------:R-:W-:Y:S03]  /*db410*/  HMMA.1688.F32.TF32 R60, R4, R212, R108 ;  /* 0x000000d4043c723c */ /* 0x000fe6000008106c */
[----:B------:R-:W-:Y:S04]  /*db420*/  STL.64 [R1+0x340], R56 ;  /* 0x0003403801007387 */ /* 0x000fe80000100a00 */
[----:B------:R1:W-:Y:S04]  /*db430*/  STL.64 [R1+0x348], R58 ;  /* 0x0003483a01007387 */ /* 0x0003e80000100a00 */
[----:B------:R-:W-:Y:S01]  /*db440*/  IMAD.MOV.U32 R232, RZ, RZ, R52 ;  /* 0x000000ffffe87224 */ /* 0x000fe200078e0034 */
[----:B------:R-:W-:Y:S01]  /*db450*/  MOV R221, R53 ;  /* 0x0000003500dd7202 */ /* 0x000fe20000000f00 */
[----:B------:R-:W-:-:S02]  /*db460*/  IMAD.MOV.U32 R220, RZ, RZ, R54 ;  /* 0x000000ffffdc7224 */ /* 0x000fc400078e0036 */
[----:B------:R-:W-:Y:S02]  /*db470*/  IMAD.MOV.U32 R0, RZ, RZ, R55 ;  /* 0x000000ffff007224 */ /* 0x000fe400078e0037 */
[C---:B------:R-:W-:Y:S08]  /*db480*/  HMMA.1688.F32.TF32 R52, R4.reuse, R204, R116 ;  /* 0x000000cc0434723c */ /* 0x040ff00000081074 */
[C---:B-1----:R-:W-:Y:S01]  /*db490*/  HMMA.1688.F32.TF32 R56, R4.reuse, R208, R112 ;  /* 0x000000d00438723c */ /* 0x042fe20000081070 */
        /* <DEDUP_REMOVED lines=28> */
[----:B------:R2:W-:Y:S04]  /*db660*/  STL.64 [R1+0x298], R62 ;  /* 0x0002983e01007387 */ /* 0x0005e80000100a00 */
[----:B-1----:R-:W3:Y:S04]  /*db670*/  LDL.LU R60, [R1+0x160] ;  /* 0x00016000013c7983 */ /* 0x002ee80000300800 */
[----:B------:R-:W-:Y:S04]  /*db680*/  STL.64 [R1+0x280], R56 ;  /* 0x0002803801007387 */ /* 0x000fe80000100a00 */
[----:B------:R-:W-:Y:S04]  /*db690*/  STL.64 [R1+0x288], R58 ;  /* 0x0002883a01007387 */ /* 0x000fe80000100a00 */
        /* <DEDUP_REMOVED lines=87> */
[----:B-1----:R-:W2:Y:S04]  /*dbc10*/  LDL.LU.64 R158, [R1+0xa4e8] ;  /* 0x00a4e800019e7983 */ /* 0x002ea80000300a00 */
[----:B------:R-:W2:Y:S01]  /*dbc20*/  LDL.LU.64 R156, [R1+0xa4e0] ;  /* 0x00a4e000019c7983 */ /* 0x000ea20000300a00 */
[C---:B----4-:R-:W-:Y:S08]  /*dbc30*/  HMMA.1688.F32.TF32 R148, R4.reuse, R152, R148 ;  /* 0x000000980494723c */ /* 0x050ff00000081094 */
        /* <DEDUP_REMOVED lines=77> */
[C---:B-1----:R-:W-:Y:S08]  /*dc110*/  HMMA.1688.F32.TF32 R244, R4.reuse, R104, R52 ;  /* 0x0000006804f4723c */ /* 0x042ff00000081034 */
[C---:B------:R-:W-:Y:S01]  /*dc120*/  HMMA.1688.F32.TF32 R52, R4.reuse, R100, R60 ;  /* 0x000000640434723c */ /* 0x040fe2000008103c */
[----:B------:R-:W2:Y:S10]  /*dc130*/  LDL.LU R60, [R1+0x110] ;  /* 0x00011000013c7983 */ /* 0x000eb40000300800 */
[----:B------:R-:W-:Y:S04]  /*dc140*/  STL.64 [R1+0x170], R244 ;  /* 0x000170f401007387 */ /* 0x000fe80000100a00 */
[----:B------:R-:W-:Y:S04]  /*dc150*/  STL.64 [R1+0x178], R246 ;  /* 0x000178f601007387 */ /* 0x000fe80000100a00 */
[----:B------:R-:W-:Y:S04]  /*dc160*/  STL.64 [R1+0x160], R52 ;  /* 0x0001603401007387 */ /* 0x000fe80000100a00 */
[----:B------:R1:W-:Y:S04]  /*dc170*/  STL.64 [R1+0x168], R54 ;  /* 0x0001683601007387 */ /* 0x0003e80000100a00 */
[----:B------:R-:W2:Y:S04]  /*dc180*/  LDL.LU R61, [R1+0x114] ;  /* 0x00011400013d7983 */ /* 0x000ea80000300800 */
[----:B------:R-:W2:Y:S04]  /*dc190*/  LDL.LU R62, [R1+0x118] ;  /* 0x00011800013e7983 */ /* 0x000ea80000300800 */
[----:B------:R-:W2:Y:S04]  /*dc1a0*/  LDL.LU R63, [R1+0x11c] ;  /* 0x00011c00013f7983 */ /* 0x000ea80000300800 */
[----:B------:R-:W-:Y:S04]  /*dc1b0*/  LDS R245, [R2+UR12+0x83800] ;  /* 0x0838000c02f57984 */ /* 0x000fe80008000800 */
[----:B------:R-:W-:Y:S04]  /*dc1c0*/  LDS R247, [R2+UR12+0x83c00] ;  /* 0x083c000c02f77984 */ /* 0x000fe80008000800 */
[----:B------:R-:W-:Y:S04]  /*dc1d0*/  LDS R244, [R252+UR12+0x83800] ;  /* 0x0838000cfcf47984 */ /* 0x000fe80008000800 */
[----:B------:R-:W2:Y:S01]  /*dc1e0*/  LDS R246, [R252+UR12+0x83c00] ;  /* 0x083c000cfcf67984 */ /* 0x000ea20008000800 */
[----:B-1----:R-:W-:Y:S03]  /*dc1f0*/  HMMA.1688.F32.TF32 R52, R4, R92, R64 ;  /* 0x0000005c0434723c */ /* 0x002fe60000081040 */
[----:B------:R-:W-:Y:S04]  /*dc200*/  STL.64 [R1+0x150], R56 ;  /* 0x0001503801007387 */ /* 0x000fe80000100a00 */
[----:B------:R-:W-:-:S12]  /*dc210*/  STL.64 [R1+0x158], R58 ;  /* 0x0001583a01007387 */ /* 0x000fd80000100a00 */
[----:B------:R-:W-:Y:S04]  /*dc220*/  STL.64 [R1+0x140], R52 ;  /* 0x0001403401007387 */ /* 0x000fe80000100a00 */
[----:B------:R3:W-:Y:S02]  /*dc230*/  STL.64 [R1+0x148], R54 ;  /* 0x0001483601007387 */ /* 0x0007e40000100a00 */
[----:B---3--:R-:W-:Y:S02]  /*dc240*/  HMMA.1688.F32.TF32 R52, R4, R88, R68 ;  /* 0x000000580434723c */ /* 0x008fe40000081044 */
[----:B------:R1:W-:Y:S04]  /*dc250*/  STL.64 [R1+0xa210], R90 ;  /* 0x00a2105a01007387 */ /* 0x0003e80000100a00 */
[----:B------:R-:W3:-:S13]  /*dc260*/  LDL.LU R88, [R1+0x40] ;  /* 0x0000400001587983 */ /* 0x000eda0000300800 */
[----:B------:R-:W-:Y:S04]  /*dc270*/  STL.64 [R1+0x130], R52 ;  /* 0x0001303401007387 */ /* 0x000fe80000100a00 */
[----:B------:R4:W-:Y:S04]  /*dc280*/  STL.64 [R1+0x138], R54 ;  /* 0x0001383601007387 */ /* 0x0009e80000100a00 */
[----:B------:R-:W3:Y:S04]  /*dc290*/  LDL.LU R89, [R1+0x44] ;  /* 0x0000440001597983 */ /* 0x000ee80000300800 */
[----:B-1----:R-:W3:Y:S04]  /*dc2a0*/  LDL.LU R90, [R1+0x48] ;  /* 0x00004800015a7983 */ /* 0x002ee80000300800 */
[----:B------:R-:W3:Y:S01]  /*dc2b0*/  LDL.LU R91, [R1+0x4c] ;  /* 0x00004c00015b7983 */ /* 0x000ee20000300800 */
[----:B----4-:R-:W-:Y:S03]  /*dc2c0*/  HMMA.1688.F32.TF32 R52, R4, R84, R72 ;  /* 0x000000540434723c */ /* 0x010fe60000081048 */
[----:B------:R-:W4:-:S15]  /*dc2d0*/  LDL.LU R72, [R1+0x100] ;  /* 0x0001000001487983 */ /* 0x000f1e0000300800 */
[----:B------:R-:W-:Y:S01]  /*dc2e0*/  NOP ;  /* 0x0000000000007918 */ /* 0x000fe20000000000 */
[----:B------:R-:W-:Y:S04]  /*dc2f0*/  STL.64 [R1+0x120], R52 ;  /* 0x0001203401007387 */ /* 0x000fe80000100a00 */
[----:B------:R-:W-:Y:S04]  /*dc300*/  STL.64 [R1+0x128], R54 ;  /* 0x0001283601007387 */ /* 0x000fe80000100a00 */
[----:B------:R-:W4:Y:S04]  /*dc310*/  LDL.LU R73, [R1+0x104] ;  /* 0x0001040001497983 */ /* 0x000f280000300800 */
[----:B------:R-:W4:Y:S04]  /*dc320*/  LDL.LU R74, [R1+0x108] ;  /* 0x00010800014a7983 */ /* 0x000f280000300800 */
[----:B------:R-:W4:Y:S04]  /*dc330*/  LDL.LU R75, [R1+0x10c] ;  /* 0x00010c00014b7983 */ /* 0x000f280000300800 */
        /* <DEDUP_REMOVED lines=13> */
[----:B--2---:R-:W-:Y:S03]  /*dc410*/  HMMA.1688.F32.TF32 R52, R4, R80, R60 ;  /* 0x000000500434723c */ /* 0x004fe6000008103c */
[----:B------:R-:W2:-:S15]  /*dc420*/  LDL.LU R60, [R1+0xd0] ;  /* 0x0000d000013c7983 */ /* 0x000e9e0000300800 */
[----:B------:R-:W-:Y:S01]  /*dc430*/  NOP ;  /* 0x0000000000007918 */ /* 0x000fe20000000000 */
        /* <DEDUP_REMOVED lines=24> */
[----:B------:R1:W-:Y:S04]  /*dc5c0*/  STL.64 [R1+0xa228], R78 ;  /* 0x00a2284e01007387 */ /* 0x0003e80000100a00 */
        /* <DEDUP_REMOVED lines=57> */
[----:B------:R1:W-:Y:S04]  /*dc960*/  STL.64 [R1+0xa1a0], R54 ;  /* 0x00a1a03601007387 */ /* 0x0003e80000100a00 */
[----:B------:R-:W2:Y:S04]  /*dc970*/  LDL.LU R52, [R1+0x90] ;  /* 0x0000900001347983 */ /* 0x000ea80000300800 */
[----:B------:R-:W2:Y:S04]  /*dc980*/  LDL.LU R53, [R1+0x94] ;  /* 0x0000940001357983 */ /* 0x000ea80000300800 */
[----:B-1----:R-:W2:Y:S04]  /*dc990*/  LDL.LU R54, [R1+0x98] ;  /* 0x0000980001367983 */ /* 0x002ea80000300800 */
[----:B------:R-:W2:Y:S04]  /*dc9a0*/  LDL.LU R55, [R1+0x9c] ;  /* 0x00009c0001377983 */ /* 0x000ea80000300800 */
[----:B------:R3:W-:Y:S01]  /*dc9b0*/  STL.64 [R1+0xa1a8], R50 ;  /* 0x00a1a83201007387 */ /* 0x0007e20000100a00 */
[C---:B--2---:R-:W-:Y:S08]  /*dc9c0*/  HMMA.1688.F32.TF32 R52, R4.reuse, R48, R52 ;  /* 0x000000300434723c */ /* 0x044ff00000081034 */
[C---:B---3--:R-:W-:Y:S11]  /*dc9d0*/  HMMA.1688.F32.TF32 R48, R4.reuse, R40, R68 ;  /* 0x000000280430723c */ /* 0x048ff60000081044 */
[----:B------:R-:W-:Y:S04]  /*dc9e0*/  STL.64 [R1+0x90], R52 ;  /* 0x0000903401007387 */ /* 0x000fe80000100a00 */
[----:B------:R1:W-:Y:S02]  /*dc9f0*/  STL.64 [R1+0x98], R54 ;  /* 0x0000983601007387 */ /* 0x0003e40000100a00 */
[C---:B-1----:R-:W-:Y:S08]  /*dca00*/  HMMA.1688.F32.TF32 R52, R4.reuse, R44, R64 ;  /* 0x0000002c0434723c */ /* 0x042ff00000081040 */
[C---:B----4-:R-:W-:Y:S11]  /*dca10*/  HMMA.1688.F32.TF32 R64, R4.reuse, R36, R72 ;  /* 0x000000240440723c */ /* 0x050ff60000081048 */
[----:B------:R-:W-:Y:S04]  /*dca20*/  STL.64 [R1+0x80], R52 ;  /* 0x0000803401007387 */ /* 0x000fe80000100a00 */
[----:B------:R1:W-:Y:S04]  /*dca30*/  STL.64 [R1+0x88], R54 ;  /* 0x0000883601007387 */ /* 0x0003e80000100a00 */
[----:B------:R-:W-:Y:S04]  /*dca40*/  STL.64 [R1+0x70], R48 ;  /* 0x0000703001007387 */ /* 0x000fe80000100a00 */
[----:B------:R2:W-:Y:S01]  /*dca50*/  STL.64 [R1+0x78], R50 ;  /* 0x0000783201007387 */ /* 0x0005e20000100a00 */
[C---:B-1----:R-:W-:Y:S08]  /*dca60*/  HMMA.1688.F32.TF32 R52, R4.reuse, R32, R84 ;  /* 0x000000200434723c */ /* 0x042ff00000081054 */
[----:B--2---:R-:W-:Y:S01]  /*dca70*/  HMMA.1688.F32.TF32 R48, R4, R28, R88 ;  /* 0x0000001c0430723c */ /* 0x004fe20000081058 */
[----:B------:R-:W-:Y:S04]  /*dca80*/  STL.64 [R1+0x60], R64 ;  /* 0x0000604001007387 */ /* 0x000fe80000100a00 */
[----:B------:R-:W-:Y:S01]  /*dca90*/  STL.64 [R1+0x68], R66 ;  /* 0x0000684201007387 */ /* 0x000fe20000100a00 */
[----:B------:R-:W-:-:S02]  /*dcaa0*/  IMAD.MOV.U32 R88, RZ, RZ, R226 ;  /* 0x000000ffff587224 */ /* 0x000fc400078e00e2 */
[----:B------:R-:W-:-:S11]  /*dcab0*/  IMAD.MOV.U32 R89, RZ, RZ, R222 ;  /* 0x000000ffff597224 */ /* 0x000fd600078e00de */
[----:B------:R-:W-:Y:S04]  /*dcac0*/  STL.64 [R1+0x40], R48 ;  /* 0x0000403001007387 */ /* 0x000fe80000100a00 */
[----:B------:R-:W-:Y:S04]  /*dcad0*/  STL.64 [R1+0x50], R52 ;  /* 0x0000503401007387 */ /* 0x000fe80000100a00 */
[----:B------:R-:W-:Y:S04]  /*dcae0*/  STL.64 [R1+0x58], R54 ;  /* 0x0000583601007387 */ /* 0x000fe80000100a00 */
[----:B------:R1:W-:Y:S04]  /*dcaf0*/  STL [R1+0x48], R50 ;  /* 0x0000483201007387 */ /* 0x0003e80000100800 */
[----:B------:R-:W2:Y:S04]  /*dcb00*/  LDL.LU R226, [R1+0xa3cc] ;  /* 0x00a3cc0001e27983 */ /* 0x000ea80000300800 */
[----:B------:R-:W3:Y:S04]  /*dcb10*/  LDL.LU R222, [R1+0xa3c8] ;  /* 0x00a3c80001de7983 */ /* 0x000ee80000300800 */
[----:B------:R-:W4:Y:S04]  /*dcb20*/  LDL.LU R84, [R1+0xeb0] ;  /* 0x000eb00001547983 */ /* 0x000f280000300800 */
[----:B------:R-:W4:Y:S04]  /*dcb30*/  LDL.LU R85, [R1+0xeb4] ;  /* 0x000eb40001557983 */ /* 0x000f280000300800 */
[----:B------:R-:W4:Y:S04]  /*dcb40*/  LDL.LU R86, [R1+0xeb8] ;  /* 0x000eb80001567983 */ /* 0x000f280000300800 */
[----:B------:R-:W4:Y:S01]  /*dcb50*/  LDL.LU R87, [R1+0xebc] ;  /* 0x000ebc0001577983 */ /* 0x000f220000300800 */
[----:B------:R-:W-:-:S02]  /*dcb60*/  MOV R2, R51 ;  /* 0x0000003300027202 */ /* 0x000fc40000000f00 */
[----:B-1----:R-:W-:Y:S01]  /*dcb70*/  HMMA.1688.F32.TF32 R48, R4, R24, R76 ;  /* 0x000000180430723c */ /* 0x002fe2000008104c */
[----:B------:R-:W-:Y:S02]  /*dcb80*/  IMAD.MOV.U32 R76, RZ, RZ, R239 ;  /* 0x000000ffff4c7224 */ /* 0x000fe400078e00ef */
[----:B------:R-:W-:Y:S01]  /*dcb90*/  IMAD.MOV.U32 R77, RZ, RZ, R238 ;  /* 0x000000ffff4d7224 */ /* 0x000fe200078e00ee */
        /* <DEDUP_REMOVED lines=10> */
[----:B------:R-:W-:Y:S04]  /*dcc40*/  STL [R1+0x9cf0], R204 ;  /* 0x009cf0cc01007387 */ /* 0x000fe80000100800 */
[----:B------:R-:W-:Y:S04]  /*dcc50*/  STL [R1+0x9cec], R205 ;  /* 0x009ceccd01007387 */ /* 0x000fe80000100800 */
[----:B------:R-:W-:Y:S01]  /*dcc60*/  STL [R1+0x9ce8], R201 ;  /* 0x009ce8c901007387 */ /* 0x000fe20000100800 */
[----:B------:R-:W-:Y:S03]  /*dcc70*/  HMMA.1688.F32.TF32 R48, R4, R20, R80 ;  /* 0x000000140430723c */ /* 0x000fe60000081050 */
[----:B------:R-:W-:Y:S01]  /*dcc80*/  STL [R1+0x9ce4], R200 ;  /* 0x009ce4c801007387 */ /* 0x000fe20000100800 */
[----:B------:R-:W-:-:S03]  /*dcc90*/  IMAD.MOV.U32 R80, RZ, RZ, R219 ;  /* 0x000000ffff507224 */ /* 0x000fc600078e00db */
[----:B------:R-:W3:Y:S01]  /*dcca0*/  LDL.LU R219, [R1+0xa3bc] ;  /* 0x00a3bc0001db7983 */ /* 0x000ee20000300800 */
[----:B------:R-:W-:-:S03]  /*dccb0*/  IMAD.MOV.U32 R81, RZ, RZ, R218 ;  /* 0x000000ffff517224 */ /* 0x000fc600078e00da */
[----:B------:R-:W3:Y:S04]  /*dccc0*/  LDL.LU R218, [R1+0xa3b8] ;  /* 0x00a3b80001da7983 */ /* 0x000ee80000300800 */
[----:B------:R-:W3:Y:S04]  /*dccd0*/  LDL.LU R72, [R1+0xec0] ;  /* 0x000ec00001487983 */ /* 0x000ee80000300800 */
[----:B------:R-:W3:Y:S04]  /*dcce0*/  LDL.LU R73, [R1+0xec4] ;  /* 0x000ec40001497983 */ /* 0x000ee80000300800 */
[----:B------:R-:W3:Y:S04]  /*dccf0*/  LDL.LU R74, [R1+0xec8] ;  /* 0x000ec800014a7983 */ /* 0x000ee80000300800 */
[----:B------:R-:W3:Y:S01]  /*dcd00*/  LDL.LU R75, [R1+0xecc] ;  /* 0x000ecc00014b7983 */ /* 0x000ee20000300800 */
[----:B------:R-:W-:Y:S01]  /*dcd10*/  MOV R208, R51 ;  /* 0x0000003300d07202 */ /* 0x000fe20000000f00 */
[----:B------:R-:W-:-:S02]  /*dcd20*/  IMAD.MOV.U32 R209, RZ, RZ, R50 ;  /* 0x000000ffffd17224 */ /* 0x000fc400078e0032 */
[----:B------:R-:W-:Y:S01]  /*dcd30*/  IMAD.MOV.U32 R197, RZ, RZ, R49 ;  /* 0x000000ffffc57224 */ /* 0x000fe200078e0031 */
[----:B------:R-:W-:Y:S01]  /*dcd40*/  MOV R196, R48 ;  /* 0x0000003000c47202 */ /* 0x000fe20000000f00 */
[----:B------:R-:W-:Y:S04]  /*dcd50*/  STL [R1+0x9d00], R208 ;  /* 0x009d00d001007387 */ /* 0x000fe80000100800 */
[----:B------:R-:W-:Y:S04]  /*dcd60*/  STL [R1+0x9cfc], R209 ;  /* 0x009cfcd101007387 */ /* 0x000fe80000100800 */
[----:B------:R-:W-:Y:S04]  /*dcd70*/  STL [R1+0x9cf8], R197 ;  /* 0x009cf8c501007387 */ /* 0x000fe80000100800 */
[----:B------:R1:W-:Y:S01]  /*dcd80*/  STL [R1+0x9cf4], R196 ;  /* 0x009cf4c401007387 */ /* 0x0003e20000100800 */
[----:B----4-:R-:W-:Y:S01]  /*dcd90*/  HMMA.1688.F32.TF32 R48, R4, R88, R84 ;  /* 0x000000580430723c */ /* 0x010fe20000081054 */
[----:B------:R-:W-:-:S02]  /*dcda0*/  IMAD.MOV.U32 R88, RZ, RZ, R242 ;  /* 0x000000ffff587224 */ /* 0x000fc400078e00f2 */
[----:B------:R-:W-:Y:S01]  /*dcdb0*/  IMAD.MOV.U32 R89, RZ, RZ, R243 ;  /* 0x000000ffff597224 */ /* 0x000fe200078e00f3 */
[----:B------:R-:W4:Y:S04]  /*dcdc0*/  LDL.LU R242, [R1+0xa3b4] ;  /* 0x00a3b40001f27983 */ /* 0x000f280000300800 */
[----:B------:R-:W4:Y:S04]  /*dcdd0*/  LDL.LU R243, [R1+0xa3b0] ;  /* 0x00a3b00001f37983 */ /* 0x000f280000300800 */
[----:B------:R-:W4:Y:S04]  /*dcde0*/  LDL.LU R84, [R1+0xed0] ;  /* 0x000ed00001547983 */ /* 0x000f280000300800 */
[----:B------:R-:W4:Y:S04]  /*dcdf0*/  LDL.LU R85, [R1+0xed4] ;  /* 0x000ed40001557983 */ /* 0x000f280000300800 */
[----:B------:R-:W4:Y:S04]  /*dce00*/  LDL.LU R86, [R1+0xed8] ;  /* 0x000ed80001567983 */ /* 0x000f280000300800 */
[----:B------:R-:W4:Y:S01]  /*dce10*/  LDL.LU R87, [R1+0xedc] ;  /* 0x000edc0001577983 */ /* 0x000f220000300800 */
[----:B------:R-:W-:Y:S01]  /*dce20*/  MOV R217, R48 ;  /* 0x0000003000d97202 */ /* 0x000fe20000000f00 */
[----:B------:R-:W-:-:S02]  /*dce30*/  IMAD.MOV.U32 R216, RZ, RZ, R49 ;  /* 0x000000ffffd87224 */ /* 0x000fc400078e0031 */
[----:B------:R-:W-:Y:S01]  /*dce40*/  IMAD.MOV.U32 R213, RZ, RZ, R50 ;  /* 0x000000ffffd57224 */ /* 0x000fe200078e0032 */
[----:B------:R-:W-:Y:S02]  /*dce50*/  MOV R212, R51 ;  /* 0x0000003300d47202 */ /* 0x000fe40000000f00 */
[----:B--2---:R-:W-:Y:S03]  /*dce60*/  HMMA.1688.F32.TF32 R48, R4, R76, R68 ;  /* 0x0000004c0430723c */ /* 0x004fe60000081044 */
[----:B------:R-:W-:Y:S04]  /*dce70*/  STL [R1+0x9d10], R212 ;  /* 0x009d10d401007387 */ /* 0x000fe80000100800 */
[----:B------:R2:W-:Y:S04]  /*dce80*/  STL [R1+0x9d0c], R213 ;  /* 0x009d0cd501007387 */ /* 0x0005e80000100800 */
[----:B------:R1:W-:Y:S04]  /*dce90*/  STL [R1+0x9d08], R216 ;  /* 0x009d08d801007387 */ /* 0x0003e80000100800 */
[----:B------:R1:W-:Y:S04]  /*dcea0*/  STL [R1+0x9d04], R217 ;  /* 0x009d04d901007387 */ /* 0x0003e80000100800 */
        /* <DEDUP_REMOVED lines=11> */
[----:B---3--:R-:W-:Y:S03]  /*dcf60*/  HMMA.1688.F32.TF32 R48, R4, R80, R72 ;  /* 0x000000500430723c */ /* 0x008fe60000081048 */
        /* <DEDUP_REMOVED lines=13> */
[----:B----4-:R-:W-:Y:S03]  /*dd040*/  HMMA.1688.F32.TF32 R48, R4, R88, R84 ;  /* 0x000000580430723c */ /* 0x010fe60000081054 */
        /* <DEDUP_REMOVED lines=9> */
[----:B------:R-:W-:Y:S01]  /*dd0e0*/  MOV R204, R49 ;  /* 0x0000003100cc7202 */ /* 0x000fe20000000f00 */
[----:B------:R-:W-:-:S02]  /*dd0f0*/  IMAD.MOV.U32 R205, RZ, RZ, R50 ;  /* 0x000000ffffcd7224 */ /* 0x000fc400078e0032 */
[----:B------:R-:W-:Y:S02]  /*dd100*/  IMAD.MOV.U32 R201, RZ, RZ, R51 ;  /* 0x000000ffffc97224 */ /* 0x000fe400078e0033 */
[----:B--2---:R-:W-:Y:S03]  /*dd110*/  HMMA.1688.F32.TF32 R48, R4, R248, R76 ;  /* 0x000000f80430723c */ /* 0x004fe6000008104c */
[----:B------:R-:W-:Y:S04]  /*dd120*/  STL [R1+0x9d40], R201 ;  /* 0x009d40c901007387 */ /* 0x000fe80000100800 */
[----:B------:R1:W-:Y:S04]  /*dd130*/  STL [R1+0x9d3c], R205 ;  /* 0x009d3ccd01007387 */ /* 0x0003e80000100800 */
[----:B------:R2:W-:Y:S04]  /*dd140*/  STL [R1+0x9d38], R204 ;  /* 0x009d38cc01007387 */ /* 0x0005e80000100800 */
[----:B------:R1:W-:Y:S04]  /*dd150*/  STL [R1+0x9d34], R196 ;  /* 0x009d34c401007387 */ /* 0x0003e80000100800 */
[----:B------:R-:W-:Y:S01]  /*dd160*/  MOV R213, R48 ;  /* 0x0000003000d57202 */ /* 0x000fe20000000f00 */
[----:B------:R-:W-:-:S02]  /*dd170*/  IMAD.MOV.U32 R216, RZ, RZ, R49 ;  /* 0x000000ffffd87224 */ /* 0x000fc400078e0031 */
[----:B------:R-:W-:Y:S01]  /*dd180*/  IMAD.MOV.U32 R217, RZ, RZ, R50 ;  /* 0x000000ffffd97224 */ /* 0x000fe200078e0032 */
[----:B------:R-:W-:Y:S02]  /*dd190*/  MOV R208, R51 ;  /* 0x0000003300d07202 */ /* 0x000fe40000000f00 */
[----:B---3--:R-:W-:Y:S01]  /*dd1a0*/  HMMA.1688.F32.TF32 R48, R4, R8, R80 ;  /* 0x000000080430723c */ /* 0x008fe20000081050 */
[----:B------:R-:W-:Y:S04]  /*dd1b0*/  STL.64 [R1+0xa080], R250 ;  /* 0x00a080fa01007387 */ /* 0x000fe80000100a00 */
        /* <DEDUP_REMOVED lines=10> */
[----:B------:R-:W-:Y:S02]  /*dd260*/  IMAD.MOV.U32 R225, RZ, RZ, R48 ;  /* 0x000000ffffe17224 */ /* 0x000fe400078e0030 */
[----:B------:R-:W-:Y:S01]  /*dd270*/  IMAD.MOV.U32 R212, RZ, RZ, R51 ;  /* 0x000000ffffd47224 */ /* 0x000fe200078e0033 */
[----:B------:R1:W-:Y:S04]  /*dd280*/  STL [R1+0x9d5c], R229 ;  /* 0x009d5ce501007387 */ /* 0x0003e80000100800 */
[----:B------:R1:W-:Y:S04]  /*dd290*/  STL [R1+0x9d58], R228 ;  /* 0x009d58e401007387 */ /* 0x0003e80000100800 */
[----:B------:R1:W-:Y:S01]  /*dd2a0*/  STL [R1+0x9d54], R225 ;  /* 0x009d54e101007387 */ /* 0x0003e20000100800 */
[C---:B----4-:R-:W-:Y:S03]  /*dd2b0*/  HMMA.1688.F32.TF32 R48, R4.reuse, R12, R84 ;  /* 0x0000000c0430723c */ /* 0x050fe60000081054 */
[----:B------:R-:W4:Y:S04]  /*dd2c0*/  LDL.LU R84, [R1+0xf50] ;  /* 0x000f500001547983 */ /* 0x000f280000300800 */
[----:B------:R-:W4:Y:S04]  /*dd2d0*/  LDL.LU R85, [R1+0xf54] ;  /* 0x000f540001557983 */ /* 0x000f280000300800 */
[----:B------:R-:W4:Y:S01]  /*dd2e0*/  LDL.LU R86, [R1+0xf58] ;  /* 0x000f580001567983 */ /* 0x000f220000300800 */
[----:B------:R-:W-:Y:S03]  /*dd2f0*/  HMMA.1688.F32.TF32 R4, R4, R16, R88 ;  /* 0x000000100404723c */ /* 0x000fe60000081058 */
[----:B------:R-:W4:Y:S04]  /*dd300*/  LDL.LU R87, [R1+0xf5c] ;  /* 0x000f5c0001577983 */ /* 0x000f280000300800 */
[----:B------:R-:W2:Y:S04]  /*dd310*/  LDL.LU R88, [R1+0x1020] ;  /* 0x0010200001587983 */ /* 0x000ea80000300800 */
[----:B------:R-:W2:Y:S01]  /*dd320*/  LDL.LU R89, [R1+0x1024] ;  /* 0x0010240001597983 */ /* 0x000ea20000300800 */
[----:B------:R-:W-:-:S02]  /*dd330*/  IMAD.MOV.U32 R90, RZ, RZ, R243 ;  /* 0x000000ffff5a7224 */ /* 0x000fc400078e00f3 */
[----:B------:R-:W-:Y:S01]  /*dd340*/  IMAD.MOV.U32 R91, RZ, RZ, R242 ;  /* 0x000000ffff5b7224 */ /* 0x000fe200078e00f2 */
[----:B------:R-:W2:Y:S04]  /*dd350*/  LDL.LU R243, [R1+0xa3ac] ;  /* 0x00a3ac0001f37983 */ /* 0x000ea80000300800 */
[----:B------:R-:W3:Y:S04]  /*dd360*/  LDL.LU R242, [R1+0xa3a8] ;  /* 0x00a3a80001f27983 */ /* 0x000ee80000300800 */
        /* <DEDUP_REMOVED lines=8> */
[----:B------:R-:W-:Y:S01]  /*dd3f0*/  MOV R79, R239 ;  /* 0x000000ef004f7202 */ /* 0x000fe20000000f00 */
[----:B--2---:R-:W-:Y:S01]  /*dd400*/  IMAD.MOV.U32 R66, RZ, RZ, R243 ;  /* 0x000000ffff427224 */ /* 0x004fe200078e00f3 */
[----:B---3--:R-:W-:Y:S02]  /*dd410*/  MOV R65, R242 ;  /* 0x000000f200417202 */ /* 0x008fe40000000f00 */
        /* <DEDUP_REMOVED lines=10> */
[----:B------:R-:W4:Y:S01]  /*dd4c0*/  LDL.LU R239, [R1+0xa390] ;  /* 0x00a3900001ef7983 */ /* 0x000f220000300800 */
[----:B-1----:R-:W-:Y:S01]  /*dd4d0*/  MOV R205, R4 ;  /* 0x0000000400cd7202 */ /* 0x002fe20000000f00 */
[----:B------:R-:W-:-:S02]  /*dd4e0*/  IMAD.MOV.U32 R204, RZ, RZ, R5 ;  /* 0x000000ffffcc7224 */ /* 0x000fc400078e0005 */
[----:B------:R-:W-:Y:S01]  /*dd4f0*/  IMAD.MOV.U32 R196, RZ, RZ, R6 ;  /* 0x000000ffffc47224 */ /* 0x000fe200078e0006 */
[----:B------:R-:W-:Y:S02]  /*dd500*/  MOV R236, R7 ;  /* 0x0000000700ec7202 */ /* 0x000fe40000000f00 */
[----:B------:R-:W-:Y:S01]  /*dd510*/  MOV R240, R49 ;  /* 0x0000003100f07202 */ /* 0x000fe20000000f00 */
[----:B------:R-:W-:Y:S01]  /*dd520*/  IMAD.MOV.U32 R241, RZ, RZ, R50 ;  /* 0x000000fffff17224 */ /* 0x000fe200078e0032 */
[----:B--2---:R-:W-:Y:S01]  /*dd530*/  HMMA.1688.F32.TF32 R4, R244, R242, R80 ;  /* 0x000000f2f404723c */ /* 0x004fe20000081050 */
[----:B------:R-:W-:Y:S02]  /*dd540*/  IMAD.MOV.U32 R80, RZ, RZ, R222 ;  /* 0x000000ffff507224 */ /* 0x000fe400078e00de */
[----:B------:R-:W-:Y:S01]  /*dd550*/  IMAD.MOV.U32 R81, RZ, RZ, R226 ;  /* 0x000000ffff517224 */ /* 0x000fe200078e00e2 */
[----:B------:R-:W2:Y:S04]  /*dd560*/  LDL.LU R222, [R1+0xa38c] ;  /* 0x00a38c0001de7983 */ /* 0x000ea80000300800 */
[----:B------:R-:W2:Y:S01]  /*dd570*/  LDL.LU R226, [R1+0xa388] ;  /* 0x00a3880001e27983 */ /* 0x000ea20000300800 */
[----:B------:R-:W-:Y:S01]  /*dd580*/  MOV R82, R234 ;  /* 0x000000ea00527202 */ /* 0x000fe20000000f00 */
[----:B------:R-:W-:-:S02]  /*dd590*/  IMAD.MOV.U32 R83, RZ, RZ, R235 ;  /* 0x000000ffff537224 */ /* 0x000fc400078e00eb */
[----:B------:R-:W3:Y:S04]  /*dd5a0*/  LDL.LU R234, [R1+0xa384] ;  /* 0x00a3840001ea7983 */ /* 0x000ee80000300800 */
[----:B------:R-:W3:Y:S04]  /*dd5b0*/  LDL.LU R235, [R1+0xa380] ;  /* 0x00a3800001eb7983 */ /* 0x000ee80000300800 */
[----:B------:R-:W-:Y:S04]  /*dd5c0*/  STL.64 [R1+0xa0a0], R242 ;  /* 0x00a0a0f201007387 */ /* 0x000fe80000100a00 */
[----:B------:R-:W-:Y:S01]  /*dd5d0*/  STL.64 [R1+0xa098], R240 ;  /* 0x00a098f001007387 */ /* 0x000fe20000100a00 */
[----:B------:R-:W-:Y:S01]  /*dd5e0*/  IMAD.MOV.U32 R217, RZ, RZ, R4 ;  /* 0x000000ffffd97224 */ /* 0x000fe200078e0004 */
[----:B------:R-:W-:Y:S01]  /*dd5f0*/  MOV R216, R5 ;  /* 0x0000000500d87202 */ /* 0x000fe20000000f00 */
[----:B------:R-:W-:-:S02]  /*dd600*/  IMAD.MOV.U32 R213, RZ, RZ, R6 ;  /* 0x000000ffffd57224 */ /* 0x000fc400078e0006 */
[----:B------:R-:W-:Y:S02]  /*dd610*/  IMAD.MOV.U32 R201, RZ, RZ, R7 ;  /* 0x000000ffffc97224 */ /* 0x000fe400078e0007 */
[----:B----4-:R-:W-:Y:S01]  /*dd620*/  HMMA.1688.F32.TF32 R4, R244, R238, R84 ;  /* 0x000000eef404723c */ /* 0x010fe20000081054 */
[----:B------:R-:W-:Y:S01]  /*dd630*/  MOV R84, R230 ;  /* 0x000000e600547202 */ /* 0x000fe20000000f00 */
[----:B------:R-:W-:Y:S01]  /*dd640*/  IMAD.MOV.U32 R85, RZ, RZ, R231 ;  /* 0x000000ffff557224 */ /* 0x000fe200078e00e7 */
[----:B------:R-:W4:Y:S04]  /*dd650*/  LDL.LU R230, [R1+0xa37c] ;  /* 0x00a37c0001e67983 */ /* 0x000f280000300800 */
[----:B------:R-:W4:Y:S01]  /*dd660*/  LDL.LU R231, [R1+0xa378] ;  /* 0x00a3780001e77983 */ /* 0x000f220000300800 */
[----:B------:R-:W-:-:S03]  /*dd670*/  IMAD.MOV.U32 R86, RZ, RZ, R227 ;  /* 0x000000ffff567224 */ /* 0x000fc600078e00e3 */
[----:B------:R-:W2:Y:S01]  /*dd680*/  LDL.LU R227, [R1+0xa374] ;  /* 0x00a3740001e37983 */ /* 0x000ea20000300800 */
[----:B------:R-:W-:-:S03]  /*dd690*/  MOV R87, R223 ;  /* 0x000000df00577202 */ /* 0x000fc60000000f00 */
[----:B------:R-:W2:Y:S04]  /*dd6a0*/  LDL.LU R223, [R1+0xa370] ;  /* 0x00a3700001df7983 */ /* 0x000ea80000300800 */
[----:B------:R-:W-:Y:S01]  /*dd6b0*/  IMAD.MOV.U32 R229, RZ, RZ, R4 ;  /* 0x000000ffffe57224 */ /* 0x000fe200078e0004 */
[----:B------:R-:W-:Y:S01]  /*dd6c0*/  MOV R228, R5 ;  /* 0x0000000500e47202 */ /* 0x000fe20000000f00 */
[----:B------:R-:W-:Y:S02]  /*dd6d0*/  IMAD.MOV.U32 R225, RZ, RZ, R6 ;  /* 0x000000ffffe17224 */ /* 0x000fe400078e0006 */
[----:B------:R-:W-:Y:S02]  /*dd6e0*/  IMAD.MOV.U32 R208, RZ, RZ, R7 ;  /* 0x000000ffffd07224 */ /* 0x000fe400078e0007 */
[----:B------:R-:W-:Y:S01]  /*dd6f0*/  IMAD.MOV.U32 R237, RZ, RZ, R48 ;  /* 0x000000ffffed7224 */ /* 0x000fe200078e0030 */
[----:B------:R-:W-:Y:S01]  /*dd700*/  STL.64 [R1+0xa0c0], R238 ;  /* 0x00a0c0ee01007387 */ /* 0x000fe20000100a00 */
[----:B------:R-:W-:-:S03]  /*dd710*/  IMAD.MOV.U32 R224, RZ, RZ, R51 ;  /* 0x000000ffffe07224 */ /* 0x000fc600078e0033 */
[----:B------:R-:W-:Y:S01]  /*dd720*/  STL.64 [R1+0xa0b8], R236 ;  /* 0x00a0b8ec01007387 */ /* 0x000fe20000100a00 */
[----:B---3--:R-:W-:Y:S03]  /*dd730*/  HMMA.1688.F32.TF32 R4, R244, R234, R64 ;  /* 0x000000eaf404723c */ /* 0x008fe60000081040 */
[----:B------:R-:W-:Y:S04]  /*dd740*/  STL.64 [R1+0xa140], R234 ;  /* 0x00a140ea01007387 */ /* 0x000fe80000100a00 */
[----:B------:R-:W-:-:S12]  /*dd750*/  STL.64 [R1+0xa138], R232 ;  /* 0x00a138e801007387 */ /* 0x000fd80000100a00 */
[----:B------:R-:W-:Y:S01]  /*dd760*/  STL.64 [R1+0xf60], R4 ;  /* 0x000f600401007387 */ /* 0x000fe20000100a00 */
[C---:B----4-:R-:W-:Y:S03]  /*dd770*/  HMMA.1688.F32.TF32 R48, R244.reuse, R230, R68 ;  /* 0x000000e6f430723c */ /* 0x050fe60000081044 */
[----:B------:R2:W-:Y:S05]  /*dd780*/  STL.64 [R1+0xf68], R6 ;  /* 0x000f680601007387 */ /* 0x0005ea0000100a00 */
[----:B--2---:R-:W-:Y:S11]  /*dd790*/  HMMA.1688.F32.TF32 R4, R244, R226, R72 ;  /* 0x000000e2f404723c */ /* 0x004ff60000081048 */
[----:B------:R-:W-:Y:S04]  /*dd7a0*/  STL.64 [R1+0xf80], R48 ;  /* 0x000f803001007387 */ /* 0x000fe80000100a00 */
[----:B------:R-:W-:Y:S04]  /*dd7b0*/  STL.64 [R1+0xf88], R50 ;  /* 0x000f883201007387 */ /* 0x000fe80000100a00 */
[----:B------:R-:W-:Y:S01]  /*dd7c0*/  IMAD.MOV.U32 R172, RZ, RZ, R4 ;  /* 0x000000ffffac7224 */ /* 0x000fe200078e0004 */
[----:B------:R1:W-:Y:S01]  /*dd7d0*/  STL.64 [R1+0x1078], R6 ;  /* 0x0010780601007387 */ /* 0x0003e20000100a00 */
[----:B------:R-:W-:-:S02]  /*dd7e0*/  IMAD.MOV.U32 R173, RZ, RZ, R5 ;  /* 0x000000ffffad7224 */ /* 0x000fc400078e0005 */
[----:B-1----:R-:W-:Y:S01]  /*dd7f0*/  HMMA.1688.F32.TF32 R4, R244, R222, R88 ;  /* 0x000000def404723c */ /* 0x002fe20000081058 */
[----:B------:R-:W-:Y:S01]  /*dd800*/  IMAD.MOV.U32 R88, RZ, RZ, R214 ;  /* 0x000000ffff587224 */ /* 0x000fe200078e00d6 */
[----:B------:R-:W-:-:S15]  /*dd810*/  MOV R89, R215 ;  /* 0x000000d700597202 */ /* 0x000fde0000000f00 */
[----:B------:R-:W-:Y:S02]  /*dd820*/  NOP ;  /* 0x0000000000007918 */ /* 0x000fe40000000000 */
[----:B------:R1:W-:Y:S04]  /*dd830*/  STL.64 [R1+0x1068], R6 ;  /* 0x0010680601007387 */ /* 0x0003e80000100a00 */
[----:B------:R-:W2:Y:S04]  /*dd840*/  LDL.LU R214, [R1+0xa36c] ;  /* 0x00a36c0001d67983 */ /* 0x000ea80000300800 */
[----:B------:R-:W2:Y:S01]  /*dd850*/  LDL.LU R215, [R1+0xa368] ;  /* 0x00a3680001d77983 */ /* 0x000ea20000300800 */
[----:B------:R-:W-:Y:S01]  /*dd860*/  MOV R176, R4 ;  /* 0x0000000400b07202 */ /* 0x000fe20000000f00 */
[----:B------:R-:W-:-:S02]  /*dd870*/  IMAD.MOV.U32 R177, RZ, RZ, R5 ;  /* 0x000000ffffb17224 */ /* 0x000fc400078e0005 */
[----:B-1----:R-:W-:Y:S01]  /*dd880*/  HMMA.1688.F32.TF32 R4, R244, R218, R76 ;  /* 0x000000daf404723c */ /* 0x002fe2000008104c */
[----:B------:R-:W-:Y:S02]  /*dd890*/  IMAD.MOV.U32 R90, RZ, RZ, R210 ;  /* 0x000000ffff5a7224 */ /* 0x000fe400078e00d2 */
[----:B------:R-:W-:Y:S01]  /*dd8a0*/  IMAD.MOV.U32 R91, RZ, RZ, R211 ;  /* 0x000000ffff5b7224 */ /* 0x000fe200078e00d3 */
[----:B------:R-:W3:Y:S04]  /*dd8b0*/  LDL.LU R210, [R1+0xa364] ;  /* 0x00a3640001d27983 */ /* 0x000ee80000300800 */
[----:B------:R-:W3:Y:S11]  /*dd8c0*/  LDL.LU R211, [R1+0xa360] ;  /* 0x00a3600001d37983 */ /* 0x000ef60000300800 */
[----:B------:R-:W-:Y:S01]  /*dd8d0*/  IMAD.MOV.U32 R181, RZ, RZ, R5 ;  /* 0x000000ffffb57224 */ /* 0x000fe200078e0005 */
[----:B------:R-:W-:-:S04]  /*dd8e0*/  MOV R180, R4 ;  /* 0x0000000400b47202 */ /* 0x000fc80000000f00 */
        /* <DEDUP_REMOVED lines=13> */
[----:B------:R-:W4:Y:S04]  /*dd9c0*/  LDL.LU R206, [R1+0xa35c] ;  /* 0x00a35c0001ce7983 */ /* 0x000f280000300800 */
[----:B------:R-:W4:Y:S01]  /*dd9d0*/  LDL.LU R207, [R1+0xa358] ;  /* 0x00a3580001cf7983 */ /* 0x000f220000300800 */
[----:B------:R-:W-:Y:S01]  /*dd9e0*/  IMAD.MOV.U32 R169, RZ, RZ, R6 ;  /* 0x000000ffffa97224 */ /* 0x000fe200078e0006 */
[----:B------:R-:W-:Y:S02]  /*dd9f0*/  MOV R168, R7 ;  /* 0x0000000700a87202 */ /* 0x000fe40000000f00 */
[----:B------:R-:W4:Y:S04]  /*dda00*/  LDL.LU R75, [R1+0xfbc] ;  /* 0x000fbc00014b7983 */ /* 0x000f280000300800 */
[----:B------:R-:W4:Y:S04]  /*dda10*/  LDL.LU R76, [R1+0xfa0] ;  /* 0x000fa000014c7983 */ /* 0x000f280000300800 */
[----:B------:R-:W4:Y:S01]  /*dda20*/  LDL.LU R77, [R1+0xfa4] ;  /* 0x000fa400014d7983 */ /* 0x000f220000300800 */
[----:B------:R-:W-:Y:S01]  /*dda30*/  IMAD.MOV.U32 R78, RZ, RZ, R178 ;  /* 0x000000ffff4e7224 */ /* 0x000fe200078e00b2 */
[----:B------:R-:W-:-:S02]  /*dda40*/  MOV R79, R179 ;  /* 0x000000b3004f7202 */ /* 0x000fc40000000f00 */
        /* <DEDUP_REMOVED lines=11> */
[----:B------:R-:W-:Y:S02]  /*ddb00*/  IMAD.MOV.U32 R165, RZ, RZ, R4 ;  /* 0x000000ffffa57224 */ /* 0x000fe400078e0004 */
[----:B------:R-:W-:Y:S01]  /*ddb10*/  IMAD.MOV.U32 R164, RZ, RZ, R5 ;  /* 0x000000ffffa47224 */ /* 0x000fe200078e0005 */
[----:B------:R-:W-:Y:S01]  /*ddb20*/  MOV R161, R6 ;  /* 0x0000000600a17202 */ /* 0x000fe20000000f00 */
[----:B------:R-:W-:-:S02]  /*ddb30*/  IMAD.MOV.U32 R160, RZ, RZ, R7 ;  /* 0x000000ffffa07224 */ /* 0x000fc400078e0007 */
[----:B---3--:R-:W-:Y:S01]  /*ddb40*/  HMMA.1688.F32.TF32 R4, R244, R210, R84 ;  /* 0x000000d2f404723c */ /* 0x008fe20000081054 */
[----:B------:R-:W-:Y:S01]  /*ddb50*/  MOV R84, R190 ;  /* 0x000000be00547202 */ /* 0x000fe20000000f00 */
[----:B------:R-:W-:Y:S01]  /*ddb60*/  IMAD.MOV.U32 R85, RZ, RZ, R202 ;  /* 0x000000ffff557224 */ /* 0x000fe200078e00ca */
[----:B------:R-:W3:Y:S04]  /*ddb70*/  LDL.LU R190, [R1+0xa33c] ;  /* 0x00a33c0001be7983 */ /* 0x000ee80000300800 */
[----:B------:R-:W2:Y:S01]  /*ddb80*/  LDL.LU R202, [R1+0xa338] ;  /* 0x00a3380001ca7983 */ /* 0x000ea20000300800 */
[----:B------:R-:W-:-:S03]  /*ddb90*/  IMAD.MOV.U32 R86, RZ, RZ, R203 ;  /* 0x000000ffff567224 */ /* 0x000fc600078e00cb */
[----:B------:R-:W2:Y:S01]  /*ddba0*/  LDL.LU R203, [R1+0xa334] ;  /* 0x00a3340001cb7983 */ /* 0x000ea20000300800 */
[----:B------:R-:W-:-:S03]  /*ddbb0*/  MOV R87, R198 ;  /* 0x000000c600577202 */ /* 0x000fc60000000f00 */
[----:B------:R-:W3:Y:S04]  /*ddbc0*/  LDL.LU R198, [R1+0xa330] ;  /* 0x00a3300001c67983 */ /* 0x000ee80000300800 */
[----:B------:R-:W-:Y:S01]  /*ddbd0*/  IMAD.MOV.U32 R188, RZ, RZ, R4 ;  /* 0x000000ffffbc7224 */ /* 0x000fe200078e0004 */
[----:B------:R-:W-:Y:S01]  /*ddbe0*/  MOV R189, R5 ;  /* 0x0000000500bd7202 */ /* 0x000fe20000000f00 */
[----:B------:R-:W-:Y:S02]  /*ddbf0*/  IMAD.MOV.U32 R185, RZ, RZ, R6 ;  /* 0x000000ffffb97224 */ /* 0x000fe400078e0006 */
[----:B------:R-:W-:Y:S02]  /*ddc00*/  IMAD.MOV.U32 R184, RZ, RZ, R7 ;  /* 0x000000ffffb87224 */ /* 0x000fe400078e0007 */
[----:B----4-:R-:W-:Y:S01]  /*ddc10*/  HMMA.1688.F32.TF32 R4, R244, R206, R88 ;  /* 0x000000cef404723c */ /* 0x010fe20000081058 */
[----:B------:R-:W-:-:S02]  /*ddc20*/  IMAD.MOV.U32 R88, RZ, RZ, R199 ;  /* 0x000000ffff587224 */ /* 0x000fc400078e00c7 */
[----:B------:R-:W3:Y:S01]  /*ddc30*/  LDL.LU R199, [R1+0xa32c] ;  /* 0x00a32c0001c77983 */ /* 0x000ee20000300800 */
[----:B------:R-:W-:-:S03]  /*ddc40*/  IMAD.MOV.U32 R89, RZ, RZ, R191 ;  /* 0x000000ffff597224 */ /* 0x000fc600078e00bf */
[----:B------:R-:W4:Y:S01]  /*ddc50*/  LDL.LU R191, [R1+0xa328] ;  /* 0x00a3280001bf7983 */ /* 0x000f220000300800 */
[----:B------:R-:W-:Y:S01]  /*ddc60*/  MOV R90, R194 ;  /* 0x000000c2005a7202 */ /* 0x000fe20000000f00 */
[----:B------:R-:W-:Y:S02]  /*ddc70*/  IMAD.MOV.U32 R91, RZ, RZ, R195 ;  /* 0x000000ffff5b7224 */ /* 0x000fe400078e00c3 */
[----:B------:R-:W4:Y:S04]  /*ddc80*/  LDL.LU R194, [R1+0xa324] ;  /* 0x00a3240001c27983 */ /* 0x000f280000300800 */
[----:B------:R-:W4:Y:S04]  /*ddc90*/  LDL.LU R195, [R1+0xa320] ;  /* 0x00a3200001c37983 */ /* 0x000f280000300800 */
[----:B------:R-:W-:-:S02]  /*ddca0*/  IMAD.MOV.U32 R192, RZ, RZ, R4 ;  /* 0x000000ffffc07224 */ /* 0x000fc400078e0004 */
[----:B------:R-:W-:Y:S01]  /*ddcb0*/  IMAD.MOV.U32 R193, RZ, RZ, R5 ;  /* 0x000000ffffc17224 */ /* 0x000fe200078e0005 */
[----:B-1----:R-:W-:Y:S01]  /*ddcc0*/  MOV R181, R6 ;  /* 0x0000000600b57202 */ /* 0x002fe20000000f00 */
        /* <DEDUP_REMOVED lines=8> */
[----:B------:R-:W-:Y:S01]  /*ddd50*/  IMAD.MOV.U32 R243, RZ, RZ, R127 ;  /* 0x000000fffff37224 */ /* 0x000fe200078e007f */
        /* <DEDUP_REMOVED lines=8> */
[----:B------:R-:W-:Y:S01]  /*ddde0*/  MOV R149, R4 ;  /* 0x0000000400957202 */ /* 0x000fe20000000f00 */
[----:B------:R-:W-:Y:S02]  /*dddf0*/  IMAD.MOV.U32 R148, RZ, RZ, R5 ;  /* 0x000000ffff947224 */ /* 0x000fe400078e0005 */
[----:B------:R-:W-:Y:S01]  /*dde00*/  IMAD.MOV.U32 R145, RZ, RZ, R6 ;  /* 0x000000ffff917224 */ /* 0x000fe200078e0006 */
[----:B------:R-:W-:Y:S02]  /*dde10*/  MOV R144, R7 ;  /* 0x0000000700907202 */ /* 0x000fe40000000f00 */
[----:B----4-:R-:W-:-:S15]  /*dde20*/  HMMA.1688.F32.TF32 R4, R244, R194, R72 ;  /* 0x000000c2f404723c */ /* 0x010fde0000081048 */
[----:B------:R-:W-:-:S04]  /*dde30*/  NOP ;  /* 0x0000000000007918 */ /* 0x000fc80000000000 */
[----:B------:R-:W-:Y:S02]  /*dde40*/  IMAD.MOV.U32 R96, RZ, RZ, R5 ;  /* 0x000000ffff607224 */ /* 0x000fe400078e0005 */
[----:B------:R-:W-:-:S03]  /*dde50*/  IMAD.MOV.U32 R97, RZ, RZ, R4 ;  /* 0x000000ffff617224 */ /* 0x000fc600078e0004 */
[----:B------:R-:W-:Y:S04]  /*dde60*/  STL [R1+0x9c4c], R96 ;  /* 0x009c4c6001007387 */ /* 0x000fe80000100800 */
[----:B------:R-:W-:Y:S04]  /*dde70*/  STL [R1+0x9c48], R97 ;  /* 0x009c486101007387 */ /* 0x000fe80000100800 */
[----:B------:R-:W2:Y:S04]  /*dde80*/  LDL.LU R131, [R1+0xa31c] ;  /* 0x00a31c0001837983 */ /* 0x000ea80000300800 */
[----:B------:R-:W3:Y:S04]  /*dde90*/  LDL.LU R130, [R1+0xa318] ;  /* 0x00a3180001827983 */ /* 0x000ee80000300800 */
        /* <DEDUP_REMOVED lines=8> */
[----:B------:R-:W-:-:S15]  /*ddf20*/  HMMA.1688.F32.TF32 R4, R244, R190, R76 ;  /* 0x000000bef404723c */ /* 0x000fde000008104c */
[----:B------:R-:W-:-:S04]  /*ddf30*/  NOP ;  /* 0x0000000000007918 */ /* 0x000fc80000000000 */
[----:B------:R-:W-:Y:S01]  /*ddf40*/  IMAD.MOV.U32 R105, RZ, RZ, R4 ;  /* 0x000000ffff697224 */ /* 0x000fe200078e0004 */
[----:B------:R-:W-:Y:S01]  /*ddf50*/  MOV R104, R5 ;  /* 0x0000000500687202 */ /* 0x000fe20000000f00 */
[----:B------:R-:W-:Y:S02]  /*ddf60*/  IMAD.MOV.U32 R101, RZ, RZ, R6 ;  /* 0x000000ffff657224 */ /* 0x000fe400078e0006 */
[----:B------:R-:W-:Y:S02]  /*ddf70*/  IMAD.MOV.U32 R100, RZ, RZ, R7 ;  /* 0x000000ffff647224 */ /* 0x000fe400078e0007 */
[----:B------:R-:W-:Y:S01]  /*ddf80*/  HMMA.1688.F32.TF32 R4, R244, R186, R80 ;  /* 0x000000baf404723c */ /* 0x000fe20000081050 */
[----:B------:R-:W-:Y:S01]  /*ddf90*/  IMAD.MOV.U32 R232, RZ, RZ, R139 ;  /* 0x000000ffffe87224 */ /* 0x000fe200078e008b */
[----:B------:R-:W-:Y:S01]  /*ddfa0*/  MOV R233, R175 ;  /* 0x000000af00e97202 */ /* 0x000fe20000000f00 */
[----:B------:R-:W4:Y:S04]  /*ddfb0*/  LDL.LU R139, [R1+0xa2fc] ;  /* 0x00a2fc00018b7983 */ /* 0x000f280000300800 */
[----:B------:R-:W4:-:S12]  /*ddfc0*/  LDL.LU R175, [R1+0xa2f8] ;  /* 0x00a2f80001af7983 */ /* 0x000f180000300800 */
[----:B------:R-:W-:Y:S01]  /*ddfd0*/  MOV R113, R4 ;  /* 0x0000000400717202 */ /* 0x000fe20000000f00 */
[----:B------:R-:W-:Y:S02]  /*ddfe0*/  IMAD.MOV.U32 R112, RZ, RZ, R5 ;  /* 0x000000ffff707224 */ /* 0x000fe400078e0005 */
[----:B------:R-:W-:Y:S01]  /*ddff0*/  IMAD.MOV.U32 R109, RZ, RZ, R6 ;  /* 0x000000ffff6d7224 */ /* 0x000fe200078e0006 */
[----:B------:R-:W-:Y:S02]  /*de000*/  MOV R108, R7 ;  /* 0x00000007006c7202 */ /* 0x000fe40000000f00 */
[----:B------:R-:W-:Y:S01]  /*de010*/  HMMA.1688.F32.TF32 R4, R244, R182, R84 ;  /* 0x000000b6f404723c */ /* 0x000fe20000081054 */
[----:B------:R-:W-:Y:S02]  /*de020*/  IMAD.MOV.U32 R234, RZ, RZ, R174 ;  /* 0x000000ffffea7224 */ /* 0x000fe400078e00ae */
[----:B------:R-:W-:Y:S01]  /*de030*/  IMAD.MOV.U32 R235, RZ, RZ, R138 ;  /* 0x000000ffffeb7224 */ /* 0x000fe200078e008a */
[----:B------:R-:W4:Y:S04]  /*de040*/  LDL.LU R174, [R1+0xa2f4] ;  /* 0x00a2f40001ae7983 */ /* 0x000f280000300800 */
[----:B------:R-:W4:Y:S11]  /*de050*/  LDL.LU R138, [R1+0xa2f0] ;  /* 0x00a2f000018a7983 */ /* 0x000f360000300800 */
[----:B------:R-:W-:-:S02]  /*de060*/  IMAD.MOV.U32 R121, RZ, RZ, R4 ;  /* 0x000000ffff797224 */ /* 0x000fc400078e0004 */
[----:B------:R-:W-:Y:S01]  /*de070*/  IMAD.MOV.U32 R120, RZ, RZ, R5 ;  /* 0x000000ffff787224 */ /* 0x000fe200078e0005 */
[----:B------:R-:W-:Y:S01]  /*de080*/  MOV R117, R6 ;  /* 0x0000000600757202 */ /* 0x000fe20000000f00 */
[----:B------:R-:W-:Y:S02]  /*de090*/  IMAD.MOV.U32 R116, RZ, RZ, R7 ;  /* 0x000000ffff747224 */ /* 0x000fe400078e0007 */
[----:B------:R-:W-:Y:S01]  /*de0a0*/  HMMA.1688.F32.TF32 R4, R244, R178, R88 ;  /* 0x000000b2f404723c */ /* 0x000fe20000081058 */
[----:B--2---:R-:W-:Y:S01]  /*de0b0*/  MOV R91, R131 ;  /* 0x00000083005b7202 */ /* 0x004fe20000000f00 */
[----:B---3--:R-:W-:Y:S02]  /*de0c0*/  IMAD.MOV.U32 R90, RZ, RZ, R130 ;  /* 0x000000ffff5a7224 */ /* 0x008fe400078e0082 */
[----:B----4-:R-:W-:Y:S01]  /*de0d0*/  IMAD.MOV.U32 R89, RZ, RZ, R123 ;  /* 0x000000ffff597224 */ /* 0x010fe200078e007b */
[----:B------:R-:W-:Y:S02]  /*de0e0*/  MOV R88, R122 ;  /* 0x0000007a00587202 */ /* 0x000fe40000000f00 */
        /* <DEDUP_REMOVED lines=8> */
[----:B------:R-:W-:-:S02]  /*de170*/  IMAD.MOV.U32 R84, RZ, RZ, R127 ;  /* 0x000000ffff547224 */ /* 0x000fc400078e007f */
[----:B------:R-:W-:Y:S01]  /*de180*/  IMAD.MOV.U32 R85, RZ, RZ, R126 ;  /* 0x000000ffff557224 */ /* 0x000fe200078e007e */
[----:B------:R-:W4:Y:S04]  /*de190*/  LDL.LU R127, [R1+0xa2dc] ;  /* 0x00a2dc00017f7983 */ /* 0x000f280000300800 */
[----:B------:R-:W4:Y:S01]  /*de1a0*/  LDL.LU R126, [R1+0xa2d8] ;  /* 0x00a2d800017e7983 */ /* 0x000f220000300800 */
[----:B------:R-:W-:Y:S01]  /*de1b0*/  MOV R86, R135 ;  /* 0x0000008700567202 */ /* 0x000fe20000000f00 */
[----:B------:R-:W-:Y:S02]  /*de1c0*/  IMAD.MOV.U32 R87, RZ, RZ, R134 ;  /* 0x000000ffff577224 */ /* 0x000fe400078e0086 */
[----:B------:R-:W4:Y:S04]  /*de1d0*/  LDL.LU R135, [R1+0xa2d4] ;  /* 0x00a2d40001877983 */ /* 0x000f280000300800 */
[----:B------:R-:W4:Y:S01]  /*de1e0*/  LDL.LU R134, [R1+0xa2d0] ;  /* 0x00a2d00001867983 */ /* 0x000f220000300800 */
[----:B--2---:R-:W-:-:S02]  /*de1f0*/  IMAD.MOV.U32 R79, RZ, RZ, R122 ;  /* 0x000000ffff4f7224 */ /* 0x004fc400078e007a */
[----:B---3--:R-:W-:Y:S01]  /*de200*/  IMAD.MOV.U32 R78, RZ, RZ, R123 ;  /* 0x000000ffff4e7224 */ /* 0x008fe200078e007b */
[----:B----4-:R-:W-:Y:S01]  /*de210*/  MOV R77, R130 ;  /* 0x00000082004d7202 */ /* 0x010fe20000000f00 */
[----:B------:R-:W-:Y:S02]  /*de220*/  IMAD.MOV.U32 R76, RZ, RZ, R131 ;  /* 0x000000ffff4c7224 */ /* 0x000fe400078e0083 */
[----:B------:R-:W2:Y:S04]  /*de230*/  LDL.LU R131, [R1+0xa2cc] ;  /* 0x00a2cc0001837983 */ /* 0x000ea80000300800 */
[----:B------:R-:W3:Y:S04]  /*de240*/  LDL.LU R130, [R1+0xa2c8] ;  /* 0x00a2c80001827983 */ /* 0x000ee80000300800 */
[----:B------:R-:W4:Y:S04]  /*de250*/  LDL.LU R123, [R1+0xa2c4] ;  /* 0x00a2c400017b7983 */ /* 0x000f280000300800 */
[----:B------:R-:W2:Y:S04]  /*de260*/  LDL.LU R122, [R1+0xa2c0] ;  /* 0x00a2c000017a7983 */ /* 0x000ea80000300800 */
        /* <DEDUP_REMOVED lines=14> */
[----:B------:R-:W-:Y:S02]  /*de350*/  MOV R82, R175 ;  /* 0x000000af00527202 */ /* 0x000fe40000000f00 */
[----:B----4-:R-:W-:Y:S01]  /*de360*/  MOV R49, R123 ;  /* 0x0000007b00317202 */ /* 0x010fe20000000f00 */
[----:B--2---:R-:W-:Y:S02]  /*de370*/  IMAD.MOV.U32 R48, RZ, RZ, R122 ;  /* 0x000000ffff307224 */ /* 0x004fe400078e007a */
[----:B------:R-:W2:Y:S04]  /*de380*/  LDL.LU R122, [R1+0xa2b4] ;  /* 0x00a2b400017a7983 */ /* 0x000ea80000300800 */
[----:B------:R-:W2:Y:S01]  /*de390*/  LDL.LU R123, [R1+0xa2b0] ;  /* 0x00a2b000017b7983 */ /* 0x000ea20000300800 */
[----:B---3--:R-:W-:Y:S01]  /*de3a0*/  MOV R68, R130 ;  /* 0x0000008200447202 */ /* 0x008fe20000000f00 */
[----:B------:R-:W-:-:S02]  /*de3b0*/  IMAD.MOV.U32 R50, RZ, RZ, R126 ;  /* 0x000000ffff327224 */ /* 0x000fc400078e007e */
[----:B------:R-:W-:Y:S01]  /*de3c0*/  IMAD.MOV.U32 R51, RZ, RZ, R127 ;  /* 0x000000ffff337224 */ /* 0x000fe200078e007f */
[----:B------:R-:W3:Y:S04]  /*de3d0*/  LDL.LU R126, [R1+0xa2ac] ;  /* 0x00a2ac00017e7983 */ /* 0x000ee80000300800 */
[----:B------:R-:W3:Y:S04]  /*de3e0*/  LDL.LU R127, [R1+0xa2a8] ;  /* 0x00a2a800017f7983 */ /* 0x000ee80000300800 */
[----:B------:R-:W4:Y:S01]  /*de3f0*/  LDL.LU R130, [R1+0xa2a4] ;  /* 0x00a2a40001827983 */ /* 0x000f220000300800 */
[----:B------:R-:W-:-:S03]  /*de400*/  IMAD.MOV.U32 R69, RZ, RZ, R131 ;  /* 0x000000ffff457224 */ /* 0x000fc600078e0083 */
[----:B------:R-:W4:Y:S04]  /*de410*/  LDL.LU R131, [R1+0xa2a0] ;  /* 0x00a2a00001837983 */ /* 0x000f280000300800 */
        /* <DEDUP_REMOVED lines=9> */
[----:B------:R-:W-:Y:S02]  /*de4b0*/  IMAD.MOV.U32 R83, RZ, RZ, R139 ;  /* 0x000000ffff537224 */ /* 0x000fe400078e008b */
[----:B------:R-:W-:Y:S01]  /*de4c0*/  IMAD.MOV.U32 R236, RZ, RZ, R142 ;  /* 0x000000ffffec7224 */ /* 0x000fe200078e008e */
[----:B------:R-:W3:Y:S04]  /*de4d0*/  LDL.LU R139, [R1+0xa288] ;  /* 0x00a28800018b7983 */ /* 0x000ee80000300800 */
[----:B------:R-:W3:Y:S01]  /*de4e0*/  LDL.LU R142, [R1+0xa284] ;  /* 0x00a28400018e7983 */ /* 0x000ee20000300800 */
[----:B------:R-:W-:Y:S01]  /*de4f0*/  MOV R237, R143 ;  /* 0x0000008f00ed7202 */ /* 0x000fe20000000f00 */
[----:B------:R-:W-:-:S02]  /*de500*/  IMAD.MOV.U32 R238, RZ, RZ, R146 ;  /* 0x000000ffffee7224 */ /* 0x000fc400078e0092 */
[----:B------:R-:W3:Y:S04]  /*de510*/  LDL.LU R143, [R1+0xa280] ;  /* 0x00a28000018f7983 */ /* 0x000ee80000300800 */
[----:B------:R-:W3:Y:S01]  /*de520*/  LDL.LU R146, [R1+0xa27c] ;  /* 0x00a27c0001927983 */ /* 0x000ee20000300800 */
[----:B------:R-:W-:-:S03]  /*de530*/  IMAD.MOV.U32 R239, RZ, RZ, R147 ;  /* 0x000000ffffef7224 */ /* 0x000fc600078e0093 */
[----:B------:R-:W3:Y:S01]  /*de540*/  LDL.LU R147, [R1+0xa278] ;  /* 0x00a2780001937983 */ /* 0x000ee20000300800 */
[----:B--2---:R-:W-:Y:S01]  /*de550*/  HMMA.1688.F32.TF32 R4, R244, R174, R248 ;  /* 0x000000aef404723c */ /* 0x004fe200000810f8 */
[----:B------:R-:W-:Y:S01]  /*de560*/  IMAD.MOV.U32 R248, RZ, RZ, R166 ;  /* 0x000000fffff87224 */ /* 0x000fe200078e00a6 */
[----:B------:R-:W-:-:S15]  /*de570*/  MOV R249, R167 ;  /* 0x000000a700f97202 */ /* 0x000fde0000000f00 */
[----:B------:R-:W-:Y:S02]  /*de580*/  NOP ;  /* 0x0000000000007918 */ /* 0x000fe40000000000 */
[----:B------:R-:W-:Y:S01]  /*de590*/  MOV R137, R4 ;  /* 0x0000000400897202 */ /* 0x000fe20000000f00 */
[----:B------:R-:W-:Y:S02]  /*de5a0*/  IMAD.MOV.U32 R136, RZ, RZ, R5 ;  /* 0x000000ffff887224 */ /* 0x000fe400078e0005 */
[----:B------:R-:W-:Y:S02]  /*de5b0*/  IMAD.MOV.U32 R4, RZ, RZ, R150 ;  /* 0x000000ffff047224 */ /* 0x000fe400078e0096 */
[----:B------:R-:W-:Y:S01]  /*de5c0*/  IMAD.MOV.U32 R133, RZ, RZ, R6 ;  /* 0x000000ffff857224 */ /* 0x000fe200078e0006 */
[----:B------:R-:W2:Y:S01]  /*de5d0*/  LDL.LU R150, [R1+0xa274] ;  /* 0x00a2740001967983 */ /* 0x000ea20000300800 */
[----:B------:R-:W-:Y:S01]  /*de5e0*/  IMAD.MOV.U32 R5, RZ, RZ, R170 ;  /* 0x000000ffff057224 */ /* 0x000fe200078e00aa */
[----:B------:R-:W-:Y:S02]  /*de5f0*/  MOV R132, R7 ;  /* 0x0000000700847202 */ /* 0x000fe40000000f00 */
[----:B------:R-:W2:Y:S01]  /*de600*/  LDL.LU R170, [R1+0xa270] ;  /* 0x00a2700001aa7983 */ /* 0x000ea20000300800 */
[----:B------:R-:W-:Y:S01]  /*de610*/  MOV R6, R171 ;  /* 0x000000ab00067202 */ /* 0x000fe20000000f00 */
[----:B------:R-:W-:-:S02]  /*de620*/  IMAD.MOV.U32 R7, RZ, RZ, R158 ;  /* 0x000000ffff077224 */ /* 0x000fc400078e009e */
[----:B------:R-:W2:Y:S04]  /*de630*/  LDL.LU R171, [R1+0xa26c] ;  /* 0x00a26c0001ab7983 */ /* 0x000ea80000300800 */
[----:B------:R-:W3:Y:S04]  /*de640*/  LDL.LU R158, [R1+0xa268] ;  /* 0x00a26800019e7983 */ /* 0x000ee80000300800 */
[----:B------:R-:W3:Y:S04]  /*de650*/  LDL.LU R166, [R1+0xa264] ;  /* 0x00a2640001a67983 */ /* 0x000ee80000300800 */
[----:B------:R-:W3:Y:S01]  /*de660*/  LDL.LU R167, [R1+0xa260] ;  /* 0x00a2600001a77983 */ /* 0x000ee20000300800 */
[----:B------:R-:W-:-:S02]  /*de670*/  IMAD.MOV.U32 R250, RZ, RZ, R162 ;  /* 0x000000fffffa7224 */ /* 0x000fc400078e00a2 */
[----:B------:R-:W-:Y:S01]  /*de680*/  IMAD.MOV.U32 R251, RZ, RZ, R163 ;  /* 0x000000fffffb7224 */ /* 0x000fe200078e00a3 */
[----:B------:R-:W4:Y:S04]  /*de690*/  LDL.LU R162, [R1+0xa25c] ;  /* 0x00a25c0001a27983 */ /* 0x000f280000300800 */
[----:B------:R-:W4:Y:S01]  /*de6a0*/  LDL.LU R163, [R1+0xa258] ;  /* 0x00a2580001a37983 */ /* 0x000f220000300800 */
[C---:B--2---:R-:W-:Y:S08]  /*de6b0*/  HMMA.1688.F32.TF32 R64, R244.reuse, R170, R64 ;  /* 0x000000aaf440723c */ /* 0x044ff00000081040 */
[----:B---3--:R-:W-:Y:S11]  /*de6c0*/  HMMA.1688.F32.TF32 R48, R244, R166, R48 ;  /* 0x000000a6f430723c */ /* 0x008ff60000081030 */
[----:B------:R-:W-:Y:S01]  /*de6d0*/  IMAD.MOV.U32 R141, RZ, RZ, R66 ;  /* 0x000000ffff8d7224 */ /* 0x000fe200078e0042 */
[----:B------:R-:W-:-:S02]  /*de6e0*/  MOV R140, R67 ;  /* 0x00000043008c7202 */ /* 0x000fc40000000f00 */
[----:B------:R-:W2:Y:S05]  /*de6f0*/  LDL.LU.64 R66, [R1+0xa250] ;  /* 0x00a2500001427983 */ /* 0x000eaa0000300a00 */
[----:B------:R1:W-:Y:S04]  /*de700*/  STL.64 [R1+0x12b0], R48 ;  /* 0x0012b03001007387 */ /* 0x0003e80000100a00 */
[----:B------:R3:W-:Y:S01]  /*de710*/  STL.64 [R1+0x12b8], R50 ;  /* 0x0012b83201007387 */ /* 0x0007e20000100a00 */
[----:B-1----:R-:W-:-:S02]  /*de720*/  IMAD.MOV.U32 R48, RZ, RZ, R159 ;  /* 0x000000ffff307224 */ /* 0x002fc400078e009f */
[----:B------:R-:W-:Y:S01]  /*de730*/  IMAD.MOV.U32 R49, RZ, RZ, R154 ;  /* 0x000000ffff317224 */ /* 0x000fe200078e009a */
[----:B------:R-:W2:Y:S04]  /*de740*/  LDL.LU R159, [R1+0xa24c] ;  /* 0x00a24c00019f7983 */ /* 0x000ea80000300800 */
[----:B------:R-:W2:Y:S01]  /*de750*/  LDL.LU R154, [R1+0xa248] ;  /* 0x00a24800019a7983 */ /* 0x000ea20000300800 */
[----:B---3--:R-:W-:-:S03]  /*de760*/  MOV R50, R155 ;  /* 0x0000009b00327202 */ /* 0x008fc60000000f00 */
[----:B------:R-:W3:Y:S01]  /*de770*/  LDL.LU R155, [R1+0xa244] ;  /* 0x00a24400019b7983 */ /* 0x000ee20000300800 */
[----:B------:R-:W-:-:S03]  /*de780*/  IMAD.MOV.U32 R51, RZ, RZ, R151 ;  /* 0x000000ffff337224 */ /* 0x000fc600078e0097 */
[----:B------:R-:W3:Y:S01]  /*de790*/  LDL.LU R151, [R1+0xa240] ;  /* 0x00a2400001977983 */ /* 0x000ee20000300800 */
[C---:B----4-:R-:W-:Y:S08]  /*de7a0*/  HMMA.1688.F32.TF32 R68, R244.reuse, R162, R68 ;  /* 0x000000a2f444723c */ /* 0x050ff00000081044 */
[C---:B------:R-:W-:Y:S08]  /*de7b0*/  HMMA.1688.F32.TF32 R84, R244.reuse, R146, R84 ;  /* 0x00000092f454723c */ /* 0x040ff00000081054 */
[C---:B------:R-:W-:Y:S08]  /*de7c0*/  HMMA.1688.F32.TF32 R88, R244.reuse, R142, R88 ;  /* 0x0000008ef458723c */ /* 0x040ff00000081058 */
[C---:B------:R-:W-:Y:S01]  /*de7d0*/  HMMA.1688.F32.TF32 R232, R244.reuse, R138, R232 ;  /* 0x0000008af4e8723c */ /* 0x040fe200000810e8 */
[----:B------:R-:W-:Y:S04]  /*de7e0*/  STL.64 [R1+0x12a0], R68 ;  /* 0x0012a04401007387 */ /* 0x000fe80000100a00 */
[----:B------:R1:W-:Y:S04]  /*de7f0*/  STL.64 [R1+0x12a8], R70 ;  /* 0x0012a84601007387 */ /* 0x0003e80000100a00 */
[----:B-1----:R-:W4:Y:S01]  /*de800*/  LDL.LU.64 R70, [R1+0xa238] ;  /* 0x00a2380001467983 */ /* 0x002f220000300a00 */
[C---:B------:R-:W-:Y:S08]  /*de810*/  HMMA.1688.F32.TF32 R236, R244.reuse, R134, R236 ;  /* 0x00000086f4ec723c */ /* 0x040ff000000810ec */
[----:B------:R-:W-:-:S15]  /*de820*/  HMMA.1688.F32.TF32 R52, R244, R126, R52 ;  /* 0x0000007ef434723c */ /* 0x000fde0000081034 */
[----:B------:R-:W-:-:S04]  /*de830*/  NOP ;  /* 0x0000000000007918 */ /* 0x000fc80000000000 */
[----:B------:R-:W-:Y:S01]  /*de840*/  IMAD.MOV.U32 R56, RZ, RZ, R52 ;  /* 0x000000ffff387224 */ /* 0x000fe200078e0034 */
[----:B------:R-:W-:Y:S01]  /*de850*/  MOV R57, R53 ;  /* 0x0000003500397202 */ /* 0x000fe20000000f00 */
[----:B------:R-:W-:Y:S02]  /*de860*/  IMAD.MOV.U32 R52, RZ, RZ, R118 ;  /* 0x000000ffff347224 */ /* 0x000fe400078e0076 */
[----:B------:R-:W-:Y:S01]  /*de870*/  IMAD.MOV.U32 R53, RZ, RZ, R119 ;  /* 0x000000ffff357224 */ /* 0x000fe200078e0077 */
[C---:B--2---:R-:W-:Y:S08]  /*de880*/  HMMA.1688.F32.TF32 R72, R244.reuse, R158, R72 ;  /* 0x0000009ef448723c */ /* 0x044ff00000081048 */
[C---:B---3--:R-:W-:Y:S08]  /*de890*/  HMMA.1688.F32.TF32 R76, R244.reuse, R154, R76 ;  /* 0x0000009af44c723c */ /* 0x048ff0000008104c */
[C---:B------:R-:W-:Y:S03]  /*de8a0*/  HMMA.1688.F32.TF32 R80, R244.reuse, R150, R80 ;  /* 0x00000096f450723c */ /* 0x040fe60000081050 */
[----:B------:R-:W-:Y:S04]  /*de8b0*/  STL.64 [R1+0x1290], R72 ;  /* 0x0012904801007387 */ /* 0x000fe80000100a00 */
[----:B------:R1:W-:Y:S04]  /*de8c0*/  STL.64 [R1+0x1298], R74 ;  /* 0x0012984a01007387 */ /* 0x0003e80000100a00 */
[----:B-1----:R-:W2:Y:S04]  /*de8d0*/  LDL.LU.64 R74, [R1+0xa230] ;  /* 0x00a23000014a7983 */ /* 0x002ea80000300a00 */
[----:B------:R-:W-:Y:S04]  /*de8e0*/  STL.64 [R1+0x1280], R76 ;  /* 0x0012804c01007387 */ /* 0x000fe80000100a00 */
[----:B------:R1:W-:Y:S04]  /*de8f0*/  STL.64 [R1+0x1288], R78 ;  /* 0x0012884e01007387 */ /* 0x0003e80000100a00 */
[----:B-1----:R-:W3:Y:S04]  /*de900*/  LDL.LU.64 R78, [R1+0xa228] ;  /* 0x00a22800014e7983 */ /* 0x002ee80000300a00 */
        /* <DEDUP_REMOVED lines=11> */
[----:B-1----:R-:W-:Y:S02]  /*de9c0*/  HMMA.1688.F32.TF32 R232, R244, R130, R240 ;  /* 0x00000082f4e8723c */ /* 0x002fe400000810f0 */
[----:B------:R-:W-:Y:S04]  /*de9d0*/  STL.64 [R1+0x1230], R236 ;  /* 0x001230ec01007387 */ /* 0x000fe80000100a00 */
[----:B------:R-:W-:-:S13]  /*de9e0*/  STL.64 [R1+0x1238], R238 ;  /* 0x001238ee01007387 */ /* 0x000fda0000100a00 */
[----:B------:R-:W-:Y:S04]  /*de9f0*/  STL.64 [R1+0x1220], R232 ;  /* 0x001220e801007387 */ /* 0x000fe80000100a00 */
[----:B------:R-:W-:Y:S04]  /*dea00*/  STL.64 [R1+0x1228], R234 ;  /* 0x001228ea01007387 */ /* 0x000fe80000100a00 */
[----:B------:R1:W-:Y:S04]  /*dea10*/  STL.64 [R1+0x1218], R54 ;  /* 0x0012183601007387 */ /* 0x0003e80000100a00 */
[----:B------:R-:W2:Y:S04]  /*dea20*/  LDL.LU R118, [R1+0xa20c] ;  /* 0x00a20c0001767983 */ /* 0x000ea80000300800 */
[----:B------:R-:W2:Y:S01]  /*dea30*/  LDL.LU R119, [R1+0xa208] ;  /* 0x00a2080001777983 */ /* 0x000ea20000300800 */
[----:B-1----:R-:W-:Y:S01]  /*dea40*/  MOV R54, R114 ;  /* 0x0000007200367202 */ /* 0x002fe20000000f00 */
[----:B------:R-:W-:-:S02]  /*dea50*/  IMAD.MOV.U32 R55, RZ, RZ, R115 ;  /* 0x000000ffff377224 */ /* 0x000fc400078e0073 */
[----:B------:R-:W3:Y:S04]  /*dea60*/  LDL.LU R114, [R1+0xa204] ;  /* 0x00a2040001727983 */ /* 0x000ee80000300800 */
[----:B------:R-:W3:Y:S01]  /*dea70*/  LDL.LU R115, [R1+0xa200] ;  /* 0x00a2000001737983 */ /* 0x000ee20000300800 */
[----:B------:R-:W-:-:S15]  /*dea80*/  HMMA.1688.F32.TF32 R4, R244, R122, R4 ;  /* 0x0000007af404723c */ /* 0x000fde0000081004 */
[----:B------:R-:W-:-:S04]  /*dea90*/  NOP ;  /* 0x0000000000007918 */ /* 0x000fc80000000000 */
[----:B------:R-:W-:Y:S01]  /*deaa0*/  IMAD.MOV.U32 R60, RZ, RZ, R4 ;  /* 0x000000ffff3c7224 */ /* 0x000fe200078e0004 */
[----:B------:R2:W-:Y:S01]  /*deab0*/  STL.64 [R1+0x1208], R6 ;  /* 0x0012080601007387 */ /* 0x0005e20000100a00 */
[----:B------:R-:W-:Y:S02]  /*deac0*/  MOV R61, R5 ;  /* 0x00000005003d7202 */ /* 0x000fe40000000f00 */
[----:B------:R-:W-:Y:S01]  /*dead0*/  MOV R96, R64 ;  /* 0x0000004000607202 */ /* 0x000fe20000000f00 */
[----:B------:R-:W-:Y:S02]  /*deae0*/  IMAD.MOV.U32 R97, RZ, RZ, R65 ;  /* 0x000000ffff617224 */ /* 0x000fe400078e0041 */
[----:B------:R-:W-:Y:S04]  /*deaf0*/  STL [R1+0x9c3c], R61 ;  /* 0x009c3c3d01007387 */ /* 0x000fe80000100800 */
[----:B------:R-:W-:Y:S01]  /*deb00*/  STL [R1+0x9c38], R60 ;  /* 0x009c383c01007387 */ /* 0x000fe20000100800 */
[----:B--2---:R-:W-:-:S15]  /*deb10*/  HMMA.1688.F32.TF32 R4, R244, R118, R248 ;  /* 0x00000076f404723c */ /* 0x004fde00000810f8 */
[----:B------:R-:W-:-:S04]  /*deb20*/  NOP ;  /* 0x0000000000007918 */ /* 0x000fc80000000000 */
[----:B------:R-:W-:Y:S01]  /*deb30*/  IMAD.MOV.U32 R64, RZ, RZ, R4 ;  /* 0x000000ffff407224 */ /* 0x000fe200078e0004 */
[----:B------:R3:W-:Y:S01]  /*deb40*/  STL.64 [R1+0x11f8], R6 ;  /* 0x0011f80601007387 */ /* 0x0007e20000100a00 */
[----:B------:R-:W-:-:S03]  /*deb50*/  IMAD.MOV.U32 R65, RZ, RZ, R5 ;  /* 0x000000ffff417224 */ /* 0x000fc600078e0005 */
[----:B------:R-:W2:Y:S04]  /*deb60*/  LDL.LU R236, [R1+0xe30] ;  /* 0x000e300001ec7983 */ /* 0x000ea80000300800 */
[----:B------:R-:W2:Y:S04]  /*deb70*/  LDL.LU R237, [R1+0xe34] ;  /* 0x000e340001ed7983 */ /* 0x000ea80000300800 */
[----:B------:R-:W2:Y:S04]  /*deb80*/  LDL.LU R238, [R1+0xe38] ;  /* 0x000e380001ee7983 */ /* 0x000ea80000300800 */
[----:B------:R-:W2:Y:S01]  /*deb90*/  LDL.LU R239, [R1+0xe3c] ;  /* 0x000e3c0001ef7983 */ /* 0x000ea20000300800 */
[----:B---3--:R-:W-:Y:S03]  /*deba0*/  HMMA.1688.F32.TF32 R4, R244, R114, R48 ;  /* 0x00000072f404723c */ /* 0x008fe60000081030 */
[----:B------:R-:W-:Y:S04]  /*debb0*/  STL [R1+0x9c44], R65 ;  /* 0x009c444101007387 */ /* 0x000fe80000100800 */
[----:B------:R-:W-:Y:S01]  /*debc0*/  STL [R1+0x9c40], R64 ;  /* 0x009c404001007387 */ /* 0x000fe20000100800 */
[----:B------:R-:W-:Y:S01]  /*debd0*/  IMAD.MOV.U32 R248, RZ, RZ, R110 ;  /* 0x000000fffff87224 */ /* 0x000fe200078e006e */
[----:B------:R-:W-:-:S10]  /*debe0*/  MOV R249, R111 ;  /* 0x0000006f00f97202 */ /* 0x000fd40000000f00 */
[----:B------:R-:W-:Y:S04]  /*debf0*/  STL.64 [R1+0xe58], R6 ;  /* 0x000e580601007387 */ /* 0x000fe80000100a00 */
[----:B------:R-:W3:Y:S04]  /*dec00*/  LDL.LU R240, [R1+0xe20] ;  /* 0x000e200001f07983 */ /* 0x000ee80000300800 */
[----:B------:R-:W3:Y:S04]  /*dec10*/  LDL.LU R241, [R1+0xe24] ;  /* 0x000e240001f17983 */ /* 0x000ee80000300800 */
[----:B------:R-:W3:Y:S04]  /*dec20*/  LDL.LU R242, [R1+0xe28] ;  /* 0x000e280001f27983 */ /* 0x000ee80000300800 */
[----:B------:R-:W3:Y:S04]  /*dec30*/  LDL.LU R243, [R1+0xe2c] ;  /* 0x000e2c0001f37983 */ /* 0x000ee80000300800 */
[----:B------:R-:W2:Y:S04]  /*dec40*/  LDL.LU R110, [R1+0xa1fc] ;  /* 0x00a1fc00016e7983 */ /* 0x000ea80000300800 */
[----:B------:R-:W2:Y:S01]  /*dec50*/  LDL.LU R111, [R1+0xa1f8] ;  /* 0x00a1f800016f7983 */ /* 0x000ea20000300800 */
[----:B------:R-:W-:Y:S01]  /*dec60*/  IMAD.MOV.U32 R69, RZ, RZ, R5 ;  /* 0x000000ffff457224 */ /* 0x000fe200078e0005 */
[----:B------:R-:W-:-:S02]  /*dec70*/  MOV R68, R4 ;  /* 0x0000000400447202 */ /* 0x000fc40000000f00 */
[----:B------:R-:W3:Y:S04]  /*dec80*/  LDL.LU R250, [R1+0xe18] ;  /* 0x000e180001fa7983 */ /* 0x000ee80000300800 */
[----:B------:R-:W3:Y:S04]  /*dec90*/  LDL.LU R251, [R1+0xe1c] ;  /* 0x000e1c0001fb7983 */ /* 0x000ee80000300800 */
[----:B------:R-:W-:Y:S01]  /*deca0*/  STL [R1+0x9c34], R69 ;  /* 0x009c344501007387 */ /* 0x000fe20000100800 */
[----:B------:R-:W-:-:S03]  /*decb0*/  LOP3.LUT R200, R252, 0x60, RZ, 0x3c, !PT ;  /* 0x00000060fcc87812 */ /* 0x000fc600078e3cff */
[----:B------:R-:W-:Y:S04]  /*decc0*/  STL [R1+0x9c30], R68 ;  /* 0x009c304401007387 */ /* 0x000fe80000100800 */
[----:B------:R-:W-:Y:S04]  /*decd0*/  LDS R4, [R3+UR12+0x83800] ;  /* 0x0838000c03047984 */ /* 0x000fe80008000800 */
[----:B------:R-:W-:Y:S04]  /*dece0*/  LDS R6, [R3+UR12+0x83c00] ;  /* 0x083c000c03067984 */ /* 0x000fe80008000800 */
[----:B------:R-:W-:Y:S04]  /*decf0*/  LDS R5, [R200+UR12+0x83800] ;  /* 0x0838000cc8057984 */ /* 0x000fe80008000800 */
[----:B------:R-:W1:Y:S01]  /*ded00*/  LDS R7, [R200+UR12+0x83c00] ;  /* 0x083c000cc8077984 */ /* 0x000e620008000800 */
[----:B--2---:R-:W-:Y:S01]  /*ded10*/  HMMA.1688.F32.TF32 R48, R244, R110, R52 ;  /* 0x0000006ef430723c */ /* 0x004fe20000081034 */
[----:B------:R-:W-:Y:S01]  /*ded20*/  IMAD.MOV.U32 R54, RZ, RZ, R102 ;  /* 0x000000ffff367224 */ /* 0x000fe200078e0066 */
[----:B------:R-:W-:-:S15]  /*ded30*/  MOV R55, R103 ;  /* 0x0000006700377202 */ /* 0x000fde0000000f00 */
[----:B------:R-:W-:Y:S02]  /*ded40*/  NOP ;  /* 0x0000000000007918 */ /* 0x000fe40000000000 */
[----:B------:R-:W-:Y:S01]  /*ded50*/  IMAD.MOV.U32 R72, RZ, RZ, R48 ;  /* 0x000000ffff487224 */ /* 0x000fe200078e0030 */
[----:B------:R2:W-:Y:S01]  /*ded60*/  STL.64 [R1+0xe48], R50 ;  /* 0x000e483201007387 */ /* 0x0005e20000100a00 */
[----:B------:R-:W-:-:S03]  /*ded70*/  IMAD.MOV.U32 R73, RZ, RZ, R49 ;  /* 0x000000ffff497224 */ /* 0x000fc600078e0031 */
[----:B------:R-:W3:Y:S01]  /*ded80*/  LDL.LU R48, [R1+0xe00] ;  /* 0x000e000001307983 */ /* 0x000ee20000300800 */
[----:B------:R-:W-:-:S03]  /*ded90*/  MOV R49, R106 ;  /* 0x0000006a00317202 */ /* 0x000fc60000000f00 */
[----:B------:R-:W3:Y:S01]  /*deda0*/  LDL.LU R106, [R1+0xa1f4] ;  /* 0x00a1f400016a7983 */ /* 0x000ee20000300800 */
[----:B--2---:R-:W-:-:S03]  /*dedb0*/  IMAD.MOV.U32 R50, RZ, RZ, R107 ;  /* 0x000000ffff327224 */ /* 0x004fc600078e006b */
[----:B------:R-:W3:Y:S04]  /*dedc0*/  LDL.LU R107, [R1+0xa1f0] ;  /* 0x00a1f000016b7983 */ /* 0x000ee80000300800 */
[----:B------:R-:W2:Y:S04]  /*dedd0*/  LDL.LU R51, [R1+0xe0c] ;  /* 0x000e0c0001337983 */ /* 0x000ea80000300800 */
[----:B------:R-:W2:Y:S04]  /*dede0*/  LDL.LU R52, [R1+0xdf0] ;  /* 0x000df00001347983 */ /* 0x000ea80000300800 */
[----:B------:R-:W2:Y:S04]  /*dedf0*/  LDL.LU R53, [R1+0xdf4] ;  /* 0x000df40001357983 */ /* 0x000ea80000300800 */
[----:B------:R-:W2:Y:S04]  /*dee00*/  LDL.LU R102, [R1+0xa1ec] ;  /* 0x00a1ec0001667983 */ /* 0x000ea80000300800 */
[----:B------:R-:W2:Y:S01]  /*dee10*/  LDL.LU R103, [R1+0xa1e8] ;  /* 0x00a1e80001677983 */ /* 0x000ea20000300800 */
[C---:B---3--:R-:W-:Y:S08]  /*dee20*/  HMMA.1688.F32.TF32 R232, R244.reuse, R106, R236 ;  /* 0x0000006af4e8723c */ /* 0x048ff000000810ec */
[----:B--2---:R-:W-:Y:S11]  /*dee30*/  HMMA.1688.F32.TF32 R236, R244, R102, R240 ;  /* 0x00000066f4ec723c */ /* 0x004ff600000810f0 */
[----:B------:R-:W-:-:S02]  /*dee40*/  IMAD.MOV.U32 R76, RZ, RZ, R232 ;  /* 0x000000ffff4c7224 */ /* 0x000fc400078e00e8 */
[----:B------:R-:W-:Y:S01]  /*dee50*/  IMAD.MOV.U32 R77, RZ, RZ, R233 ;  /* 0x000000ffff4d7224 */ /* 0x000fe200078e00e9 */
[----:B------:R-:W-:Y:S01]  /*dee60*/  MOV R69, R234 ;  /* 0x000000ea00457202 */ /* 0x000fe20000000f00 */
[----:B------:R-:W2:Y:S01]  /*dee70*/  LDL.LU R232, [R1+0xde0] ;  /* 0x000de00001e87983 */ /* 0x000ea20000300800 */
[----:B------:R-:W-:-:S03]  /*dee80*/  IMAD.MOV.U32 R68, RZ, RZ, R235 ;  /* 0x000000ffff447224 */ /* 0x000fc600078e00eb */
[----:B------:R-:W2:Y:S01]  /*dee90*/  LDL.LU R233, [R1+0xde4] ;  /* 0x000de40001e97983 */ /* 0x000ea20000300800 */
[----:B------:R-:W-:Y:S01]  /*deea0*/  IMAD.MOV.U32 R234, RZ, RZ, R74 ;  /* 0x000000ffffea7224 */ /* 0x000fe200078e004a */
[----:B------:R-:W-:Y:S02]  /*deeb0*/  MOV R235, R75 ;  /* 0x0000004b00eb7202 */ /* 0x000fe40000000f00 */
[----:B------:R-:W3:Y:S04]  /*deec0*/  LDL.LU R74, [R1+0xa1e4] ;  /* 0x00a1e400014a7983 */ /* 0x000ee80000300800 */
[----:B------:R-:W3:Y:S01]  /*deed0*/  LDL.LU R75, [R1+0xa1e0] ;  /* 0x00a1e000014b7983 */ /* 0x000ee20000300800 */
[----:B------:R-:W-:-:S03]  /*deee0*/  IMAD.MOV.U32 R80, RZ, RZ, R236 ;  /* 0x000000ffff507224 */ /* 0x000fc600078e00ec */
[----:B------:R1:W-:Y:S01]  /*deef0*/  STL.64 [R1+0xe28], R238 ;  /* 0x000e28ee01007387 */ /* 0x0003e20000100a00 */
[----:B------:R-:W-:Y:S01]  /*def00*/  IMAD.MOV.U32 R81, RZ, RZ, R237 ;  /* 0x000000ffff517224 */ /* 0x000fe200078e00ed */
[----:B------:R-:W-:Y:S01]  /*def10*/  MOV R236, R78 ;  /* 0x0000004e00ec7202 */ /* 0x000fe20000000f00 */
[----:B------:R-:W-:Y:S01]  /*def20*/  IMAD.MOV.U32 R237, RZ, RZ, R98 ;  /* 0x000000ffffed7224 */ /* 0x000fe200078e0062 */
[----:B------:R-:W2:Y:S04]  /*def30*/  LDL.LU R78, [R1+0xa1dc] ;  /* 0x00a1dc00014e7983 */ /* 0x000ea80000300800 */
[----:B------:R-:W2:Y:S01]  /*def40*/  LDL.LU R98, [R1+0xa1d8] ;  /* 0x00a1d80001627983 */ /* 0x000ea20000300800 */
[----:B-1----:R-:W-:-:S03]  /*def50*/  IMAD.MOV.U32 R238, RZ, RZ, R99 ;  /* 0x000000ffffee7224 */ /* 0x002fc600078e0063 */
[----:B------:R-:W2:Y:S01]  /*def60*/  LDL.LU R99, [R1+0xa1d4] ;  /* 0x00a1d40001637983 */ /* 0x000ea20000300800 */
[----:B------:R-:W-:-:S03]  /*def70*/  MOV R239, R79 ;  /* 0x0000004f00ef7202 */ /* 0x000fc60000000f00 */
[----:B------:R-:W3:Y:S01]  /*def80*/  LDL.LU R79, [R1+0xa1d0] ;  /* 0x00a1d000014f7983 */ /* 0x000ee20000300800 */
        /* <DEDUP_REMOVED lines=8> */
[----:B--2---:R-:W-:-:S15]  /*df010*/  HMMA.1688.F32.TF32 R248, R244, R98, R248 ;  /* 0x00000062f4f8723c */ /* 0x004fde00000810f8 */
[----:B------:R-:W-:-:S04]  /*df020*/  NOP ;  /* 0x0000000000007918 */ /* 0x000fc80000000000 */
[----:B------:R-:W-:Y:S01]  /*df030*/  IMAD.MOV.U32 R84, RZ, RZ, R248 ;  /* 0x000000ffff547224 */ /* 0x000fe200078e00f8 */
[----:B------:R-:W-:Y:S02]  /*df040*/  MOV R85, R249 ;  /* 0x000000f900557202 */ /* 0x000fe40000000f00 */
[----:B------:R-:W-:Y:S01]  /*df050*/  MOV R248, R90 ;  /* 0x0000005a00f87202 */ /* 0x000fe20000000f00 */
[----:B------:R-:W-:Y:S01]  /*df060*/  IMAD.MOV.U32 R249, RZ, RZ, R91 ;  /* 0x000000fffff97224 */ /* 0x000fe200078e005b */
[----:B------:R-:W2:Y:S04]  /*df070*/  LDL.LU R90, [R1+0xa1bc] ;  /* 0x00a1bc00015a7983 */ /* 0x000ea80000300800 */
[----:B------:R-:W2:Y:S01]  /*df080*/  LDL.LU R91, [R1+0xa1b8] ;  /* 0x00a1b800015b7983 */ /* 0x000ea20000300800 */
[----:B------:R-:W-:-:S02]  /*df090*/  IMAD.MOV.U32 R61, RZ, RZ, R250 ;  /* 0x000000ffff3d7224 */ /* 0x000fc400078e00fa */
[----:B------:R-:W-:Y:S02]  /*df0a0*/  IMAD.MOV.U32 R60, RZ, RZ, R251 ;  /* 0x000000ffff3c7224 */ /* 0x000fe400078e00fb */
[----:B------:R-:W-:Y:S01]  /*df0b0*/  IMAD.MOV.U32 R250, RZ, RZ, R86 ;  /* 0x000000fffffa7224 */ /* 0x000fe200078e0056 */
[----:B------:R-:W-:Y:S01]  /*df0c0*/  MOV R251, R87 ;  /* 0x0000005700fb7202 */ /* 0x000fe20000000f00 */
[----:B------:R-:W4:Y:S04]  /*df0d0*/  LDL.LU R86, [R1+0xa1b4] ;  /* 0x00a1b40001567983 */ /* 0x000f280000300800 */
[----:B------:R-:W4:Y:S01]  /*df0e0*/  LDL.LU R87, [R1+0xa1b0] ;  /* 0x00a1b00001577983 */ /* 0x000f220000300800 */
[----:B---3--:R-:W-:-:S15]  /*df0f0*/  HMMA.1688.F32.TF32 R48, R244, R94, R48 ;  /* 0x0000005ef430723c */ /* 0x008fde0000081030 */
[----:B------:R-:W-:-:S04]  /*df100*/  NOP ;  /* 0x0000000000007918 */ /* 0x000fc80000000000 */
[----:B------:R-:W-:Y:S01]  /*df110*/  MOV R65, R50 ;  /* 0x0000003200417202 */ /* 0x000fe20000000f00 */
[----:B------:R-:W-:Y:S02]  /*df120*/  IMAD.MOV.U32 R64, RZ, RZ, R51 ;  /* 0x000000ffff407224 */ /* 0x000fe400078e0033 */
[----:B------:R-:W3:Y:S01]  /*df130*/  LDL.LU.64 R50, [R1+0xa1a8] ;  /* 0x00a1a80001327983 */ /* 0x000ee20000300a00 */
[----:B--2---:R-:W-:-:S15]  /*df140*/  HMMA.1688.F32.TF32 R52, R244, R90, R52 ;  /* 0x0000005af434723c */ /* 0x004fde0000081034 */
[----:B------:R-:W-:-:S04]  /*df150*/  NOP ;  /* 0x0000000000007918 */ /* 0x000fc80000000000 */
[----:B------:R-:W-:Y:S02]  /*df160*/  IMAD.MOV.U32 R9, RZ, RZ, R54 ;  /* 0x000000ffff097224 */ /* 0x000fe400078e0036 */
[----:B------:R-:W-:Y:S02]  /*df170*/  IMAD.MOV.U32 R8, RZ, RZ, R55 ;  /* 0x000000ffff087224 */ /* 0x000fe400078e0037 */
[----:B------:R-:W2:Y:S01]  /*df180*/  LDL.LU.64 R54, [R1+0xa1a0] ;  /* 0x00a1a00001367983 */ /* 0x000ea20000300a00 */
[C---:B----4-:R-:W-:Y:S03]  /*df190*/  HMMA.1688.F32.TF32 R232, R244.reuse, R86, R232 ;  /* 0x00000056f4e8723c */ /* 0x050fe600000810e8 */
[----:B------:R-:W-:Y:S04]  /*df1a0*/  STL.64 [R1+0xa078], R86 ;  /* 0x00a0785601007387 */ /* 0x000fe80000100a00 */
[----:B------:R1:W-:Y:S04]  /*df1b0*/  STL.64 [R1+0xa070], R84 ;  /* 0x00a0705401007387 */ /* 0x0003e80000100a00 */
[----:B------:R-:W-:Y:S04]  /*df1c0*/  STL.64 [R1+0xa068], R82 ;  /* 0x00a0685201007387 */ /* 0x000fe80000100a00 */
[----:B------:R4:W-:Y:S01]  /*df1d0*/  STL.64 [R1+0xa060], R80 ;  /* 0x00a0605001007387 */ /* 0x0009e20000100a00 */
[----:B-1----:R-:W-:Y:S03]  /*df1e0*/  HMMA.1688.F32.TF32 R84, R244, R78, R240 ;  /* 0x0000004ef454723c */ /* 0x002fe600000810f0 */
[----:B------:R-:W-:Y:S01]  /*df1f0*/  MOV R21, R232 ;  /* 0x000000e800157202 */ /* 0x000fe20000000f00 */
[----:B------:R-:W-:-:S02]  /*df200*/  IMAD.MOV.U32 R20, RZ, RZ, R233 ;  /* 0x000000ffff147224 */ /* 0x000fc400078e00e9 */
[----:B------:R-:W-:Y:S01]  /*df210*/  IMAD.MOV.U32 R17, RZ, RZ, R234 ;  /* 0x000000ffff117224 */ /* 0x000fe200078e00ea */
[----:B------:R-:W-:Y:S02]  /*df220*/  MOV R16, R235 ;  /* 0x000000eb00107202 */ /* 0x000fe40000000f00 */
[C---:B------:R-:W-:Y:S08]  /*df230*/  HMMA.1688.F32.TF32 R232, R244.reuse, R82, R236 ;  /* 0x00000052f4e8723c */ /* 0x040ff000000810ec */
[----:B----4-:R-:W-:Y:S01]  /*df240*/  HMMA.1688.F32.TF32 R80, R244, R74, R248 ;  /* 0x0000004af450723c */ /* 0x010fe200000810f8 */
[----:B------:R-:W-:Y:S04]  /*df250*/  STL.64 [R1+0xa058], R78 ;  /* 0x00a0584e01007387 */ /* 0x000fe80000100a00 */
[----:B------:R1:W-:Y:S01]  /*df260*/  STL.64 [R1+0xa050], R76 ;  /* 0x00a0504c01007387 */ /* 0x0003e20000100a00 */
[----:B------:R-:W-:Y:S01]  /*df270*/  IMAD.MOV.U32 R37, RZ, RZ, R84 ;  /* 0x000000ffff257224 */ /* 0x000fe200078e0054 */
[----:B------:R-:W-:Y:S01]  /*df280*/  MOV R36, R85 ;  /* 0x0000005500247202 */ /* 0x000fe20000000f00 */
[----:B------:R-:W-:-:S02]  /*df290*/  IMAD.MOV.U32 R33, RZ, RZ, R86 ;  /* 0x000000ffff217224 */ /* 0x000fc400078e0056 */
[----:B------:R-:W-:Y:S02]  /*df2a0*/  IMAD.MOV.U32 R32, RZ, RZ, R87 ;  /* 0x000000ffff207224 */ /* 0x000fe400078e0057 */
[----:B------:R-:W-:Y:S02]  /*df2b0*/  IMAD.MOV.U32 R86, RZ, RZ, R67 ;  /* 0x000000ffff567224 */ /* 0x000fe400078e0043 */
        /* <DEDUP_REMOVED lines=11> */
[----:B------:R-:W-:-:S03]  /*df370*/  IMAD.MOV.U32 R87, RZ, RZ, R66 ;  /* 0x000000ffff577224 */ /* 0x000fc600078e0042 */
[----:B------:R-:W4:Y:S04]  /*df380*/  LDL.LU R66, [R1+0xa198] ;  /* 0x00a1980001427983 */ /* 0x000f280000300800 */
[----:B-1----:R-:W4:Y:S04]  /*df390*/  LDL.LU R76, [R1+0xd70] ;  /* 0x000d7000014c7983 */ /* 0x002f280000300800 */
[----:B------:R-:W4:Y:S01]  /*df3a0*/  LDL.LU R77, [R1+0xd74] ;  /* 0x000d7400014d7983 */ /* 0x000f220000300800 */
[----:B------:R-:W-:-:S03]  /*df3b0*/  MOV R45, R80 ;  /* 0x00000050002d7202 */ /* 0x000fc60000000f00 */
[----:B------:R-:W4:Y:S01]  /*df3c0*/  LDL.LU R78, [R1+0xd78] ;  /* 0x000d7800014e7983 */ /* 0x000f220000300800 */
[----:B------:R-:W-:-:S03]  /*df3d0*/  IMAD.MOV.U32 R44, RZ, RZ, R81 ;  /* 0x000000ffff2c7224 */ /* 0x000fc600078e0051 */
[----:B------:R-:W4:Y:S01]  /*df3e0*/  LDL.LU R79, [R1+0xd7c] ;  /* 0x000d7c00014f7983 */ /* 0x000f220000300800 */
[----:B------:R-:W-:Y:S01]  /*df3f0*/  MOV R80, R62 ;  /* 0x0000003e00507202 */ /* 0x000fe20000000f00 */
[----:B------:R-:W-:Y:S02]  /*df400*/  IMAD.MOV.U32 R41, RZ, RZ, R82 ;  /* 0x000000ffff297224 */ /* 0x000fe400078e0052 */
[----:B------:R-:W4:Y:S01]  /*df410*/  LDL.LU R62, [R1+0xa194] ;  /* 0x00a19400013e7983 */ /* 0x000f220000300800 */
[----:B------:R-:W-:Y:S01]  /*df420*/  MOV R40, R83 ;  /* 0x0000005300287202 */ /* 0x000fe20000000f00 */
        /* <DEDUP_REMOVED lines=9> */
[----:B---3--:R-:W-:Y:S01]  /*df4c0*/  MOV R248, R50 ;  /* 0x0000003200f87202 */ /* 0x008fe20000000f00 */
[----:B------:R-:W-:Y:S02]  /*df4d0*/  IMAD.MOV.U32 R249, RZ, RZ, R51 ;  /* 0x000000fffff97224 */ /* 0x000fe400078e0033 */
[----:B------:R-:W-:Y:S01]  /*df4e0*/  IMAD.MOV.U32 R250, RZ, RZ, R70 ;  /* 0x000000fffffa7224 */ /* 0x000fe200078e0046 */
[----:B------:R-:W-:Y:S01]  /*df4f0*/  MOV R251, R71 ;  /* 0x0000004700fb7202 */ /* 0x000fe20000000f00 */
[----:B--2---:R-:W-:-:S02]  /*df500*/  IMAD.MOV.U32 R81, RZ, RZ, R54 ;  /* 0x000000ffff517224 */ /* 0x004fc400078e0036 */
[----:B------:R-:W2:Y:S04]  /*df510*/  LDL.LU R54, [R1+0xa190] ;  /* 0x00a1900001367983 */ /* 0x000ea80000300800 */
        /* <DEDUP_REMOVED lines=16> */
[----:B------:R1:W-:Y:S01]  /*df620*/  STL.64 [R1+0xa040], R72 ;  /* 0x00a0404801007387 */ /* 0x0003e20000100a00 */
[----:B------:R-:W-:-:S02]  /*df630*/  IMAD.MOV.U32 R88, RZ, RZ, R48 ;  /* 0x000000ffff587224 */ /* 0x000fc400078e0030 */
[----:B------:R-:W-:Y:S02]  /*df640*/  IMAD.MOV.U32 R89, RZ, RZ, R49 ;  /* 0x000000ffff597224 */ /* 0x000fe400078e0031 */
[----:B------:R-:W-:Y:S01]  /*df650*/  IMAD.MOV.U32 R13, RZ, RZ, R52 ;  /* 0x000000ffff0d7224 */ /* 0x000fe200078e0034 */
[----:B------:R-:W-:Y:S01]  /*df660*/  MOV R12, R53 ;  /* 0x00000035000c7202 */ /* 0x000fe20000000f00 */
[----:B----4-:R-:W-:Y:S01]  /*df670*/  IMAD.MOV.U32 R75, RZ, RZ, R67 ;  /* 0x000000ffff4b7224 */ /* 0x010fe200078e0043 */
[----:B------:R-:W-:Y:S01]  /*df680*/  MOV R74, R66 ;  /* 0x00000042004a7202 */ /* 0x000fe20000000f00 */
[----:B-1----:R-:W-:Y:S02]  /*df690*/  IMAD.MOV.U32 R73, RZ, RZ, R62 ;  /* 0x000000ffff497224 */ /* 0x002fe400078e003e */
[----:B--2---:R-:W-:Y:S02]  /*df6a0*/  IMAD.MOV.U32 R72, RZ, RZ, R54 ;  /* 0x000000ffff487224 */ /* 0x004fe400078e0036 */
[----:B------:R-:W2:Y:S04]  /*df6b0*/  LDL.LU R54, [R1+0xa154] ;  /* 0x00a1540001367983 */ /* 0x000ea80000300800 */
[----:B------:R-:W4:Y:S04]  /*df6c0*/  LDL.LU R62, [R1+0xa150] ;  /* 0x00a15000013e7983 */ /* 0x000f280000300800 */
[----:B------:R-:W2:Y:S04]  /*df6d0*/  LDL.LU R66, [R1+0xa14c] ;  /* 0x00a14c0001427983 */ /* 0x000ea80000300800 */
[----:B------:R-:W2:Y:S01]  /*df6e0*/  LDL.LU R67, [R1+0xa148] ;  /* 0x00a1480001437983 */ /* 0x000ea20000300800 */
[----:B---3--:R-:W-:-:S15]  /*df6f0*/  HMMA.1688.F32.TF32 R232, R244, R70, R232 ;  /* 0x00000046f4e8723c */ /* 0x008fde00000810e8 */
[----:B------:R-:W-:-:S04]  /*df700*/  NOP ;  /* 0x0000000000007918 */ /* 0x000fc80000000000 */
[----:B------:R-:W-:Y:S02]  /*df710*/  IMAD.MOV.U32 R49, RZ, RZ, R234 ;  /* 0x000000ffff317224 */ /* 0x000fe400078e00ea */
[----:B------:R-:W-:Y:S02]  /*df720*/  IMAD.MOV.U32 R48, RZ, RZ, R235 ;  /* 0x000000ffff307224 */ /* 0x000fe400078e00eb */
[----:B------:R-:W-:Y:S01]  /*df730*/  IMAD.MOV.U32 R53, RZ, RZ, R232 ;  /* 0x000000ffff357224 */ /* 0x000fe200078e00e8 */
[----:B------:R-:W-:Y:S01]  /*df740*/  MOV R52, R233 ;  /* 0x000000e900347202 */ /* 0x000fe20000000f00 */
[----:B------:R-:W3:Y:S04]  /*df750*/  LDL.LU.64 R234, [R1+0xa140] ;  /* 0x00a1400001ea7983 */ /* 0x000ee80000300a00 */
[----:B------:R-:W3:Y:S04]  /*df760*/  LDL.LU.64 R232, [R1+0xa138] ;  /* 0x00a1380001e87983 */ /* 0x000ee80000300a00 */
[----:B------:R-:W-:Y:S04]  /*df770*/  STL.64 [R1+0xa038], R70 ;  /* 0x00a0384601007387 */ /* 0x000fe80000100a00 */
[----:B------:R1:W-:Y:S02]  /*df780*/  STL.64 [R1+0xa030], R68 ;  /* 0x00a0304401007387 */ /* 0x0003e40000100a00 */
[----:B-1----:R-:W-:-:S02]  /*df790*/  MOV R68, R63 ;  /* 0x0000003f00447202 */ /* 0x002fc40000000f00 */
[----:B------:R-:W4:Y:S01]  /*df7a0*/  LDL.LU R63, [R1+0xa134] ;  /* 0x00a13400013f7983 */ /* 0x000f220000300800 */
[----:B------:R-:W-:-:S03]  /*df7b0*/  IMAD.MOV.U32 R69, RZ, RZ, R55 ;  /* 0x000000ffff457224 */ /* 0x000fc600078e0037 */
[----:B------:R-:W3:Y:S01]  /*df7c0*/  LDL.LU R55, [R1+0xa130] ;  /* 0x00a1300001377983 */ /* 0x000ee20000300800 */
[----:B------:R-:W-:Y:S01]  /*df7d0*/  IMAD.MOV.U32 R70, RZ, RZ, R58 ;  /* 0x000000ffff467224 */ /* 0x000fe200078e003a */
[----:B------:R-:W-:Y:S02]  /*df7e0*/  MOV R71, R59 ;  /* 0x0000003b00477202 */ /* 0x000fe40000000f00 */
[----:B------:R-:W3:Y:S04]  /*df7f0*/  LDL.LU R58, [R1+0xa12c] ;  /* 0x00a12c00013a7983 */ /* 0x000ee80000300800 */
[----:B------:R-:W3:Y:S01]  /*df800*/  LDL.LU R59, [R1+0xa128] ;  /* 0x00a12800013b7983 */ /* 0x000ee20000300800 */
[----:B--2---:R-:W-:Y:S03]  /*df810*/  HMMA.1688.F32.TF32 R68, R244, R66, R68 ;  /* 0x00000042f444723c */ /* 0x004fe60000081044 */
[----:B------:R-:W-:Y:S04]  /*df820*/  STL.64 [R1+0xa028], R66 ;  /* 0x00a0284201007387 */ /* 0x000fe80000100a00 */
[----:B------:R4:W-:-:S12]  /*df830*/  STL.64 [R1+0xa020], R64 ;  /* 0x00a0204001007387 */ /* 0x0009d80000100a00 */
[----:B------:R-:W-:Y:S04]  /*df840*/  STL.64 [R1+0xda0], R68 ;  /* 0x000da04401007387 */ /* 0x000fe80000100a00 */
[----:B------:R-:W-:Y:S01]  /*df850*/  STL.64 [R1+0xda8], R70 ;  /* 0x000da84601007387 */ /* 0x000fe20000100a00 */
[C---:B----4-:R-:W-:Y:S03]  /*df860*/  HMMA.1688.F32.TF32 R64, R244.reuse, R62, R72 ;  /* 0x0000003ef440723c */ /* 0x050fe60000081048 */
[----:B------:R-:W-:Y:S04]  /*df870*/  STL.64 [R1+0xa018], R62 ;  /* 0x00a0183e01007387 */ /* 0x000fe80000100a00 */
[----:B------:R3:W-:Y:S02]  /*df880*/  STL.64 [R1+0xa010], R60 ;  /* 0x00a0103c01007387 */ /* 0x0007e40000100a00 */
[C---:B---3--:R-:W-:Y:S10]  /*df890*/  HMMA.1688.F32.TF32 R60, R244.reuse, R58, R76 ;  /* 0x0000003af43c723c */ /* 0x048ff4000008104c */
        /* <DEDUP_REMOVED lines=24> */
[----:B-1----:R-:W-:Y:S02]  /*dfa20*/  HMMA.1688.F32.TF32 R40, R244, R38, R248 ;  /* 0x00000026f428723c */ /* 0x002fe400000810f8 */
[----:B------:R-:W-:Y:S04]  /*dfa30*/  STL.64 [R1+0xd40], R44 ;  /* 0x000d402c01007387 */ /* 0x000fe80000100a00 */
[----:B------:R-:W-:Y:S01]  /*dfa40*/  STL.64 [R1+0xd48], R46 ;  /* 0x000d482e01007387 */ /* 0x000fe20000100a00 */
[----:B------:R-:W-:-:S03]  /*dfa50*/  IMAD.MOV.U32 R80, RZ, RZ, R22 ;  /* 0x000000ffff507224 */ /* 0x000fc600078e0016 */
[----:B------:R-:W2:Y:S01]  /*dfa60*/  LDL.LU R22, [R1+0xa124] ;  /* 0x00a1240001167983 */ /* 0x000ea20000300800 */
[----:B------:R-:W-:Y:S01]  /*dfa70*/  IMAD.MOV.U32 R81, RZ, RZ, R23 ;  /* 0x000000ffff517224 */ /* 0x000fe200078e0017 */
[----:B------:R-:W-:Y:S01]  /*dfa80*/  MOV R82, R27 ;  /* 0x0000001b00527202 */ /* 0x000fe20000000f00 */
[----:B------:R-:W-:-:S06]  /*dfa90*/  IMAD.MOV.U32 R83, RZ, RZ, R26 ;  /* 0x000000ffff537224 */ /* 0x000fcc00078e001a */
[----:B------:R1:W-:Y:S04]  /*dfaa0*/  STL.64 [R1+0xd30], R40 ;  /* 0x000d302801007387 */ /* 0x0003e80000100a00 */
[----:B------:R3:W-:Y:S04]  /*dfab0*/  STL.64 [R1+0xd38], R42 ;  /* 0x000d382a01007387 */ /* 0x0007e80000100a00 */
[----:B------:R-:W4:Y:S04]  /*dfac0*/  LDL.LU R23, [R1+0xa120] ;  /* 0x00a1200001177983 */ /* 0x000f280000300800 */
[----:B------:R-:W2:Y:S04]  /*dfad0*/  LDL.LU R27, [R1+0xa11c] ;  /* 0x00a11c00011b7983 */ /* 0x000ea80000300800 */
[----:B------:R-:W3:Y:S01]  /*dfae0*/  LDL.LU R26, [R1+0xa118] ;  /* 0x00a11800011a7983 */ /* 0x000ee20000300800 */
[----:B------:R-:W-:-:S03]  /*dfaf0*/  IMAD.MOV.U32 R76, RZ, RZ, R10 ;  /* 0x000000ffff4c7224 */ /* 0x000fc600078e000a */
[----:B------:R-:W4:Y:S01]  /*dfb00*/  LDL.LU R10, [R1+0xa114] ;  /* 0x00a11400010a7983 */ /* 0x000f220000300800 */
[----:B------:R-:W-:Y:S01]  /*dfb10*/  MOV R77, R11 ;  /* 0x0000000b004d7202 */ /* 0x000fe20000000f00 */
[----:B------:R-:W-:Y:S02]  /*dfb20*/  IMAD.MOV.U32 R78, RZ, RZ, R14 ;  /* 0x000000ffff4e7224 */ /* 0x000fe400078e000e */
[----:B------:R-:W4:Y:S04]  /*dfb30*/  LDL.LU R11, [R1+0xa110] ;  /* 0x00a11000010b7983 */ /* 0x000f280000300800 */
[----:B------:R-:W4:Y:S01]  /*dfb40*/  LDL.LU R14, [R1+0xa10c] ;  /* 0x00a10c00010e7983 */ /* 0x000f220000300800 */
[----:B------:R-:W-:-:S03]  /*dfb50*/  IMAD.MOV.U32 R79, RZ, RZ, R15 ;  /* 0x000000ffff4f7224 */ /* 0x000fc600078e000f */
[----:B------:R-:W4:Y:S04]  /*dfb60*/  LDL.LU R15, [R1+0xa108] ;  /* 0x00a10800010f7983 */ /* 0x000f280000300800 */
[----:B------:R-:W4:Y:S04]  /*dfb70*/  LDL.LU R68, [R1+0xc80] ;  /* 0x000c800001447983 */ /* 0x000f280000300800 */
[----:B------:R-:W4:Y:S01]  /*dfb80*/  LDL.LU R69, [R1+0xc84] ;  /* 0x000c840001457983 */ /* 0x000f220000300800 */
[----:B--2---:R-:W-:Y:S01]  /*dfb90*/  IMAD.MOV.U32 R71, RZ, RZ, R27 ;  /* 0x000000ffff477224 */ /* 0x004fe200078e001b */
[----:B---3--:R-:W-:-:S02]  /*dfba0*/  MOV R70, R26 ;  /* 0x0000001a00467202 */ /* 0x008fc40000000f00 */
[----:B------:R-:W2:Y:S04]  /*dfbb0*/  LDL.LU R26, [R1+0xa104] ;  /* 0x00a10400011a7983 */ /* 0x000ea80000300800 */
        /* <DEDUP_REMOVED lines=17> */
[----:B------:R-:W3:Y:S04]  /*dfcd0*/  LDL.64 R46, [R1+0x28] ;  /* 0x00002800012e7983 */ /* 0x000ee80000100a00 */
[----:B------:R-:W3:Y:S04]  /*dfce0*/  LDL.LU R48, [R1+0xcb0] ;  /* 0x000cb00001307983 */ /* 0x000ee80000300800 */
[----:B------:R-:W3:Y:S01]  /*dfcf0*/  LDL.LU R49, [R1+0xcb4] ;  /* 0x000cb40001317983 */ /* 0x000ee20000300800 */
[----:B----4-:R-:W-:-:S02]  /*dfd00*/  IMAD.MOV.U32 R64, RZ, RZ, R15 ;  /* 0x000000ffff407224 */ /* 0x010fc400078e000f */
        /* <DEDUP_REMOVED lines=9> */
[----:B--2---:R-:W-:Y:S01]  /*dfda0*/  MOV R51, R26 ;  /* 0x0000001a00337202 */ /* 0x004fe20000000f00 */
[----:B---3--:R-:W-:-:S02]  /*dfdb0*/  IMAD.MOV.U32 R50, RZ, RZ, R27 ;  /* 0x000000ffff327224 */ /* 0x008fc400078e001b */
[----:B------:R-:W2:Y:S04]  /*dfdc0*/  LDL.LU R27, [R1+0xa0fc] ;  /* 0x00a0fc00011b7983 */ /* 0x000ea80000300800 */
[----:B------:R-:W3:Y:S04]  /*dfdd0*/  LDL.LU R26, [R1+0xa0f8] ;  /* 0x00a0f800011a7983 */ /* 0x000ee80000300800 */
[----:B------:R-:W4:Y:S04]  /*dfde0*/  LDL.LU R248, [R1+0xcf0] ;  /* 0x000cf00001f87983 */ /* 0x000f280000300800 */
[----:B------:R-:W4:Y:S04]  /*dfdf0*/  LDL.LU R249, [R1+0xcf4] ;  /* 0x000cf40001f97983 */ /* 0x000f280000300800 */
[----:B------:R-:W4:Y:S04]  /*dfe00*/  LDL.LU R250, [R1+0xcf8] ;  /* 0x000cf80001fa7983 */ /* 0x000f280000300800 */
[----:B------:R-:W4:Y:S04]  /*dfe10*/  LDL.LU R251, [R1+0xcfc] ;  /* 0x000cfc0001fb7983 */ /* 0x000f280000300800 */
[----:B------:R-:W2:Y:S04]  /*dfe20*/  LDL.64 R54, [R1+0x18] ;  /* 0x0000180001367983 */ /* 0x000ea80000100a00 */
        /* <DEDUP_REMOVED lines=10> */
[----:B------:R-:W3:Y:S01]  /*dfed0*/  LDL.LU R19, [R1+0xa0d0] ;  /* 0x00a0d00001137983 */ /* 0x000ee20000300800 */
[----:B------:R-:W-:Y:S01]  /*dfee0*/  IMAD.MOV.U32 R86, RZ, RZ, R30 ;  /* 0x000000ffff567224 */ /* 0x000fe200078e001e */
[----:B------:R-:W-:-:S02]  /*dfef0*/  MOV R87, R31 ;  /* 0x0000001f00577202 */ /* 0x000fc40000000f00 */
[----:B------:R-:W3:Y:S04]  /*dff00*/  LDL.LU R30, [R1+0xa0cc] ;  /* 0x00a0cc00011e7983 */ /* 0x000ee80000300800 */
[----:B------:R-:W3:Y:S04]  /*dff10*/  LDL.LU R31, [R1+0xa0c8] ;  /* 0x00a0c800011f7983 */ /* 0x000ee80000300800 */
[----:B------:R1:W-:Y:S04]  /*dff20*/  STL.64 [R1+0x9fb8], R38 ;  /* 0x009fb82601007387 */ /* 0x0003e80000100a00 */
[----:B------:R-:W-:Y:S04]  /*dff30*/  STL.64 [R1+0x9fb0], R36 ;  /* 0x009fb02401007387 */ /* 0x000fe80000100a00 */
[----:B-1----:R-:W3:Y:S01]  /*dff40*/  LDL.64 R38, [R1+0x38] ;  /* 0x0000380001267983 */ /* 0x002ee20000100a00 */
        /* <DEDUP_REMOVED lines=8> */
[----:B-1----:R-:W-:-:S02]  /*dffd0*/  IMAD.MOV.U32 R32, RZ, RZ, R14 ;  /* 0x000000ffff207224 */ /* 0x002fc400078e000e */
[----:B------:R-:W-:Y:S01]  /*dffe0*/  IMAD.MOV.U32 R33, RZ, RZ, R15 ;  /* 0x000000ffff217224 */ /* 0x000fe200078e000f */
[----:B------:R-:W2:Y:S04]  /*dfff0*/  LDL.LU R14, [R1+0xa0b4] ;  /* 0x00a0b400010e7983 */ /* 0x000ea80000300800 */
[----:B------:R-:W2:Y:S01]  /*e0000*/  LDL.LU R15, [R1+0xa0b0] ;  /* 0x00a0b000010f7983 */ /* 0x000ea20000300800 */
[----:B---3--:R-:W-:Y:S01]  /*e0010*/  MOV R34, R26 ;  /* 0x0000001a00227202 */ /* 0x008fe20000000f00 */
[----:B------:R-:W-:Y:S02]  /*e0020*/  IMAD.MOV.U32 R35, RZ, RZ, R27 ;  /* 0x000000ffff237224 */ /* 0x000fe400078e001b */
[----:B------:R-:W4:Y:S04]  /*e0030*/  LDL.LU R26, [R1+0xa0ac] ;  /* 0x00a0ac00011a7983 */ /* 0x000f280000300800 */
[----:B------:R-:W4:Y:S01]  /*e0040*/  LDL.LU R27, [R1+0xa0a8] ;  /* 0x00a0a800011b7983 */ /* 0x000f220000300800 */
[----:B------:R-:W-:-:S15]  /*e0050*/  HMMA.1688.F32.TF32 R240, R244, R30, R240 ;  /* 0x0000001ef4f0723c */ /* 0x000fde00000810f0 */
[----:B------:R-:W-:-:S04]  /*e0060*/  NOP ;  /* 0x0000000000007918 */ /* 0x000fc80000000000 */
[----:B------:R-:W-:Y:S04]  /*e0070*/  STL.64 [R1+0xd10], R240 ;  /* 0x000d10f001007387 */ /* 0x000fe80000100a00 */
[----:B------:R1:W-:Y:S04]  /*e0080*/  STL.64 [R1+0xd18], R242 ;  /* 0x000d18f201007387 */ /* 0x0003e80000100a00 */
[----:B-1----:R-:W3:Y:S04]  /*e0090*/  LDL.LU.64 R242, [R1+0xa0a0] ;  /* 0x00a0a00001f27983 */ /* 0x002ee80000300a00 */
[----:B------:R-:W2:Y:S04]  /*e00a0*/  LDL.LU.64 R240, [R1+0xa098] ;  /* 0x00a0980001f07983 */ /* 0x000ea80000300a00 */
[----:B------:R-:W-:Y:S04]  /*e00b0*/  STL.64 [R1+0x9f98], R30 ;  /* 0x009f981e01007387 */ /* 0x000fe80000100a00 */
[----:B------:R1:W-:Y:S02]  /*e00c0*/  STL.64 [R1+0x9f90], R28 ;  /* 0x009f901c01007387 */ /* 0x0003e40000100a00 */
[----:B-1----:R-:W-:Y:S01]  /*e00d0*/  IMAD.MOV.U32 R28, RZ, RZ, R22 ;  /* 0x000000ffff1c7224 */ /* 0x002fe200078e0016 */
[----:B------:R-:W-:Y:S01]  /*e00e0*/  MOV R29, R23 ;  /* 0x00000017001d7202 */ /* 0x000fe20000000f00 */
[----:B------:R-:W2:Y:S04]  /*e00f0*/  LDL.LU R22, [R1+0xa094] ;  /* 0x00a0940001167983 */ /* 0x000ea80000300800 */
[----:B------:R-:W2:Y:S01]  /*e0100*/  LDL.LU R23, [R1+0xa090] ;  /* 0x00a0900001177983 */ /* 0x000ea20000300800 */
[----:B------:R-:W-:-:S02]  /*e0110*/  IMAD.MOV.U32 R30, RZ, RZ, R10 ;  /* 0x000000ffff1e7224 */ /* 0x000fc400078e000a */
[----:B------:R-:W-:Y:S01]  /*e0120*/  IMAD.MOV.U32 R31, RZ, RZ, R11 ;  /* 0x000000ffff1f7224 */ /* 0x000fe200078e000b */
[----:B------:R-:W3:Y:S04]  /*e0130*/  LDL.LU R10, [R1+0xa08c] ;  /* 0x00a08c00010a7983 */ /* 0x000ee80000300800 */
[----:B------:R-:W3:Y:S01]  /*e0140*/  LDL.LU R11, [R1+0xa088] ;  /* 0x00a08800010b7983 */ /* 0x000ee20000300800 */
[----:B----4-:R-:W-:-:S15]  /*e0150*/  HMMA.1688.F32.TF32 R248, R244, R26, R248 ;  /* 0x0000001af4f8723c */ /* 0x010fde00000810f8 */
[----:B------:R-:W-:-:S04]  /*e0160*/  NOP ;  /* 0x0000000000007918 */ /* 0x000fc80000000000 */
[----:B------:R-:W-:Y:S04]  /*e0170*/  STL.64 [R1+0xd00], R248 ;  /* 0x000d00f801007387 */ /* 0x000fe80000100a00 */
[----:B------:R1:W-:Y:S04]  /*e0180*/  STL.64 [R1+0xd08], R250 ;  /* 0x000d08fa01007387 */ /* 0x0003e80000100a00 */
[----:B-1----:R-:W4:Y:S04]  /*e0190*/  LDL.LU.64 R250, [R1+0xa080] ;  /* 0x00a0800001fa7983 */ /* 0x002f280000300a00 */
[----:B------:R-:W-:Y:S04]  /*e01a0*/  STL.64 [R1+0x9f88], R26 ;  /* 0x009f881a01007387 */ /* 0x000fe80000100a00 */
[----:B------:R2:W-:Y:S02]  /*e01b0*/  STL.64 [R1+0x9f80], R24 ;  /* 0x009f801801007387 */ /* 0x0005e40000100a00 */
[C---:B--2---:R-:W-:Y:S08]  /*e01c0*/  HMMA.1688.F32.TF32 R24, R244.reuse, R22, R28 ;  /* 0x00000016f418723c */ /* 0x044ff0000008101c */
[C---:B------:R-:W-:Y:S08]  /*e01d0*/  HMMA.1688.F32.TF32 R28, R244.reuse, R38, R32 ;  /* 0x00000026f41c723c */ /* 0x040ff00000081020 */
[C---:B------:R-:W-:Y:S03]  /*e01e0*/  HMMA.1688.F32.TF32 R32, R244.reuse, R54, R48 ;  /* 0x00000036f420723c */ /* 0x040fe60000081030 */
[----:B------:R-:W-:Y:S04]  /*e01f0*/  STL.64 [R1+0xcf0], R24 ;  /* 0x000cf01801007387 */ /* 0x000fe80000100a00 */
[----:B------:R-:W-:Y:S04]  /*e0200*/  STL.64 [R1+0xcf8], R26 ;  /* 0x000cf81a01007387 */ /* 0x000fe80000100a00 */
[----:B------:R-:W-:Y:S04]  /*e0210*/  STL.64 [R1+0xce0], R28 ;  /* 0x000ce01c01007387 */ /* 0x000fe80000100a00 */
[----:B------:R1:W-:Y:S02]  /*e0220*/  STL.64 [R1+0xce8], R30 ;  /* 0x000ce81e01007387 */ /* 0x0003e40000100a00 */
[----:B-1----:R-:W-:-:S15]  /*e0230*/  HMMA.1688.F32.TF32 R28, R244, R46, R40 ;  /* 0x0000002ef41c723c */ /* 0x002fde0000081028 */
[----:B------:R-:W-:-:S04]  /*e0240*/  NOP ;  /* 0x0000000000007918 */ /* 0x000fc80000000000 */
[----:B------:R-:W-:Y:S04]  /*e0250*/  STL.64 [R1+0xcd0], R28 ;  /* 0x000cd01c01007387 */ /* 0x000fe80000100a00 */
[----:B------:R-:W-:Y:S04]  /*e0260*/  STL.64 [R1+0xcd8], R30 ;  /* 0x000cd81e01007387 */ /* 0x000fe80000100a00 */
[----:B------:R-:W-:Y:S04]  /*e0270*/  STL.64 [R1+0xcc0], R32 ;  /* 0x000cc02001007387 */ /* 0x000fe80000100a00 */
[----:B------:R1:W-:Y:S02]  /*e0280*/  STL.64 [R1+0xcc8], R34 ;  /* 0x000cc82201007387 */ /* 0x0003e40000100a00 */
[----:B-1----:R-:W-:Y:S01]  /*e0290*/  HMMA.1688.F32.TF32 R32, R244, R62, R56 ;  /* 0x0000003ef420723c */ /* 0x002fe20000081038 */
[----:B------:R-:W-:Y:S01]  /*e02a0*/  MOV R25, R38 ;  /* 0x0000002600197202 */ /* 0x000fe20000000f00 */
[----:B------:R-:W-:-:S15]  /*e02b0*/  IMAD.MOV.U32 R24, RZ, RZ, R39 ;  /* 0x000000ffff187224 */ /* 0x000fde00078e0027 */
[----:B------:R-:W-:Y:S02]  /*e02c0*/  NOP ;  /* 0x0000000000007918 */ /* 0x000fe40000000000 */
[----:B------:R-:W-:Y:S04]  /*e02d0*/  STL.64 [R1+0xcb0], R32 ;  /* 0x000cb02001007387 */ /* 0x000fe80000100a00 */
[----:B------:R3:W-:Y:S02]  /*e02e0*/  STL.64 [R1+0xcb8], R34 ;  /* 0x000cb82201007387 */ /* 0x0007e40000100a00 */
[C---:B---3--:R-:W-:Y:S08]  /*e02f0*/  HMMA.1688.F32.TF32 R32, R244.reuse, R10, R68 ;  /* 0x0000000af420723c */ /* 0x048ff00000081044 */
[----:B------:R-:W-:Y:S01]  /*e0300*/  HMMA.1688.F32.TF32 R40, R244, R14, R72 ;  /* 0x0000000ef428723c */ /* 0x000fe20000081048 */
[----:B------:R-:W-:Y:S01]  /*e0310*/  MOV R31, R62 ;  /* 0x0000003e001f7202 */ /* 0x000fe20000000f00 */
[----:B------:R-:W-:-:S02]  /*e0320*/  IMAD.MOV.U32 R30, RZ, RZ, R63 ;  /* 0x000000ffff1e7224 */ /* 0x000fc400078e003f */
[----:B------:R-:W-:Y:S01]  /*e0330*/  IMAD.MOV.U32 R27, RZ, RZ, R46 ;  /* 0x000000ffff1b7224 */ /* 0x000fe200078e002e */
[----:B------:R-:W-:Y:S01]  /*e0340*/  MOV R26, R47 ;  /* 0x0000002f001a7202 */ /* 0x000fe20000000f00 */
[----:B------:R-:W-:Y:S02]  /*e0350*/  IMAD.MOV.U32 R29, RZ, RZ, R54 ;  /* 0x000000ffff1d7224 */ /* 0x000fe400078e0036 */
[----:B------:R-:W-:Y:S01]  /*e0360*/  IMAD.MOV.U32 R28, RZ, RZ, R55 ;  /* 0x000000ffff1c7224 */ /* 0x000fe200078e0037 */
[----:B----4-:R-:W-:-:S15]  /*e0370*/  HMMA.1688.F32.TF32 R36, R244, R250, R64 ;  /* 0x000000faf424723c */ /* 0x010fde0000081040 */
[----:B------:R-:W-:-:S04]  /*e0380*/  NOP ;  /* 0x0000000000007918 */ /* 0x000fc80000000000 */
[----:B------:R-:W-:Y:S04]  /*e0390*/  STL.64 [R1+0xca0], R36 ;  /* 0x000ca02401007387 */ /* 0x000fe80000100a00 */
[----:B------:R1:W-:Y:S04]  /*e03a0*/  STL.64 [R1+0xca8], R38 ;  /* 0x000ca82601007387 */ /* 0x0003e80000100a00 */
[----:B------:R-:W-:Y:S04]  /*e03b0*/  STL.64 [R1+0xc90], R32 ;  /* 0x000c902001007387 */ /* 0x000fe80000100a00 */
[----:B------:R2:W-:Y:S01]  /*e03c0*/  STL.64 [R1+0xc98], R34 ;  /* 0x000c982201007387 */ /* 0x0005e20000100a00 */
[----:B-1----:R-:W-:Y:S08]  /*e03d0*/  HMMA.1688.F32.TF32 R36, R244, R18, R76 ;  /* 0x00000012f424723c */ /* 0x002ff0000008104c */
[C---:B--2---:R-:W-:Y:S01]  /*e03e0*/  HMMA.1688.F32.TF32 R32, R4.reuse, R242, R80 ;  /* 0x000000f20420723c */ /* 0x044fe20000081050 */
        /* <DEDUP_REMOVED lines=83> */
[----:B------:R1:W-:Y:S01]  /*e0920*/  STL.64 [R1+0x9f50], R232 ;  /* 0x009f50e801007387 */ /* 0x0003e20000100a00 */
[C---:B--2---:R-:W-:Y:S08]  /*e0930*/  HMMA.1688.F32.TF32 R32, R4.reuse, R222, R32 ;  /* 0x000000de0420723c */ /* 0x044ff00000081020 */
[C---:B---3--:R-:W-:Y:S08]  /*e0940*/  HMMA.1688.F32.TF32 R236, R4.reuse, R234, R236 ;  /* 0x000000ea04ec723c */ /* 0x048ff000000810ec */
        /* <DEDUP_REMOVED lines=48> */
[C---:B----4-:R-:W-:Y:S08]  /*e0c50*/  HMMA.1688.F32.TF32 R40, R4.reuse, R178, R76 ;  /* 0x000000b20428723c */ /* 0x050ff0000008104c */
[C---:B-1----:R-:W-:Y:S01]  /*e0c60*/  HMMA.1688.F32.TF32 R36, R4.reuse, R174, R80 ;  /* 0x000000ae0424723c */ /* 0x042fe20000081050 */
        /* <DEDUP_REMOVED lines=87> */
[C---:B----4-:R-:W-:Y:S11]  /*e11e0*/  HMMA.1688.F32.TF32 R212, R4.reuse, R158, R236 ;  /* 0x0000009e04d4723c */ /* 0x050ff600000810ec */
        /* <DEDUP_REMOVED lines=10> */
[C---:B------:R-:W-:Y:S08]  /*e1290*/  HMMA.1688.F32.TF32 R32, R4.reuse, R146, R32 ;  /* 0x000000920420723c */ /* 0x040ff00000081020 */
[C---:B-1----:R-:W-:Y:S08]  /*e12a0*/  HMMA.1688.F32.TF32 R156, R4.reuse, R154, R240 ;  /* 0x0000009a049c723c */ /* 0x042ff000000810f0 */
[C---:B--2---:R-:W-:Y:S08]  /*e12b0*/  HMMA.1688.F32.TF32 R152, R4.reuse, R150, R244 ;  /* 0x000000960498723c */ /* 0x044ff000000810f4 */
[C---:B------:R-:W-:Y:S08]  /*e12c0*/  HMMA.1688.F32.TF32 R36, R4.reuse, R142, R36 ;  /* 0x0000008e0424723c */ /* 0x040ff00000081024 */
[----:B------:R-:W-:Y:S01]  /*e12d0*/  HMMA.1688.F32.TF32 R40, R4, R138, R40 ;  /* 0x0000008a0428723c */ /* 0x000fe20000081028 */
[----:B------:R-:W-:Y:S01]  /*e12e0*/  IMAD.MOV.U32 R215, RZ, RZ, R26 ;  /* 0x000000ffffd77224 */ /* 0x000fe200078e001a */
[----:B------:R-:W-:Y:S01]  /*e12f0*/  MOV R214, R27 ;  /* 0x0000001b00d67202 */ /* 0x000fe20000000f00 */
[----:B------:R-:W-:-:S02]  /*e1300*/  IMAD.MOV.U32 R223, RZ, RZ, R28 ;  /* 0x000000ffffdf7224 */ /* 0x000fc400078e001c */
[----:B------:R-:W-:Y:S01]  /*e1310*/  IMAD.MOV.U32 R222, RZ, RZ, R29 ;  /* 0x000000ffffde7224 */ /* 0x000fe200078e001d */
[----:B------:R-:W-:Y:S01]  /*e1320*/  MOV R231, R30 ;  /* 0x0000001e00e77202 */ /* 0x000fe20000000f00 */
[----:B------:R-:W-:Y:S01]  /*e1330*/  IMAD.MOV.U32 R230, RZ, RZ, R31 ;  /* 0x000000ffffe67224 */ /* 0x000fe200078e001f */
[----:B------:R-:W-:Y:S04]  /*e1340*/  STL.64 [R1+0x1770], R156 ;  /* 0x0017709c01007387 */ /* 0x000fe80000100a00 */
[----:B------:R-:W-:Y:S04]  /*e1350*/  STL.64 [R1+0x1778], R158 ;  /* 0x0017789e01007387 */ /* 0x000fe80000100a00 */
[----:B------:R-:W-:Y:S04]  /*e1360*/  STL.64 [R1+0x9ed8], R150 ;  /* 0x009ed89601007387 */ /* 0x000fe80000100a00 */
[----:B------:R-:W-:Y:S01]  /*e1370*/  STL.64 [R1+0x9ed0], R148 ;  /* 0x009ed09401007387 */ /* 0x000fe20000100a00 */
[----:B------:R-:W-:-:S03]  /*e1380*/  LOP3.LUT R209, R252, 0x20, RZ, 0x3c, !PT ;  /* 0x00000020fcd17812 */ /* 0x000fc600078e3cff */
[----:B------:R-:W-:Y:S04]  /*e1390*/  LDS R244, [R252+UR12+0x83880] ;  /* 0x0838800cfcf47984 */ /* 0x000fe80008000800 */
[----:B------:R-:W-:Y:S04]  /*e13a0*/  LDS R246, [R252+UR12+0x83c80] ;  /* 0x083c800cfcf67984 */ /* 0x000fe80008000800 */
[----:B------:R-:W-:Y:S04]  /*e13b0*/  LDS R245, [R209+UR12+0x83880] ;  /* 0x0838800cd1f57984 */ /* 0x000fe80008000800 */
[----:B------:R-:W-:Y:S04]  /*e13c0*/  STL.64 [R1+0x1760], R152 ;  /* 0x0017609801007387 */ /* 0x000fe80000100a00 */
[----:B------:R-:W-:Y:S04]  /*e13d0*/  STL.64 [R1+0x1768], R154 ;  /* 0x0017689a01007387 */ /* 0x000fe80000100a00 */
[----:B------:R-:W-:Y:S04]  /*e13e0*/  STL.64 [R1+0x1750], R32 ;  /* 0x0017502001007387 */ /* 0x000fe80000100a00 */
[----:B------:R1:W-:Y:S04]  /*e13f0*/  STL.64 [R1+0x1758], R34 ;  /* 0x0017582201007387 */ /* 0x0003e80000100a00 */
[----:B------:R-:W2:Y:S01]  /*e1400*/  LDS R247, [R209+UR12+0x83c80] ;  /* 0x083c800cd1f77984 */ /* 0x000ea20008000800 */
        /* <DEDUP_REMOVED lines=36> */
[----:B------:R-:W3:Y:S01]  /*e1650*/  LDL.LU R236, [R1+0xaa0] ;  /* 0x000aa00001ec7983 */ /* 0x000ee20000300800 */
[----:B-1----:R-:W-:-:S15]  /*e1660*/  HMMA.1688.F32.TF32 R32, R4, R94, R84 ;  /* 0x0000005e0420723c */ /* 0x002fde0000081054 */
[----:B------:R-:W-:-:S04]  /*e1670*/  NOP ;  /* 0x0000000000007918 */ /* 0x000fc80000000000 */
        /* <DEDUP_REMOVED lines=171> */
[----:B----4-:R-:W-:-:S15]  /*e2130*/  HMMA.1688.F32.TF32 R40, R4, R46, R40 ;  /* 0x0000002e0428723c */ /* 0x010fde0000081028 */
[----:B------:R-:W-:-:S04]  /*e2140*/  NOP ;  /* 0x0000000000007918 */ /* 0x000fc80000000000 */
[----:B------:R-:W-:Y:S04]  /*e2150*/  STL.64 [R1+0xb70], R40 ;  /* 0x000b702801007387 */ /* 0x000fe80000100a00 */
[----:B------:R1:W-:Y:S04]  /*e2160*/  STL.64 [R1+0xb78], R42 ;  /* 0x000b782a01007387 */ /* 0x0003e80000100a00 */
[----:B-1----:R-:W4:Y:S04]  /*e2170*/  LDL.LU.64 R42, [R1+0x9fc8] ;  /* 0x009fc800012a7983 */ /* 0x002f280000300a00 */
[----:B------:R-:W2:Y:S01]  /*e2180*/  LDL.LU.64 R40, [R1+0x9fc0] ;  /* 0x009fc00001287983 */ /* 0x000ea20000300a00 */
        /* <DEDUP_REMOVED lines=53> */
[----:B------:R1:W-:Y:S04]  /*e24e0*/  STL.64 [R1+0xab0], R20 ;  /* 0x000ab01401007387 */ /* 0x0003e80000100a00 */
[----:B------:R4:W-:Y:S04]  /*e24f0*/  STL.64 [R1+0xab8], R22 ;  /* 0x000ab81601007387 */ /* 0x0009e80000100a00 */
[----:B------:R-:W2:Y:S08]  /*e2500*/  LDL.LU R152, [R1+0x4b0] ;  /* 0x0004b00001987983 */ /* 0x000eb00000300800 */
        /* <DEDUP_REMOVED lines=71> */
[----:B--2---:R-:W-:Y:S03]  /*e2980*/  HMMA.1688.F32.TF32 R4, R4, R18, R240 ;  /* 0x000000120404723c */ /* 0x004fe600000810f0 */
[----:B------:R-:W3:Y:S04]  /*e2990*/  LDL.LU.64 R242, [R1+0x9f78] ;  /* 0x009f780001f27983 */ /* 0x000ee80000300a00 */
[----:B------:R-:W2:-:S12]  /*e29a0*/  LDL.LU.64 R240, [R1+0x9f70] ;  /* 0x009f700001f07983 */ /* 0x000e980000300a00 */
[----:B------:R1:W-:Y:S04]  /*e29b0*/  STL.64 [R1+0x16d0], R4 ;  /* 0x0016d00401007387 */ /* 0x0003e80000100a00 */
[----:B------:R4:W-:Y:S04]  /*e29c0*/  STL.64 [R1+0x16d8], R6 ;  /* 0x0016d80601007387 */ /* 0x0009e80000100a00 */
[----:B-1----:R-:W2:Y:S04]  /*e29d0*/  LDL.LU R4, [R1+0x530] ;  /* 0x0005300001047983 */ /* 0x002ea80000300800 */
[----:B------:R-:W2:Y:S04]  /*e29e0*/  LDL.LU R5, [R1+0x534] ;  /* 0x0005340001057983 */ /* 0x000ea80000300800 */
[----:B----4-:R-:W2:Y:S04]  /*e29f0*/  LDL.LU R6, [R1+0x538] ;  /* 0x0005380001067983 */ /* 0x010ea80000300800 */
        /* <DEDUP_REMOVED lines=52> */
[----:B------:R2:W-:Y:S02]  /*e2d40*/  STL.64 [R1+0x1658], R18 ;  /* 0x0016581201007387 */ /* 0x0005e40000100a00 */
[C---:B--2---:R-:W-:Y:S08]  /*e2d50*/  HMMA.1688.F32.TF32 R16, R244.reuse, R210, R4 ;  /* 0x000000d2f410723c */ /* 0x044ff00000081004 */
[C---:B------:R-:W-:Y:S01]  /*e2d60*/  HMMA.1688.F32.TF32 R4, R244.reuse, R206, R12 ;  /* 0x000000cef404723c */ /* 0x040fe2000008100c */
[----:B------:R-:W-:Y:S07]  /*e2d70*/  STL.64 [R1+0x9e48], R206 ;  /* 0x009e48ce01007387 */ /* 0x000fee0000100a00 */
[C---:B------:R-:W-:Y:S08]  /*e2d80*/  HMMA.1688.F32.TF32 R12, R244.reuse, R202, R8 ;  /* 0x000000caf40c723c */ /* 0x040ff00000081008 */
[C---:B------:R-:W-:Y:S01]  /*e2d90*/  HMMA.1688.F32.TF32 R8, R244.reuse, R198, R248 ;  /* 0x000000c6f408723c */ /* 0x040fe200000810f8 */
        /* <DEDUP_REMOVED lines=20> */
[C---:B------:R-:W-:Y:S01]  /*e2ee0*/  HMMA.1688.F32.TF32 R12, R244.reuse, R182, R148 ;  /* 0x000000b6f40c723c */ /* 0x040fe20000081094 */
[----:B------:R-:W-:Y:S04]  /*e2ef0*/  STL.64 [R1+0x9e58], R186 ;  /* 0x009e58ba01007387 */ /* 0x000fe80000100a00 */
[----:B------:R-:W-:Y:S03]  /*e2f00*/  STL.64 [R1+0x9e50], R184 ;  /* 0x009e50b801007387 */ /* 0x000fe60000100a00 */
        /* <DEDUP_REMOVED lines=101> */
[C---:B------:R-:W-:Y:S08]  /*e3560*/  HMMA.1688.F32.TF32 R16, R244.reuse, R134, R16 ;  /* 0x00000086f410723c */ /* 0x040ff00000081010 */
[C---:B------:R-:W-:Y:S08]  /*e3570*/  HMMA.1688.F32.TF32 R4, R244.reuse, R130, R4 ;  /* 0x00000082f404723c */ /* 0x040ff00000081004 */
        /* <DEDUP_REMOVED lines=43> */
[----:B------:R2:W-:Y:S04]  /*e3830*/  STL.64 [R1+0x18f8], R10 ;  /* 0x0018f80a01007387 */ /* 0x0005e80000100a00 */
[----:B------:R-:W3:Y:S04]  /*e3840*/  LDL.LU R248, [R1+0x950] ;  /* 0x0009500001f87983 */ /* 0x000ee80000300800 */
[----:B------:R-:W-:Y:S04]  /*e3850*/  LDS R4, [R3+UR12+0x83880] ;  /* 0x0838800c03047984 */ /* 0x000fe80008000800 */
[----:B------:R-:W-:Y:S04]  /*e3860*/  LDS R6, [R3+UR12+0x83c80] ;  /* 0x083c800c03067984 */ /* 0x000fe80008000800 */
[----:B------:R-:W-:Y:S04]  /*e3870*/  LDS R5, [R200+UR12+0x83880] ;  /* 0x0838800cc8057984 */ /* 0x000fe80008000800 */
[----:B------:R-:W1:Y:S01]  /*e3880*/  LDS R7, [R200+UR12+0x83c80] ;  /* 0x083c800cc8077984 */ /* 0x000e620008000800 */
[----:B--2---:R-:W-:-:S15]  /*e3890*/  HMMA.1688.F32.TF32 R8, R244, R106, R96 ;  /* 0x0000006af408723c */ /* 0x004fde0000081060 */
[----:B------:R-:W-:-:S04]  /*e38a0*/  NOP ;  /* 0x0000000000007918 */ /* 0x000fc80000000000 */
[----:B------:R2:W-:Y:S04]  /*e38b0*/  STL.64 [R1+0xa80], R8 ;  /* 0x000a800801007387 */ /* 0x0005e80000100a00 */
[----:B------:R4:W-:Y:S04]  /*e38c0*/  STL.64 [R1+0xa88], R10 ;  /* 0x000a880a01007387 */ /* 0x0009e80000100a00 */
        /* <DEDUP_REMOVED lines=134> */
[C---:B--2---:R-:W-:Y:S08]  /*e4130*/  HMMA.1688.F32.TF32 R84, R244.reuse, R42, R12 ;  /* 0x0000002af454723c */ /* 0x044ff0000008100c */
[C---:B------:R-:W-:Y:S08]  /*e4140*/  HMMA.1688.F32.TF32 R16, R244.reuse, R38, R8 ;  /* 0x00000026f410723c */ /* 0x040ff00000081008 */
[C---:B------:R-:W-:Y:S08]  /*e4150*/  HMMA.1688.F32.TF32 R12, R244.reuse, R34, R248 ;  /* 0x00000022f40c723c */ /* 0x040ff000000810f8 */
[----:B------:R-:W-:Y:S01]  /*e4160*/  HMMA.1688.F32.TF32 R8, R244, R30, R20 ;  /* 0x0000001ef408723c */ /* 0x000fe20000081014 */
        /* <DEDUP_REMOVED lines=8> */
[----:B------:R-:W3:Y:S04]  /*e41f0*/  LDL.LU R192, [R1+0x340] ;  /* 0x0003400001c07983 */ /* 0x000ee80000300800 */
[----:B------:R4:W-:Y:S04]  /*e4200*/  STL.64 [R1+0x960], R12 ;  /* 0x0009600c01007387 */ /* 0x0009e80000100a00 */
[----:B------:R1:W-:Y:S04]  /*e4210*/  STL.64 [R1+0x968], R14 ;  /* 0x0009680e01007387 */ /* 0x0003e80000100a00 */
[----:B------:R-:W-:Y:S04]  /*e4220*/  STL.64 [R1+0x950], R8 ;  /* 0x0009500801007387 */ /* 0x000fe80000100a00 */
[----:B------:R1:W-:Y:S04]  /*e4230*/  STL.64 [R1+0x958], R10 ;  /* 0x0009580a01007387 */ /* 0x0003e80000100a00 */
        /* <DEDUP_REMOVED lines=40> */
[----:B------:R-:W4:Y:S04]  /*e44c0*/  LDL.LU.64 R10, [R1+0x38] ;  /* 0x00003800010a7983 */ /* 0x000f280000300a00 */
        /* <DEDUP_REMOVED lines=30> */
[----:B-1----:R-:W2:Y:S01]  /*e46b0*/  LDL.LU.64 R22, [R1+0x9ea0] ;  /* 0x009ea00001167983 */ /* 0x002ea20000300a00 */
[C---:B----4-:R-:W-:Y:S08]  /*e46c0*/  HMMA.1688.F32.TF32 R12, R244.reuse, R10, R12 ;  /* 0x0000000af40c723c */ /* 0x050ff0000008100c */
[----:B---3--:R-:W-:Y:S01]  /*e46d0*/  HMMA.1688.F32.TF32 R248, R244, R86, R248 ;  /* 0x00000056f4f8723c */ /* 0x008fe200000810f8 */
[----:B------:R-:W3:Y:S01]  /*e46e0*/  LDL.LU.64 R20, [R1+0x9e98] ;  /* 0x009e980001147983 */ /* 0x000ee20000300a00 */
[----:B------:R-:W-:-:S02]  /*e46f0*/  IMAD.MOV.U32 R205, RZ, RZ, R221 ;  /* 0x000000ffffcd7224 */ /* 0x000fc400078e00dd */
[----:B------:R-:W-:Y:S02]  /*e4700*/  IMAD.MOV.U32 R206, RZ, RZ, R220 ;  /* 0x000000ffffce7224 */ /* 0x000fe400078e00dc */
[----:B------:R-:W-:Y:S02]  /*e4710*/  IMAD.MOV.U32 R221, RZ, RZ, R10 ;  /* 0x000000ffffdd7224 */ /* 0x000fe400078e000a */
        /* <DEDUP_REMOVED lines=15> */
[----:B-1----:R-:W2:Y:S01]  /*e4810*/  LDL.LU.64 R250, [R1+0x9e60] ;  /* 0x009e600001fa7983 */ /* 0x002ea20000300a00 */
[----:B------:R-:W-:Y:S01]  /*e4820*/  IMAD.MOV.U32 R131, RZ, RZ, R233 ;  /* 0x000000ffff837224 */ /* 0x000fe200078e00e9 */
[----:B------:R-:W-:-:S02]  /*e4830*/  MOV R204, R232 ;  /* 0x000000e800cc7202 */ /* 0x000fc40000000f00 */
[----:B------:R-:W-:Y:S01]  /*e4840*/  MOV R233, R86 ;  /* 0x0000005600e97202 */ /* 0x000fe20000000f00 */
[----:B------:R-:W-:Y:S02]  /*e4850*/  IMAD.MOV.U32 R232, RZ, RZ, R87 ;  /* 0x000000ffffe87224 */ /* 0x000fe400078e0057 */
[----:B------:R-:W-:-:S15]  /*e4860*/  HMMA.1688.F32.TF32 R84, R244, R94, R88 ;  /* 0x0000005ef454723c */ /* 0x000fde0000081058 */
[----:B------:R-:W-:-:S04]  /*e4870*/  NOP ;  /* 0x0000000000007918 */ /* 0x000fc80000000000 */
[----:B------:R-:W-:Y:S04]  /*e4880*/  STL.64 [R1+0x900], R84 ;  /* 0x0009005401007387 */ /* 0x000fe80000100a00 */
[----:B------:R1:W-:Y:S02]  /*e4890*/  STL.64 [R1+0x908], R86 ;  /* 0x0009085601007387 */ /* 0x0003e40000100a00 */
[----:B-1----:R-:W-:-:S15]  /*e48a0*/  HMMA.1688.F32.TF32 R84, R244, R102, R96 ;  /* 0x00000066f454723c */ /* 0x002fde0000081060 */
[----:B------:R-:W-:-:S04]  /*e48b0*/  NOP ;  /* 0x0000000000007918 */ /* 0x000fc80000000000 */
[----:B------:R-:W-:Y:S04]  /*e48c0*/  STL.64 [R1+0x8f0], R84 ;  /* 0x0008f05401007387 */ /* 0x000fe80000100a00 */
[----:B------:R1:W-:Y:S01]  /*e48d0*/  STL.64 [R1+0x8f8], R86 ;  /* 0x0008f85601007387 */ /* 0x0003e20000100a00 */
[----:B------:R-:W-:Y:S01]  /*e48e0*/  MOV R207, R0 ;  /* 0x0000000000cf7202 */ /* 0x000fe20000000f00 */
[C---:B--2---:R-:W-:Y:S08]  /*e48f0*/  HMMA.1688.F32.TF32 R88, R244.reuse, R250, R104 ;  /* 0x000000faf458723c */ /* 0x044ff00000081068 */
[C---:B-1----:R-:W-:Y:S01]  /*e4900*/  HMMA.1688.F32.TF32 R84, R244.reuse, R10, R108 ;  /* 0x0000000af454723c */ /* 0x042fe2000008106c */
[----:B------:R-:W-:Y:S10]  /*e4910*/  STL.64 [R1+0x9c98], R10 ;  /* 0x009c980a01007387 */ /* 0x000ff40000100a00 */
        /* <DEDUP_REMOVED lines=12> */
[----:B----4-:R-:W-:-:S13]  /*e49e0*/  STL.64 [R1+0x9c70], R16 ;  /* 0x009c701001007387 */ /* 0x010fda0000100a00 */
        /* <DEDUP_REMOVED lines=108> */
[----:B---3--:R-:W-:-:S15]  /*e50b0*/  HMMA.1688.F32.TF32 R184, R4, R214, R184 ;  /* 0x000000d604b8723c */ /* 0x008fde00000810b8 */
[----:B------:R-:W-:-:S04]  /*e50c0*/  NOP ;  /* 0x0000000000007918 */ /* 0x000fc80000000000 */
[----:B------:R-:W-:Y:S04]  /*e50d0*/  STL.64 [R1+0x1440], R184 ;  /* 0x001440b801007387 */ /* 0x000fe80000100a00 */
[----:B------:R1:W-:Y:S04]  /*e50e0*/  STL.64 [R1+0x1448], R186 ;  /* 0x001448ba01007387 */ /* 0x0003e80000100a00 */
[----:B-1----:R-:W2:Y:S04]  /*e50f0*/  LDL.LU.64 R186, [R1+0x9e58] ;  /* 0x009e580001ba7983 */ /* 0x002ea80000300a00 */
[----:B------:R-:W3:Y:S04]  /*e5100*/  LDL.LU.64 R184, [R1+0x9e50] ;  /* 0x009e500001b87983 */ /* 0x000ee80000300a00 */
[----:B------:R-:W-:Y:S04]  /*e5110*/  STL.64 [R1+0x1430], R204 ;  /* 0x001430cc01007387 */ /* 0x000fe80000100a00 */
[----:B------:R1:W-:Y:S04]  /*e5120*/  STL.64 [R1+0x1438], R206 ;  /* 0x001438ce01007387 */ /* 0x0003e80000100a00 */
[----:B-1----:R-:W4:Y:S01]  /*e5130*/  LDL.LU.64 R206, [R1+0x9e48] ;  /* 0x009e480001ce7983 */ /* 0x002f220000300a00 */
[C---:B------:R-:W-:Y:S03]  /*e5140*/  HMMA.1688.F32.TF32 R192, R4.reuse, R202, R192 ;  /* 0x000000ca04c0723c */ /* 0x040fe600000810c0 */
[----:B------:R-:W2:Y:S05]  /*e5150*/  LDL.LU.64 R204, [R1+0x9e40] ;  /* 0x009e400001cc7983 */ /* 0x000eaa0000300a00 */
[----:B----4-:R-:W-:-:S15]  /*e5160*/  HMMA.1688.F32.TF32 R188, R4, R206, R188 ;  /* 0x000000ce04bc723c */ /* 0x010fde00000810bc */
[----:B------:R-:W-:-:S04]  /*e5170*/  NOP ;  /* 0x0000000000007918 */ /* 0x000fc80000000000 */
[----:B------:R-:W-:Y:S04]  /*e5180*/  STL.64 [R1+0x1420], R188 ;  /* 0x001420bc01007387 */ /* 0x000fe80000100a00 */
[----:B------:R1:W-:Y:S04]  /*e5190*/  STL.64 [R1+0x1428], R190 ;  /* 0x001428be01007387 */ /* 0x0003e80000100a00 */
[----:B-1----:R-:W4:Y:S04]  /*e51a0*/  LDL.LU.64 R190, [R1+0x9e38] ;  /* 0x009e380001be7983 */ /* 0x002f280000300a00 */
[----:B------:R-:W3:Y:S04]  /*e51b0*/  LDL.LU.64 R188, [R1+0x9e30] ;  /* 0x009e300001bc7983 */ /* 0x000ee80000300a00 */
[----:B------:R-:W-:Y:S04]  /*e51c0*/  STL.64 [R1+0x1410], R192 ;  /* 0x001410c001007387 */ /* 0x000fe80000100a00 */
[----:B------:R1:W-:Y:S04]  /*e51d0*/  STL.64 [R1+0x1418], R194 ;  /* 0x001418c201007387 */ /* 0x0003e80000100a00 */
[----:B-1----:R-:W3:Y:S04]  /*e51e0*/  LDL.LU.64 R194, [R1+0x9e28] ;  /* 0x009e280001c27983 */ /* 0x002ee80000300a00 */
[----:B------:R-:W3:Y:S01]  /*e51f0*/  LDL.LU.64 R192, [R1+0x9e20] ;  /* 0x009e200001c07983 */ /* 0x000ee20000300a00 */
[----:B------:R-:W-:-:S15]  /*e5200*/  HMMA.1688.F32.TF32 R16, R4, R198, R16 ;  /* 0x000000c60410723c */ /* 0x000fde0000081010 */
[----:B------:R-:W-:-:S04]  /*e5210*/  NOP ;  /* 0x0000000000007918 */ /* 0x000fc80000000000 */
[----:B------:R-:W-:Y:S04]  /*e5220*/  STL.64 [R1+0x1400], R16 ;  /* 0x0014001001007387 */ /* 0x000fe80000100a00 */
[----:B------:R3:W-:Y:S01]  /*e5230*/  STL.64 [R1+0x1408], R18 ;  /* 0x0014081201007387 */ /* 0x0007e20000100a00 */
[C---:B--2---:R-:W-:Y:S08]  /*e5240*/  HMMA.1688.F32.TF32 R8, R4.reuse, R186, R8 ;  /* 0x000000ba0408723c */ /* 0x044ff00000081008 */
[C---:B----4-:R-:W-:Y:S08]  /*e5250*/  HMMA.1688.F32.TF32 R12, R4.reuse, R190, R12 ;  /* 0x000000be040c723c */ /* 0x050ff0000008100c */
[----:B---3--:R-:W-:Y:S01]  /*e5260*/  HMMA.1688.F32.TF32 R16, R4, R194, R244 ;  /* 0x000000c20410723c */ /* 0x008fe200000810f4 */
[----:B------:R-:W-:-:S15]  /*e5270*/  STL.64 [R1+0x9c58], R192 ;  /* 0x009c58c001007387 */ /* 0x000fde0000100a00 */
[----:B------:R-:W-:-:S03]  /*e5280*/  NOP ;  /* 0x0000000000007918 */ /* 0x000fc60000000000 */
        /* <DEDUP_REMOVED lines=40> */
[----:B------:R1:W-:Y:S01]  /*e5510*/  STL.64 [R1+0x1358], R10 ;  /* 0x0013580a01007387 */ /* 0x0003e20000100a00 */
[C---:B------:R-:W-:Y:S08]  /*e5520*/  HMMA.1688.F32.TF32 R16, R4.reuse, R142, R124 ;  /* 0x0000008e0410723c */ /* 0x040ff0000008107c */
[C---:B-1----:R-:W-:Y:S01]  /*e5530*/  HMMA.1688.F32.TF32 R8, R4.reuse, R146, R120 ;  /* 0x000000920408723c */ /* 0x042fe20000081078 */
[----:B------:R-:W-:Y:S04]  /*e5540*/  STL.64 [R1+0x1340], R12 ;  /* 0x0013400c01007387 */ /* 0x000fe80000100a00 */
[----:B------:R1:W-:Y:S03]  /*e5550*/  STL.64 [R1+0x1348], R14 ;  /* 0x0013480e01007387 */ /* 0x0003e60000100a00 */
[C---:B-1----:R-:W-:Y:S11]  /*e5560*/  HMMA.1688.F32.TF32 R12, R4.reuse, R138, R128 ;  /* 0x0000008a040c723c */ /* 0x042ff60000081080 */
        /* <DEDUP_REMOVED lines=145> */
[----:B------:R1:W-:Y:S04]  /*e5e80*/  STL.64 [R1+0x1178], R110 ;  /* 0x0011786e01007387 */ /* 0x0003e80000100a00 */
[----:B-1----:R-:W3:Y:S01]  /*e5e90*/  LDL.LU.64 R110, [R1+0x9dc8] ;  /* 0x009dc800016e7983 */ /* 0x002ee20000300a00 */
[----:B------:R-:W-:Y:S02]  /*e5ea0*/  IMAD.MOV.U32 R248, RZ, RZ, R108 ;  /* 0x000000fffff87224 */ /* 0x000fe400078e006c */
[----:B------:R-:W-:Y:S02]  /*e5eb0*/  IMAD.MOV.U32 R249, RZ, RZ, R109 ;  /* 0x000000fffff97224 */ /* 0x000fe400078e006d */
        /* <DEDUP_REMOVED lines=19> */
[----:B------:R-:W-:Y:S01]  /*e5ff0*/  MOV R15, R2 ;  /* 0x00000002000f7202 */ /* 0x000fe20000000f00 */
[----:B---3--:R-:W-:-:S15]  /*e6000*/  HMMA.1688.F32.TF32 R92, R4, R98, R92 ;  /* 0x00000062045c723c */ /* 0x008fde000008105c */
[----:B------:R-:W-:-:S04]  /*e6010*/  NOP ;  /* 0x0000000000007918 */ /* 0x000fc80000000000 */
[----:B------:R-:W-:Y:S04]  /*e6020*/  STL.64 [R1+0x1140], R92 ;  /* 0x0011405c01007387 */ /* 0x000fe80000100a00 */
[----:B------:R1:W-:Y:S01]  /*e6030*/  STL [R1+0x1148], R94 ;  /* 0x0011485e01007387 */ /* 0x0003e20000100800 */
[----:B------:R-:W-:-:S03]  /*e6040*/  MOV R2, R95 ;  /* 0x0000005f00027202 */ /* 0x000fc60000000f00 */
        /* <DEDUP_REMOVED lines=49> */
[----:B-1----:R-:W-:Y:S01]  /*e6360*/  HMMA.1688.F32.TF32 R152, R4, R38, R244 ;  /* 0x000000260498723c */ /* 0x002fe200000810f4 */
[----:B------:R-:W-:Y:S04]  /*e6370*/  STL.64 [R1+0xfd0], R160 ;  /* 0x000fd0a001007387 */ /* 0x000fe80000100a00 */
[----:B------:R-:W-:Y:S04]  /*e6380*/  STL.64 [R1+0xfd8], R162 ;  /* 0x000fd8a201007387 */ /* 0x000fe80000100a00 */
        /* <DEDUP_REMOVED lines=13> */
[----:B------:R-:W-:Y:S02]  /*e6460*/  MOV R187, R236 ;  /* 0x000000ec00bb7202 */ /* 0x000fe40000000f00 */
[----:B------:R-:W-:Y:S01]  /*e6470*/  LOP3.LUT R11, R252, 0x20, RZ, 0x3c, !PT ;  /* 0x00000020fc0b7812 */ /* 0x000fe200078e3cff */
[----:B------:R-:W-:Y:S01]  /*e6480*/  IMAD.MOV.U32 R182, RZ, RZ, R209 ;  /* 0x000000ffffb67224 */ /* 0x000fe200078e00d1 */
[----:B------:R-:W-:Y:S04]  /*e6490*/  STL.64 [R1+0x1080], R152 ;  /* 0x0010809801007387 */ /* 0x000fe80000100a00 */
[----:B------:R-:W-:Y:S04]  /*e64a0*/  STL.64 [R1+0x1088], R154 ;  /* 0x0010889a01007387 */ /* 0x000fe80000100a00 */
[----:B------:R1:W-:Y:S04]  /*e64b0*/  STL.64 [R1+0x1010], R16 ;  /* 0x0010101001007387 */ /* 0x0003e80000100a00 */
        /* <DEDUP_REMOVED lines=16> */
[----:B------:R-:W-:Y:S01]  /*e65c0*/  IMAD.MOV.U32 R17, RZ, RZ, R240 ;  /* 0x000000ffff117224 */ /* 0x000fe200078e00f0 */
[----:B------:R-:W2:Y:S04]  /*e65d0*/  LDL.LU R237, [R1+0x9d2c] ;  /* 0x009d2c0001ed7983 */ /* 0x000ea80000300800 */
[----:B------:R-:W2:Y:S01]  /*e65e0*/  LDL.LU R240, [R1+0x9d28] ;  /* 0x009d280001f07983 */ /* 0x000ea20000300800 */
[----:B---3--:R-:W-:Y:S01]  /*e65f0*/  MOV R18, R241 ;  /* 0x000000f100127202 */ /* 0x008fe20000000f00 */
[----:B------:R-:W-:Y:S02]  /*e6600*/  IMAD.MOV.U32 R19, RZ, RZ, R224 ;  /* 0x000000ffff137224 */ /* 0x000fe400078e00e0 */
[----:B------:R-:W3:Y:S04]  /*e6610*/  LDL.LU R241, [R1+0x9d24] ;  /* 0x009d240001f17983 */ /* 0x000ee80000300800 */
[----:B------:R-:W3:Y:S01]  /*e6620*/  LDL.LU R224, [R1+0x9d20] ;  /* 0x009d200001e07983 */ /* 0x000ee20000300800 */
[----:B----4-:R-:W-:-:S03]  /*e6630*/  IMAD.MOV.U32 R15, RZ, RZ, R212 ;  /* 0x000000ffff0f7224 */ /* 0x010fc600078e00d4 */
[----:B------:R-:W-:Y:S04]  /*e6640*/  LDS R245, [R11+UR12+0x84000] ;  /* 0x0840000c0bf57984 */ /* 0x000fe80008000800 */
[----:B------:R1:W-:Y:S01]  /*e6650*/  LDS R247, [R11+UR12+0x84400] ;  /* 0x0844000c0bf77984 */ /* 0x0003e20008000800 */
[----:B------:R-:W-:Y:S02]  /*e6660*/  IMAD.MOV.U32 R183, RZ, RZ, R197 ;  /* 0x000000ffffb77224 */ /* 0x000fe400078e00c5 */
[----:B------:R-:W-:Y:S02]  /*e6670*/  IMAD.MOV.U32 R174, RZ, RZ, R200 ;  /* 0x000000ffffae7224 */ /* 0x000fe400078e00c8 */
[----:B------:R-:W-:Y:S02]  /*e6680*/  IMAD.MOV.U32 R175, RZ, RZ, R0 ;  /* 0x000000ffffaf7224 */ /* 0x000fe400078e0000 */
[----:B------:R-:W-:-:S02]  /*e6690*/  IMAD.MOV.U32 R166, RZ, RZ, R233 ;  /* 0x000000ffffa67224 */ /* 0x000fc400078e00e9 */
[----:B------:R-:W-:Y:S01]  /*e66a0*/  IMAD.MOV.U32 R167, RZ, RZ, R232 ;  /* 0x000000ffffa77224 */ /* 0x000fe200078e00e8 */
[----:B------:R-:W-:Y:S04]  /*e66b0*/  LDS R244, [R252+UR12+0x84000] ;  /* 0x0840000cfcf47984 */ /* 0x000fe80008000800 */
[----:B------:R-:W-:Y:S01]  /*e66c0*/  LDS R246, [R252+UR12+0x84400] ;  /* 0x0844000cfcf67984 */ /* 0x000fe20008000800 */
[----:B--2---:R-:W-:Y:S01]  /*e66d0*/  IMAD.MOV.U32 R14, RZ, RZ, R229 ;  /* 0x000000ffff0e7224 */ /* 0x004fe200078e00e5 */
[----:B------:R-:W-:Y:S01]  /*e66e0*/  MOV R13, R228 ;  /* 0x000000e4000d7202 */ /* 0x000fe20000000f00 */
[----:B------:R-:W-:Y:S02]  /*e66f0*/  IMAD.MOV.U32 R12, RZ, RZ, R225 ;  /* 0x000000ffff0c7224 */ /* 0x000fe400078e00e1 */
[----:B------:R-:W2:Y:S04]  /*e6700*/  LDL.LU R225, [R1+0x9d1c] ;  /* 0x009d1c0001e17983 */ /* 0x000ea80000300800 */
[----:B------:R-:W4:Y:S04]  /*e6710*/  LDL.LU R228, [R1+0x9d18] ;  /* 0x009d180001e47983 */ /* 0x000f280000300800 */
[----:B------:R-:W2:Y:S04]  /*e6720*/  LDL.LU R229, [R1+0x9d14] ;  /* 0x009d140001e57983 */ /* 0x000ea80000300800 */
[----:B------:R-:W2:Y:S01]  /*e6730*/  LDL.LU R212, [R1+0x9d10] ;  /* 0x009d100001d47983 */ /* 0x000ea20000300800 */
[----:B------:R-:W-:Y:S01]  /*e6740*/  MOV R8, R213 ;  /* 0x000000d500087202 */ /* 0x000fe20000000f00 */
[----:B------:R-:W-:-:S02]  /*e6750*/  IMAD.MOV.U32 R9, RZ, RZ, R216 ;  /* 0x000000ffff097224 */ /* 0x000fc400078e00d8 */
[----:B------:R-:W2:Y:S04]  /*e6760*/  LDL.LU R213, [R1+0x9d0c] ;  /* 0x009d0c0001d57983 */ /* 0x000ea80000300800 */
[----:B------:R-:W2:Y:S01]  /*e6770*/  LDL.LU R216, [R1+0x9d08] ;  /* 0x009d080001d87983 */ /* 0x000ea20000300800 */
[----:B------:R-:W-:Y:S01]  /*e6780*/  IMAD.MOV.U32 R10, RZ, RZ, R217 ;  /* 0x000000ffff0a7224 */ /* 0x000fe200078e00d9 */
[----:B-1----:R-:W-:Y:S02]  /*e6790*/  MOV R11, R208 ;  /* 0x000000d0000b7202 */ /* 0x002fe40000000f00 */
[----:B------:R-:W2:Y:S04]  /*e67a0*/  LDL.LU R217, [R1+0x9d04] ;  /* 0x009d040001d97983 */ /* 0x000ea80000300800 */
[----:B------:R-:W2:Y:S04]  /*e67b0*/  LDL.LU R208, [R1+0x9d00] ;  /* 0x009d000001d07983 */ /* 0x000ea80000300800 */
[----:B------:R-:W2:Y:S04]  /*e67c0*/  LDL.LU R209, [R1+0x9cfc] ;  /* 0x009cfc0001d17983 */ /* 0x000ea80000300800 */
[----:B------:R-:W2:Y:S01]  /*e67d0*/  LDL.LU R197, [R1+0x9cf8] ;  /* 0x009cf80001c57983 */ /* 0x000ea20000300800 */
[----:B------:R-:W-:Y:S01]  /*e67e0*/  MOV R176, R196 ;  /* 0x000000c400b07202 */ /* 0x000fe20000000f00 */
[----:B------:R-:W-:-:S02]  /*e67f0*/  IMAD.MOV.U32 R177, RZ, RZ, R204 ;  /* 0x000000ffffb17224 */ /* 0x000fc400078e00cc */
[----:B------:R-:W2:Y:S04]  /*e6800*/  LDL.LU R196, [R1+0x9cf4] ;  /* 0x009cf40001c47983 */ /* 0x000ea80000300800 */
[----:B------:R-:W2:Y:S01]  /*e6810*/  LDL.LU R204, [R1+0x9cf0] ;  /* 0x009cf00001cc7983 */ /* 0x000ea20000300800 */
[----:B------:R-:W-:Y:S01]  /*e6820*/  IMAD.MOV.U32 R178, RZ, RZ, R205 ;  /* 0x000000ffffb27224 */ /* 0x000fe200078e00cd */
[----:B------:R-:W-:Y:S02]  /*e6830*/  MOV R179, R201 ;  /* 0x000000c900b37202 */ /* 0x000fe40000000f00 */
[----:B------:R-:W2:Y:S04]  /*e6840*/  LDL.LU R205, [R1+0x9cec] ;  /* 0x009cec0001cd7983 */ /* 0x000ea80000300800 */
[----:B------:R-:W2:Y:S04]  /*e6850*/  LDL.LU R201, [R1+0x9ce8] ;  /* 0x009ce80001c97983 */ /* 0x000ea80000300800 */
[----:B------:R-:W2:Y:S04]  /*e6860*/  LDL.LU R200, [R1+0x9ce4] ;  /* 0x009ce40001c87983 */ /* 0x000ea80000300800 */
[----:B------:R-:W2:Y:S01]  /*e6870*/  LDL.LU R0, [R1+0x9ce0] ;  /* 0x009ce00001007983 */ /* 0x000ea20000300800 */
[----:B---3--:R-:W-:Y:S01]  /*e6880*/  MOV R168, R241 ;  /* 0x000000f100a87202 */ /* 0x008fe20000000f00 */
[----:B------:R-:W-:-:S02]  /*e6890*/  IMAD.MOV.U32 R169, RZ, RZ, R240 ;  /* 0x000000ffffa97224 */ /* 0x000fc400078e00f0 */
[----:B------:R-:W-:Y:S01]  /*e68a0*/  IMAD.MOV.U32 R170, RZ, RZ, R237 ;  /* 0x000000ffffaa7224 */ /* 0x000fe200078e00ed */
[----:B------:R-:W-:Y:S02]  /*e68b0*/  MOV R171, R236 ;  /* 0x000000ec00ab7202 */ /* 0x000fe40000000f00 */
[----:B------:R-:W-:Y:S01]  /*e68c0*/  MOV R163, R224 ;  /* 0x000000e000a37202 */ /* 0x000fe20000000f00 */
[----:B------:R-:W-:Y:S02]  /*e68d0*/  IMAD.MOV.U32 R158, RZ, RZ, R221 ;  /* 0x000000ffff9e7224 */ /* 0x000fe400078e00dd */
[----:B------:R-:W-:Y:S02]  /*e68e0*/  IMAD.MOV.U32 R159, RZ, RZ, R220 ;  /* 0x000000ffff9f7224 */ /* 0x000fe400078e00dc */
[C---:B------:R-:W-:Y:S08]  /*e68f0*/  HMMA.1688.F32.TF32 R172, R4.reuse, R174, R168 ;  /* 0x000000ae04ac723c */ /* 0x040ff000000810a8 */
[C---:B------:R-:W-:Y:S08]  /*e6900*/  HMMA.1688.F32.TF32 R180, R4.reuse, R182, R176 ;  /* 0x000000b604b4723c */ /* 0x040ff000000810b0 */
[----:B------:R-:W-:Y:S01]  /*e6910*/  HMMA.1688.F32.TF32 R8, R4, R250, R8 ;  /* 0x000000fa0408723c */ /* 0x000fe20000081008 */
[----:B----4-:R-:W-:Y:S01]  /*e6920*/  IMAD.MOV.U32 R161, RZ, RZ, R228 ;  /* 0x000000ffffa17224 */ /* 0x010fe200078e00e4 */
[----:B--2---:R-:W-:Y:S01]  /*e6930*/  MOV R160, R229 ;  /* 0x000000e500a07202 */ /* 0x004fe20000000f00 */
[----:B------:R-:W-:Y:S01]  /*e6940*/  IMAD.MOV.U32 R162, RZ, RZ, R225 ;  /* 0x000000ffffa27224 */ /* 0x000fe200078e00e1 */
[----:B------:R-:W-:Y:S01]  /*e6950*/  MOV R155, R212 ;  /* 0x000000d4009b7202 */ /* 0x000fe20000000f00 */
[----:B------:R-:W-:-:S02]  /*e6960*/  IMAD.MOV.U32 R153, RZ, RZ, R216 ;  /* 0x000000ffff997224 */ /* 0x000fc400078e00d8 */
[----:B------:R-:W-:Y:S01]  /*e6970*/  IMAD.MOV.U32 R154, RZ, RZ, R213 ;  /* 0x000000ffff9a7224 */ /* 0x000fe200078e00d5 */
[----:B------:R-:W-:Y:S01]  /*e6980*/  MOV R152, R217 ;  /* 0x000000d900987202 */ /* 0x000fe20000000f00 */
[----:B------:R-:W1:Y:S04]  /*e6990*/  LDSM.16.M88.4 R240, [R0+UR13+0x100] ;  /* 0x0001000d00f0783b */ /* 0x000e680008000200 */
[----:B------:R-:W2:Y:S04]  /*e69a0*/  LDSM.16.M88.4 R236, [R0+UR13+0x1100] ;  /* 0x0011000d00ec783b */ /* 0x000ea80008000200 */
[----:B------:R-:W3:Y:S04]  /*e69b0*/  LDSM.16.M88.4 R232, [R0+UR13+0x2100] ;  /* 0x0021000d00e8783b */ /* 0x000ee80008000200 */
[----:B------:R-:W4:Y:S04]  /*e69c0*/  LDSM.16.M88.4 R228, [R0+UR13+0x3100] ;  /* 0x0031000d00e4783b */ /* 0x000f280008000200 */
[----:B------:R-:W3:Y:S04]  /*e69d0*/  LDSM.16.M88.4 R224, [R0+UR13+0x4100] ;  /* 0x0041000d00e0783b */ /* 0x000ee80008000200 */
[----:B------:R-:W4:Y:S04]  /*e69e0*/  LDSM.16.M88.4 R220, [R0+UR13+0x5100] ;  /* 0x0051000d00dc783b */ /* 0x000f280008000200 */
[----:B------:R-:W4:Y:S04]  /*e69f0*/  LDSM.16.M88.4 R216, [R0+UR13+0x6100] ;  /* 0x0061000d00d8783b */ /* 0x000f280008000200 */
[----:B------:R-:W4:Y:S01]  /*e6a00*/  LDSM.16.M88.4 R212, [R0+UR13+0x7100] ;  /* 0x0071000d00d4783b */ /* 0x000f220008000200 */
[----:B------:R-:W-:-:S02]  /*e6a10*/  IMAD.MOV.U32 R198, RZ, RZ, R209 ;  /* 0x000000ffffc67224 */ /* 0x000fc400078e00d1 */
[----:B------:R-:W-:Y:S01]  /*e6a20*/  IMAD.MOV.U32 R199, RZ, RZ, R208 ;  /* 0x000000ffffc77224 */ /* 0x000fe200078e00d0 */
[----:B------:R-:W-:Y:S01]  /*e6a30*/  MOV R202, R205 ;  /* 0x000000cd00ca7202 */ /* 0x000fe20000000f00 */
[----:B------:R-:W4:Y:S01]  /*e6a40*/  LDSM.16.M88.4 R208, [R0+UR13+0x8100] ;  /* 0x0081000d00d0783b */ /* 0x000f220008000200 */
[----:B------:R-:W-:-:S03]  /*e6a50*/  IMAD.MOV.U32 R203, RZ, RZ, R204 ;  /* 0x000000ffffcb7224 */ /* 0x000fc600078e00cc */
[----:B------:R-:W4:Y:S04]  /*e6a60*/  LDSM.16.M88.4 R204, [R0+UR13+0x9100] ;  /* 0x0091000d00cc783b */ /* 0x000f280008000200 */
        /* <DEDUP_REMOVED lines=24> */
[C---:B------:R-:W-:Y:S08]  /*e6bf0*/  HMMA.1688.F32.TF32 R196, R4.reuse, R22, R196 ;  /* 0x0000001604c4723c */ /* 0x040ff000000810c4 */
[C---:B------:R-:W-:Y:S08]  /*e6c00*/  HMMA.1688.F32.TF32 R156, R4.reuse, R158, R152 ;  /* 0x0000009e049c723c */ /* 0x040ff00000081098 */
[C---:B------:R-:W-:Y:S01]  /*e6c10*/  HMMA.1688.F32.TF32 R164, R4.reuse, R166, R160 ;  /* 0x000000a604a4723c */ /* 0x040fe200000810a0 */
[----:B-1----:R-:W-:Y:S04]  /*e6c20*/  STL [R1+0x9824], R202 ;  /* 0x009824ca01007387 */ /* 0x002fe80000100800 */
[----:B------:R-:W-:Y:S04]  /*e6c30*/  STL [R1+0x9820], R203 ;  /* 0x009820cb01007387 */ /* 0x000fe80000100800 */
        /* <DEDUP_REMOVED lines=18> */
[----:B------:R1:W-:Y:S04]  /*e6d60*/  STL.64 [R1+0xec0], R180 ;  /* 0x000ec0b401007387 */ /* 0x0003e80000100a00 */
[----:B------:R-:W-:Y:S04]  /*e6d70*/  STL.64 [R1+0xec8], R182 ;  /* 0x000ec8b601007387 */ /* 0x000fe80000100a00 */
[----:B-1----:R-:W2:Y:S04]  /*e6d80*/  LDL.LU.64 R180, [R1+0x9ca0] ;  /* 0x009ca00001b47983 */ /* 0x002ea80000300a00 */
[----:B------:R-:W-:Y:S04]  /*e6d90*/  STL.64 [R1+0xea0], R8 ;  /* 0x000ea00801007387 */ /* 0x000fe80000100a00 */
[----:B------:R1:W-:Y:S04]  /*e6da0*/  STL.64 [R1+0xea8], R10 ;  /* 0x000ea80a01007387 */ /* 0x0003e80000100a00 */
[----:B-1----:R-:W2:Y:S04]  /*e6db0*/  LDL.LU.64 R10, [R1+0x9c98] ;  /* 0x009c9800010a7983 */ /* 0x002ea80000300a00 */
[----:B------:R-:W3:Y:S04]  /*e6dc0*/  LDL.LU.64 R8, [R1+0x9c90] ;  /* 0x009c900001087983 */ /* 0x000ee80000300a00 */
        /* <DEDUP_REMOVED lines=26> */
[C---:B------:R-:W-:Y:S08]  /*e6f70*/  HMMA.1688.F32.TF32 R188, R244.reuse, R240, R188 ;  /* 0x000000f0f4bc723c */ /* 0x040ff000000810bc */
[C---:B------:R-:W-:Y:S11]  /*e6f80*/  HMMA.1688.F32.TF32 R192, R244.reuse, R236, R192 ;  /* 0x000000ecf4c0723c */ /* 0x040ff600000810c0 */
[----:B------:R1:W-:Y:S04]  /*e6f90*/  STL.64 [R1+0x8a0], R188 ;  /* 0x0008a0bc01007387 */ /* 0x0003e80000100a00 */
[----:B------:R-:W-:Y:S04]  /*e6fa0*/  STL.64 [R1+0x8a8], R190 ;  /* 0x0008a8be01007387 */ /* 0x000fe80000100a00 */
[----:B-1----:R-:W3:Y:S04]  /*e6fb0*/  LDL.LU.64 R188, [R1+0x9c60] ;  /* 0x009c600001bc7983 */ /* 0x002ee80000300a00 */
[----:B------:R1:W-:Y:S04]  /*e6fc0*/  STL.64 [R1+0x890], R192 ;  /* 0x000890c001007387 */ /* 0x0003e80000100a00 */
[----:B------:R4:W-:Y:S04]  /*e6fd0*/  STL.64 [R1+0x898], R194 ;  /* 0x000898c201007387 */ /* 0x0009e80000100a00 */
[----:B-1----:R-:W3:Y:S04]  /*e6fe0*/  LDL.LU.64 R192, [R1+0x9c58] ;  /* 0x009c580001c07983 */ /* 0x002ee80000300a00 */
[----:B------:R-:W3:Y:S04]  /*e6ff0*/  LDL.LU R174, [R1+0x1078] ;  /* 0x0010780001ae7983 */ /* 0x000ee80000300800 */
[----:B------:R-:W3:Y:S01]  /*e7000*/  LDL.LU R175, [R1+0x107c] ;  /* 0x00107c0001af7983 */ /* 0x000ee20000300800 */
[----:B----4-:R-:W-:Y:S01]  /*e7010*/  MOV R194, R181 ;  /* 0x000000b500c27202 */ /* 0x010fe20000000f00 */
[----:B------:R-:W-:Y:S01]  /*e7020*/  IMAD.MOV.U32 R195, RZ, RZ, R180 ;  /* 0x000000ffffc37224 */ /* 0x000fe200078e00b4 */
[----:B--2---:R-:W-:-:S15]  /*e7030*/  HMMA.1688.F32.TF32 R4, R244, R232, R4 ;  /* 0x000000e8f404723c */ /* 0x004fde0000081004 */
[----:B------:R-:W-:-:S04]  /*e7040*/  NOP ;  /* 0x0000000000007918 */ /* 0x000fc80000000000 */
[----:B------:R-:W-:Y:S04]  /*e7050*/  STL.64 [R1+0x880], R4 ;  /* 0x0008800401007387 */ /* 0x000fe80000100a00 */
[----:B------:R1:W-:Y:S04]  /*e7060*/  STL.64 [R1+0x888], R6 ;  /* 0x0008880601007387 */ /* 0x0003e80000100a00 */
[----:B------:R-:W2:Y:S04]  /*e7070*/  LDL.LU R181, [R1+0x9c54] ;  /* 0x009c540001b57983 */ /* 0x000ea80000300800 */
[----:B------:R-:W2:Y:S04]  /*e7080*/  LDL.LU R180, [R1+0x9c50] ;  /* 0x009c500001b47983 */ /* 0x000ea80000300800 */
[----:B------:R-:W4:Y:S04]  /*e7090*/  LDL.LU R178, [R1+0x1068] ;  /* 0x0010680001b27983 */ /* 0x000f280000300800 */
[----:B------:R-:W4:Y:S01]  /*e70a0*/  LDL.LU R179, [R1+0x106c] ;  /* 0x00106c0001b37983 */ /* 0x000f220000300800 */
[----:B-1----:R-:W-:-:S15]  /*e70b0*/  HMMA.1688.F32.TF32 R4, R244, R228, R248 ;  /* 0x000000e4f404723c */ /* 0x002fde00000810f8 */
[----:B------:R-:W-:-:S04]  /*e70c0*/  NOP ;  /* 0x0000000000007918 */ /* 0x000fc80000000000 */
[----:B------:R-:W-:Y:S01]  /*e70d0*/  IMAD.MOV.U32 R222, RZ, RZ, R4 ;  /* 0x000000ffffde7224 */ /* 0x000fe200078e0004 */
[----:B------:R-:W-:Y:S01]  /*e70e0*/  MOV R223, R5 ;  /* 0x0000000500df7202 */ /* 0x000fe20000000f00 */
[----:B------:R-:W-:Y:S02]  /*e70f0*/  IMAD.MOV.U32 R226, RZ, RZ, R6 ;  /* 0x000000ffffe27224 */ /* 0x000fe400078e0006 */
[----:B------:R-:W-:Y:S02]  /*e7100*/  IMAD.MOV.U32 R227, RZ, RZ, R7 ;  /* 0x000000ffffe37224 */ /* 0x000fe400078e0007 */
[----:B---3--:R-:W-:Y:S01]  /*e7110*/  HMMA.1688.F32.TF32 R4, R244, R224, R172 ;  /* 0x000000e0f404723c */ /* 0x008fe200000810ac */
[----:B------:R-:W-:Y:S02]  /*e7120*/  IMAD.MOV.U32 R182, RZ, RZ, R169 ;  /* 0x000000ffffb67224 */ /* 0x000fe400078e00a9 */
[----:B------:R-:W-:Y:S01]  /*e7130*/  IMAD.MOV.U32 R183, RZ, RZ, R168 ;  /* 0x000000ffffb77224 */ /* 0x000fe200078e00a8 */
[----:B------:R-:W-:Y:S01]  /*e7140*/  STL [R1+0x987c], R227 ;  /* 0x00987ce301007387 */ /* 0x000fe20000100800 */
[----:B------:R-:W-:Y:S01]  /*e7150*/  IMAD.MOV.U32 R190, RZ, RZ, R185 ;  /* 0x000000ffffbe7224 */ /* 0x000fe200078e00b9 */
[----:B------:R-:W-:Y:S01]  /*e7160*/  MOV R191, R184 ;  /* 0x000000b800bf7202 */ /* 0x000fe20000000f00 */
[----:B------:R-:W-:Y:S01]  /*e7170*/  IMAD.MOV.U32 R186, RZ, RZ, R161 ;  /* 0x000000ffffba7224 */ /* 0x000fe200078e00a1 */
[----:B------:R-:W-:Y:S01]  /*e7180*/  MOV R187, R160 ;  /* 0x000000a000bb7202 */ /* 0x000fe20000000f00 */
[----:B------:R-:W-:-:S02]  /*e7190*/  IMAD.MOV.U32 R170, RZ, RZ, R153 ;  /* 0x000000ffffaa7224 */ /* 0x000fc400078e0099 */
[----:B------:R-:W-:Y:S01]  /*e71a0*/  IMAD.MOV.U32 R171, RZ, RZ, R152 ;  /* 0x000000ffffab7224 */ /* 0x000fe200078e0098 */
[----:B------:R-:W-:Y:S07]  /*e71b0*/  LDSM.16.M88.4 R172, [R0+UR13+0x11100] ;  /* 0x0111000d00ac783b */ /* 0x000fee0008000200 */
[----:B------:R-:W-:Y:S02]  /*e71c0*/  IMAD.MOV.U32 R230, RZ, RZ, R4 ;  /* 0x000000ffffe67224 */ /* 0x000fe400078e0004 */
[----:B------:R-:W-:Y:S01]  /*e71d0*/  IMAD.MOV.U32 R231, RZ, RZ, R5 ;  /* 0x000000ffffe77224 */ /* 0x000fe200078e0005 */
[----:B------:R-:W-:Y:S01]  /*e71e0*/  MOV R234, R6 ;  /* 0x0000000600ea7202 */ /* 0x000fe20000000f00 */
[----:B------:R-:W-:Y:S01]  /*e71f0*/  IMAD.MOV.U32 R235, RZ, RZ, R7 ;  /* 0x000000ffffeb7224 */ /* 0x000fe200078e0007 */
[----:B------:R-:W-:Y:S04]  /*e7200*/  STL [R1+0x9878], R226 ;  /* 0x009878e201007387 */ /* 0x000fe80000100800 */
[----:B------:R-:W-:Y:S04]  /*e7210*/  STL [R1+0x9874], R223 ;  /* 0x009874df01007387 */ /* 0x000fe80000100800 */
[----:B------:R-:W-:Y:S04]  /*e7220*/  STL [R1+0x9870], R222 ;  /* 0x009870de01007387 */ /* 0x000fe80000100800 */
[----:B------:R-:W-:Y:S04]  /*e7230*/  STL [R1+0x9888], R234 ;  /* 0x009888ea01007387 */ /* 0x000fe80000100800 */
[----:B------:R-:W-:Y:S01]  /*e7240*/  STL [R1+0x9bf8], R235 ;  /* 0x009bf8eb01007387 */ /* 0x000fe20000100800 */
[----:B------:R-:W-:Y:S01]  /*e7250*/  MOV R184, R165 ;  /* 0x000000a500b87202 */ /* 0x000fe20000000f00 */
[----:B------:R-:W-:-:S02]  /*e7260*/  IMAD.MOV.U32 R185, RZ, RZ, R164 ;  /* 0x000000ffffb97224 */ /* 0x000fc400078e00a4 */
[----:B------:R1:W-:Y:S04]  /*e7270*/  STL.64 [R1+0x9bf0], R232 ;  /* 0x009bf0e801007387 */ /* 0x0003e80000100a00 */
[----:B------:R-:W-:Y:S04]  /*e7280*/  STL [R1+0x9884], R231 ;  /* 0x009884e701007387 */ /* 0x000fe80000100800 */
[----:B------:R-:W-:Y:S04]  /*e7290*/  STL [R1+0x9880], R230 ;  /* 0x009880e601007387 */ /* 0x000fe80000100800 */
[----:B------:R3:W-:Y:S01]  /*e72a0*/  STL.64 [R1+0x9c00], R228 ;  /* 0x009c00e401007387 */ /* 0x0007e20000100a00 */
[----:B------:R-:W-:Y:S01]  /*e72b0*/  IMAD.MOV.U32 R168, RZ, RZ, R157 ;  /* 0x000000ffffa87224 */ /* 0x000fe200078e009d */
[----:B------:R-:W-:Y:S01]  /*e72c0*/  MOV R169, R156 ;  /* 0x0000009c00a97202 */ /* 0x000fe20000000f00 */
        /* <DEDUP_REMOVED lines=8> */
[----:B------:R-:W-:Y:S01]  /*e7350*/  LDSM.16.M88.4 R148, [R0+UR13+0x17100] ;  /* 0x0171000d0094783b */ /* 0x000fe20008000200 */
[----:B------:R-:W-:-:S03]  /*e7360*/  IMAD.MOV.U32 R251, RZ, RZ, R144 ;  /* 0x000000fffffb7224 */ /* 0x000fc600078e0090 */
[----:B------:R-:W-:Y:S01]  /*e7370*/  LDSM.16.M88.4 R144, [R0+UR13+0x18100] ;  /* 0x0181000d0090783b */ /* 0x000fe20008000200 */
[----:B-1----:R-:W-:Y:S01]  /*e7380*/  MOV R232, R96 ;  /* 0x0000006000e87202 */ /* 0x002fe20000000f00 */
[----:B------:R-:W-:Y:S02]  /*e7390*/  IMAD.MOV.U32 R233, RZ, RZ, R97 ;  /* 0x000000ffffe97224 */ /* 0x000fe400078e0061 */
[----:B------:R-:W-:Y:S01]  /*e73a0*/  IMAD.MOV.U32 R234, RZ, RZ, R141 ;  /* 0x000000ffffea7224 */ /* 0x000fe200078e008d */
[----:B------:R-:W-:Y:S01]  /*e73b0*/  MOV R235, R140 ;  /* 0x0000008c00eb7202 */ /* 0x000fe20000000f00 */
[----:B---3--:R-:W-:Y:S01]  /*e73c0*/  IMAD.MOV.U32 R228, RZ, RZ, R129 ;  /* 0x000000ffffe47224 */ /* 0x008fe200078e0081 */
[----:B------:R-:W-:Y:S01]  /*e73d0*/  LDSM.16.M88.4 R140, [R0+UR13+0x19100] ;  /* 0x0191000d008c783b */ /* 0x000fe20008000200 */
[----:B------:R-:W-:-:S03]  /*e73e0*/  MOV R229, R128 ;  /* 0x0000008000e57202 */ /* 0x000fc60000000f00 */
[----:B------:R-:W-:Y:S01]  /*e73f0*/  LDSM.16.M88.4 R128, [R0+UR13+0x1c100] ;  /* 0x01c1000d0080783b */ /* 0x000fe20008000200 */
[----:B------:R-:W-:Y:S02]  /*e7400*/  IMAD.MOV.U32 R230, RZ, RZ, R125 ;  /* 0x000000ffffe67224 */ /* 0x000fe400078e007d */
[----:B------:R-:W-:Y:S02]  /*e7410*/  IMAD.MOV.U32 R231, RZ, RZ, R124 ;  /* 0x000000ffffe77224 */ /* 0x000fe400078e007c */
[----:B------:R-:W-:Y:S01]  /*e7420*/  IMAD.MOV.U32 R222, RZ, RZ, R93 ;  /* 0x000000ffffde7224 */ /* 0x000fe200078e005d */
[----:B------:R-:W-:Y:S01]  /*e7430*/  LDSM.16.M88.4 R124, [R0+UR13+0x1d100] ;  /* 0x01d1000d007c783b */ /* 0x000fe20008000200 */
[----:B------:R-:W-:-:S03]  /*e7440*/  MOV R223, R92 ;  /* 0x0000005c00df7202 */ /* 0x000fc60000000f00 */
[----:B------:R-:W-:Y:S04]  /*e7450*/  LDSM.16.M88.4 R92, [R0+UR13+0x25100] ;  /* 0x0251000d005c783b */ /* 0x000fe80008000200 */
[----:B------:R-:W-:Y:S01]  /*e7460*/  LDSM.16.M88.4 R184, [R0+UR13+0xe100] ;  /* 0x00e1000d00b8783b */ /* 0x000fe20008000200 */
[----:B----4-:R-:W-:Y:S03]  /*e7470*/  HMMA.1688.F32.TF32 R4, R244, R220, R176 ;  /* 0x000000dcf404723c */ /* 0x010fe600000810b0 */
[----:B------:R-:W-:-:S15]  /*e7480*/  LDSM.16.M88.4 R176, [R0+UR13+0x10100] ;  /* 0x0101000d00b0783b */ /* 0x000fde0008000200 */
[----:B------:R-:W-:Y:S01]  /*e7490*/  NOP ;  /* 0x0000000000007918 */ /* 0x000fe20000000000 */
[----:B------:R-:W-:Y:S01]  /*e74a0*/  MOV R238, R4 ;  /* 0x0000000400ee7202 */ /* 0x000fe20000000f00 */
[----:B------:R-:W-:Y:S02]  /*e74b0*/  IMAD.MOV.U32 R239, RZ, RZ, R5 ;  /* 0x000000ffffef7224 */ /* 0x000fe400078e0005 */
[----:B------:R-:W-:Y:S01]  /*e74c0*/  IMAD.MOV.U32 R242, RZ, RZ, R6 ;  /* 0x000000fffff27224 */ /* 0x000fe200078e0006 */
[----:B------:R-:W-:Y:S02]  /*e74d0*/  MOV R243, R7 ;  /* 0x0000000700f37202 */ /* 0x000fe40000000f00 */
[C---:B--2---:R-:W-:Y:S01]  /*e74e0*/  HMMA.1688.F32.TF32 R4, R244.reuse, R216, R180 ;  /* 0x000000d8f404723c */ /* 0x044fe200000810b4 */
[----:B------:R-:W-:Y:S04]  /*e74f0*/  LDSM.16.M88.4 R180, [R0+UR13+0xf100] ;  /* 0x00f1000d00b4783b */ /* 0x000fe80008000200 */
        /* <DEDUP_REMOVED lines=8> */
[----:B------:R-:W1:Y:S04]  /*e7580*/  LDSM.16.M88.4 R192, [R0+UR13+0xc100] ;  /* 0x00c1000d00c0783b */ /* 0x000e680008000200 */
[----:B------:R-:W-:Y:S04]  /*e7590*/  STL.64 [R1+0x830], R156 ;  /* 0x0008309c01007387 */ /* 0x000fe80000100a00 */
[----:B------:R-:W-:Y:S04]  /*e75a0*/  STL.64 [R1+0x838], R158 ;  /* 0x0008389e01007387 */ /* 0x000fe80000100a00 */
[----:B------:R-:W-:Y:S04]  /*e75b0*/  STL.64 [R1+0x820], R152 ;  /* 0x0008209801007387 */ /* 0x000fe80000100a00 */
[----:B------:R-:W-:Y:S04]  /*e75c0*/  STL.64 [R1+0x828], R154 ;  /* 0x0008289a01007387 */ /* 0x000fe80000100a00 */
[----:B------:R-:W-:Y:S04]  /*e75d0*/  LDSM.16.M88.4 R156, [R0+UR13+0x15100] ;  /* 0x0151000d009c783b */ /* 0x000fe80008000200 */
[----:B------:R-:W-:Y:S04]  /*e75e0*/  LDSM.16.M88.4 R152, [R0+UR13+0x16100] ;  /* 0x0161000d0098783b */ /* 0x000fe80008000200 */
[----:B------:R-:W-:Y:S04]  /*e75f0*/  STL.64 [R1+0x810], R4 ;  /* 0x0008100401007387 */ /* 0x000fe80000100a00 */
[----:B------:R2:W-:Y:S02]  /*e7600*/  STL.64 [R1+0x818], R6 ;  /* 0x0008180601007387 */ /* 0x0005e40000100a00 */
[C---:B--2---:R-:W-:Y:S02]  /*e7610*/  HMMA.1688.F32.TF32 R4, R244.reuse, R200, R168 ;  /* 0x000000c8f404723c */ /* 0x044fe400000810a8 */
        /* <DEDUP_REMOVED lines=12> */
[----:B------:R-:W-:Y:S04]  /*e76e0*/  STL.64 [R1+0x800], R4 ;  /* 0x0008000401007387 */ /* 0x000fe80000100a00 */
[----:B------:R1:W-:Y:S04]  /*e76f0*/  STL.64 [R1+0x808], R6 ;  /* 0x0008080601007387 */ /* 0x0003e80000100a00 */
        /* <DEDUP_REMOVED lines=13> */
[----:B------:R-:W2:Y:S04]  /*e77d0*/  LDL.LU R96, [R1+0x9c4c] ;  /* 0x009c4c0001607983 */ /* 0x000ea80000300800 */
[----:B------:R-:W3:Y:S01]  /*e77e0*/  LDL.LU R97, [R1+0x9c48] ;  /* 0x009c480001617983 */ /* 0x000ee20000300800 */
[----:B-1----:R-:W-:Y:S01]  /*e77f0*/  HMMA.1688.F32.TF32 R4, R244, R196, R248 ;  /* 0x000000c4f404723c */ /* 0x002fe200000810f8 */
[----:B------:R-:W-:-:S02]  /*e7800*/  IMAD.MOV.U32 R248, RZ, RZ, R137 ;  /* 0x000000fffff87224 */ /* 0x000fc400078e0089 */
[----:B------:R-:W-:Y:S01]  /*e7810*/  IMAD.MOV.U32 R249, RZ, RZ, R136 ;  /* 0x000000fffff97224 */ /* 0x000fe200078e0088 */
[----:B------:R-:W-:Y:S01]  /*e7820*/  MOV R250, R133 ;  /* 0x0000008500fa7202 */ /* 0x000fe20000000f00 */
[----:B------:R-:W1:Y:S01]  /*e7830*/  LDSM.16.M88.4 R136, [R0+UR13+0x1a100] ;  /* 0x01a1000d0088783b */ /* 0x000e620008000200 */
[----:B------:R-:W-:-:S03]  /*e7840*/  IMAD.MOV.U32 R251, RZ, RZ, R132 ;  /* 0x000000fffffb7224 */ /* 0x000fc600078e0084 */
[----:B------:R-:W4:Y:S01]  /*e7850*/  LDSM.16.M88.4 R132, [R0+UR13+0x1b100] ;  /* 0x01b1000d0084783b */ /* 0x000f220008000200 */
[----:B------:R-:W-:Y:S01]  /*e7860*/  MOV R240, R121 ;  /* 0x0000007900f07202 */ /* 0x000fe20000000f00 */
[----:B------:R-:W-:Y:S02]  /*e7870*/  IMAD.MOV.U32 R241, RZ, RZ, R120 ;  /* 0x000000fffff17224 */ /* 0x000fe400078e0078 */
[----:B------:R-:W-:Y:S01]  /*e7880*/  IMAD.MOV.U32 R242, RZ, RZ, R117 ;  /* 0x000000fffff27224 */ /* 0x000fe200078e0075 */
[----:B------:R-:W4:Y:S01]  /*e7890*/  LDSM.16.M88.4 R120, [R0+UR13+0x1e100] ;  /* 0x01e1000d0078783b */ /* 0x000f220008000200 */
[----:B------:R-:W-:-:S03]  /*e78a0*/  MOV R243, R116 ;  /* 0x0000007400f37202 */ /* 0x000fc60000000f00 */
[----:B------:R-:W4:Y:S01]  /*e78b0*/  LDSM.16.M88.4 R116, [R0+UR13+0x1f100] ;  /* 0x01f1000d0074783b */ /* 0x000f220008000200 */
[----:B------:R-:W-:Y:S02]  /*e78c0*/  IMAD.MOV.U32 R236, RZ, RZ, R113 ;  /* 0x000000ffffec7224 */ /* 0x000fe400078e0071 */
[----:B------:R-:W-:Y:S01]  /*e78d0*/  IMAD.MOV.U32 R237, RZ, RZ, R112 ;  /* 0x000000ffffed7224 */ /* 0x000fe200078e0070 */
[----:B------:R-:W-:Y:S01]  /*e78e0*/  MOV R238, R109 ;  /* 0x0000006d00ee7202 */ /* 0x000fe20000000f00 */
[----:B------:R-:W4:Y:S01]  /*e78f0*/  LDSM.16.M88.4 R112, [R0+UR13+0x20100] ;  /* 0x0201000d0070783b */ /* 0x000f220008000200 */
[----:B------:R-:W-:-:S03]  /*e7900*/  IMAD.MOV.U32 R239, RZ, RZ, R108 ;  /* 0x000000ffffef7224 */ /* 0x000fc600078e006c */
[----:B------:R-:W4:Y:S01]  /*e7910*/  LDSM.16.M88.4 R108, [R0+UR13+0x21100] ;  /* 0x0211000d006c783b */ /* 0x000f220008000200 */
[----:B------:R-:W-:Y:S01]  /*e7920*/  IMAD.MOV.U32 R206, RZ, RZ, R4 ;  /* 0x000000ffffce7224 */ /* 0x000fe200078e0004 */
[----:B------:R-:W-:Y:S01]  /*e7930*/  MOV R207, R5 ;  /* 0x0000000500cf7202 */ /* 0x000fe20000000f00 */
[----:B------:R-:W-:Y:S01]  /*e7940*/  IMAD.MOV.U32 R4, RZ, RZ, R105 ;  /* 0x000000ffff047224 */ /* 0x000fe200078e0069 */
[----:B------:R-:W-:Y:S01]  /*e7950*/  MOV R5, R104 ;  /* 0x0000006800057202 */ /* 0x000fe20000000f00 */
[----:B------:R-:W-:Y:S02]  /*e7960*/  IMAD.MOV.U32 R210, RZ, RZ, R6 ;  /* 0x000000ffffd27224 */ /* 0x000fe400078e0006 */
[----:B------:R-:W-:Y:S01]  /*e7970*/  IMAD.MOV.U32 R218, RZ, RZ, R7 ;  /* 0x000000ffffda7224 */ /* 0x000fe200078e0007 */
[----:B------:R-:W4:Y:S01]  /*e7980*/  LDSM.16.M88.4 R104, [R0+UR13+0x22100] ;  /* 0x0221000d0068783b */ /* 0x000f220008000200 */
[----:B------:R-:W-:Y:S02]  /*e7990*/  IMAD.MOV.U32 R6, RZ, RZ, R101 ;  /* 0x000000ffff067224 */ /* 0x000fe400078e0065 */
[----:B------:R-:W-:-:S02]  /*e79a0*/  IMAD.MOV.U32 R7, RZ, RZ, R100 ;  /* 0x000000ffff077224 */ /* 0x000fc400078e0064 */
[----:B------:R-:W4:Y:S04]  /*e79b0*/  LDSM.16.M88.4 R100, [R0+UR13+0x23100] ;  /* 0x0231000d0064783b */ /* 0x000f280008000200 */
[----:B------:R-:W-:Y:S04]  /*e79c0*/  STL [R1+0x9764], R142 ;  /* 0x0097648e01007387 */ /* 0x000fe80000100800 */
[----:B------:R-:W-:Y:S01]  /*e79d0*/  STL [R1+0x9760], R143 ;  /* 0x0097608f01007387 */ /* 0x000fe20000100800 */
[----:B------:R-:W-:Y:S03]  /*e79e0*/  HMMA.1688.F32.TF32 R4, R244, R188, R4 ;  /* 0x000000bcf404723c */ /* 0x000fe60000081004 */
[----:B-1----:R1:W-:Y:S04]  /*e79f0*/  STL [R1+0x976c], R138 ;  /* 0x00976c8a01007387 */ /* 0x0023e80000100800 */
[----:B------:R1:W-:Y:S04]  /*e7a00*/  STL [R1+0x9768], R139 ;  /* 0x0097688b01007387 */ /* 0x0003e80000100800 */
[----:B----4-:R-:W-:Y:S04]  /*e7a10*/  STL [R1+0x9774], R134 ;  /* 0x0097748601007387 */ /* 0x010fe80000100800 */
[----:B------:R-:W-:Y:S04]  /*e7a20*/  STL [R1+0x9770], R135 ;  /* 0x0097708701007387 */ /* 0x000fe80000100800 */
[----:B------:R4:W-:Y:S04]  /*e7a30*/  STL [R1+0x977c], R130 ;  /* 0x00977c8201007387 */ /* 0x0009e80000100800 */
        /* <DEDUP_REMOVED lines=10> */
[----:B------:R-:W-:Y:S01]  /*e7ae0*/  STL [R1+0x96a0], R111 ;  /* 0x0096a06f01007387 */ /* 0x000fe20000100800 */
[----:B------:R-:W-:-:S03]  /*e7af0*/  IMAD.MOV.U32 R198, RZ, RZ, R4 ;  /* 0x000000ffffc67224 */ /* 0x000fc600078e0004 */
[----:B------:R-:W-:Y:S04]  /*e7b00*/  STL [R1+0x96b4], R106 ;  /* 0x0096b46a01007387 */ /* 0x000fe80000100800 */
[----:B------:R-:W-:Y:S04]  /*e7b10*/  STL [R1+0x96a8], R107 ;  /* 0x0096a86b01007387 */ /* 0x000fe80000100800 */
[----:B------:R-:W-:Y:S04]  /*e7b20*/  STL [R1+0x969c], R102 ;  /* 0x00969c6601007387 */ /* 0x000fe80000100800 */
[----:B------:R-:W-:Y:S04]  /*e7b30*/  STL [R1+0x9698], R103 ;  /* 0x0096986701007387 */ /* 0x000fe80000100800 */
[----:B------:R-:W-:Y:S04]  /*e7b40*/  STL [R1+0x9674], R94 ;  /* 0x0096745e01007387 */ /* 0x000fe80000100800 */
[----:B------:R-:W-:Y:S01]  /*e7b50*/  STL [R1+0x9670], R95 ;  /* 0x0096705f01007387 */ /* 0x000fe20000100800 */
[----:B------:R-:W-:-:S03]  /*e7b60*/  MOV R199, R5 ;  /* 0x0000000500c77202 */ /* 0x000fc60000000f00 */
[----:B------:R-:W4:Y:S01]  /*e7b70*/  LDL.LU R4, [R1+0x12b0] ;  /* 0x0012b00001047983 */ /* 0x000f220000300800 */
[----:B------:R-:W-:-:S03]  /*e7b80*/  IMAD.MOV.U32 R202, RZ, RZ, R6 ;  /* 0x000000ffffca7224 */ /* 0x000fc600078e0006 */
[----:B------:R-:W4:Y:S01]  /*e7b90*/  LDL.LU R5, [R1+0x12b4] ;  /* 0x0012b40001057983 */ /* 0x000f220000300800 */
[----:B------:R-:W-:-:S03]  /*e7ba0*/  IMAD.MOV.U32 R203, RZ, RZ, R7 ;  /* 0x000000ffffcb7224 */ /* 0x000fc600078e0007 */
[----:B------:R-:W4:Y:S04]  /*e7bb0*/  LDL.LU R6, [R1+0x12b8] ;  /* 0x0012b80001067983 */ /* 0x000f280000300800 */
[----:B------:R-:W4:Y:S01]  /*e7bc0*/  LDL.LU R7, [R1+0x12bc] ;  /* 0x0012bc0001077983 */ /* 0x000f220000300800 */
[----:B------:R-:W-:Y:S01]  /*e7bd0*/  HMMA.1688.F32.TF32 R228, R244, R176, R228 ;  /* 0x000000b0f4e4723c */ /* 0x000fe200000810e4 */
[----:B--2---:R-:W-:Y:S01]  /*e7be0*/  IMAD.MOV.U32 R221, RZ, RZ, R96 ;  /* 0x000000ffffdd7224 */ /* 0x004fe200078e0060 */
[----:B---3--:R-:W-:Y:S01]  /*e7bf0*/  MOV R220, R97 ;  /* 0x0000006100dc7202 */ /* 0x008fe20000000f00 */
[----:B------:R-:W-:Y:S02]  /*e7c00*/  IMAD.MOV.U32 R90, RZ, RZ, R65 ;  /* 0x000000ffff5a7224 */ /* 0x000fe400078e0041 */
[----:B------:R-:W-:Y:S01]  /*e7c10*/  IMAD.MOV.U32 R91, RZ, RZ, R64 ;  /* 0x000000ffff5b7224 */ /* 0x000fe200078e0040 */
[----:B------:R-:W-:Y:S01]  /*e7c20*/  MOV R86, R61 ;  /* 0x0000003d00567202 */ /* 0x000fe20000000f00 */
[----:B------:R-:W-:-:S02]  /*e7c30*/  IMAD.MOV.U32 R87, RZ, RZ, R60 ;  /* 0x000000ffff577224 */ /* 0x000fc400078e003c */
[----:B------:R-:W-:Y:S01]  /*e7c40*/  IMAD.MOV.U32 R78, RZ, RZ, R69 ;  /* 0x000000ffff4e7224 */ /* 0x000fe200078e0045 */
[----:B------:R-:W-:Y:S01]  /*e7c50*/  MOV R79, R68 ;  /* 0x00000044004f7202 */ /* 0x000fe20000000f00 */
[----:B------:R-:W-:Y:S01]  /*e7c60*/  HMMA.1688.F32.TF32 R220, R244, R192, R220 ;  /* 0x000000c0f4dc723c */ /* 0x000fe200000810dc */
[----:B------:R-:W2:-:S15]  /*e7c70*/  LDSM.16.M88.4 R96, [R0+UR13+0x24100] ;  /* 0x0241000d0060783b */ /* 0x000e9e0008000200 */
[----:B------:R-:W-:-:S03]  /*e7c80*/  NOP ;  /* 0x0000000000007918 */ /* 0x000fc60000000000 */
[----:B------:R-:W-:Y:S02]  /*e7c90*/  IMAD.MOV.U32 R219, RZ, RZ, R220 ;  /* 0x000000ffffdb7224 */ /* 0x000fe400078e00dc */
[----:B------:R-:W-:Y:S01]  /*e7ca0*/  IMAD.MOV.U32 R214, RZ, RZ, R221 ;  /* 0x000000ffffd67224 */ /* 0x000fe200078e00dd */
[----:B------:R-:W-:Y:S01]  /*e7cb0*/  MOV R215, R222 ;  /* 0x000000de00d77202 */ /* 0x000fe20000000f00 */
[----:B------:R-:W-:Y:S02]  /*e7cc0*/  IMAD.MOV.U32 R211, RZ, RZ, R223 ;  /* 0x000000ffffd37224 */ /* 0x000fe400078e00df */
[C---:B------:R-:W-:Y:S08]  /*e7cd0*/  HMMA.1688.F32.TF32 R220, R244.reuse, R184, R236 ;  /* 0x000000b8f4dc723c */ /* 0x040ff000000810ec */
[----:B------:R-:W-:Y:S11]  /*e7ce0*/  HMMA.1688.F32.TF32 R236, R244, R180, R240 ;  /* 0x000000b4f4ec723c */ /* 0x000ff600000810f0 */
[----:B------:R-:W-:Y:S01]  /*e7cf0*/  MOV R190, R220 ;  /* 0x000000dc00be7202 */ /* 0x000fe20000000f00 */
[----:B------:R-:W-:-:S02]  /*e7d00*/  IMAD.MOV.U32 R191, RZ, RZ, R221 ;  /* 0x000000ffffbf7224 */ /* 0x000fc400078e00dd */
[----:B------:R-:W-:Y:S01]  /*e7d10*/  IMAD.MOV.U32 R194, RZ, RZ, R222 ;  /* 0x000000ffffc27224 */ /* 0x000fe200078e00de */
[----:B------:R-:W-:Y:S02]  /*e7d20*/  MOV R195, R223 ;  /* 0x000000df00c37202 */ /* 0x000fe40000000f00 */
[----:B------:R-:W-:Y:S02]  /*e7d30*/  HMMA.1688.F32.TF32 R220, R244, R172, R248 ;  /* 0x000000acf4dc723c */ /* 0x000fe400000810f8 */
[----:B------:R-:W-:Y:S04]  /*e7d40*/  STL.64 [R1+0x7b0], R236 ;  /* 0x0007b0ec01007387 */ /* 0x000fe80000100a00 */
[----:B------:R-:W-:Y:S04]  /*e7d50*/  STL.64 [R1+0x7b8], R238 ;  /* 0x0007b8ee01007387 */ /* 0x000fe80000100a00 */
[----:B------:R3:W-:Y:S04]  /*e7d60*/  STL.64 [R1+0x7a0], R228 ;  /* 0x0007a0e401007387 */ /* 0x0007e80000100a00 */
[----:B------:R1:W-:Y:S04]  /*e7d70*/  STL.64 [R1+0x7a8], R230 ;  /* 0x0007a8e601007387 */ /* 0x0003e80000100a00 */
[----:B------:R-:W2:Y:S04]  /*e7d80*/  LDL.LU R248, [R1+0x12a0] ;  /* 0x0012a00001f87983 */ /* 0x000ea80000300800 */
[----:B------:R-:W2:Y:S04]  /*e7d90*/  LDL.LU R249, [R1+0x12a4] ;  /* 0x0012a40001f97983 */ /* 0x000ea80000300800 */
[----:B------:R-:W2:Y:S04]  /*e7da0*/  LDL.LU R250, [R1+0x12a8] ;  /* 0x0012a80001fa7983 */ /* 0x000ea80000300800 */
[----:B------:R-:W2:Y:S01]  /*e7db0*/  LDL.LU R251, [R1+0x12ac] ;  /* 0x0012ac0001fb7983 */ /* 0x000ea20000300800 */
[----:B-1----:R-:W-:-:S02]  /*e7dc0*/  IMAD.MOV.U32 R138, RZ, RZ, R220 ;  /* 0x000000ffff8a7224 */ /* 0x002fc400078e00dc */
[----:B------:R-:W-:Y:S01]  /*e7dd0*/  IMAD.MOV.U32 R139, RZ, RZ, R221 ;  /* 0x000000ffff8b7224 */ /* 0x000fe200078e00dd */
[----:B------:R-:W-:Y:S01]  /*e7de0*/  MOV R142, R222 ;  /* 0x000000de008e7202 */ /* 0x000fe20000000f00 */
[----:B------:R-:W-:Y:S02]  /*e7df0*/  IMAD.MOV.U32 R143, RZ, RZ, R223 ;  /* 0x000000ffff8f7224 */ /* 0x000fe400078e00df */
[C---:B------:R-:W-:Y:S08]  /*e7e00*/  HMMA.1688.F32.TF32 R220, R244.reuse, R168, R232 ;  /* 0x000000a8f4dc723c */ /* 0x040ff000000810e8 */
[----:B----4-:R-:W-:Y:S01]  /*e7e10*/  HMMA.1688.F32.TF32 R4, R244, R164, R4 ;  /* 0x000000a4f404723c */ /* 0x010fe20000081004 */
[----:B------:R1:W-:Y:S04]  /*e7e20*/  STL [R1+0x979c], R143 ;  /* 0x00979c8f01007387 */ /* 0x0003e80000100800 */
[----:B------:R4:W-:Y:S04]  /*e7e30*/  STL [R1+0x9798], R142 ;  /* 0x0097988e01007387 */ /* 0x0009e80000100800 */
[----:B------:R1:W-:Y:S04]  /*e7e40*/  STL [R1+0x9794], R139 ;  /* 0x0097948b01007387 */ /* 0x0003e80000100800 */
[----:B------:R1:W-:Y:S04]  /*e7e50*/  STL [R1+0x9790], R138 ;  /* 0x0097908a01007387 */ /* 0x0003e80000100800 */
[----:B------:R-:W3:Y:S04]  /*e7e60*/  LDL.LU R232, [R1+0x1290] ;  /* 0x0012900001e87983 */ /* 0x000ee80000300800 */
[----:B------:R-:W3:Y:S04]  /*e7e70*/  LDL.LU R233, [R1+0x1294] ;  /* 0x0012940001e97983 */ /* 0x000ee80000300800 */
[----:B------:R-:W3:Y:S04]  /*e7e80*/  LDL.LU R234, [R1+0x1298] ;  /* 0x0012980001ea7983 */ /* 0x000ee80000300800 */
[----:B------:R-:W3:Y:S01]  /*e7e90*/  LDL.LU R235, [R1+0x129c] ;  /* 0x00129c0001eb7983 */ /* 0x000ee20000300800 */
        /* <DEDUP_REMOVED lines=8> */
[----:B------:R-:W-:Y:S01]  /*e7f20*/  MOV R130, R4 ;  /* 0x0000000400827202 */ /* 0x000fe20000000f00 */
[----:B------:R-:W-:-:S02]  /*e7f30*/  IMAD.MOV.U32 R131, RZ, RZ, R5 ;  /* 0x000000ffff837224 */ /* 0x000fc400078e0005 */
[----:B------:R-:W4:Y:S01]  /*e7f40*/  LDL.LU R4, [R1+0x1280] ;  /* 0x0012800001047983 */ /* 0x000f220000300800 */
[----:B------:R-:W-:-:S03]  /*e7f50*/  IMAD.MOV.U32 R134, RZ, RZ, R6 ;  /* 0x000000ffff867224 */ /* 0x000fc600078e0006 */
[----:B------:R-:W4:Y:S01]  /*e7f60*/  LDL.LU R5, [R1+0x1284] ;  /* 0x0012840001057983 */ /* 0x000f220000300800 */
[----:B------:R-:W-:-:S03]  /*e7f70*/  MOV R135, R7 ;  /* 0x0000000700877202 */ /* 0x000fc60000000f00 */
[----:B------:R-:W4:Y:S04]  /*e7f80*/  LDL.LU R6, [R1+0x1288] ;  /* 0x0012880001067983 */ /* 0x000f280000300800 */
[----:B------:R-:W4:Y:S04]  /*e7f90*/  LDL.LU R7, [R1+0x128c] ;  /* 0x00128c0001077983 */ /* 0x000f280000300800 */
        /* <DEDUP_REMOVED lines=9> */
[----:B------:R-:W-:-:S02]  /*e8030*/  IMAD.MOV.U32 R122, RZ, RZ, R220 ;  /* 0x000000ffff7a7224 */ /* 0x000fc400078e00dc */
[----:B------:R-:W-:Y:S01]  /*e8040*/  IMAD.MOV.U32 R123, RZ, RZ, R221 ;  /* 0x000000ffff7b7224 */ /* 0x000fe200078e00dd */
[----:B------:R-:W-:Y:S01]  /*e8050*/  MOV R126, R222 ;  /* 0x000000de007e7202 */ /* 0x000fe20000000f00 */
[----:B------:R-:W-:Y:S02]  /*e8060*/  IMAD.MOV.U32 R127, RZ, RZ, R223 ;  /* 0x000000ffff7f7224 */ /* 0x000fe400078e00df */
[----:B---3--:R-:W-:Y:S03]  /*e8070*/  HMMA.1688.F32.TF32 R220, R244, R156, R232 ;  /* 0x0000009cf4dc723c */ /* 0x008fe600000810e8 */
[----:B------:R-:W-:Y:S04]  /*e8080*/  STL [R1+0x97cc], R127 ;  /* 0x0097cc7f01007387 */ /* 0x000fe80000100800 */
[----:B------:R-:W-:Y:S04]  /*e8090*/  STL [R1+0x97c8], R126 ;  /* 0x0097c87e01007387 */ /* 0x000fe80000100800 */
[----:B------:R-:W-:Y:S04]  /*e80a0*/  STL [R1+0x97c4], R123 ;  /* 0x0097c47b01007387 */ /* 0x000fe80000100800 */
[----:B------:R-:W-:Y:S04]  /*e80b0*/  STL [R1+0x97c0], R122 ;  /* 0x0097c07a01007387 */ /* 0x000fe80000100800 */
[----:B------:R-:W3:Y:S04]  /*e80c0*/  LDL.LU R240, [R1+0x1260] ;  /* 0x0012600001f07983 */ /* 0x000ee80000300800 */
[----:B------:R-:W3:Y:S04]  /*e80d0*/  LDL.LU R241, [R1+0x1264] ;  /* 0x0012640001f17983 */ /* 0x000ee80000300800 */
[----:B------:R-:W3:Y:S04]  /*e80e0*/  LDL.LU R242, [R1+0x1268] ;  /* 0x0012680001f27983 */ /* 0x000ee80000300800 */
[----:B------:R-:W3:Y:S01]  /*e80f0*/  LDL.LU R243, [R1+0x126c] ;  /* 0x00126c0001f37983 */ /* 0x000ee20000300800 */
[----:B------:R-:W-:-:S02]  /*e8100*/  IMAD.MOV.U32 R155, RZ, RZ, R223 ;  /* 0x000000ffff9b7224 */ /* 0x000fc400078e00df */
[----:B------:R-:W-:Y:S01]  /*e8110*/  IMAD.MOV.U32 R183, RZ, RZ, R222 ;  /* 0x000000ffffb77224 */ /* 0x000fe200078e00de */
[----:B----4-:R-:W-:Y:S01]  /*e8120*/  HMMA.1688.F32.TF32 R4, R244, R152, R4 ;  /* 0x00000098f404723c */ /* 0x010fe20000081004 */
[----:B------:R-:W-:Y:S01]  /*e8130*/  MOV R182, R221 ;  /* 0x000000dd00b67202 */ /* 0x000fe20000000f00 */
[----:B------:R-:W-:Y:S01]  /*e8140*/  IMAD.MOV.U32 R154, RZ, RZ, R220 ;  /* 0x000000ffff9a7224 */ /* 0x000fe200078e00dc */
[----:B------:R4:W-:Y:S04]  /*e8150*/  STL [R1+0x97dc], R155 ;  /* 0x0097dc9b01007387 */ /* 0x0009e80000100800 */
[----:B------:R-:W-:Y:S04]  /*e8160*/  STL [R1+0x97d8], R183 ;  /* 0x0097d8b701007387 */ /* 0x000fe80000100800 */
[----:B------:R-:W-:Y:S04]  /*e8170*/  STL [R1+0x97d4], R182 ;  /* 0x0097d4b601007387 */ /* 0x000fe80000100800 */
        /* <DEDUP_REMOVED lines=9> */
[----:B-1----:R-:W-:Y:S01]  /*e8210*/  MOV R143, R4 ;  /* 0x00000004008f7202 */ /* 0x002fe20000000f00 */
[----:B------:R-:W-:-:S02]  /*e8220*/  IMAD.MOV.U32 R142, RZ, RZ, R5 ;  /* 0x000000ffff8e7224 */ /* 0x000fc400078e0005 */
[----:B------:R-:W4:Y:S01]  /*e8230*/  LDL.LU R4, [R1+0x1230] ;  /* 0x0012300001047983 */ /* 0x000f220000300800 */
[----:B------:R-:W-:-:S03]  /*e8240*/  IMAD.MOV.U32 R139, RZ, RZ, R6 ;  /* 0x000000ffff8b7224 */ /* 0x000fc600078e0006 */
[----:B------:R-:W4:Y:S01]  /*e8250*/  LDL.LU R5, [R1+0x1234] ;  /* 0x0012340001057983 */ /* 0x000f220000300800 */
[----:B------:R-:W-:-:S03]  /*e8260*/  MOV R138, R7 ;  /* 0x00000007008a7202 */ /* 0x000fc60000000f00 */
[----:B------:R-:W4:Y:S04]  /*e8270*/  LDL.LU R6, [R1+0x1238] ;  /* 0x0012380001067983 */ /* 0x000f280000300800 */
[----:B------:R-:W4:Y:S04]  /*e8280*/  LDL.LU R7, [R1+0x123c] ;  /* 0x00123c0001077983 */ /* 0x000f280000300800 */
        /* <DEDUP_REMOVED lines=13> */
[----:B---3--:R-:W-:-:S15]  /*e8360*/  HMMA.1688.F32.TF32 R220, R244, R144, R240 ;  /* 0x00000090f4dc723c */ /* 0x008fde00000810f0 */
[----:B------:R-:W-:-:S04]  /*e8370*/  NOP ;  /* 0x0000000000007918 */ /* 0x000fc80000000000 */
[----:B------:R-:W-:Y:S01]  /*e8380*/  IMAD.MOV.U32 R135, RZ, RZ, R220 ;  /* 0x000000ffff877224 */ /* 0x000fe200078e00dc */
[----:B------:R-:W-:Y:S01]  /*e8390*/  MOV R134, R221 ;  /* 0x000000dd00867202 */ /* 0x000fe20000000f00 */
[----:B------:R-:W-:Y:S02]  /*e83a0*/  IMAD.MOV.U32 R131, RZ, RZ, R222 ;  /* 0x000000ffff837224 */ /* 0x000fe400078e00de */
[----:B------:R-:W-:Y:S02]  /*e83b0*/  IMAD.MOV.U32 R130, RZ, RZ, R223 ;  /* 0x000000ffff827224 */ /* 0x000fe400078e00df */
[C---:B----4-:R-:W-:Y:S08]  /*e83c0*/  HMMA.1688.F32.TF32 R220, R244.reuse, R140, R228 ;  /* 0x0000008cf4dc723c */ /* 0x050ff000000810e4 */
[----:B------:R-:W-:Y:S01]  /*e83d0*/  HMMA.1688.F32.TF32 R4, R244, R132, R4 ;  /* 0x00000084f404723c */ /* 0x000fe20000081004 */
[----:B------:R-:W-:Y:S04]  /*e83e0*/  STL [R1+0x97fc], R146 ;  /* 0x0097fc9201007387 */ /* 0x000fe80000100800 */
[----:B------:R-:W-:Y:S06]  /*e83f0*/  STL [R1+0x97f8], R147 ;  /* 0x0097f89301007387 */ /* 0x000fec0000100800 */
[----:B------:R-:W-:Y:S01]  /*e8400*/  IMAD.MOV.U32 R159, RZ, RZ, R221 ;  /* 0x000000ffff9f7224 */ /* 0x000fe200078e00dd */
[----:B------:R-:W-:Y:S01]  /*e8410*/  MOV R158, R220 ;  /* 0x000000dc009e7202 */ /* 0x000fe20000000f00 */
[----:B------:R-:W-:Y:S04]  /*e8420*/  STL [R1+0x97f4], R150 ;  /* 0x0097f49601007387 */ /* 0x000fe80000100800 */
[----:B------:R-:W-:Y:S04]  /*e8430*/  STL [R1+0x97f0], R151 ;  /* 0x0097f09701007387 */ /* 0x000fe80000100800 */
[----:B------:R-:W-:Y:S04]  /*e8440*/  STL.64 [R1+0x9be8], R158 ;  /* 0x009be89e01007387 */ /* 0x000fe80000100a00 */
[----:B------:R-:W-:Y:S01]  /*e8450*/  STL.64 [R1+0x9be0], R156 ;  /* 0x009be09c01007387 */ /* 0x000fe20000100a00 */
[----:B------:R-:W-:Y:S01]  /*e8460*/  IMAD.MOV.U32 R178, RZ, RZ, R222 ;  /* 0x000000ffffb27224 */ /* 0x000fe200078e00de */
[----:B------:R-:W-:-:S02]  /*e8470*/  MOV R179, R223 ;  /* 0x000000df00b37202 */ /* 0x000fc40000000f00 */
[----:B------:R-:W-:Y:S01]  /*e8480*/  MOV R240, R53 ;  /* 0x0000003500f07202 */ /* 0x000fe20000000f00 */
[----:B------:R-:W-:Y:S02]  /*e8490*/  IMAD.MOV.U32 R155, RZ, RZ, R4 ;  /* 0x000000ffff9b7224 */ /* 0x000fe400078e0004 */
[----:B------:R-:W-:Y:S01]  /*e84a0*/  IMAD.MOV.U32 R154, RZ, RZ, R7 ;  /* 0x000000ffff9a7224 */ /* 0x000fe200078e0007 */
[----:B------:R-:W-:Y:S01]  /*e84b0*/  MOV R183, R5 ;  /* 0x0000000500b77202 */ /* 0x000fe20000000f00 */
[----:B------:R-:W-:Y:S02]  /*e84c0*/  IMAD.MOV.U32 R182, RZ, RZ, R6 ;  /* 0x000000ffffb67224 */ /* 0x000fe400078e0006 */
[----:B------:R-:W-:Y:S02]  /*e84d0*/  IMAD.MOV.U32 R241, RZ, RZ, R52 ;  /* 0x000000fffff17224 */ /* 0x000fe400078e0034 */
[----:B------:R-:W-:Y:S01]  /*e84e0*/  IMAD.MOV.U32 R242, RZ, RZ, R49 ;  /* 0x000000fffff27224 */ /* 0x000fe200078e0031 */
[----:B------:R-:W-:Y:S04]  /*e84f0*/  STL.64 [R1+0x9bd8], R154 ;  /* 0x009bd89a01007387 */ /* 0x000fe80000100a00 */
[----:B------:R1:W-:Y:S04]  /*e8500*/  STL.64 [R1+0x9bd0], R152 ;  /* 0x009bd09801007387 */ /* 0x0003e80000100a00 */
[----:B------:R-:W-:Y:S04]  /*e8510*/  STL.64 [R1+0x9b88], R134 ;  /* 0x009b888601007387 */ /* 0x000fe80000100a00 */
[----:B------:R-:W-:Y:S04]  /*e8520*/  STL.64 [R1+0x9b80], R132 ;  /* 0x009b808401007387 */ /* 0x000fe80000100a00 */
[----:B------:R-:W3:Y:S04]  /*e8530*/  LDL.LU R65, [R1+0x9c44] ;  /* 0x009c440001417983 */ /* 0x000ee80000300800 */
[----:B------:R-:W3:Y:S04]  /*e8540*/  LDL.LU R64, [R1+0x9c40] ;  /* 0x009c400001407983 */ /* 0x000ee80000300800 */
[----:B------:R-:W4:Y:S04]  /*e8550*/  LDL.LU R61, [R1+0x9c3c] ;  /* 0x009c3c00013d7983 */ /* 0x000f280000300800 */
[----:B------:R-:W4:Y:S04]  /*e8560*/  LDL.LU R60, [R1+0x9c38] ;  /* 0x009c3800013c7983 */ /* 0x000f280000300800 */
        /* <DEDUP_REMOVED lines=14> */
[----:B------:R-:W-:Y:S03]  /*e8650*/  HMMA.1688.F32.TF32 R220, R244, R136, R232 ;  /* 0x00000088f4dc723c */ /* 0x000fe600000810e8 */
        /* <DEDUP_REMOVED lines=12> */
[----:B------:R-:W-:Y:S04]  /*e8720*/  LDSM.16.M88.4 R28, [R0+UR13+0x35100] ;  /* 0x0351000d001c783b */ /* 0x000fe80008000200 */
[----:B------:R-:W-:Y:S01]  /*e8730*/  LDSM.16.M88.4 R156, [R0+UR13+0x3a100] ;  /* 0x03a1000d009c783b */ /* 0x000fe20008000200 */
[----:B--2---:R-:W-:Y:S01]  /*e8740*/  HMMA.1688.F32.TF32 R4, R244, R128, R248 ;  /* 0x00000080f404723c */ /* 0x004fe200000810f8 */
[----:B------:R-:W-:-:S02]  /*e8750*/  IMAD.MOV.U32 R127, RZ, RZ, R220 ;  /* 0x000000ffff7f7224 */ /* 0x000fc400078e00dc */
[----:B------:R-:W-:Y:S01]  /*e8760*/  IMAD.MOV.U32 R126, RZ, RZ, R221 ;  /* 0x000000ffff7e7224 */ /* 0x000fe200078e00dd */
[----:B------:R-:W-:Y:S01]  /*e8770*/  MOV R123, R222 ;  /* 0x000000de007b7202 */ /* 0x000fe20000000f00 */
[----:B------:R-:W-:Y:S01]  /*e8780*/  IMAD.MOV.U32 R122, RZ, RZ, R223 ;  /* 0x000000ffff7a7224 */ /* 0x000fe200078e00df */
[----:B------:R-:W-:Y:S01]  /*e8790*/  MOV R155, R24 ;  /* 0x00000018009b7202 */ /* 0x000fe20000000f00 */
[----:B------:R-:W-:Y:S01]  /*e87a0*/  LDSM.16.M88.4 R132, [R0+UR13+0x38100] ;  /* 0x0381000d0084783b */ /* 0x000fe20008000200 */
[----:B------:R-:W-:Y:S02]  /*e87b0*/  IMAD.MOV.U32 R230, RZ, RZ, R9 ;  /* 0x000000ffffe67224 */ /* 0x000fe400078e0009 */
[----:B------:R-:W-:Y:S01]  /*e87c0*/  IMAD.MOV.U32 R231, RZ, RZ, R8 ;  /* 0x000000ffffe77224 */ /* 0x000fe200078e0008 */
[----:B------:R-:W-:Y:S01]  /*e87d0*/  LDSM.16.M88.4 R232, [R0+UR13+0x3b100] ;  /* 0x03b1000d00e8783b */ /* 0x000fe20008000200 */
[----:B------:R-:W-:Y:S01]  /*e87e0*/  IMAD.MOV.U32 R228, RZ, RZ, R13 ;  /* 0x000000ffffe47224 */ /* 0x000fe200078e000d */
[----:B------:R-:W-:-:S02]  /*e87f0*/  MOV R229, R12 ;  /* 0x0000000c00e57202 */ /* 0x000fc40000000f00 */
[----:B------:R-:W-:Y:S04]  /*e8800*/  LDSM.16.M88.4 R248, [R0+UR13+0x3c100] ;  /* 0x03c1000d00f8783b */ /* 0x000fe80008000200 */
[----:B------:R-:W-:Y:S01]  /*e8810*/  MOV R138, R4 ;  /* 0x00000004008a7202 */ /* 0x000fe20000000f00 */
[----:B------:R-:W-:Y:S02]  /*e8820*/  IMAD.MOV.U32 R139, RZ, RZ, R5 ;  /* 0x000000ffff8b7224 */ /* 0x000fe400078e0005 */
[----:B------:R-:W-:Y:S01]  /*e8830*/  IMAD.MOV.U32 R142, RZ, RZ, R6 ;  /* 0x000000ffff8e7224 */ /* 0x000fe200078e0006 */
[----:B------:R-:W-:Y:S01]  /*e8840*/  MOV R143, R7 ;  /* 0x00000007008f7202 */ /* 0x000fe20000000f00 */
[----:B------:R-:W-:Y:S01]  /*e8850*/  IMAD.MOV.U32 R220, RZ, RZ, R37 ;  /* 0x000000ffffdc7224 */ /* 0x000fe200078e0025 */
[----:B------:R-:W-:Y:S01]  /*e8860*/  MOV R221, R36 ;  /* 0x0000002400dd7202 */ /* 0x000fe20000000f00 */
[----:B------:R-:W-:Y:S01]  /*e8870*/  IMAD.MOV.U32 R222, RZ, RZ, R33 ;  /* 0x000000ffffde7224 */ /* 0x000fe200078e0021 */
[----:B------:R-:W-:Y:S04]  /*e8880*/  LDSM.16.M88.4 R36, [R0+UR13+0x33100] ;  /* 0x0331000d0024783b */ /* 0x000fe80008000200 */
[----:B------:R-:W-:Y:S04]  /*e8890*/  STL.64 [R1+0x9ba8], R142 ;  /* 0x009ba88e01007387 */ /* 0x000fe80000100a00 */
[----:B------:R1:W-:Y:S04]  /*e88a0*/  STL.64 [R1+0x9ba0], R140 ;  /* 0x009ba08c01007387 */ /* 0x0003e80000100a00 */
[----:B------:R-:W-:Y:S04]  /*e88b0*/  STL.64 [R1+0x9b98], R138 ;  /* 0x009b988a01007387 */ /* 0x000fe80000100a00 */
[----:B------:R-:W-:Y:S01]  /*e88c0*/  STL.64 [R1+0x9b90], R136 ;  /* 0x009b908801007387 */ /* 0x000fe20000100a00 */
[----:B------:R-:W-:-:S03]  /*e88d0*/  IMAD.MOV.U32 R223, RZ, RZ, R32 ;  /* 0x000000ffffdf7224 */ /* 0x000fc600078e0020 */
[----:B------:R-:W-:Y:S04]  /*e88e0*/  LDSM.16.M88.4 R24, [R0+UR13+0x36100] ;  /* 0x0361000d0018783b */ /* 0x000fe80008000200 */
[----:B------:R-:W-:Y:S04]  /*e88f0*/  LDSM.16.M88.4 R8, [R0+UR13+0x3d100] ;  /* 0x03d1000d0008783b */ /* 0x000fe80008000200 */
[----:B------:R-:W-:Y:S01]  /*e8900*/  LDSM.16.M88.4 R12, [R0+UR13+0x3e100] ;  /* 0x03e1000d000c783b */ /* 0x000fe20008000200 */
[----:B---3--:R-:W-:Y:S03]  /*e8910*/  HMMA.1688.F32.TF32 R4, R244, R124, R56 ;  /* 0x0000007cf404723c */ /* 0x008fe60000081038 */
[----:B------:R-:W-:Y:S04]  /*e8920*/  STL.64 [R1+0x9b78], R130 ;  /* 0x009b788201007387 */ /* 0x000fe80000100a00 */
[----:B------:R-:W-:-:S12]  /*e8930*/  LDSM.16.M88.4 R32, [R0+UR13+0x34100] ;  /* 0x0341000d0020783b */ /* 0x000fd80008000200 */
[----:B------:R-:W-:Y:S02]  /*e8940*/  IMAD.MOV.U32 R146, RZ, RZ, R4 ;  /* 0x000000ffff927224 */ /* 0x000fe400078e0004 */
[----:B------:R-:W-:Y:S01]  /*e8950*/  IMAD.MOV.U32 R147, RZ, RZ, R5 ;  /* 0x000000ffff937224 */ /* 0x000fe200078e0005 */
[----:B------:R-:W-:Y:S01]  /*e8960*/  MOV R150, R6 ;  /* 0x0000000600967202 */ /* 0x000fe20000000f00 */
[----:B------:R-:W-:Y:S02]  /*e8970*/  IMAD.MOV.U32 R151, RZ, RZ, R7 ;  /* 0x000000ffff977224 */ /* 0x000fe400078e0007 */
[----:B----4-:R-:W-:-:S15]  /*e8980*/  HMMA.1688.F32.TF32 R4, R244, R120, R60 ;  /* 0x00000078f404723c */ /* 0x010fde000008103c */
[----:B------:R-:W-:-:S04]  /*e8990*/  NOP ;  /* 0x0000000000007918 */ /* 0x000fc80000000000 */
[----:B------:R-:W-:Y:S01]  /*e89a0*/  IMAD.MOV.U32 R162, RZ, RZ, R4 ;  /* 0x000000ffffa27224 */ /* 0x000fe200078e0004 */
[----:B------:R-:W-:Y:S01]  /*e89b0*/  MOV R163, R5 ;  /* 0x0000000500a37202 */ /* 0x000fe20000000f00 */
[----:B------:R-:W-:Y:S02]  /*e89c0*/  IMAD.MOV.U32 R174, RZ, RZ, R6 ;  /* 0x000000ffffae7224 */ /* 0x000fe400078e0006 */
[----:B------:R-:W-:Y:S02]  /*e89d0*/  IMAD.MOV.U32 R175, RZ, RZ, R7 ;  /* 0x000000ffffaf7224 */ /* 0x000fe400078e0007 */
[C---:B------:R-:W-:Y:S01]  /*e89e0*/  HMMA.1688.F32.TF32 R4, R244.reuse, R116, R64 ;  /* 0x00000074f404723c */ /* 0x040fe20000081040 */
[----:B------:R-:W-:Y:S04]  /*e89f0*/  STL.64 [R1+0x9b70], R128 ;  /* 0x009b708001007387 */ /* 0x000fe80000100a00 */
[----:B------:R-:W-:Y:S03]  /*e8a00*/  STL.64 [R1+0x9bc8], R146 ;  /* 0x009bc89201007387 */ /* 0x000fe60000100a00 */
[C---:B------:R-:W-:Y:S08]  /*e8a10*/  HMMA.1688.F32.TF32 R60, R244.reuse, R108, R72 ;  /* 0x0000006cf43c723c */ /* 0x040ff00000081048 */
[----:B------:R-:W-:Y:S01]  /*e8a20*/  HMMA.1688.F32.TF32 R56, R244, R104, R76 ;  /* 0x00000068f438723c */ /* 0x000fe2000008104c */
[----:B------:R-:W-:Y:S02]  /*e8a30*/  LDSM.16.M88.4 R64, [R0+UR13+0x2c100] ;  /* 0x02c1000d0040783b */ /* 0x000fe40008000200 */
[----:B------:R-:W-:Y:S01]  /*e8a40*/  MOV R170, R4 ;  /* 0x0000000400aa7202 */ /* 0x000fe20000000f00 */
[----:B------:R-:W-:-:S02]  /*e8a50*/  IMAD.MOV.U32 R171, RZ, RZ, R5 ;  /* 0x000000ffffab7224 */ /* 0x000fc400078e0005 */
[----:B------:R-:W-:Y:S01]  /*e8a60*/  IMAD.MOV.U32 R166, RZ, RZ, R6 ;  /* 0x000000ffffa67224 */ /* 0x000fe200078e0006 */
[----:B------:R-:W-:Y:S01]  /*e8a70*/  MOV R167, R7 ;  /* 0x0000000700a77202 */ /* 0x000fe20000000f00 */
[----:B------:R-:W-:Y:S01]  /*e8a80*/  STL.64 [R1+0x9bc0], R144 ;  /* 0x009bc09001007387 */ /* 0x000fe20000100a00 */
[----:B------:R-:W-:Y:S03]  /*e8a90*/  HMMA.1688.F32.TF32 R4, R244, R112, R68 ;  /* 0x00000070f404723c */ /* 0x000fe60000081044 */
[----:B------:R-:W-:Y:S04]  /*e8aa0*/  STL.64 [R1+0x9bb8], R126 ;  /* 0x009bb87e01007387 */ /* 0x000fe80000100a00 */
[----:B------:R-:W-:Y:S04]  /*e8ab0*/  STL.64 [R1+0x9bb0], R124 ;  /* 0x009bb07c01007387 */ /* 0x000fe80000100a00 */
[----:B------:R-:W-:Y:S04]  /*e8ac0*/  LDSM.16.M88.4 R76, [R0+UR13+0x29100] ;  /* 0x0291000d004c783b */ /* 0x000fe80008000200 */
[----:B------:R-:W-:Y:S04]  /*e8ad0*/  LDSM.16.M88.4 R72, [R0+UR13+0x2a100] ;  /* 0x02a1000d0048783b */ /* 0x000fe80008000200 */
[----:B------:R-:W-:Y:S01]  /*e8ae0*/  LDSM.16.M88.4 R68, [R0+UR13+0x2b100] ;  /* 0x02b1000d0044783b */ /* 0x000fe20008000200 */
[----:B-1----:R-:W-:-:S02]  /*e8af0*/  IMAD.MOV.U32 R140, RZ, RZ, R21 ;  /* 0x000000ffff8c7224 */ /* 0x002fc400078e0015 */
[----:B------:R-:W-:Y:S01]  /*e8b00*/  IMAD.MOV.U32 R141, RZ, RZ, R20 ;  /* 0x000000ffff8d7224 */ /* 0x000fe200078e0014 */
[----:B------:R-:W-:Y:S04]  /*e8b10*/  LDSM.16.M88.4 R124, [R0+UR13+0x39100] ;  /* 0x0391000d007c783b */ /* 0x000fe80008000200 */
[----:B------:R-:W-:Y:S01]  /*e8b20*/  LDSM.16.M88.4 R20, [R0+UR13+0x37100] ;  /* 0x0371000d0014783b */ /* 0x000fe20008000200 */
[----:B------:R-:W-:-:S03]  /*e8b30*/  IMAD.MOV.U32 R118, RZ, RZ, R6 ;  /* 0x000000ffff767224 */ /* 0x000fc600078e0006 */
[----:B------:R1:W-:Y:S01]  /*e8b40*/  STL.64 [R1+0x6a0], R4 ;  /* 0x0006a00401007387 */ /* 0x0003e20000100a00 */
[----:B------:R-:W-:Y:S02]  /*e8b50*/  IMAD.MOV.U32 R119, RZ, RZ, R7 ;  /* 0x000000ffff777224 */ /* 0x000fe400078e0007 */
[----:B-1----:R-:W-:Y:S01]  /*e8b60*/  HMMA.1688.F32.TF32 R4, R244, R100, R80 ;  /* 0x00000064f404723c */ /* 0x002fe20000081050 */
[----:B------:R-:W-:Y:S04]  /*e8b70*/  STL.64 [R1+0xe50], R60 ;  /* 0x000e503c01007387 */ /* 0x000fe80000100a00 */
[----:B------:R-:W-:Y:S04]  /*e8b80*/  STL.64 [R1+0xe58], R62 ;  /* 0x000e583e01007387 */ /* 0x000fe80000100a00 */
[----:B------:R-:W-:Y:S04]  /*e8b90*/  STL.64 [R1+0xe40], R56 ;  /* 0x000e403801007387 */ /* 0x000fe80000100a00 */
[----:B------:R-:W-:Y:S04]  /*e8ba0*/  STL.64 [R1+0xe48], R58 ;  /* 0x000e483a01007387 */ /* 0x000fe80000100a00 */
[----:B------:R-:W1:Y:S04]  /*e8bb0*/  LDSM.16.M88.4 R80, [R0+UR13+0x28100] ;  /* 0x0281000d0050783b */ /* 0x000e680008000200 */
[----:B------:R-:W-:Y:S04]  /*e8bc0*/  LDSM.16.M88.4 R60, [R0+UR13+0x2d100] ;  /* 0x02d1000d003c783b */ /* 0x000fe80008000200 */
[----:B------:R-:W-:Y:S01]  /*e8bd0*/  LDSM.16.M88.4 R56, [R0+UR13+0x2e100] ;  /* 0x02e1000d0038783b */ /* 0x000fe20008000200 */
[----:B------:R-:W-:-:S03]  /*e8be0*/  MOV R106, R6 ;  /* 0x00000006006a7202 */ /* 0x000fc60000000f00 */
[----:B------:R2:W-:Y:S01]  /*e8bf0*/  STL.64 [R1+0xe30], R4 ;  /* 0x000e300401007387 */ /* 0x0005e20000100a00 */
[----:B------:R-:W-:Y:S02]  /*e8c00*/  IMAD.MOV.U32 R114, RZ, RZ, R7 ;  /* 0x000000ffff727224 */ /* 0x000fe400078e0007 */
[----:B--2---:R-:W-:Y:S01]  /*e8c10*/  HMMA.1688.F32.TF32 R4, R244, R96, R84 ;  /* 0x00000060f404723c */ /* 0x004fe20000081054 */
[----:B------:R-:W-:-:S15]  /*e8c20*/  LDSM.16.M88.4 R84, [R0+UR13+0x27100] ;  /* 0x0271000d0054783b */ /* 0x000fde0008000200 */
[----:B------:R-:W-:-:S03]  /*e8c30*/  NOP ;  /* 0x0000000000007918 */ /* 0x000fc60000000000 */
[----:B------:R-:W-:Y:S01]  /*e8c40*/  IMAD.MOV.U32 R115, RZ, RZ, R4 ;  /* 0x000000ffff737224 */ /* 0x000fe200078e0004 */
[----:B------:R-:W-:Y:S01]  /*e8c50*/  MOV R107, R5 ;  /* 0x00000005006b7202 */ /* 0x000fe20000000f00 */
[----:B------:R-:W-:Y:S02]  /*e8c60*/  IMAD.MOV.U32 R110, RZ, RZ, R6 ;  /* 0x000000ffff6e7224 */ /* 0x000fe400078e0006 */
[----:B------:R-:W-:Y:S02]  /*e8c70*/  IMAD.MOV.U32 R111, RZ, RZ, R7 ;  /* 0x000000ffff6f7224 */ /* 0x000fe400078e0007 */
[----:B------:R-:W-:Y:S01]  /*e8c80*/  HMMA.1688.F32.TF32 R4, R244, R92, R88 ;  /* 0x0000005cf404723c */ /* 0x000fe20000081058 */
[----:B------:R-:W2:Y:S01]  /*e8c90*/  LDSM.16.M88.4 R88, [R0+UR13+0x26100] ;  /* 0x0261000d0058783b */ /* 0x000ea20008000200 */
[----:B------:R-:W-:Y:S01]  /*e8ca0*/  MOV R142, R17 ;  /* 0x00000011008e7202 */ /* 0x000fe20000000f00 */
[----:B------:R-:W-:Y:S02]  /*e8cb0*/  IMAD.MOV.U32 R143, RZ, RZ, R16 ;  /* 0x000000ffff8f7224 */ /* 0x000fe400078e0010 */
[----:B------:R-:W3:-:S14]  /*e8cc0*/  LDSM.16.M88.4 R16, [R0+UR13+0x3f100] ;  /* 0x03f1000d0010783b */ /* 0x000edc0008000200 */
[----:B------:R-:W-:Y:S04]  /*e8cd0*/  STL.64 [R1+0xe10], R4 ;  /* 0x000e100401007387 */ /* 0x000fe80000100a00 */
[----:B------:R-:W-:Y:S01]  /*e8ce0*/  STL.64 [R1+0xe18], R6 ;  /* 0x000e180601007387 */ /* 0x000fe20000100a00 */
[C---:B-1----:R-:W-:Y:S01]  /*e8cf0*/  HMMA.1688.F32.TF32 R136, R244.reuse, R80, R152 ;  /* 0x00000050f488723c */ /* 0x042fe20000081098 */
[----:B------:R-:W-:Y:S02]  /*e8d00*/  LOP3.LUT R227, R252, 0x60, RZ, 0x3c, !PT ;  /* 0x00000060fce37812 */ /* 0x000fe400078e3cff */
[----:B------:R-:W-:Y:S04]  /*e8d10*/  LDS R4, [R3+UR12+0x84000] ;  /* 0x0840000c03047984 */ /* 0x000fe80008000800 */
[----:B------:R-:W-:Y:S04]  /*e8d20*/  LDS R6, [R3+UR12+0x84400] ;  /* 0x0844000c03067984 */ /* 0x000fe80008000800 */
[----:B------:R-:W-:Y:S04]  /*e8d30*/  LDS R5, [R227+UR12+0x84000] ;  /* 0x0840000ce3057984 */ /* 0x000fe80008000800 */
[----:B------:R-:W1:Y:S04]  /*e8d40*/  LDS R7, [R227+UR12+0x84400] ;  /* 0x0844000ce3077984 */ /* 0x000e680008000800 */
[----:B--2---:R-:W-:Y:S04]  /*e8d50*/  STL [R1+0x967c], R90 ;  /* 0x00967c5a01007387 */ /* 0x004fe80000100800 */
[----:B------:R-:W-:Y:S04]  /*e8d60*/  STL [R1+0x9678], R91 ;  /* 0x0096785b01007387 */ /* 0x000fe80000100800 */
[----:B------:R2:W-:Y:S04]  /*e8d70*/  STL [R1+0x9694], R86 ;  /* 0x0096945601007387 */ /* 0x0005e80000100800 */
[----:B------:R4:W-:Y:S04]  /*e8d80*/  STL [R1+0x9690], R87 ;  /* 0x0096905701007387 */ /* 0x0009e80000100800 */
[----:B------:R-:W-:Y:S04]  /*e8d90*/  STL [R1+0x961c], R82 ;  /* 0x00961c5201007387 */ /* 0x000fe80000100800 */
[----:B------:R-:W-:Y:S04]  /*e8da0*/  STL [R1+0x9618], R83 ;  /* 0x0096185301007387 */ /* 0x000fe80000100800 */
[----:B------:R-:W-:Y:S04]  /*e8db0*/  STL [R1+0x960c], R78 ;  /* 0x00960c4e01007387 */ /* 0x000fe80000100800 */
[----:B------:R-:W-:Y:S04]  /*e8dc0*/  STL [R1+0x9608], R79 ;  /* 0x0096084f01007387 */ /* 0x000fe80000100800 */
[----:B------:R1:W-:Y:S04]  /*e8dd0*/  STL [R1+0x95fc], R74 ;  /* 0x0095fc4a01007387 */ /* 0x0003e80000100800 */
[----:B------:R1:W-:Y:S04]  /*e8de0*/  STL [R1+0x95f8], R75 ;  /* 0x0095f84b01007387 */ /* 0x0003e80000100800 */
[----:B------:R1:W-:Y:S04]  /*e8df0*/  STL [R1+0x95f4], R70 ;  /* 0x0095f44601007387 */ /* 0x0003e80000100800 */
[----:B------:R1:W-:Y:S04]  /*e8e00*/  STL [R1+0x95f0], R71 ;  /* 0x0095f04701007387 */ /* 0x0003e80000100800 */
        /* <DEDUP_REMOVED lines=34> */
[----:B------:R-:W-:Y:S04]  /*e9030*/  STL.64 [R1+0x48], R250 ;  /* 0x000048fa01007387 */ /* 0x000fe80000100a00 */
[----:B------:R-:W-:Y:S04]  /*e9040*/  STL [R1+0x957c], R14 ;  /* 0x00957c0e01007387 */ /* 0x000fe80000100800 */
[----:B------:R-:W-:Y:S04]  /*e9050*/  STL [R1+0x9578], R15 ;  /* 0x0095780f01007387 */ /* 0x000fe80000100800 */
[----:B---3--:R-:W-:Y:S04]  /*e9060*/  STL [R1+0x9584], R18 ;  /* 0x0095841201007387 */ /* 0x008fe80000100800 */
[----:B------:R-:W-:Y:S04]  /*e9070*/  STL [R1+0x9580], R19 ;  /* 0x0095801301007387 */ /* 0x000fe80000100800 */
[----:B------:R-:W-:Y:S01]  /*e9080*/  STL [R1+0x8548], R0 ;  /* 0x0085480001007387 */ /* 0x000fe20000100800 */
[----:B------:R-:W-:Y:S03]  /*e9090*/  HMMA.1688.F32.TF32 R128, R244, R88, R228 ;  /* 0x00000058f480723c */ /* 0x000fe600000810e4 */
[----:B------:R-:W3:Y:S04]  /*e90a0*/  LDL.LU R228, [R1+0xda0] ;  /* 0x000da00001e47983 */ /* 0x000ee80000300800 */
[----:B------:R-:W3:Y:S04]  /*e90b0*/  LDL.LU R229, [R1+0xda4] ;  /* 0x000da40001e57983 */ /* 0x000ee80000300800 */
[----:B------:R-:W3:Y:S04]  /*e90c0*/  LDL.LU R230, [R1+0xda8] ;  /* 0x000da80001e67983 */ /* 0x000ee80000300800 */
[----:B------:R-:W3:Y:S04]  /*e90d0*/  LDL.LU R231, [R1+0xdac] ;  /* 0x000dac0001e77983 */ /* 0x000ee80000300800 */
[----:B------:R-:W-:Y:S01]  /*e90e0*/  MOV R102, R128 ;  /* 0x0000008000667202 */ /* 0x000fe20000000f00 */
[----:B------:R-:W-:-:S02]  /*e90f0*/  IMAD.MOV.U32 R103, RZ, RZ, R129 ;  /* 0x000000ffff677224 */ /* 0x000fc400078e0081 */
[----:B--2---:R-:W-:Y:S01]  /*e9100*/  IMAD.MOV.U32 R86, RZ, RZ, R130 ;  /* 0x000000ffff567224 */ /* 0x004fe200078e0082 */
[----:B----4-:R-:W-:Y:S02]  /*e9110*/  MOV R87, R131 ;  /* 0x0000008300577202 */ /* 0x010fe40000000f00 */
        /* <DEDUP_REMOVED lines=8> */
[----:B-1----:R-:W-:Y:S01]  /*e91a0*/  IMAD.MOV.U32 R74, RZ, RZ, R128 ;  /* 0x000000ffff4a7224 */ /* 0x002fe200078e0080 */
[----:B------:R-:W-:Y:S01]  /*e91b0*/  MOV R75, R129 ;  /* 0x00000081004b7202 */ /* 0x000fe20000000f00 */
[----:B------:R-:W-:Y:S02]  /*e91c0*/  IMAD.MOV.U32 R70, RZ, RZ, R130 ;  /* 0x000000ffff467224 */ /* 0x000fe400078e0082 */
[----:B------:R-:W-:Y:S02]  /*e91d0*/  IMAD.MOV.U32 R71, RZ, RZ, R131 ;  /* 0x000000ffff477224 */ /* 0x000fe400078e0083 */
[----:B------:R-:W-:Y:S01]  /*e91e0*/  HMMA.1688.F32.TF32 R128, R244, R72, R236 ;  /* 0x00000048f480723c */ /* 0x000fe200000810ec */
[----:B------:R-:W-:Y:S04]  /*e91f0*/  STL.64 [R1+0xde0], R136 ;  /* 0x000de08801007387 */ /* 0x000fe80000100a00 */
[----:B------:R-:W-:Y:S04]  /*e9200*/  STL.64 [R1+0xde8], R138 ;  /* 0x000de88a01007387 */ /* 0x000fe80000100a00 */
[----:B------:R-:W-:Y:S10]  /*e9210*/  STL [R1+0x9644], R71 ;  /* 0x0096444701007387 */ /* 0x000ff40000100800 */
[----:B------:R-:W-:Y:S01]  /*e9220*/  MOV R66, R128 ;  /* 0x0000008000427202 */ /* 0x000fe20000000f00 */
[----:B------:R-:W-:-:S02]  /*e9230*/  IMAD.MOV.U32 R67, RZ, RZ, R129 ;  /* 0x000000ffff437224 */ /* 0x000fc400078e0081 */
[----:B------:R-:W-:Y:S01]  /*e9240*/  IMAD.MOV.U32 R78, RZ, RZ, R130 ;  /* 0x000000ffff4e7224 */ /* 0x000fe200078e0082 */
[----:B------:R-:W-:Y:S02]  /*e9250*/  MOV R79, R131 ;  /* 0x00000083004f7202 */ /* 0x000fe40000000f00 */
[----:B------:R-:W-:Y:S01]  /*e9260*/  HMMA.1688.F32.TF32 R128, R244, R68, R240 ;  /* 0x00000044f480723c */ /* 0x000fe200000810f0 */
[----:B------:R-:W-:Y:S04]  /*e9270*/  STL [R1+0x9640], R70 ;  /* 0x0096404601007387 */ /* 0x000fe80000100800 */
[----:B------:R-:W-:Y:S04]  /*e9280*/  STL [R1+0x963c], R75 ;  /* 0x00963c4b01007387 */ /* 0x000fe80000100800 */
[----:B------:R1:W-:Y:S04]  /*e9290*/  STL [R1+0x9638], R74 ;  /* 0x0096384a01007387 */ /* 0x0003e80000100800 */
[----:B------:R-:W-:Y:S04]  /*e92a0*/  STL [R1+0x9654], R79 ;  /* 0x0096544f01007387 */ /* 0x000fe80000100800 */
[----:B------:R-:W-:Y:S04]  /*e92b0*/  STL [R1+0x9650], R78 ;  /* 0x0096504e01007387 */ /* 0x000fe80000100800 */
[----:B------:R2:W-:Y:S04]  /*e92c0*/  STL [R1+0x964c], R67 ;  /* 0x00964c4301007387 */ /* 0x0005e80000100800 */
[----:B------:R4:W-:Y:S01]  /*e92d0*/  STL [R1+0x9648], R66 ;  /* 0x0096484201007387 */ /* 0x0009e20000100800 */
[----:B-1----:R-:W-:Y:S01]  /*e92e0*/  IMAD.MOV.U32 R74, RZ, RZ, R131 ;  /* 0x000000ffff4a7224 */ /* 0x002fe200078e0083 */
[----:B------:R-:W-:Y:S01]  /*e92f0*/  MOV R75, R130 ;  /* 0x00000082004b7202 */ /* 0x000fe20000000f00 */
[----:B------:R-:W-:-:S02]  /*e9300*/  IMAD.MOV.U32 R71, RZ, RZ, R128 ;  /* 0x000000ffff477224 */ /* 0x000fc400078e0080 */
[----:B------:R-:W-:Y:S01]  /*e9310*/  IMAD.MOV.U32 R70, RZ, RZ, R129 ;  /* 0x000000ffff467224 */ /* 0x000fe200078e0081 */
[----:B------:R-:W-:Y:S04]  /*e9320*/  STL [R1+0x9664], R74 ;  /* 0x0096644a01007387 */ /* 0x000fe80000100800 */
[----:B------:R-:W-:Y:S04]  /*e9330*/  STL [R1+0x9660], R75 ;  /* 0x0096604b01007387 */ /* 0x000fe80000100800 */
[----:B------:R1:W-:Y:S04]  /*e9340*/  STL [R1+0x965c], R71 ;  /* 0x00965c4701007387 */ /* 0x0003e80000100800 */
[----:B------:R1:W-:Y:S04]  /*e9350*/  STL [R1+0x9658], R70 ;  /* 0x0096584601007387 */ /* 0x0003e80000100800 */
        /* <DEDUP_REMOVED lines=28> */
[----:B---3--:R-:W-:-:S15]  /*e9520*/  HMMA.1688.F32.TF32 R128, R244, R64, R228 ;  /* 0x00000040f480723c */ /* 0x008fde00000810e4 */
[----:B------:R-:W-:-:S04]  /*e9530*/  NOP ;  /* 0x0000000000007918 */ /* 0x000fc80000000000 */
[----:B------:R-:W-:Y:S01]  /*e9540*/  IMAD.MOV.U32 R54, RZ, RZ, R128 ;  /* 0x000000ffff367224 */ /* 0x000fe200078e0080 */
[----:B------:R-:W-:Y:S01]  /*e9550*/  MOV R55, R129 ;  /* 0x0000008100377202 */ /* 0x000fe20000000f00 */
[----:B------:R-:W3:Y:S01]  /*e9560*/  LDL.LU R128, [R1+0xd30] ;  /* 0x000d300001807983 */ /* 0x000ee20000300800 */
        /* <DEDUP_REMOVED lines=8> */
[----:B------:R-:W3:Y:S01]  /*e95f0*/  LDL.LU R231, [R1+0xd1c] ;  /* 0x000d1c0001e77983 */ /* 0x000ee20000300800 */
[C---:B--2---:R-:W-:Y:S08]  /*e9600*/  HMMA.1688.F32.TF32 R240, R244.reuse, R60, R240 ;  /* 0x0000003cf4f0723c */ /* 0x044ff000000810f0 */
[C---:B----4-:R-:W-:Y:S08]  /*e9610*/  HMMA.1688.F32.TF32 R136, R244.reuse, R56, R136 ;  /* 0x00000038f488723c */ /* 0x050ff00000081088 */
[C---:B------:R-:W-:Y:S08]  /*e9620*/  HMMA.1688.F32.TF32 R236, R244.reuse, R52, R236 ;  /* 0x00000034f4ec723c */ /* 0x040ff000000810ec */
[C---:B------:R-:W-:Y:S08]  /*e9630*/  HMMA.1688.F32.TF32 R140, R244.reuse, R48, R140 ;  /* 0x00000030f48c723c */ /* 0x040ff0000008108c */
[----:B------:R-:W-:Y:S01]  /*e9640*/  HMMA.1688.F32.TF32 R220, R244, R44, R220 ;  /* 0x0000002cf4dc723c */ /* 0x000fe200000810dc */
[----:B------:R-:W-:Y:S01]  /*e9650*/  IMAD.MOV.U32 R67, RZ, RZ, R242 ;  /* 0x000000ffff437224 */ /* 0x000fe200078e00f2 */
[----:B------:R-:W-:-:S06]  /*e9660*/  MOV R66, R243 ;  /* 0x000000f300427202 */ /* 0x000fcc0000000f00 */
[----:B------:R-:W-:Y:S01]  /*e9670*/  HMMA.1688.F32.TF32 R144, R244, R40, R144 ;  /* 0x00000028f490723c */ /* 0x000fe20000081090 */
[----:B------:R-:W-:Y:S01]  /*e9680*/  MOV R79, R240 ;  /* 0x000000f0004f7202 */ /* 0x000fe20000000f00 */
[----:B------:R-:W-:Y:S01]  /*e9690*/  IMAD.MOV.U32 R78, RZ, RZ, R241 ;  /* 0x000000ffff4e7224 */ /* 0x000fe200078e00f1 */
[----:B------:R-:W2:Y:S04]  /*e96a0*/  LDL.LU.64 R242, [R1+0x9c28] ;  /* 0x009c280001f27983 */ /* 0x000ea80000300a00 */
[----:B------:R-:W4:Y:S01]  /*e96b0*/  LDL.LU.64 R240, [R1+0x9c20] ;  /* 0x009c200001f07983 */ /* 0x000f220000300a00 */
[----:B------:R-:W-:Y:S02]  /*e96c0*/  IMAD.MOV.U32 R62, RZ, RZ, R136 ;  /* 0x000000ffff3e7224 */ /* 0x000fe400078e0088 */
[----:B------:R-:W-:Y:S01]  /*e96d0*/  IMAD.MOV.U32 R63, RZ, RZ, R137 ;  /* 0x000000ffff3f7224 */ /* 0x000fe200078e0089 */
[----:B------:R-:W2:Y:S01]  /*e96e0*/  LDL.LU R136, [R1+0xd00] ;  /* 0x000d000001887983 */ /* 0x000ea20000300800 */
[----:B------:R-:W-:-:S03]  /*e96f0*/  MOV R82, R138 ;  /* 0x0000008a00527202 */ /* 0x000fc60000000f00 */
[----:B------:R-:W2:Y:S01]  /*e9700*/  LDL.LU R137, [R1+0xd04] ;  /* 0x000d040001897983 */ /* 0x000ea20000300800 */
[----:B------:R-:W-:-:S03]  /*e9710*/  IMAD.MOV.U32 R83, RZ, RZ, R139 ;  /* 0x000000ffff537224 */ /* 0x000fc600078e008b */
[----:B------:R-:W2:Y:S04]  /*e9720*/  LDL.LU R138, [R1+0xd08] ;  /* 0x000d0800018a7983 */ /* 0x000ea80000300800 */
[----:B------:R-:W2:Y:S01]  /*e9730*/  LDL.LU R139, [R1+0xd0c] ;  /* 0x000d0c00018b7983 */ /* 0x000ea20000300800 */
[----:B-1----:R-:W-:Y:S02]  /*e9740*/  IMAD.MOV.U32 R71, RZ, RZ, R238 ;  /* 0x000000ffff477224 */ /* 0x002fe400078e00ee */
[----:B------:R-:W-:Y:S02]  /*e9750*/  IMAD.MOV.U32 R70, RZ, RZ, R239 ;  /* 0x000000ffff467224 */ /* 0x000fe400078e00ef */
[----:B------:R-:W-:Y:S01]  /*e9760*/  IMAD.MOV.U32 R74, RZ, RZ, R236 ;  /* 0x000000ffff4a7224 */ /* 0x000fe200078e00ec */
[----:B------:R-:W-:Y:S01]  /*e9770*/  MOV R75, R237 ;  /* 0x000000ed004b7202 */ /* 0x000fe20000000f00 */
[----:B------:R-:W4:Y:S04]  /*e9780*/  LDL.LU.64 R238, [R1+0x9c18] ;  /* 0x009c180001ee7983 */ /* 0x000f280000300a00 */
[----:B------:R-:W4:Y:S04]  /*e9790*/  LDL.LU.64 R236, [R1+0x9c10] ;  /* 0x009c100001ec7983 */ /* 0x000f280000300a00 */
[----:B------:R1:W-:Y:S04]  /*e97a0*/  STL.64 [R1+0xd60], R140 ;  /* 0x000d608c01007387 */ /* 0x0003e80000100a00 */
[----:B------:R1:W-:Y:S04]  /*e97b0*/  STL.64 [R1+0xd68], R142 ;  /* 0x000d688e01007387 */ /* 0x0003e80000100a00 */
[----:B-1----:R-:W4:Y:S04]  /*e97c0*/  LDL.LU R140, [R1+0xcf0] ;  /* 0x000cf000018c7983 */ /* 0x002f280000300800 */
[----:B------:R-:W4:Y:S04]  /*e97d0*/  LDL.LU R141, [R1+0xcf4] ;  /* 0x000cf400018d7983 */ /* 0x000f280000300800 */
[----:B------:R-:W4:Y:S04]  /*e97e0*/  LDL.LU R142, [R1+0xcf8] ;  /* 0x000cf800018e7983 */ /* 0x000f280000300800 */
[----:B------:R-:W4:Y:S04]  /*e97f0*/  LDL.LU R143, [R1+0xcfc] ;  /* 0x000cfc00018f7983 */ /* 0x000f280000300800 */
[----:B------:R1:W-:Y:S04]  /*e9800*/  STL.64 [R1+0xd50], R220 ;  /* 0x000d50dc01007387 */ /* 0x0003e80000100a00 */
[----:B------:R-:W-:Y:S04]  /*e9810*/  STL.64 [R1+0xd58], R222 ;  /* 0x000d58de01007387 */ /* 0x000fe80000100a00 */
[----:B-1----:R-:W4:Y:S04]  /*e9820*/  LDL.LU.64 R220, [R1+0x9c08] ;  /* 0x009c080001dc7983 */ /* 0x002f280000300a00 */
[----:B------:R-:W-:Y:S04]  /*e9830*/  STL.64 [R1+0xd40], R144 ;  /* 0x000d409001007387 */ /* 0x000fe80000100a00 */
[----:B------:R3:W-:Y:S02]  /*e9840*/  STL.64 [R1+0xd48], R146 ;  /* 0x000d489201007387 */ /* 0x0007e40000100a00 */
[C---:B---3--:R-:W-:Y:S08]  /*e9850*/  HMMA.1688.F32.TF32 R144, R244.reuse, R36, R128 ;  /* 0x00000024f490723c */ /* 0x048ff00000081080 */
[C---:B------:R-:W-:Y:S01]  /*e9860*/  HMMA.1688.F32.TF32 R128, R244.reuse, R32, R152 ;  /* 0x00000020f480723c */ /* 0x040fe20000081098 */
[----:B------:R-:W3:Y:S10]  /*e9870*/  LDL.LU R152, [R1+0xce0] ;  /* 0x000ce00001987983 */ /* 0x000ef40000300800 */
[----:B------:R-:W-:Y:S04]  /*e9880*/  STL.64 [R1+0xd30], R144 ;  /* 0x000d309001007387 */ /* 0x000fe80000100a00 */
[----:B------:R-:W-:Y:S04]  /*e9890*/  STL.64 [R1+0xd38], R146 ;  /* 0x000d389201007387 */ /* 0x000fe80000100a00 */
[----:B------:R-:W-:Y:S04]  /*e98a0*/  STL.64 [R1+0xd20], R128 ;  /* 0x000d208001007387 */ /* 0x000fe80000100a00 */
[----:B------:R1:W-:Y:S04]  /*e98b0*/  STL.64 [R1+0xd28], R130 ;  /* 0x000d288201007387 */ /* 0x0003e80000100a00 */
[----:B------:R-:W3:Y:S04]  /*e98c0*/  LDL.LU R153, [R1+0xce4] ;  /* 0x000ce40001997983 */ /* 0x000ee80000300800 */
[----:B------:R-:W3:Y:S04]  /*e98d0*/  LDL.LU R154, [R1+0xce8] ;  /* 0x000ce800019a7983 */ /* 0x000ee80000300800 */
[----:B------:R-:W3:Y:S01]  /*e98e0*/  LDL.LU R155, [R1+0xcec] ;  /* 0x000cec00019b7983 */ /* 0x000ee20000300800 */
[----:B-1----:R-:W-:Y:S03]  /*e98f0*/  HMMA.1688.F32.TF32 R128, R244, R28, R228 ;  /* 0x0000001cf480723c */ /* 0x002fe600000810e4 */
[----:B------:R-:W3:Y:S04]  /*e9900*/  LDL.LU R228, [R1+0xcd0] ;  /* 0x000cd00001e47983 */ /* 0x000ee80000300800 */
[----:B------:R-:W3:Y:S04]  /*e9910*/  LDL.LU R229, [R1+0xcd4] ;  /* 0x000cd40001e57983 */ /* 0x000ee80000300800 */
[----:B------:R-:W3:Y:S04]  /*e9920*/  LDL.LU R230, [R1+0xcd8] ;  /* 0x000cd80001e67983 */ /* 0x000ee80000300800 */
[----:B------:R-:W3:Y:S04]  /*e9930*/  LDL.LU R231, [R1+0xcdc] ;  /* 0x000cdc0001e77983 */ /* 0x000ee80000300800 */
[----:B------:R-:W-:Y:S01]  /*e9940*/  MOV R22, R128 ;  /* 0x0000008000167202 */ /* 0x000fe20000000f00 */
[----:B------:R-:W-:-:S02]  /*e9950*/  IMAD.MOV.U32 R23, RZ, RZ, R129 ;  /* 0x000000ffff177224 */ /* 0x000fc400078e0081 */
[----:B------:R-:W-:Y:S01]  /*e9960*/  IMAD.MOV.U32 R26, RZ, RZ, R130 ;  /* 0x000000ffff1a7224 */ /* 0x000fe200078e0082 */
[----:B------:R-:W-:-:S05]  /*e9970*/  MOV R27, R131 ;  /* 0x00000083001b7202 */ /* 0x000fca0000000f00 */
[----:B------:R1:W-:Y:S04]  /*e9980*/  STL [R1+0x95dc], R27 ;  /* 0x0095dc1b01007387 */ /* 0x0003e80000100800 */
[----:B------:R1:W-:Y:S04]  /*e9990*/  STL [R1+0x95d8], R26 ;  /* 0x0095d81a01007387 */ /* 0x0003e80000100800 */
        /* <DEDUP_REMOVED lines=8> */
[----:B----4-:R-:W-:-:S15]  /*e9a20*/  HMMA.1688.F32.TF32 R128, R244, R20, R140 ;  /* 0x00000014f480723c */ /* 0x010fde000008108c */
[----:B------:R-:W-:-:S04]  /*e9a30*/  NOP ;  /* 0x0000000000007918 */ /* 0x000fc80000000000 */
[----:B-1----:R-:W-:Y:S01]  /*e9a40*/  IMAD.MOV.U32 R27, RZ, RZ, R128 ;  /* 0x000000ffff1b7224 */ /* 0x002fe200078e0080 */
[----:B------:R-:W-:Y:S01]  /*e9a50*/  MOV R26, R129 ;  /* 0x00000081001a7202 */ /* 0x000fe20000000f00 */
[----:B------:R-:W-:Y:S02]  /*e9a60*/  IMAD.MOV.U32 R23, RZ, RZ, R130 ;  /* 0x000000ffff177224 */ /* 0x000fe400078e0082 */
[----:B------:R-:W-:Y:S01]  /*e9a70*/  IMAD.MOV.U32 R22, RZ, RZ, R131 ;  /* 0x000000ffff167224 */ /* 0x000fe200078e0083 */
[----:B------:R-:W-:Y:S04]  /*e9a80*/  STL [R1+0x95ec], R35 ;  /* 0x0095ec2301007387 */ /* 0x000fe80000100800 */
[----:B------:R-:W-:Y:S04]  /*e9a90*/  STL [R1+0x95e8], R34 ;  /* 0x0095e82201007387 */ /* 0x000fe80000100800 */
[----:B------:R-:W-:Y:S04]  /*e9aa0*/  STL [R1+0x95e4], R31 ;  /* 0x0095e41f01007387 */ /* 0x000fe80000100800 */
[----:B------:R-:W-:Y:S04]  /*e9ab0*/  STL [R1+0x95e0], R30 ;  /* 0x0095e01e01007387 */ /* 0x000fe80000100800 */
[----:B------:R-:W-:Y:S04]  /*e9ac0*/  STL.64 [R1+0x9b08], R26 ;  /* 0x009b081a01007387 */ /* 0x000fe80000100a00 */
[----:B------:R-:W-:Y:S04]  /*e9ad0*/  STL.64 [R1+0x9b00], R24 ;  /* 0x009b001801007387 */ /* 0x000fe80000100a00 */
[----:B------:R-:W-:Y:S04]  /*e9ae0*/  STL.64 [R1+0x9af8], R22 ;  /* 0x009af81601007387 */ /* 0x000fe80000100a00 */
[----:B------:R1:W-:Y:S01]  /*e9af0*/  STL.64 [R1+0x9af0], R20 ;  /* 0x009af01401007387 */ /* 0x0003e20000100a00 */
[----:B------:R-:W-:Y:S01]  /*e9b00*/  IMAD.MOV.U32 R0, RZ, RZ, R133 ;  /* 0x000000ffff007224 */ /* 0x000fe200078e0085 */
[----:B-1----:R-:W-:-:S02]  /*e9b10*/  MOV R20, R132 ;  /* 0x0000008400147202 */ /* 0x002fc40000000f00 */
[----:B------:R-:W-:Y:S01]  /*e9b20*/  MOV R22, R124 ;  /* 0x0000007c00167202 */ /* 0x000fe20000000f00 */
[----:B------:R-:W-:Y:S01]  /*e9b30*/  IMAD.MOV.U32 R21, RZ, RZ, R125 ;  /* 0x000000ffff157224 */ /* 0x000fe200078e007d */
[----:B---3--:R-:W-:-:S15]  /*e9b40*/  HMMA.1688.F32.TF32 R128, R244, R132, R152 ;  /* 0x00000084f480723c */ /* 0x008fde0000081098 */
[----:B------:R-:W-:-:S04]  /*e9b50*/  NOP ;  /* 0x0000000000007918 */ /* 0x000fc80000000000 */
[----:B------:R-:W-:Y:S01]  /*e9b60*/  IMAD.MOV.U32 R35, RZ, RZ, R128 ;  /* 0x000000ffff237224 */ /* 0x000fe200078e0080 */
[----:B------:R-:W-:Y:S01]  /*e9b70*/  MOV R34, R129 ;  /* 0x0000008100227202 */ /* 0x000fe20000000f00 */
[----:B------:R-:W-:Y:S02]  /*e9b80*/  IMAD.MOV.U32 R31, RZ, RZ, R130 ;  /* 0x000000ffff1f7224 */ /* 0x000fe400078e0082 */
[----:B------:R-:W-:Y:S02]  /*e9b90*/  IMAD.MOV.U32 R30, RZ, RZ, R131 ;  /* 0x000000ffff1e7224 */ /* 0x000fe400078e0083 */
[----:B------:R-:W-:Y:S04]  /*e9ba0*/  STL.64 [R1+0x9b28], R34 ;  /* 0x009b282201007387 */ /* 0x000fe80000100a00 */
[----:B------:R1:W-:Y:S04]  /*e9bb0*/  STL.64 [R1+0x9b20], R32 ;  /* 0x009b202001007387 */ /* 0x0003e80000100a00 */
[----:B------:R-:W-:Y:S04]  /*e9bc0*/  STL.64 [R1+0x9b18], R30 ;  /* 0x009b181e01007387 */ /* 0x000fe80000100a00 */
        /* <DEDUP_REMOVED lines=15> */
[----:B------:R-:W3:Y:S01]  /*e9cc0*/  LDL.LU R146, [R1+0x18c8] ;  /* 0x0018c80001927983 */ /* 0x000ee20000300800 */
[----:B------:R-:W-:Y:S03]  /*e9cd0*/  HMMA.1688.F32.TF32 R24, R244, R124, R228 ;  /* 0x0000007cf418723c */ /* 0x000fe600000810e4 */
        /* <DEDUP_REMOVED lines=9> */
[----:B-1----:R-:W4:Y:S04]  /*e9d70*/  LDL.LU R32, [R1+0x18e0] ;  /* 0x0018e00001207983 */ /* 0x002f280000300800 */
[----:B------:R-:W4:Y:S04]  /*e9d80*/  LDL.LU R33, [R1+0x18e4] ;  /* 0x0018e40001217983 */ /* 0x000f280000300800 */
[----:B------:R-:W4:Y:S04]  /*e9d90*/  LDL.LU R34, [R1+0x18e8] ;  /* 0x0018e80001227983 */ /* 0x000f280000300800 */
[----:B------:R-:W4:Y:S04]  /*e9da0*/  LDL.LU R35, [R1+0x18ec] ;  /* 0x0018ec0001237983 */ /* 0x000f280000300800 */
[----:B--2---:R-:W2:Y:S04]  /*e9db0*/  LDL.LU R28, [R1+0xc80] ;  /* 0x000c8000011c7983 */ /* 0x004ea80000300800 */
[----:B------:R-:W2:Y:S04]  /*e9dc0*/  LDL.LU R29, [R1+0xc84] ;  /* 0x000c8400011d7983 */ /* 0x000ea80000300800 */
        /* <DEDUP_REMOVED lines=30> */
[----:B------:R-:W-:Y:S01]  /*e9fb0*/  IMAD.MOV.U32 R23, RZ, RZ, R233 ;  /* 0x000000ffff177224 */ /* 0x000fe200078e00e9 */
[----:B---3--:R-:W-:Y:S02]  /*e9fc0*/  HMMA.1688.F32.TF32 R156, R244, R156, R228 ;  /* 0x0000009cf49c723c */ /* 0x008fe400000810e4 */
[----:B------:R-:W3:-:S15]  /*e9fd0*/  LDL.LU.64 R228, [R1+0x9c00] ;  /* 0x009c000001e47983 */ /* 0x000ede0000300a00 */
[----:B------:R-:W-:Y:S02]  /*e9fe0*/  NOP ;  /* 0x0000000000007918 */ /* 0x000fe40000000000 */
        /* <DEDUP_REMOVED lines=8> */
[----:B------:R-:W-:Y:S04]  /*ea070*/  STL.64 [R1+0x9b58], R46 ;  /* 0x009b582e01007387 */ /* 0x000fe80000100a00 */
[----:B------:R-:W-:Y:S04]  /*ea080*/  STL.64 [R1+0x9b50], R44 ;  /* 0x009b502c01007387 */ /* 0x000fe80000100a00 */
[----:B------:R-:W-:Y:S04]  /*ea090*/  STL.64 [R1+0x9b48], R42 ;  /* 0x009b482a01007387 */ /* 0x000fe80000100a00 */
[----:B------:R2:W-:Y:S02]  /*ea0a0*/  STL.64 [R1+0x9b40], R40 ;  /* 0x009b402801007387 */ /* 0x0005e40000100a00 */
[----:B--2---:R-:W-:Y:S01]  /*ea0b0*/  HMMA.1688.F32.TF32 R40, R244, R232, R24 ;  /* 0x000000e8f428723c */ /* 0x004fe20000081018 */
[----:B------:R-:W-:-:S15]  /*ea0c0*/  IMAD.MOV.U32 R24, RZ, RZ, R232 ;  /* 0x000000ffff187224 */ /* 0x000fde00078e00e8 */
[----:B------:R-:W-:-:S03]  /*ea0d0*/  NOP ;  /* 0x0000000000007918 */ /* 0x000fc60000000000 */
[----:B------:R-:W-:Y:S04]  /*ea0e0*/  STL.64 [R1+0xcb0], R40 ;  /* 0x000cb02801007387 */ /* 0x000fe80000100a00 */
[----:B------:R1:W-:Y:S04]  /*ea0f0*/  STL.64 [R1+0xcb8], R42 ;  /* 0x000cb82a01007387 */ /* 0x0003e80000100a00 */
[----:B------:R-:W2:Y:S04]  /*ea100*/  LDL.LU R235, [R1+0x9bf8] ;  /* 0x009bf80001eb7983 */ /* 0x000ea80000300800 */
[----:B------:R-:W2:Y:S01]  /*ea110*/  LDL.LU.64 R232, [R1+0x9bf0] ;  /* 0x009bf00001e87983 */ /* 0x000ea20000300a00 */
[C---:B----4-:R-:W-:Y:S08]  /*ea120*/  HMMA.1688.F32.TF32 R44, R244.reuse, R248, R36 ;  /* 0x000000f8f42c723c */ /* 0x050ff00000081024 */
[C---:B------:R-:W-:Y:S08]  /*ea130*/  HMMA.1688.F32.TF32 R36, R244.reuse, R8, R48 ;  /* 0x00000008f424723c */ /* 0x040ff00000081030 */
[C---:B-1----:R-:W-:Y:S08]  /*ea140*/  HMMA.1688.F32.TF32 R40, R244.reuse, R12, R28 ;  /* 0x0000000cf428723c */ /* 0x042ff0000008101c */
[----:B------:R-:W-:Y:S08]  /*ea150*/  HMMA.1688.F32.TF32 R28, R244, R16, R32 ;  /* 0x00000010f41c723c */ /* 0x000ff00000081020 */
[C---:B------:R-:W-:Y:S01]  /*ea160*/  HMMA.1688.F32.TF32 R32, R4.reuse, R236, R144 ;  /* 0x000000ec0420723c */ /* 0x040fe20000081090 */
[----:B------:R-:W-:Y:S04]  /*ea170*/  STL.64 [R1+0xca0], R44 ;  /* 0x000ca02c01007387 */ /* 0x000fe80000100a00 */
[----:B------:R-:W-:Y:S04]  /*ea180*/  STL.64 [R1+0xca8], R46 ;  /* 0x000ca82e01007387 */ /* 0x000fe80000100a00 */
[----:B------:R-:W-:Y:S04]  /*ea190*/  STL.64 [R1+0xc90], R36 ;  /* 0x000c902401007387 */ /* 0x000fe80000100a00 */
[----:B------:R1:W-:Y:S04]  /*ea1a0*/  STL.64 [R1+0xc98], R38 ;  /* 0x000c982601007387 */ /* 0x0003e80000100a00 */
[----:B------:R-:W-:Y:S04]  /*ea1b0*/  STL.64 [R1+0xc80], R40 ;  /* 0x000c802801007387 */ /* 0x000fe80000100a00 */
[----:B------:R-:W-:Y:S01]  /*ea1c0*/  STL.64 [R1+0xc88], R42 ;  /* 0x000c882a01007387 */ /* 0x000fe20000100a00 */
[----:B-1----:R-:W-:Y:S03]  /*ea1d0*/  HMMA.1688.F32.TF32 R36, R4, R240, R124 ;  /* 0x000000f00424723c */ /* 0x002fe6000008107c */
[----:B------:R-:W-:Y:S04]  /*ea1e0*/  STL.64 [R1+0x690], R28 ;  /* 0x0006901c01007387 */ /* 0x000fe80000100a00 */
[----:B------:R2:W-:-:S12]  /*ea1f0*/  STL.64 [R1+0x698], R30 ;  /* 0x0006981e01007387 */ /* 0x0005d80000100a00 */
[----:B------:R-:W-:Y:S04]  /*ea200*/  STL.64 [R1+0x680], R36 ;  /* 0x0006802401007387 */ /* 0x000fe80000100a00 */
[----:B------:R-:W-:Y:S01]  /*ea210*/  STL.64 [R1+0x688], R38 ;  /* 0x0006882601007387 */ /* 0x000fe20000100a00 */
[C---:B--2---:R-:W-:Y:S03]  /*ea220*/  HMMA.1688.F32.TF32 R28, R4.reuse, R232, R128 ;  /* 0x000000e8041c723c */ /* 0x044fe60000081080 */
[----:B------:R-:W-:Y:S04]  /*ea230*/  STL [R1+0x9ae8], R235 ;  /* 0x009ae8eb01007387 */ /* 0x000fe80000100800 */
[----:B------:R-:W-:Y:S04]  /*ea240*/  STL.64 [R1+0x670], R32 ;  /* 0x0006702001007387 */ /* 0x000fe80000100a00 */
[----:B------:R3:W-:Y:S04]  /*ea250*/  STL.64 [R1+0x678], R34 ;  /* 0x0006782201007387 */ /* 0x0007e80000100a00 */
[----:B------:R-:W-:Y:S01]  /*ea260*/  STL.64 [R1+0x9ae0], R232 ;  /* 0x009ae0e801007387 */ /* 0x000fe20000100a00 */
[C---:B---3--:R-:W-:Y:S03]  /*ea270*/  HMMA.1688.F32.TF32 R32, R4.reuse, R228, R136 ;  /* 0x000000e40420723c */ /* 0x048fe60000081088 */
[----:B------:R-:W-:Y:S04]  /*ea280*/  STL.64 [R1+0x660], R28 ;  /* 0x0006601c01007387 */ /* 0x000fe80000100a00 */
[----:B------:R1:W-:Y:S02]  /*ea290*/  STL.64 [R1+0x668], R30 ;  /* 0x0006681e01007387 */ /* 0x0003e40000100a00 */
[C---:B-1----:R-:W-:Y:S02]  /*ea2a0*/  HMMA.1688.F32.TF32 R28, R4.reuse, R224, R140 ;  /* 0x000000e0041c723c */ /* 0x042fe4000008108c */
[----:B------:R-:W-:Y:S08]  /*ea2b0*/  STL.64 [R1+0x9ad8], R228 ;  /* 0x009ad8e401007387 */ /* 0x000ff00000100a00 */
[----:B------:R-:W-:Y:S04]  /*ea2c0*/  STL.64 [R1+0x650], R32 ;  /* 0x0006502001007387 */ /* 0x000fe80000100a00 */
[----:B------:R1:W-:Y:S04]  /*ea2d0*/  STL.64 [R1+0x658], R34 ;  /* 0x0006582201007387 */ /* 0x0003e80000100a00 */
[----:B------:R-:W-:Y:S04]  /*ea2e0*/  STL [R1+0x9ad0], R227 ;  /* 0x009ad0e301007387 */ /* 0x000fe80000100800 */
[----:B------:R-:W-:Y:S01]  /*ea2f0*/  STL.64 [R1+0x9ac8], R224 ;  /* 0x009ac8e001007387 */ /* 0x000fe20000100a00 */
[C---:B-1----:R-:W-:Y:S03]  /*ea300*/  HMMA.1688.F32.TF32 R32, R4.reuse, R220, R132 ;  /* 0x000000dc0420723c */ /* 0x042fe60000081084 */
[----:B------:R-:W-:Y:S04]  /*ea310*/  STL.64 [R1+0x640], R28 ;  /* 0x0006401c01007387 */ /* 0x000fe80000100a00 */
[----:B------:R1:W-:Y:S02]  /*ea320*/  STL.64 [R1+0x648], R30 ;  /* 0x0006481e01007387 */ /* 0x0003e40000100a00 */
[----:B-1----:R-:W-:Y:S02]  /*ea330*/  HMMA.1688.F32.TF32 R28, R4, R216, R152 ;  /* 0x000000d8041c723c */ /* 0x002fe40000081098 */
[----:B------:R-:W-:Y:S08]  /*ea340*/  STL.64 [R1+0x9ac0], R220 ;  /* 0x009ac0dc01007387 */ /* 0x000ff00000100a00 */
[----:B------:R-:W-:Y:S04]  /*ea350*/  STL.64 [R1+0x630], R32 ;  /* 0x0006302001007387 */ /* 0x000fe80000100a00 */
[----:B------:R-:W-:Y:S05]  /*ea360*/  STL.64 [R1+0x638], R34 ;  /* 0x0006382201007387 */ /* 0x000fea0000100a00 */
[----:B------:R-:W-:Y:S01]  /*ea370*/  MOV R18, R30 ;  /* 0x0000001e00127202 */ /* 0x000fe20000000f00 */
[----:B------:R1:W-:Y:S01]  /*ea380*/  STL.64 [R1+0x620], R28 ;  /* 0x0006201c01007387 */ /* 0x0003e20000100a00 */
[----:B------:R-:W-:-:S02]  /*ea390*/  IMAD.MOV.U32 R19, RZ, RZ, R31 ;  /* 0x000000ffff137224 */ /* 0x000fc400078e001f */
[C---:B-1----:R-:W-:Y:S01]  /*ea3a0*/  HMMA.1688.F32.TF32 R28, R4.reuse, R212, R156 ;  /* 0x000000d4041c723c */ /* 0x042fe2000008109c */
[----:B------:R-:W-:Y:S04]  /*ea3b0*/  STL.64 [R1+0x9ab8], R218 ;  /* 0x009ab8da01007387 */ /* 0x000fe80000100a00 */
[----:B------:R-:W-:Y:S04]  /*ea3c0*/  STL.64 [R1+0x9ab0], R216 ;  /* 0x009ab0d801007387 */ /* 0x000fe80000100a00 */
[----:B------:R-:W-:Y:S04]  /*ea3d0*/  STL [R1+0x958c], R19 ;  /* 0x00958c1301007387 */ /* 0x000fe80000100800 */
[----:B------:R-:W-:Y:S04]  /*ea3e0*/  STL [R1+0x9588], R18 ;  /* 0x0095881201007387 */ /* 0x000fe80000100800 */
        /* <DEDUP_REMOVED lines=51> */
[----:B------:R-:W-:Y:S04]  /*ea720*/  STL.64 [R1+0x9aa0], R212 ;  /* 0x009aa0d401007387 */ /* 0x000fe80000100a00 */
[----:B------:R-:W-:Y:S04]  /*ea730*/  STL.64 [R1+0x9a98], R210 ;  /* 0x009a98d201007387 */ /* 0x000fe80000100a00 */
[----:B------:R-:W-:Y:S01]  /*ea740*/  STL.64 [R1+0x9a90], R208 ;  /* 0x009a90d001007387 */ /* 0x000fe20000100a00 */
[C---:B--2---:R-:W-:Y:S08]  /*ea750*/  HMMA.1688.F32.TF32 R36, R4.reuse, R208, R36 ;  /* 0x000000d00424723c */ /* 0x044ff00000081024 */
[----:B----4-:R-:W-:Y:S11]  /*ea760*/  HMMA.1688.F32.TF32 R28, R4, R200, R28 ;  /* 0x000000c8041c723c */ /* 0x010ff6000008101c */
[----:B------:R-:W-:Y:S01]  /*ea770*/  IMAD.MOV.U32 R14, RZ, RZ, R36 ;  /* 0x000000ffff0e7224 */ /* 0x000fe200078e0024 */
[----:B------:R-:W-:Y:S01]  /*ea780*/  MOV R15, R37 ;  /* 0x00000025000f7202 */ /* 0x000fe20000000f00 */
[----:B------:R-:W-:-:S02]  /*ea790*/  IMAD.MOV.U32 R10, RZ, RZ, R38 ;  /* 0x000000ffff0a7224 */ /* 0x000fc400078e0026 */
[----:B------:R-:W-:Y:S02]  /*ea7a0*/  IMAD.MOV.U32 R11, RZ, RZ, R39 ;  /* 0x000000ffff0b7224 */ /* 0x000fe400078e0027 */
[----:B------:R-:W-:-:S15]  /*ea7b0*/  HMMA.1688.F32.TF32 R36, R4, R204, R48 ;  /* 0x000000cc0424723c */ /* 0x000fde0000081030 */
[----:B------:R-:W-:-:S04]  /*ea7c0*/  NOP ;  /* 0x0000000000007918 */ /* 0x000fc80000000000 */
        /* <DEDUP_REMOVED lines=12> */
[----:B---3--:R-:W-:Y:S02]  /*ea890*/  HMMA.1688.F32.TF32 R28, R4, R192, R124 ;  /* 0x000000c0041c723c */ /* 0x008fe4000008107c */
[----:B------:R-:W-:Y:S04]  /*ea8a0*/  STL.64 [R1+0x9a58], R194 ;  /* 0x009a58c201007387 */ /* 0x000fe80000100a00 */
[----:B------:R-:W-:-:S13]  /*ea8b0*/  STL.64 [R1+0x9a50], R192 ;  /* 0x009a50c001007387 */ /* 0x000fda0000100a00 */
[----:B------:R-:W-:Y:S04]  /*ea8c0*/  STL.64 [R1+0x5c0], R28 ;  /* 0x0005c01c01007387 */ /* 0x000fe80000100a00 */
[----:B------:R1:W-:Y:S02]  /*ea8d0*/  STL.64 [R1+0x5c8], R30 ;  /* 0x0005c81e01007387 */ /* 0x0003e40000100a00 */
[----:B-1----:R-:W-:Y:S02]  /*ea8e0*/  HMMA.1688.F32.TF32 R28, R4, R188, R144 ;  /* 0x000000bc041c723c */ /* 0x002fe40000081090 */
[----:B------:R-:W-:Y:S04]  /*ea8f0*/  STL.64 [R1+0x9a48], R190 ;  /* 0x009a48be01007387 */ /* 0x000fe80000100a00 */
[----:B------:R-:W-:Y:S01]  /*ea900*/  STL.64 [R1+0x9a40], R188 ;  /* 0x009a40bc01007387 */ /* 0x000fe20000100a00 */
[----:B------:R-:W-:Y:S01]  /*ea910*/  MOV R19, R38 ;  /* 0x0000002600137202 */ /* 0x000fe20000000f00 */
[----:B------:R-:W-:-:S02]  /*ea920*/  IMAD.MOV.U32 R18, RZ, RZ, R39 ;  /* 0x000000ffff127224 */ /* 0x000fc400078e0027 */
[C---:B------:R-:W-:Y:S08]  /*ea930*/  HMMA.1688.F32.TF32 R36, R4.reuse, R180, R136 ;  /* 0x000000b40424723c */ /* 0x040ff00000081088 */
[C---:B------:R-:W-:Y:S01]  /*ea940*/  HMMA.1688.F32.TF32 R32, R4.reuse, R176, R140 ;  /* 0x000000b00420723c */ /* 0x040fe2000008108c */
[----:B------:R-:W-:Y:S04]  /*ea950*/  STL.64 [R1+0x5b0], R28 ;  /* 0x0005b01c01007387 */ /* 0x000fe80000100a00 */
[----:B------:R1:W-:Y:S03]  /*ea960*/  STL.64 [R1+0x5b8], R30 ;  /* 0x0005b81e01007387 */ /* 0x0003e60000100a00 */
[----:B-1----:R-:W-:-:S15]  /*ea970*/  HMMA.1688.F32.TF32 R28, R4, R184, R128 ;  /* 0x000000b8041c723c */ /* 0x002fde0000081080 */
        /* <DEDUP_REMOVED lines=141> */
[----:B------:R-:W2:Y:S01]  /*eb250*/  LDL.LU.64 R144, [R1+0x9bc0] ;  /* 0x009bc00001907983 */ /* 0x000ea20000300a00 */
[----:B------:R-:W-:-:S15]  /*eb260*/  HMMA.1688.F32.TF32 R124, R4, R148, R124 ;  /* 0x00000094047c723c */ /* 0x000fde000008107c */
[----:B------:R-:W-:-:S04]  /*eb270*/  NOP ;  /* 0x0000000000007918 */ /* 0x000fc80000000000 */
        /* <DEDUP_REMOVED lines=28> */
[C---:B---3--:R-:W-:Y:S08]  /*eb440*/  HMMA.1688.F32.TF32 R192, R4.reuse, R124, R192 ;  /* 0x0000007c04c0723c */ /* 0x048ff000000810c0 */
[C---:B----4-:R-:W-:Y:S08]  /*eb450*/  HMMA.1688.F32.TF32 R40, R4.reuse, R76, R40 ;  /* 0x0000004c0428723c */ /* 0x050ff00000081028 */
[----:B--2---:R-:W-:-:S15]  /*eb460*/  HMMA.1688.F32.TF32 R188, R4, R128, R188 ;  /* 0x0000008004bc723c */ /* 0x004fde00000810bc */
        /* <DEDUP_REMOVED lines=11> */
[----:B------:R1:W-:Y:S02]  /*eb520*/  STL.64 [R1+0x498], R194 ;  /* 0x000498c201007387 */ /* 0x0003e40000100a00 */
[C---:B------:R-:W-:Y:S01]  /*eb530*/  HMMA.1688.F32.TF32 R196, R4.reuse, R100, R212 ;  /* 0x0000006404c4723c */ /* 0x040fe200000810d4 */
[----:B------:R-:W-:Y:S01]  /*eb540*/  LOP3.LUT R251, R252, 0x20, RZ, 0x3c, !PT ;  /* 0x00000020fcfb7812 */ /* 0x000fe200078e3cff */
[----:B------:R-:W-:Y:S04]  /*eb550*/  LDS R244, [R252+UR12+0x84080] ;  /* 0x0840800cfcf47984 */ /* 0x000fe80008000800 */
[----:B------:R-:W-:Y:S02]  /*eb560*/  LDS R246, [R252+UR12+0x84480] ;  /* 0x0844800cfcf67984 */ /* 0x000fe40008000800 */
[----:B-1----:R-:W-:Y:S03]  /*eb570*/  HMMA.1688.F32.TF32 R192, R4, R104, R208 ;  /* 0x0000006804c0723c */ /* 0x002fe600000810d0 */
[----:B------:R-:W-:Y:S04]  /*eb580*/  STL.64 [R1+0x480], R188 ;  /* 0x000480bc01007387 */ /* 0x000fe80000100a00 */
[----:B------:R1:W-:Y:S01]  /*eb590*/  STL.64 [R1+0x488], R190 ;  /* 0x000488be01007387 */ /* 0x0003e20000100a00 */
[----:B------:R-:W-:Y:S01]  /*eb5a0*/  IMAD.MOV.U32 R212, RZ, RZ, R24 ;  /* 0x000000ffffd47224 */ /* 0x000fe200078e0018 */
[----:B------:R-:W-:-:S02]  /*eb5b0*/  MOV R213, R23 ;  /* 0x0000001700d57202 */ /* 0x000fc40000000f00 */
[----:B------:R-:W-:Y:S04]  /*eb5c0*/  LDS R245, [R251+UR12+0x84080] ;  /* 0x0840800cfbf57984 */ /* 0x000fe80008000800 */
[----:B------:R-:W2:Y:S01]  /*eb5d0*/  LDS R247, [R251+UR12+0x84480] ;  /* 0x0844800cfbf77984 */ /* 0x000ea20008000800 */
[----:B-1----:R-:W-:-:S15]  /*eb5e0*/  HMMA.1688.F32.TF32 R188, R4, R108, R204 ;  /* 0x0000006c04bc723c */ /* 0x002fde00000810cc */
[----:B------:R-:W-:-:S04]  /*eb5f0*/  NOP ;  /* 0x0000000000007918 */ /* 0x000fc80000000000 */
        /* <DEDUP_REMOVED lines=16> */
[----:B------:R-:W-:Y:S06]  /*eb700*/  STL.64 [R1+0xc28], R198 ;  /* 0x000c28c601007387 */ /* 0x000fec0000100a00 */
        /* <DEDUP_REMOVED lines=9> */
[C---:B------:R-:W-:Y:S08]  /*eb7a0*/  HMMA.1688.F32.TF32 R36, R4.reuse, R60, R28 ;  /* 0x0000003c0424723c */ /* 0x040ff0000008101c */
[----:B------:R-:W-:Y:S01]  /*eb7b0*/  HMMA.1688.F32.TF32 R28, R4, R56, R32 ;  /* 0x00000038041c723c */ /* 0x000fe20000081020 */
[----:B------:R-:W-:Y:S04]  /*eb7c0*/  STL.64 [R1+0xbe0], R188 ;  /* 0x000be0bc01007387 */ /* 0x000fe80000100a00 */
[----:B------:R-:W-:Y:S04]  /*eb7d0*/  STL.64 [R1+0xbe8], R190 ;  /* 0x000be8be01007387 */ /* 0x000fe80000100a00 */
[----:B------:R-:W-:Y:S04]  /*eb7e0*/  STL.64 [R1+0xbd0], R44 ;  /* 0x000bd02c01007387 */ /* 0x000fe80000100a00 */
[----:B------:R-:W-:Y:S04]  /*eb7f0*/  STL.64 [R1+0xbd8], R46 ;  /* 0x000bd82e01007387 */ /* 0x000fe80000100a00 */
        /* <DEDUP_REMOVED lines=56> */
[----:B------:R-:W3:Y:S01]  /*ebb80*/  LDL.LU R20, [R1+0xb20] ;  /* 0x000b200001147983 */ /* 0x000ee20000300800 */
[----:B------:R-:W-:-:S03]  /*ebb90*/  IMAD.MOV.U32 R196, RZ, RZ, R22 ;  /* 0x000000ffffc47224 */ /* 0x000fc600078e0016 */
        /* <DEDUP_REMOVED lines=39> */
[----:B------:R-:W4:Y:S02]  /*ebe10*/  LDL.LU.64 R36, [R1+0x9b30] ;  /* 0x009b300001247983 */ /* 0x000f240000300a00 */
        /* <DEDUP_REMOVED lines=11> */
[----:B------:R-:W2:Y:S04]  /*ebed0*/  LDL.LU.64 R28, [R1+0x9b10] ;  /* 0x009b1000011c7983 */ /* 0x000ea80000300a00 */
[----:B----4-:R-:W-:Y:S04]  /*ebee0*/  STL.64 [R1+0x9a38], R34 ;  /* 0x009a382201007387 */ /* 0x010fe80000100a00 */
        /* <DEDUP_REMOVED lines=24> */
[----:B------:R3:W-:Y:S01]  /*ec070*/  STL.64 [R1+0x9a10], R24 ;  /* 0x009a101801007387 */ /* 0x0007e20000100a00 */
[----:B------:R-:W-:Y:S01]  /*ec080*/  IMAD.MOV.U32 R189, RZ, RZ, R0 ;  /* 0x000000ffffbd7224 */ /* 0x000fe200078e0000 */
[----:B------:R-:W-:Y:S01]  /*ec090*/  MOV R0, R205 ;  /* 0x000000cd00007202 */ /* 0x000fe20000000f00 */
[C---:B---3--:R-:W-:Y:S01]  /*ec0a0*/  HMMA.1688.F32.TF32 R24, R4.reuse, R20, R28 ;  /* 0x000000140418723c */ /* 0x048fe2000008101c */
[----:B--2---:R-:W-:Y:S04]  /*ec0b0*/  STL.64 [R1+0x9a08], R22 ;  /* 0x009a081601007387 */ /* 0x004fe80000100a00 */
[----:B------:R4:W-:Y:S03]  /*ec0c0*/  STL.64 [R1+0x9a00], R20 ;  /* 0x009a001401007387 */ /* 0x0009e60000100a00 */
[C---:B------:R-:W-:Y:S08]  /*ec0d0*/  HMMA.1688.F32.TF32 R28, R4.reuse, R196, R192 ;  /* 0x000000c4041c723c */ /* 0x040ff000000810c0 */
[C---:B----4-:R-:W-:Y:S03]  /*ec0e0*/  HMMA.1688.F32.TF32 R20, R4.reuse, R188, R32 ;  /* 0x000000bc0414723c */ /* 0x050fe60000081020 */
        /* <DEDUP_REMOVED lines=8> */
[----:B------:R1:W-:Y:S02]  /*ec170*/  STL.64 [R1+0xae8], R26 ;  /* 0x000ae81a01007387 */ /* 0x0003e40000100a00 */
[C---:B-1----:R-:W-:Y:S08]  /*ec180*/  HMMA.1688.F32.TF32 R24, R4.reuse, R212, R208 ;  /* 0x000000d40418723c */ /* 0x042ff000000810d0 */
[C---:B------:R-:W-:Y:S01]  /*ec190*/  HMMA.1688.F32.TF32 R28, R4.reuse, R248, R216 ;  /* 0x000000f8041c723c */ /* 0x040fe200000810d8 */
[----:B------:R-:W-:Y:S10]  /*ec1a0*/  STL.64 [R1+0x99e8], R248 ;  /* 0x0099e8f801007387 */ /* 0x000ff40000100a00 */
        /* <DEDUP_REMOVED lines=10> */
[----:B--2---:R-:W-:Y:S08]  /*ec250*/  HMMA.1688.F32.TF32 R24, R4, R12, R224 ;  /* 0x0000000c0418723c */ /* 0x004ff000000810e0 */
[----:B------:R-:W-:Y:S11]  /*ec260*/  HMMA.1688.F32.TF32 R4, R244, R240, R232 ;  /* 0x000000f0f404723c */ /* 0x000ff600000810e8 */
        /* <DEDUP_REMOVED lines=83> */
[----:B-1----:R-:W2:Y:S04]  /*ec7a0*/  LDL.LU R235, [R1+0x9ae8] ;  /* 0x009ae80001eb7983 */ /* 0x002ea80000300800 */
[----:B------:R-:W2:Y:S02]  /*ec7b0*/  LDL.LU.64 R232, [R1+0x9ae0] ;  /* 0x009ae00001e87983 */ /* 0x000ea40000300a00 */
[----:B--2---:R-:W-:-:S15]  /*ec7c0*/  HMMA.1688.F32.TF32 R228, R244, R232, R228 ;  /* 0x000000e8f4e4723c */ /* 0x004fde00000810e4 */
[----:B------:R-:W-:-:S04]  /*ec7d0*/  NOP ;  /* 0x0000000000007918 */ /* 0x000fc80000000000 */
[----:B------:R1:W-:Y:S04]  /*ec7e0*/  STL.64 [R1+0x440], R228 ;  /* 0x000440e401007387 */ /* 0x0003e80000100a00 */
[----:B------:R-:W-:Y:S04]  /*ec7f0*/  STL.64 [R1+0x448], R230 ;  /* 0x000448e601007387 */ /* 0x000fe80000100a00 */
[----:B-1----:R-:W3:Y:S02]  /*ec800*/  LDL.LU.64 R228, [R1+0x9ad8] ;  /* 0x009ad80001e47983 */ /* 0x002ee40000300a00 */
[----:B---3--:R-:W-:-:S15]  /*ec810*/  HMMA.1688.F32.TF32 R224, R244, R228, R224 ;  /* 0x000000e4f4e0723c */ /* 0x008fde00000810e0 */
[----:B------:R-:W-:-:S04]  /*ec820*/  NOP ;  /* 0x0000000000007918 */ /* 0x000fc80000000000 */
[----:B------:R-:W-:Y:S04]  /*ec830*/  STL.64 [R1+0x430], R224 ;  /* 0x000430e001007387 */ /* 0x000fe80000100a00 */
[----:B------:R1:W-:Y:S04]  /*ec840*/  STL.64 [R1+0x438], R226 ;  /* 0x000438e201007387 */ /* 0x0003e80000100a00 */
[----:B-1----:R-:W2:Y:S04]  /*ec850*/  LDL.LU R227, [R1+0x9ad0] ;  /* 0x009ad00001e37983 */ /* 0x002ea80000300800 */
[----:B------:R-:W3:Y:S02]  /*ec860*/  LDL.LU.64 R224, [R1+0x9ac8] ;  /* 0x009ac80001e07983 */ /* 0x000ee40000300a00 */
[----:B---3--:R-:W-:-:S15]  /*ec870*/  HMMA.1688.F32.TF32 R220, R244, R224, R220 ;  /* 0x000000e0f4dc723c */ /* 0x008fde00000810dc */
        /* <DEDUP_REMOVED lines=59> */
[----:B------:R4:W-:Y:S02]  /*ecc30*/  STL.64 [R1+0x99c0], R192 ;  /* 0x0099c0c001007387 */ /* 0x0009e40000100a00 */
[C---:B----4-:R-:W-:Y:S08]  /*ecc40*/  HMMA.1688.F32.TF32 R192, R244.reuse, R184, R4 ;  /* 0x000000b8f4c0723c */ /* 0x050ff00000081004 */
[C---:B------:R-:W-:Y:S08]  /*ecc50*/  HMMA.1688.F32.TF32 R4, R244.reuse, R180, R8 ;  /* 0x000000b4f404723c */ /* 0x040ff00000081008 */
[----:B---3--:R-:W-:-:S15]  /*ecc60*/  HMMA.1688.F32.TF32 R196, R244, R188, R196 ;  /* 0x000000bcf4c4723c */ /* 0x008fde00000810c4 */
        /* <DEDUP_REMOVED lines=81> */
[----:B------:R3:W-:Y:S02]  /*ed180*/  STL.64 [R1+0x9950], R156 ;  /* 0x0099509c01007387 */ /* 0x0007e40000100a00 */
[C---:B---3--:R-:W-:Y:S02]  /*ed190*/  HMMA.1688.F32.TF32 R156, R244.reuse, R152, R180 ;  /* 0x00000098f49c723c */ /* 0x048fe400000810b4 */
[----:B------:R-:W-:Y:S04]  /*ed1a0*/  STL.64 [R1+0x310], R160 ;  /* 0x000310a001007387 */ /* 0x000fe80000100a00 */
[----:B------:R-:W-:Y:S04]  /*ed1b0*/  STL.64 [R1+0x318], R162 ;  /* 0x000318a201007387 */ /* 0x000fe80000100a00 */
[----:B------:R-:W-:Y:S04]  /*ed1c0*/  STL.64 [R1+0x9948], R154 ;  /* 0x0099489a01007387 */ /* 0x000fe80000100a00 */
[----:B------:R1:W-:Y:S01]  /*ed1d0*/  STL.64 [R1+0x9940], R152 ;  /* 0x0099409801007387 */ /* 0x0003e20000100a00 */
[C---:B------:R-:W-:Y:S08]  /*ed1e0*/  HMMA.1688.F32.TF32 R4, R244.reuse, R140, R4 ;  /* 0x0000008cf404723c */ /* 0x040ff00000081004 */
        /* <DEDUP_REMOVED lines=123> */
[----:B------:R2:W-:Y:S01]  /*ed9a0*/  STL.64 [R1+0x98b0], R116 ;  /* 0x0098b07401007387 */ /* 0x0005e20000100a00 */
[C---:B---3--:R-:W-:Y:S08]  /*ed9b0*/  HMMA.1688.F32.TF32 R120, R244.reuse, R116, R136 ;  /* 0x00000074f478723c */ /* 0x048ff00000081088 */
[----:B--2---:R-:W-:Y:S01]  /*ed9c0*/  HMMA.1688.F32.TF32 R116, R244, R112, R4 ;  /* 0x00000070f474723c */ /* 0x004fe20000081004 */
[----:B------:R-:W-:-:S02]  /*ed9d0*/  IMAD.MOV.U32 R124, RZ, RZ, R20 ;  /* 0x000000ffff7c7224 */ /* 0x000fc400078e0014 */
[----:B------:R-:W-:Y:S01]  /*ed9e0*/  IMAD.MOV.U32 R125, RZ, RZ, R0 ;  /* 0x000000ffff7d7224 */ /* 0x000fe200078e0000 */
[----:B------:R-:W-:Y:S04]  /*ed9f0*/  LDS R4, [R3+UR12+0x84080] ;  /* 0x0840800c03047984 */ /* 0x000fe80008000800 */
[----:B------:R-:W-:Y:S04]  /*eda00*/  LDS R6, [R3+UR12+0x84480] ;  /* 0x0844800c03067984 */ /* 0x000fe80008000800 */
[----:B------:R-:W-:Y:S04]  /*eda10*/  LDS R5, [R227+UR12+0x84080] ;  /* 0x0840800ce3057984 */ /* 0x000fe80008000800 */
[----:B------:R-:W1:Y:S04]  /*eda20*/  LDS R7, [R227+UR12+0x84480] ;  /* 0x0844800ce3077984 */ /* 0x000e680008000800 */
[----:B------:R-:W-:Y:S04]  /*eda30*/  STL.64 [R1+0x270], R120 ;  /* 0x0002707801007387 */ /* 0x000fe80000100a00 */
[----:B------:R4:W-:Y:S02]  /*eda40*/  STL.64 [R1+0x278], R122 ;  /* 0x0002787a01007387 */ /* 0x0009e40000100a00 */
[C---:B----4-:R-:W-:Y:S02]  /*eda50*/  HMMA.1688.F32.TF32 R120, R244.reuse, R108, R140 ;  /* 0x0000006cf478723c */ /* 0x050fe4000008108c */
[----:B------:R-:W-:Y:S04]  /*eda60*/  STL.64 [R1+0x260], R116 ;  /* 0x0002607401007387 */ /* 0x000fe80000100a00 */
[----:B------:R2:W-:Y:S04]  /*eda70*/  STL.64 [R1+0x268], R118 ;  /* 0x0002687601007387 */ /* 0x0005e80000100a00 */
[----:B------:R-:W-:Y:S01]  /*eda80*/  STL.64 [R1+0x98a8], R106 ;  /* 0x0098a86a01007387 */ /* 0x000fe20000100a00 */
[C---:B--2---:R-:W-:Y:S08]  /*eda90*/  HMMA.1688.F32.TF32 R116, R244.reuse, R104, R144 ;  /* 0x00000068f474723c */ /* 0x044ff00000081090 */
[----:B------:R-:W-:Y:S04]  /*edaa0*/  STL.64 [R1+0xa90], R120 ;  /* 0x000a907801007387 */ /* 0x000fe80000100a00 */
[----:B------:R-:W-:Y:S04]  /*edab0*/  STL.64 [R1+0xa98], R122 ;  /* 0x000a987a01007387 */ /* 0x000fe80000100a00 */
[----:B------:R2:W-:Y:S02]  /*edac0*/  STL.64 [R1+0x98a0], R104 ;  /* 0x0098a06801007387 */ /* 0x0005e40000100a00 */
[C---:B--2---:R-:W-:Y:S02]  /*edad0*/  HMMA.1688.F32.TF32 R104, R244.reuse, R100, R148 ;  /* 0x00000064f468723c */ /* 0x044fe40000081094 */
[----:B------:R-:W-:Y:S04]  /*edae0*/  STL.64 [R1+0xa80], R116 ;  /* 0x000a807401007387 */ /* 0x000fe80000100a00 */
[----:B------:R-:W-:Y:S04]  /*edaf0*/  STL.64 [R1+0xa88], R118 ;  /* 0x000a887601007387 */ /* 0x000fe80000100a00 */
[----:B------:R-:W-:Y:S04]  /*edb00*/  STL.64 [R1+0x9898], R102 ;  /* 0x0098986601007387 */ /* 0x000fe80000100a00 */
[----:B------:R2:W-:Y:S02]  /*edb10*/  STL.64 [R1+0x9890], R100 ;  /* 0x0098906401007387 */ /* 0x0005e40000100a00 */
[C---:B--2---:R-:W-:Y:S03]  /*edb20*/  HMMA.1688.F32.TF32 R100, R244.reuse, R96, R152 ;  /* 0x00000060f464723c */ /* 0x044fe60000081098 */
[----:B------:R-:W-:Y:S04]  /*edb30*/  STL.64 [R1+0xa70], R104 ;  /* 0x000a706801007387 */ /* 0x000fe80000100a00 */
[----:B------:R2:W-:Y:S02]  /*edb40*/  STL.64 [R1+0xa78], R106 ;  /* 0x000a786a01007387 */ /* 0x0005e40000100a00 */
[C---:B--2---:R-:W-:Y:S08]  /*edb50*/  HMMA.1688.F32.TF32 R104, R244.reuse, R92, R156 ;  /* 0x0000005cf468723c */ /* 0x044ff0000008109c */
[C---:B------:R-:W-:Y:S02]  /*edb60*/  HMMA.1688.F32.TF32 R116, R244.reuse, R88, R160 ;  /* 0x00000058f474723c */ /* 0x040fe400000810a0 */
[----:B------:R-:W-:Y:S04]  /*edb70*/  STL.64 [R1+0xa60], R100 ;  /* 0x000a606401007387 */ /* 0x000fe80000100a00 */
[----:B------:R2:W-:Y:S02]  /*edb80*/  STL.64 [R1+0xa68], R102 ;  /* 0x000a686601007387 */ /* 0x0005e40000100a00 */
[C---:B--2---:R-:W-:Y:S03]  /*edb90*/  HMMA.1688.F32.TF32 R100, R244.reuse, R84, R164 ;  /* 0x00000054f464723c */ /* 0x044fe600000810a4 */
[----:B------:R-:W-:Y:S04]  /*edba0*/  STL.64 [R1+0xa50], R104 ;  /* 0x000a506801007387 */ /* 0x000fe80000100a00 */
[----:B------:R2:W-:Y:S02]  /*edbb0*/  STL.64 [R1+0xa58], R106 ;  /* 0x000a586a01007387 */ /* 0x0005e40000100a00 */
[C---:B--2---:R-:W-:Y:S02]  /*edbc0*/  HMMA.1688.F32.TF32 R104, R244.reuse, R80, R168 ;  /* 0x00000050f468723c */ /* 0x044fe400000810a8 */
[----:B------:R-:W-:Y:S04]  /*edbd0*/  STL.64 [R1+0xa40], R116 ;  /* 0x000a407401007387 */ /* 0x000fe80000100a00 */
[----:B------:R2:W-:Y:S04]  /*edbe0*/  STL.64 [R1+0xa48], R118 ;  /* 0x000a487601007387 */ /* 0x0005e80000100a00 */
[----:B------:R-:W-:Y:S04]  /*edbf0*/  STL.64 [R1+0xa30], R100 ;  /* 0x000a306401007387 */ /* 0x000fe80000100a00 */
[----:B------:R3:W-:Y:S01]  /*edc00*/  STL.64 [R1+0xa38], R102 ;  /* 0x000a386601007387 */ /* 0x0007e20000100a00 */
[C---:B--2---:R-:W-:Y:S08]  /*edc10*/  HMMA.1688.F32.TF32 R116, R244.reuse, R76, R172 ;  /* 0x0000004cf474723c */ /* 0x044ff000000810ac */
[C---:B---3--:R-:W-:Y:S01]  /*edc20*/  HMMA.1688.F32.TF32 R100, R244.reuse, R72, R176 ;  /* 0x00000048f464723c */ /* 0x048fe200000810b0 */
[----:B------:R-:W-:Y:S04]  /*edc30*/  STL.64 [R1+0xa20], R104 ;  /* 0x000a206801007387 */ /* 0x000fe80000100a00 */
[----:B------:R2:W-:Y:S03]  /*edc40*/  STL.64 [R1+0xa28], R106 ;  /* 0x000a286a01007387 */ /* 0x0005e60000100a00 */
[C---:B--2---:R-:W-:Y:S03]  /*edc50*/  HMMA.1688.F32.TF32 R104, R244.reuse, R68, R180 ;  /* 0x00000044f468723c */ /* 0x044fe600000810b4 */
        /* <DEDUP_REMOVED lines=8> */
[C---:B--2---:R-:W-:Y:S08]  /*edce0*/  HMMA.1688.F32.TF32 R104, R244.reuse, R56, R8 ;  /* 0x00000038f468723c */ /* 0x044ff00000081008 */
[C---:B------:R-:W-:Y:S01]  /*edcf0*/  HMMA.1688.F32.TF32 R8, R244.reuse, R52, R248 ;  /* 0x00000034f408723c */ /* 0x040fe200000810f8 */
[----:B------:R-:W-:Y:S04]  /*edd00*/  STL.64 [R1+0x9e0], R116 ;  /* 0x0009e07401007387 */ /* 0x000fe80000100a00 */
[----:B------:R-:W-:Y:S04]  /*edd10*/  STL.64 [R1+0x9e8], R118 ;  /* 0x0009e87601007387 */ /* 0x000fe80000100a00 */
[----:B------:R-:W-:Y:S04]  /*edd20*/  STL.64 [R1+0x9d0], R100 ;  /* 0x0009d06401007387 */ /* 0x000fe80000100a00 */
[----:B------:R2:W-:Y:S02]  /*edd30*/  STL.64 [R1+0x9d8], R102 ;  /* 0x0009d86601007387 */ /* 0x0005e40000100a00 */
[C---:B--2---:R-:W-:Y:S02]  /*edd40*/  HMMA.1688.F32.TF32 R100, R244.reuse, R48, R24 ;  /* 0x00000030f464723c */ /* 0x044fe40000081018 */
[----:B------:R-:W-:Y:S04]  /*edd50*/  STL.64 [R1+0x9c0], R104 ;  /* 0x0009c06801007387 */ /* 0x000fe80000100a00 */
[----:B------:R-:W-:Y:S02]  /*edd60*/  STL.64 [R1+0x9c8], R106 ;  /* 0x0009c86a01007387 */ /* 0x000fe40000100a00 */
[C---:B------:R-:W-:Y:S02]  /*edd70*/  HMMA.1688.F32.TF32 R24, R244.reuse, R44, R28 ;  /* 0x0000002cf418723c */ /* 0x040fe4000008101c */
[----:B------:R-:W-:Y:S04]  /*edd80*/  STL.64 [R1+0x9b0], R8 ;  /* 0x0009b00801007387 */ /* 0x000fe80000100a00 */
[----:B------:R2:W-:Y:S02]  /*edd90*/  STL.64 [R1+0x9b8], R10 ;  /* 0x0009b80a01007387 */ /* 0x0005e40000100a00 */
[C---:B--2---:R-:W-:Y:S03]  /*edda0*/  HMMA.1688.F32.TF32 R8, R244.reuse, R40, R32 ;  /* 0x00000028f408723c */ /* 0x044fe60000081020 */
        /* <DEDUP_REMOVED lines=30> */
[----:B------:R-:W1:Y:S04]  /*edf90*/  LDL.LU R152, [R1+0x14b0] ;  /* 0x0014b00001987983 */ /* 0x000e680000300800 */
[----:B------:R-:W1:Y:S04]  /*edfa0*/  LDL.LU R153, [R1+0x14b4] ;  /* 0x0014b40001997983 */ /* 0x000e680000300800 */
[----:B------:R-:W1:Y:S04]  /*edfb0*/  LDL.LU R154, [R1+0x14b8] ;  /* 0x0014b800019a7983 */ /* 0x000e680000300800 */
[----:B------:R-:W1:Y:S04]  /*edfc0*/  LDL.LU R155, [R1+0x14bc] ;  /* 0x0014bc00019b7983 */ /* 0x000e680000300800 */
        /* <DEDUP_REMOVED lines=71> */
[----:B--2---:R-:W2:Y:S04]  /*ee440*/  LDL.LU.64 R34, [R1+0x9a38] ;  /* 0x009a380001227983 */ /* 0x004ea80000300a00 */
[----:B------:R-:W2:Y:S02]  /*ee450*/  LDL.LU.64 R32, [R1+0x9a30] ;  /* 0x009a300001207983 */ /* 0x000ea40000300a00 */
[----:B--2---:R-:W-:-:S15]  /*ee460*/  HMMA.1688.F32.TF32 R28, R244, R32, R28 ;  /* 0x00000020f41c723c */ /* 0x004fde000008101c */
[----:B------:R-:W-:-:S04]  /*ee470*/  NOP ;  /* 0x0000000000007918 */ /* 0x000fc80000000000 */
[----:B------:R-:W-:Y:S04]  /*ee480*/  STL.64 [R1+0x960], R28 ;  /* 0x0009601c01007387 */ /* 0x000fe80000100a00 */
[----:B------:R2:W-:Y:S04]  /*ee490*/  STL.64 [R1+0x968], R30 ;  /* 0x0009681e01007387 */ /* 0x0005e80000100a00 */
[----:B--2---:R-:W2:Y:S04]  /*ee4a0*/  LDL.LU.64 R30, [R1+0x9a28] ;  /* 0x009a2800011e7983 */ /* 0x004ea80000300a00 */
[----:B------:R-:W4:Y:S02]  /*ee4b0*/  LDL.LU.64 R28, [R1+0x9a20] ;  /* 0x009a2000011c7983 */ /* 0x000f240000300a00 */
[----:B----4-:R-:W-:-:S15]  /*ee4c0*/  HMMA.1688.F32.TF32 R24, R244, R28, R24 ;  /* 0x0000001cf418723c */ /* 0x010fde0000081018 */
[----:B------:R-:W-:-:S04]  /*ee4d0*/  NOP ;  /* 0x0000000000007918 */ /* 0x000fc80000000000 */
[----:B------:R-:W-:Y:S04]  /*ee4e0*/  STL.64 [R1+0x950], R24 ;  /* 0x0009501801007387 */ /* 0x000fe80000100a00 */
[----:B------:R4:W-:Y:S04]  /*ee4f0*/  STL.64 [R1+0x958], R26 ;  /* 0x0009581a01007387 */ /* 0x0009e80000100a00 */
[----:B----4-:R-:W4:Y:S04]  /*ee500*/  LDL.LU.64 R26, [R1+0x9a18] ;  /* 0x009a1800011a7983 */ /* 0x010f280000300a00 */
[----:B------:R-:W3:Y:S02]  /*ee510*/  LDL.LU.64 R24, [R1+0x9a10] ;  /* 0x009a100001187983 */ /* 0x000ee40000300a00 */
[----:B---3--:R-:W-:-:S15]  /*ee520*/  HMMA.1688.F32.TF32 R20, R244, R24, R20 ;  /* 0x00000018f414723c */ /* 0x008fde0000081014 */
[----:B------:R-:W-:-:S04]  /*ee530*/  NOP ;  /* 0x0000000000007918 */ /* 0x000fc80000000000 */
[----:B------:R-:W-:Y:S04]  /*ee540*/  STL.64 [R1+0x940], R20 ;  /* 0x0009401401007387 */ /* 0x000fe80000100a00 */
[----:B------:R3:W-:Y:S04]  /*ee550*/  STL.64 [R1+0x948], R22 ;  /* 0x0009481601007387 */ /* 0x0007e80000100a00 */
[----:B---3--:R-:W3:Y:S04]  /*ee560*/  LDL.LU.64 R22, [R1+0x9a08] ;  /* 0x009a080001167983 */ /* 0x008ee80000300a00 */
[----:B------:R-:W2:Y:S01]  /*ee570*/  LDL.LU.64 R20, [R1+0x9a00] ;  /* 0x009a000001147983 */ /* 0x000ea20000300a00 */
[----:B------:R-:W-:Y:S01]  /*ee580*/  HMMA.1688.F32.TF32 R248, R244, R100, R248 ;  /* 0x00000064f4f8723c */ /* 0x000fe200000810f8 */
[----:B------:R-:W-:Y:S01]  /*ee590*/  MOV R234, R100 ;  /* 0x0000006400ea7202 */ /* 0x000fe20000000f00 */
[----:B------:R-:W-:-:S06]  /*ee5a0*/  IMAD.MOV.U32 R231, RZ, RZ, R101 ;  /* 0x000000ffffe77224 */ /* 0x000fcc00078e0065 */
[C---:B------:R-:W-:Y:S08]  /*ee5b0*/  HMMA.1688.F32.TF32 R100, R244.reuse, R116, R104 ;  /* 0x00000074f464723c */ /* 0x040ff00000081068 */
[----:B--2---:R-:W-:-:S15]  /*ee5c0*/  HMMA.1688.F32.TF32 R8, R244, R20, R8 ;  /* 0x00000014f408723c */ /* 0x004fde0000081008 */
[----:B------:R-:W-:-:S04]  /*ee5d0*/  NOP ;  /* 0x0000000000007918 */ /* 0x000fc80000000000 */
[----:B------:R-:W-:Y:S04]  /*ee5e0*/  STL.64 [R1+0x930], R8 ;  /* 0x0009300801007387 */ /* 0x000fe80000100a00 */
[----:B------:R2:W-:Y:S04]  /*ee5f0*/  STL.64 [R1+0x938], R10 ;  /* 0x0009380a01007387 */ /* 0x0005e80000100a00 */
[----:B--2---:R-:W2:Y:S04]  /*ee600*/  LDL.LU.64 R10, [R1+0x99f8] ;  /* 0x0099f800010a7983 */ /* 0x004ea80000300a00 */
[----:B------:R-:W2:Y:S04]  /*ee610*/  LDL.LU.64 R8, [R1+0x99f0] ;  /* 0x0099f00001087983 */ /* 0x000ea80000300a00 */
[----:B------:R1:W-:Y:S04]  /*ee620*/  STL.64 [R1+0x920], R248 ;  /* 0x000920f801007387 */ /* 0x0003e80000100a00 */
[----:B------:R-:W-:Y:S04]  /*ee630*/  STL.64 [R1+0x928], R250 ;  /* 0x000928fa01007387 */ /* 0x000fe80000100a00 */
[----:B-1----:R-:W2:Y:S04]  /*ee640*/  LDL.LU.64 R248, [R1+0x99e8] ;  /* 0x0099e80001f87983 */ /* 0x002ea80000300a00 */
[----:B------:R-:W-:Y:S01]  /*ee650*/  STL.64 [R1+0x910], R100 ;  /* 0x0009106401007387 */ /* 0x000fe20000100a00 */
[C---:B------:R-:W-:Y:S03]  /*ee660*/  HMMA.1688.F32.TF32 R104, R244.reuse, R124, R120 ;  /* 0x0000007cf468723c */ /* 0x040fe60000081078 */
[----:B------:R1:W-:Y:S05]  /*ee670*/  STL.64 [R1+0x918], R102 ;  /* 0x0009186601007387 */ /* 0x0003ea0000100a00 */
[----:B-1----:R-:W-:Y:S11]  /*ee680*/  HMMA.1688.F32.TF32 R100, R244, R132, R128 ;  /* 0x00000084f464723c */ /* 0x002ff60000081080 */
[----:B------:R-:W-:Y:S04]  /*ee690*/  STL.64 [R1+0x900], R104 ;  /* 0x0009006801007387 */ /* 0x000fe80000100a00 */
[----:B------:R1:W-:Y:S04]  /*ee6a0*/  STL.64 [R1+0x908], R106 ;  /* 0x0009086a01007387 */ /* 0x0003e80000100a00 */
[----:B------:R-:W-:Y:S04]  /*ee6b0*/  STL.64 [R1+0x8f0], R100 ;  /* 0x0008f06401007387 */ /* 0x000fe80000100a00 */
[----:B------:R2:W-:Y:S01]  /*ee6c0*/  STL.64 [R1+0x8f8], R102 ;  /* 0x0008f86601007387 */ /* 0x0005e20000100a00 */
[----:B------:R-:W-:Y:S01]  /*ee6d0*/  IMAD.MOV.U32 R230, RZ, RZ, R116 ;  /* 0x000000ffffe67224 */ /* 0x000fe200078e0074 */
[----:B------:R-:W-:-:S02]  /*ee6e0*/  MOV R227, R117 ;  /* 0x0000007500e37202 */ /* 0x000fc40000000f00 */
[C---:B------:R-:W-:Y:S08]  /*ee6f0*/  HMMA.1688.F32.TF32 R116, R244.reuse, R12, R144 ;  /* 0x0000000cf474723c */ /* 0x040ff00000081090 */
[----:B-1----:R-:W-:Y:S01]  /*ee700*/  HMMA.1688.F32.TF32 R104, R244, R16, R148 ;  /* 0x00000010f468723c */ /* 0x002fe20000081094 */
[----:B------:R-:W-:Y:S02]  /*ee710*/  IMAD.MOV.U32 R222, RZ, RZ, R132 ;  /* 0x000000ffffde7224 */ /* 0x000fe400078e0084 */
[----:B------:R-:W-:-:S05]  /*ee720*/  IMAD.MOV.U32 R0, RZ, RZ, R133 ;  /* 0x000000ffff007224 */ /* 0x000fca00078e0085 */
[----:B--2---:R-:W-:-:S15]  /*ee730*/  HMMA.1688.F32.TF32 R100, R244, R248, R136 ;  /* 0x000000f8f464723c */ /* 0x004fde0000081088 */
[----:B------:R-:W-:-:S04]  /*ee740*/  NOP ;  /* 0x0000000000007918 */ /* 0x000fc80000000000 */
[----:B------:R-:W-:Y:S04]  /*ee750*/  STL.64 [R1+0x8e0], R100 ;  /* 0x0008e06401007387 */ /* 0x000fe80000100a00 */
[----:B------:R1:W-:Y:S02]  /*ee760*/  STL.64 [R1+0x8e8], R102 ;  /* 0x0008e86601007387 */ /* 0x0003e40000100a00 */
[----:B-1----:R-:W-:Y:S01]  /*ee770*/  HMMA.1688.F32.TF32 R100, R244, R8, R140 ;  /* 0x00000008f464723c */ /* 0x002fe2000008108c */
[----:B------:R-:W-:Y:S01]  /*ee780*/  MOV R226, R248 ;  /* 0x000000f800e27202 */ /* 0x000fe20000000f00 */
[----:B------:R-:W-:Y:S02]  /*ee790*/  IMAD.MOV.U32 R223, RZ, RZ, R249 ;  /* 0x000000ffffdf7224 */ /* 0x000fe400078e00f9 */
[----:B------:R-:W2:-:S15]  /*ee7a0*/  LDL.LU.64 R248, [R1+0x99e0] ;  /* 0x0099e00001f87983 */ /* 0x000e9e0000300a00 */
        /* <DEDUP_REMOVED lines=30> */
[----:B------:R1:W-:Y:S04]  /*ee990*/  STL.64 [R1+0x1d0], R116 ;  /* 0x0001d07401007387 */ /* 0x0003e80000100a00 */
[----:B------:R3:W-:Y:S04]  /*ee9a0*/  STL.64 [R1+0x1d8], R118 ;  /* 0x0001d87601007387 */ /* 0x0007e80000100a00 */
        /* <DEDUP_REMOVED lines=107> */
[----:B--2---:R-:W-:-:S15]  /*ef060*/  HMMA.1688.F32.TF32 R100, R4, R192, R100 ;  /* 0x000000c00464723c */ /* 0x004fde0000081064 */
[----:B------:R-:W-:-:S04]  /*ef070*/  NOP ;  /* 0x0000000000007918 */ /* 0x000fc80000000000 */
        /* <DEDUP_REMOVED lines=10> */
[----:B-1----:R-:W2:Y:S04]  /*ef120*/  LDL.LU R100, [R1+0x1160] ;  /* 0x0011600001647983 */ /* 0x002ea80000300800 */
[----:B------:R-:W2:Y:S04]  /*ef130*/  LDL.LU R101, [R1+0x1164] ;  /* 0x0011640001657983 */ /* 0x000ea80000300800 */
[----:B---3--:R-:W3:Y:S04]  /*ef140*/  LDL.LU R102, [R1+0x1168] ;  /* 0x0011680001667983 */ /* 0x008ee80000300800 */
[----:B------:R-:W3:Y:S04]  /*ef150*/  LDL.LU R103, [R1+0x116c] ;  /* 0x00116c0001677983 */ /* 0x000ee80000300800 */
        /* <DEDUP_REMOVED lines=104> */
[----:B------:R1:W-:Y:S04]  /*ef7e0*/  STL.64 [R1], R244 ;  /* 0x000000f401007387 */ /* 0x0003e80000100a00 */
[----:B------:R2:W-:Y:S04]  /*ef7f0*/  STL.64 [R1+0x8], R246 ;  /* 0x000008f601007387 */ /* 0x0005e80000100a00 */
[----:B-1----:R-:W3:Y:S04]  /*ef800*/  LDL.LU R244, [R1+0x1130] ;  /* 0x0011300001f47983 */ /* 0x002ee80000300800 */
[----:B------:R-:W3:Y:S04]  /*ef810*/  LDL.LU R245, [R1+0x1134] ;  /* 0x0011340001f57983 */ /* 0x000ee80000300800 */
[----:B--2---:R-:W2:Y:S04]  /*ef820*/  LDL.LU R246, [R1+0x1138] ;  /* 0x0011380001f67983 */ /* 0x004ea80000300800 */
[----:B------:R-:W2:Y:S04]  /*ef830*/  LDL.LU R247, [R1+0x113c] ;  /* 0x00113c0001f77983 */ /* 0x000ea80000300800 */
[----:B------:R-:W-:Y:S04]  /*ef840*/  STL.64 [R1+0x91c8], R250 ;  /* 0x0091c8fa01007387 */ /* 0x000fe80000100a00 */
[----:B------:R1:W-:Y:S04]  /*ef850*/  STL.64 [R1+0x91c0], R248 ;  /* 0x0091c0f801007387 */ /* 0x0003e80000100a00 */
[----:B-1----:R-:W2:Y:S04]  /*ef860*/  LDL.LU R248, [R1+0x1140] ;  /* 0x0011400001f87983 */ /* 0x002ea80000300800 */
[----:B------:R-:W2:Y:S04]  /*ef870*/  LDL.LU R249, [R1+0x1144] ;  /* 0x0011440001f97983 */ /* 0x000ea80000300800 */
[----:B------:R-:W2:Y:S04]  /*ef880*/  LDL.LU R250, [R1+0x1148] ;  /* 0x0011480001fa7983 */ /* 0x000ea80000300800 */
[----:B------:R-:W-:Y:S04]  /*ef890*/  STL.64 [R1+0xe60], R104 ;  /* 0x000e606801007387 */ /* 0x000fe80000100a00 */
[----:B------:R1:W-:Y:S04]  /*ef8a0*/  STL.64 [R1+0xe68], R106 ;  /* 0x000e686a01007387 */ /* 0x0003e80000100a00 */
[----:B-1----:R-:W2:Y:S04]  /*ef8b0*/  LDL.LU.64 R106, [R1+0x98a8] ;  /* 0x0098a800016a7983 */ /* 0x002ea80000300a00 */
[----:B------:R-:W3:Y:S01]  /*ef8c0*/  LDL.LU.64 R104, [R1+0x98a0] ;  /* 0x0098a00001687983 */ /* 0x000ee20000300a00 */
[----:B------:R-:W-:Y:S01]  /*ef8d0*/  IMAD.MOV.U32 R251, RZ, RZ, R2 ;  /* 0x000000fffffb7224 */ /* 0x000fe200078e0002 */
[----:B---3--:R-:W-:-:S15]  /*ef8e0*/  HMMA.1688.F32.TF32 R100, R4, R104, R100 ;  /* 0x000000680464723c */ /* 0x008fde0000081064 */
[----:B------:R-:W-:-:S04]  /*ef8f0*/  NOP ;  /* 0x0000000000007918 */ /* 0x000fc80000000000 */
[----:B------:R-:W-:Y:S01]  /*ef900*/  MOV R2, R102 ;  /* 0x0000006600027202 */ /* 0x000fe20000000f00 */
[----:B------:R1:W-:Y:S01]  /*ef910*/  STL.64 [R1+0xe80], R100 ;  /* 0x000e806401007387 */ /* 0x0003e20000100a00 */
[----:B------:R-:W-:-:S03]  /*ef920*/  IMAD.MOV.U32 R236, RZ, RZ, R103 ;  /* 0x000000ffffec7224 */ /* 0x000fc600078e0067 */
[----:B------:R-:W3:Y:S04]  /*ef930*/  LDL.LU.64 R102, [R1+0x9898] ;  /* 0x0098980001667983 */ /* 0x000ee80000300a00 */
[----:B-1----:R-:W4:Y:S04]  /*ef940*/  LDL.LU.64 R100, [R1+0x9890] ;  /* 0x0098900001647983 */ /* 0x002f280000300a00 */
[----:B--2---:R1:W-:Y:S04]  /*ef950*/  STL.64 [R1+0x96c0], R106 ;  /* 0x0096c06a01007387 */ /* 0x0043e80000100a00 */
[----:B------:R-:W4:Y:S04]  /*ef960*/  LDL.LU R104, [R1+0x1150] ;  /* 0x0011500001687983 */ /* 0x000f280000300800 */
[----:B------:R-:W4:Y:S04]  /*ef970*/  LDL.LU R105, [R1+0x1154] ;  /* 0x0011540001697983 */ /* 0x000f280000300800 */
[----:B-1----:R-:W4:Y:S04]  /*ef980*/  LDL.LU R106, [R1+0x1158] ;  /* 0x00115800016a7983 */ /* 0x002f280000300800 */
[----:B------:R-:W4:Y:S04]  /*ef990*/  LDL.LU R107, [R1+0x115c] ;  /* 0x00115c00016b7983 */ /* 0x000f280000300800 */
[----:B------:R-:W-:Y:S04]  /*ef9a0*/  STL [R1+0x9204], R236 ;  /* 0x009204ec01007387 */ /* 0x000fe80000100800 */
[----:B------:R-:W-:Y:S01]  /*ef9b0*/  STL [R1+0x9200], R2 ;  /* 0x0092000201007387 */ /* 0x000fe20000100800 */
[C---:B------:R-:W-:Y:S03]  /*ef9c0*/  HMMA.1688.F32.TF32 R244, R4.reuse, R92, R244 ;  /* 0x0000005c04f4723c */ /* 0x040fe600000810f4 */
[----:B---3--:R-:W-:Y:S05]  /*ef9d0*/  STL.64 [R1+0x96c8], R102 ;  /* 0x0096c86601007387 */ /* 0x008fea0000100a00 */
[----:B----4-:R-:W-:-:S15]  /*ef9e0*/  HMMA.1688.F32.TF32 R104, R4, R100, R104 ;  /* 0x000000640468723c */ /* 0x010fde0000081068 */
[----:B------:R-:W-:-:S04]  /*ef9f0*/  NOP ;  /* 0x0000000000007918 */ /* 0x000fc80000000000 */
[----:B------:R-:W-:Y:S04]  /*efa00*/  STL.64 [R1+0xeb0], R104 ;  /* 0x000eb06801007387 */ /* 0x000fe80000100a00 */
[----:B------:R1:W-:Y:S02]  /*efa10*/  STL.64 [R1+0xeb8], R106 ;  /* 0x000eb86a01007387 */ /* 0x0003e40000100a00 */
[----:B-1----:R-:W-:-:S15]  /*efa20*/  HMMA.1688.F32.TF32 R104, R4, R96, R248 ;  /* 0x000000600468723c */ /* 0x002fde00000810f8 */
        /* <DEDUP_REMOVED lines=10> */
[----:B------:R-:W3:Y:S04]  /*efad0*/  LDL.LU R250, [R1+0x10e8] ;  /* 0x0010e80001fa7983 */ /* 0x000ee80000300800 */
[----:B------:R-:W3:Y:S04]  /*efae0*/  LDL.LU R251, [R1+0x10ec] ;  /* 0x0010ec0001fb7983 */ /* 0x000ee80000300800 */
[----:B------:R1:W-:Y:S04]  /*efaf0*/  STL.64 [R1+0x9680], R98 ;  /* 0x0096806201007387 */ /* 0x0003e80000100a00 */
[----:B------:R-:W4:Y:S04]  /*efb00*/  LDL.LU R96, [R1+0x10d0] ;  /* 0x0010d00001607983 */ /* 0x000f280000300800 */
[----:B------:R-:W4:Y:S04]  /*efb10*/  LDL.LU R97, [R1+0x10d4] ;  /* 0x0010d40001617983 */ /* 0x000f280000300800 */
[----:B-1----:R-:W4:Y:S04]  /*efb20*/  LDL.LU R98, [R1+0x10d8] ;  /* 0x0010d80001627983 */ /* 0x002f280000300800 */
[----:B------:R-:W4:Y:S04]  /*efb30*/  LDL.LU R99, [R1+0x10dc] ;  /* 0x0010dc0001637983 */ /* 0x000f280000300800 */
[----:B------:R-:W-:Y:S04]  /*efb40*/  STL [R1+0x921c], R2 ;  /* 0x00921c0201007387 */ /* 0x000fe80000100800 */
[----:B------:R-:W-:Y:S04]  /*efb50*/  STL [R1+0x9218], R236 ;  /* 0x009218ec01007387 */ /* 0x000fe80000100800 */
[----:B------:R-:W2:Y:S04]  /*efb60*/  LDL.LU R100, [R1+0x10c0] ;  /* 0x0010c00001647983 */ /* 0x000ea80000300800 */
[----:B------:R-:W-:Y:S04]  /*efb70*/  STL.64 [R1+0xef0], R244 ;  /* 0x000ef0f401007387 */ /* 0x000fe80000100a00 */
[----:B------:R-:W-:Y:S04]  /*efb80*/  STL.64 [R1+0xef8], R246 ;  /* 0x000ef8f601007387 */ /* 0x000fe80000100a00 */
[----:B------:R-:W2:Y:S04]  /*efb90*/  LDL.LU R101, [R1+0x10c4] ;  /* 0x0010c40001657983 */ /* 0x000ea80000300800 */
[----:B------:R-:W2:Y:S04]  /*efba0*/  LDL.LU R102, [R1+0x10c8] ;  /* 0x0010c80001667983 */ /* 0x000ea80000300800 */
[----:B------:R-:W2:Y:S04]  /*efbb0*/  LDL.LU R103, [R1+0x10cc] ;  /* 0x0010cc0001677983 */ /* 0x000ea80000300800 */
[----:B------:R1:W-:Y:S04]  /*efbc0*/  STL.64 [R1+0x9688], R94 ;  /* 0x0096885e01007387 */ /* 0x0003e80000100a00 */
[----:B------:R-:W2:Y:S04]  /*efbd0*/  LDL.LU R92, [R1+0x1120] ;  /* 0x00112000015c7983 */ /* 0x000ea80000300800 */
[----:B------:R-:W2:Y:S01]  /*efbe0*/  LDL.LU R93, [R1+0x1124] ;  /* 0x00112400015d7983 */ /* 0x000ea20000300800 */
[----:B------:R-:W-:-:S03]  /*efbf0*/  LOP3.LUT R237, R252, 0x20, RZ, 0x3c, !PT ;  /* 0x00000020fced7812 */ /* 0x000fc600078e3cff */
[----:B------:R-:W-:Y:S04]  /*efc00*/  LDS R244, [R252+UR12+0x84800] ;  /* 0x0848000cfcf47984 */ /* 0x000fe80008000800 */
[----:B------:R-:W-:Y:S04]  /*efc10*/  LDS R246, [R252+UR12+0x84c00] ;  /* 0x084c000cfcf67984 */ /* 0x000fe80008000800 */
[----:B------:R-:W-:Y:S04]  /*efc20*/  LDS R245, [R237+UR12+0x84800] ;  /* 0x0848000cedf57984 */ /* 0x000fe80008000800 */
[----:B------:R-:W2:Y:S04]  /*efc30*/  LDS R247, [R237+UR12+0x84c00] ;  /* 0x084c000cedf77984 */ /* 0x000ea80008000800 */
[----:B-1----:R-:W2:Y:S04]  /*efc40*/  LDL.LU R94, [R1+0x1128] ;  /* 0x00112800015e7983 */ /* 0x002ea80000300800 */
[----:B------:R-:W2:Y:S02]  /*efc50*/  LDL.LU R95, [R1+0x112c] ;  /* 0x00112c00015f7983 */ /* 0x000ea40000300800 */
[----:B--2---:R-:W-:-:S15]  /*efc60*/  HMMA.1688.F32.TF32 R92, R4, R88, R92 ;  /* 0x00000058045c723c */ /* 0x004fde000008105c */
[----:B------:R-:W-:-:S04]  /*efc70*/  NOP ;  /* 0x0000000000007918 */ /* 0x000fc80000000000 */
[----:B------:R1:W-:Y:S04]  /*efc80*/  STL.64 [R1+0xf10], R92 ;  /* 0x000f105c01007387 */ /* 0x0003e80000100a00 */
[----:B------:R2:W-:Y:S04]  /*efc90*/  STL.64 [R1+0xf18], R94 ;  /* 0x000f185e01007387 */ /* 0x0005e80000100a00 */
[----:B-1----:R-:W4:Y:S04]  /*efca0*/  LDL.LU R92, [R1+0xf70] ;  /* 0x000f7000015c7983 */ /* 0x002f280000300800 */
[----:B------:R-:W4:Y:S04]  /*efcb0*/  LDL.LU R93, [R1+0xf74] ;  /* 0x000f7400015d7983 */ /* 0x000f280000300800 */
[----:B--2---:R-:W2:Y:S04]  /*efcc0*/  LDL.LU R94, [R1+0xf78] ;  /* 0x000f7800015e7983 */ /* 0x004ea80000300800 */
[----:B------:R-:W2:Y:S04]  /*efcd0*/  LDL.LU R95, [R1+0xf7c] ;  /* 0x000f7c00015f7983 */ /* 0x000ea80000300800 */
[----:B------:R1:W-:Y:S04]  /*efce0*/  STL.64 [R1+0x96d0], R90 ;  /* 0x0096d05a01007387 */ /* 0x0003e80000100a00 */
[----:B------:R-:W2:Y:S04]  /*efcf0*/  LDL.LU R88, [R1+0x10f0] ;  /* 0x0010f00001587983 */ /* 0x000ea80000300800 */
[----:B------:R-:W2:Y:S04]  /*efd00*/  LDL.LU R89, [R1+0x10f4] ;  /* 0x0010f40001597983 */ /* 0x000ea80000300800 */
[----:B-1----:R-:W2:Y:S04]  /*efd10*/  LDL.LU R90, [R1+0x10f8] ;  /* 0x0010f800015a7983 */ /* 0x002ea80000300800 */
[----:B------:R-:W2:Y:S01]  /*efd20*/  LDL.LU R91, [R1+0x10fc] ;  /* 0x0010fc00015b7983 */ /* 0x000ea20000300800 */
[----:B------:R-:W-:-:S15]  /*efd30*/  HMMA.1688.F32.TF32 R104, R4, R84, R104 ;  /* 0x000000540468723c */ /* 0x000fde0000081068 */
[----:B------:R-:W-:-:S04]  /*efd40*/  NOP ;  /* 0x0000000000007918 */ /* 0x000fc80000000000 */
[----:B------:R1:W-:Y:S04]  /*efd50*/  STL.64 [R1+0xf20], R104 ;  /* 0x000f206801007387 */ /* 0x0003e80000100a00 */
[----:B------:R3:W-:Y:S04]  /*efd60*/  STL.64 [R1+0xf28], R106 ;  /* 0x000f286a01007387 */ /* 0x0007e80000100a00 */
[----:B-1----:R-:W4:Y:S04]  /*efd70*/  LDL.LU R104, [R1+0x10b0] ;  /* 0x0010b00001687983 */ /* 0x002f280000300800 */
[----:B------:R-:W4:Y:S04]  /*efd80*/  LDL.LU R105, [R1+0x10b4] ;  /* 0x0010b40001697983 */ /* 0x000f280000300800 */
[----:B---3--:R-:W3:Y:S04]  /*efd90*/  LDL.LU R106, [R1+0x10b8] ;  /* 0x0010b800016a7983 */ /* 0x008ee80000300800 */
[----:B------:R-:W3:Y:S04]  /*efda0*/  LDL.LU R107, [R1+0x10bc] ;  /* 0x0010bc00016b7983 */ /* 0x000ee80000300800 */
[----:B------:R1:W-:Y:S02]  /*efdb0*/  STL.64 [R1+0x96d8], R86 ;  /* 0x0096d85601007387 */ /* 0x0003e40000100a00 */
[----:B-1----:R-:W-:Y:S02]  /*efdc0*/  HMMA.1688.F32.TF32 R84, R4, R76, R248 ;  /* 0x0000004c0454723c */ /* 0x002fe400000810f8 */
[----:B------:R-:W-:-:S15]  /*efdd0*/  STL.64 [R1+0x96e0], R82 ;  /* 0x0096e05201007387 */ /* 0x000fde0000100a00 */
[----:B------:R-:W-:Y:S02]  /*efde0*/  NOP ;  /* 0x0000000000007918 */ /* 0x000fe40000000000 */
[----:B------:R-:W-:Y:S02]  /*efdf0*/  IMAD.MOV.U32 R250, RZ, RZ, R87 ;  /* 0x000000fffffa7224 */ /* 0x000fe400078e0057 */
[----:B------:R-:W-:Y:S01]  /*efe00*/  IMAD.MOV.U32 R251, RZ, RZ, R86 ;  /* 0x000000fffffb7224 */ /* 0x000fe200078e0056 */
[----:B--2---:R-:W-:-:S15]  /*efe10*/  HMMA.1688.F32.TF32 R88, R4, R80, R88 ;  /* 0x000000500458723c */ /* 0x004fde0000081058 */
[----:B------:R-:W-:-:S04]  /*efe20*/  NOP ;  /* 0x0000000000007918 */ /* 0x000fc80000000000 */
[----:B------:R-:W-:Y:S04]  /*efe30*/  STL.64 [R1+0xf30], R88 ;  /* 0x000f305801007387 */ /* 0x000fe80000100a00 */
[----:B------:R-:W-:Y:S04]  /*efe40*/  STL.64 [R1+0xf38], R90 ;  /* 0x000f385a01007387 */ /* 0x000fe80000100a00 */
[----:B------:R-:W-:Y:S04]  /*efe50*/  STL.64 [R1+0xf40], R84 ;  /* 0x000f405401007387 */ /* 0x000fe80000100a00 */
[----:B------:R4:W-:Y:S02]  /*efe60*/  STL.64 [R1+0x96e8], R78 ;  /* 0x0096e84e01007387 */ /* 0x0009e40000100a00 */
[C---:B----4-:R-:W-:Y:S02]  /*efe70*/  HMMA.1688.F32.TF32 R76, R4.reuse, R72, R96 ;  /* 0x00000048044c723c */ /* 0x050fe40000081060 */
[----:B------:R-:W-:Y:S04]  /*efe80*/  STL [R1+0x9224], R250 ;  /* 0x009224fa01007387 */ /* 0x000fe80000100800 */
[----:B------:R-:W-:Y:S04]  /*efe90*/  STL [R1+0x9220], R251 ;  /* 0x009220fb01007387 */ /* 0x000fe80000100800 */
[----:B------:R-:W2:Y:S09]  /*efea0*/  LDL.LU R96, [R1+0xf90] ;  /* 0x000f900001607983 */ /* 0x000eb20000300800 */
[----:B------:R-:W-:Y:S04]  /*efeb0*/  STL.64 [R1+0xf50], R76 ;  /* 0x000f504c01007387 */ /* 0x000fe80000100a00 */
[----:B------:R1:W-:Y:S04]  /*efec0*/  STL.64 [R1+0xf58], R78 ;  /* 0x000f584e01007387 */ /* 0x0003e80000100a00 */
[----:B------:R-:W2:Y:S04]  /*efed0*/  LDL.LU R97, [R1+0xf94] ;  /* 0x000f940001617983 */ /* 0x000ea80000300800 */
[----:B------:R-:W2:Y:S04]  /*efee0*/  LDL.LU R98, [R1+0xf98] ;  /* 0x000f980001627983 */ /* 0x000ea80000300800 */
[----:B------:R-:W2:Y:S01]  /*efef0*/  LDL.LU R99, [R1+0xf9c] ;  /* 0x000f9c0001637983 */ /* 0x000ea20000300800 */
[----:B-1----:R-:W-:Y:S03]  /*eff00*/  HMMA.1688.F32.TF32 R76, R4, R68, R100 ;  /* 0x00000044044c723c */ /* 0x002fe60000081064 */
[----:B------:R1:W-:-:S15]  /*eff10*/  STL.64 [R1+0x96f0], R74 ;  /* 0x0096f04a01007387 */ /* 0x0003de0000100a00 */
[----:B------:R-:W-:Y:S01]  /*eff20*/  NOP ;  /* 0x0000000000007918 */ /* 0x000fe20000000000 */
[----:B------:R-:W-:Y:S04]  /*eff30*/  STL.64 [R1+0xf60], R76 ;  /* 0x000f604c01007387 */ /* 0x000fe80000100a00 */
[----:B------:R-:W4:Y:S04]  /*eff40*/  LDL.LU R100, [R1+0xfa0] ;  /* 0x000fa00001647983 */ /* 0x000f280000300800 */
[----:B------:R-:W4:Y:S04]  /*eff50*/  LDL.LU R101, [R1+0xfa4] ;  /* 0x000fa40001657983 */ /* 0x000f280000300800 */
[----:B------:R-:W4:Y:S04]  /*eff60*/  LDL.LU R102, [R1+0xfa8] ;  /* 0x000fa80001667983 */ /* 0x000f280000300800 */
[----:B------:R-:W4:Y:S01]  /*eff70*/  LDL.LU R103, [R1+0xfac] ;  /* 0x000fac0001677983 */ /* 0x000f220000300800 */
[C---:B-1----:R-:W-:Y:S01]  /*eff80*/  HMMA.1688.F32.TF32 R72, R4.reuse, R64, R92 ;  /* 0x000000400448723c */ /* 0x042fe2000008105c */
[----:B------:R-:W-:Y:S01]  /*eff90*/  IMAD.MOV.U32 R251, RZ, RZ, R79 ;  /* 0x000000fffffb7224 */ /* 0x000fe200078e004f */
[----:B------:R-:W-:Y:S01]  /*effa0*/  MOV R250, R78 ;  /* 0x0000004e00fa7202 */ /* 0x000fe20000000f00 */
[----:B------:R3:W-:Y:S04]  /*effb0*/  STL.64 [R1+0x96f8], R70 ;  /* 0x0096f84601007387 */ /* 0x0007e80000100a00 */
[----:B------:R-:W-:Y:S04]  /*effc0*/  STL [R1+0x922c], R251 ;  /* 0x00922cfb01007387 */ /* 0x000fe80000100800 */
[----:B------:R-:W-:Y:S08]  /*effd0*/  STL [R1+0x9228], R250 ;  /* 0x009228fa01007387 */ /* 0x000ff00000100800 */
[----:B------:R-:W-:Y:S01]  /*effe0*/  MOV R173, R73 ;  /* 0x0000004900ad7202 */ /* 0x000fe20000000f00 */
[----:B------:R-:W-:Y:S01]  /*efff0*/  IMAD.MOV.U32 R172, RZ, RZ, R72 ;  /* 0x000000ffffac7224 */ /* 0x000fe200078e0048 */
[----:B------:R-:W-:Y:S04]  /*f0000*/  STL.64 [R1+0xf78], R74 ;  /* 0x000f784a01007387 */ /* 0x000fe80000100a00 */
[----:B------:R2:W-:Y:S04]  /*f0010*/  STL.64 [R1+0x9700], R66 ;  /* 0x0097004201007387 */ /* 0x0005e80000100a00 */
[----:B------:R-:W-:Y:S01]  /*f0020*/  STL [R1+0x923c], R173 ;  /* 0x00923cad01007387 */ /* 0x000fe20000100800 */
[----:B---3--:R-:W-:Y:S03]  /*f0030*/  HMMA.1688.F32.TF32 R68, R4, R60, R104 ;  /* 0x0000003c0444723c */ /* 0x008fe60000081068 */
[----:B------:R-:W-:Y:S04]  /*f0040*/  STL [R1+0x9238], R172 ;  /* 0x009238ac01007387 */ /* 0x000fe80000100800 */
[----:B------:R-:W3:Y:S04]  /*f0050*/  LDL.LU R104, [R1+0xfc0] ;  /* 0x000fc00001687983 */ /* 0x000ee80000300800 */
[----:B------:R-:W3:Y:S04]  /*f0060*/  LDL.LU R105, [R1+0xfc4] ;  /* 0x000fc40001697983 */ /* 0x000ee80000300800 */
[----:B------:R-:W3:Y:S04]  /*f0070*/  LDL.LU R106, [R1+0xfc8] ;  /* 0x000fc800016a7983 */ /* 0x000ee80000300800 */
[----:B------:R-:W3:Y:S04]  /*f0080*/  LDL.LU R107, [R1+0xfcc] ;  /* 0x000fcc00016b7983 */ /* 0x000ee80000300800 */
[----:B------:R4:W-:Y:S01]  /*f0090*/  STL.64 [R1+0x9708], R62 ;  /* 0x0097083e01007387 */ /* 0x0009e20000100a00 */
        /* <DEDUP_REMOVED lines=8> */
[----:B--2---:R-:W-:-:S15]  /*f0120*/  HMMA.1688.F32.TF32 R64, R4, R56, R96 ;  /* 0x000000380440723c */ /* 0x004fde0000081060 */
[----:B------:R-:W-:-:S04]  /*f0130*/  NOP ;  /* 0x0000000000007918 */ /* 0x000fc80000000000 */
        /* <DEDUP_REMOVED lines=8> */
[----:B------:R-:W2:Y:S04]  /*f01c0*/  LDL.LU R88, [R1+0x1080] ;  /* 0x0010800001587983 */ /* 0x000ea80000300800 */
[----:B------:R-:W2:Y:S04]  /*f01d0*/  LDL.LU R89, [R1+0x1084] ;  /* 0x0010840001597983 */ /* 0x000ea80000300800 */
[----:B------:R-:W2:Y:S04]  /*f01e0*/  LDL.LU R90, [R1+0x1088] ;  /* 0x00108800015a7983 */ /* 0x000ea80000300800 */
[----:B------:R-:W2:Y:S01]  /*f01f0*/  LDL.LU R91, [R1+0x108c] ;  /* 0x00108c00015b7983 */ /* 0x000ea20000300800 */
[----:B----4-:R-:W-:Y:S03]  /*f0200*/  HMMA.1688.F32.TF32 R60, R4, R52, R100 ;  /* 0x00000034043c723c */ /* 0x010fe60000081064 */
        /* <DEDUP_REMOVED lines=8> */
[----:B-1----:R-:W-:Y:S01]  /*f0290*/  MOV R220, R63 ;  /* 0x0000003f00dc7202 */ /* 0x002fe20000000f00 */
[----:B------:R-:W-:-:S02]  /*f02a0*/  IMAD.MOV.U32 R221, RZ, RZ, R62 ;  /* 0x000000ffffdd7224 */ /* 0x000fc400078e003e */
[----:B------:R-:W-:Y:S01]  /*f02b0*/  IMAD.MOV.U32 R229, RZ, RZ, R61 ;  /* 0x000000ffffe57224 */ /* 0x000fe200078e003d */
[----:B------:R-:W-:Y:S01]  /*f02c0*/  MOV R228, R60 ;  /* 0x0000003c00e47202 */ /* 0x000fe20000000f00 */
[----:B------:R-:W-:Y:S04]  /*f02d0*/  STL [R1+0x9264], R220 ;  /* 0x009264dc01007387 */ /* 0x000fe80000100800 */
[----:B------:R-:W-:Y:S04]  /*f02e0*/  STL [R1+0x9260], R221 ;  /* 0x009260dd01007387 */ /* 0x000fe80000100800 */
[----:B------:R-:W-:Y:S04]  /*f02f0*/  STL [R1+0x925c], R229 ;  /* 0x00925ce501007387 */ /* 0x000fe80000100800 */
[----:B------:R-:W-:Y:S04]  /*f0300*/  STL [R1+0x9258], R228 ;  /* 0x009258e401007387 */ /* 0x000fe80000100800 */
        /* <DEDUP_REMOVED lines=20> */
[----:B------:R-:W-:-:S03]  /*f0450*/  IMAD.MOV.U32 R172, RZ, RZ, R63 ;  /* 0x000000ffffac7224 */ /* 0x000fc600078e003f */
[----:B------:R-:W-:Y:S04]  /*f0460*/  STL [R1+0x926c], R233 ;  /* 0x00926ce901007387 */ /* 0x000fe80000100800 */
[----:B------:R-:W-:Y:S01]  /*f0470*/  STL [R1+0x9268], R232 ;  /* 0x009268e801007387 */ /* 0x000fe20000100800 */
[----:B------:R-:W-:Y:S02]  /*f0480*/  IMAD.MOV.U32 R68, RZ, RZ, R226 ;  /* 0x000000ffff447224 */ /* 0x000fe400078e00e2 */
[----:B------:R-:W-:Y:S01]  /*f0490*/  IMAD.MOV.U32 R69, RZ, RZ, R223 ;  /* 0x000000ffff457224 */ /* 0x000fe200078e00df */
[----:B----4-:R-:W-:-:S15]  /*f04a0*/  HMMA.1688.F32.TF32 R60, R4, R44, R80 ;  /* 0x0000002c043c723c */ /* 0x010fde0000081050 */
[----:B------:R-:W-:-:S04]  /*f04b0*/  NOP ;  /* 0x0000000000007918 */ /* 0x000fc80000000000 */
[----:B------:R2:W-:Y:S01]  /*f04c0*/  STL.64 [R1+0xfd8], R62 ;  /* 0x000fd83e01007387 */ /* 0x0005e20000100a00 */
[----:B------:R-:W-:Y:S01]  /*f04d0*/  IMAD.MOV.U32 R240, RZ, RZ, R60 ;  /* 0x000000fffff07224 */ /* 0x000fe200078e003c */
[----:B------:R-:W-:Y:S02]  /*f04e0*/  MOV R241, R61 ;  /* 0x0000003d00f17202 */ /* 0x000fe40000000f00 */
[----:B------:R-:W-:Y:S04]  /*f04f0*/  STL.64 [R1+0x9600], R46 ;  /* 0x0096002e01007387 */ /* 0x000fe80000100a00 */
[----:B------:R1:W-:Y:S01]  /*f0500*/  STL.64 [R1+0x9668], R42 ;  /* 0x0096682a01007387 */ /* 0x0003e20000100a00 */
[C---:B--2---:R-:W-:Y:S08]  /*f0510*/  HMMA.1688.F32.TF32 R60, R4.reuse, R40, R84 ;  /* 0x00000028043c723c */ /* 0x044ff00000081054 */
[C---:B-1----:R-:W-:Y:S08]  /*f0520*/  HMMA.1688.F32.TF32 R40, R4.reuse, R32, R92 ;  /* 0x000000200428723c */ /* 0x042ff0000008105c */
[----:B------:R-:W-:Y:S11]  /*f0530*/  HMMA.1688.F32.TF32 R44, R4, R36, R88 ;  /* 0x00000024042c723c */ /* 0x000ff60000081058 */
[----:B------:R-:W-:Y:S01]  /*f0540*/  MOV R233, R40 ;  /* 0x0000002800e97202 */ /* 0x000fe20000000f00 */
[----:B------:R-:W-:-:S02]  /*f0550*/  IMAD.MOV.U32 R232, RZ, RZ, R41 ;  /* 0x000000ffffe87224 */ /* 0x000fc400078e0029 */
[----:B------:R-:W-:Y:S01]  /*f0560*/  IMAD.MOV.U32 R220, RZ, RZ, R42 ;  /* 0x000000ffffdc7224 */ /* 0x000fe200078e002a */
[----:B------:R-:W-:Y:S02]  /*f0570*/  MOV R221, R43 ;  /* 0x0000002b00dd7202 */ /* 0x000fe40000000f00 */
[----:B------:R-:W-:Y:S02]  /*f0580*/  HMMA.1688.F32.TF32 R40, R4, R28, R96 ;  /* 0x0000001c0428723c */ /* 0x000fe40000081060 */
[----:B------:R-:W-:Y:S02]  /*f0590*/  IMAD.MOV.U32 R250, RZ, RZ, R46 ;  /* 0x000000fffffa7224 */ /* 0x000fe400078e002e */
[----:B------:R-:W-:Y:S01]  /*f05a0*/  IMAD.MOV.U32 R251, RZ, RZ, R47 ;  /* 0x000000fffffb7224 */ /* 0x000fe200078e002f */
[----:B------:R-:W-:Y:S01]  /*f05b0*/  MOV R248, R62 ;  /* 0x0000003e00f87202 */ /* 0x000fe20000000f00 */
[----:B------:R-:W-:-:S03]  /*f05c0*/  IMAD.MOV.U32 R249, RZ, RZ, R63 ;  /* 0x000000fffff97224 */ /* 0x000fc600078e003f */
[----:B------:R-:W-:Y:S04]  /*f05d0*/  STL.64 [R1+0x9278], R250 ;  /* 0x009278fa01007387 */ /* 0x000fe80000100a00 */
[----:B------:R1:W-:Y:S04]  /*f05e0*/  STL.64 [R1+0x9270], R248 ;  /* 0x009270f801007387 */ /* 0x0003e80000100a00 */
[----:B-1----:R-:W2:Y:S04]  /*f05f0*/  LDL.LU.64 R248, [R1+0x60] ;  /* 0x0000600001f87983 */ /* 0x002ea80000300a00 */
[----:B------:R-:W4:Y:S01]  /*f0600*/  LDL.64 R250, [R1+0x68] ;  /* 0x0000680001fa7983 */ /* 0x000f220000100a00 */
[----:B------:R-:W-:-:S03]  /*f0610*/  IMAD.MOV.U32 R2, RZ, RZ, R42 ;  /* 0x000000ffff027224 */ /* 0x000fc600078e002a */
[----:B------:R1:W-:Y:S01]  /*f0620*/  STL.64 [R1+0x1030], R40 ;  /* 0x0010302801007387 */ /* 0x0003e20000100a00 */
[----:B------:R-:W-:Y:S02]  /*f0630*/  IMAD.MOV.U32 R236, RZ, RZ, R43 ;  /* 0x000000ffffec7224 */ /* 0x000fe400078e002b */
[----:B-1----:R-:W-:-:S15]  /*f0640*/  HMMA.1688.F32.TF32 R40, R4, R24, R100 ;  /* 0x000000180428723c */ /* 0x002fde0000081064 */
[----:B------:R-:W-:-:S04]  /*f0650*/  NOP ;  /* 0x0000000000007918 */ /* 0x000fc80000000000 */
[----:B------:R-:W-:Y:S01]  /*f0660*/  MOV R169, R40 ;  /* 0x0000002800a97202 */ /* 0x000fe20000000f00 */
[----:B------:R-:W-:Y:S02]  /*f0670*/  IMAD.MOV.U32 R168, RZ, RZ, R41 ;  /* 0x000000ffffa87224 */ /* 0x000fe400078e0029 */
[----:B------:R-:W-:Y:S01]  /*f0680*/  IMAD.MOV.U32 R165, RZ, RZ, R42 ;  /* 0x000000ffffa57224 */ /* 0x000fe200078e002a */
[----:B------:R-:W-:Y:S02]  /*f0690*/  MOV R164, R43 ;  /* 0x0000002b00a47202 */ /* 0x000fe40000000f00 */
[----:B---3--:R-:W-:Y:S01]  /*f06a0*/  HMMA.1688.F32.TF32 R40, R4, R20, R104 ;  /* 0x000000140428723c */ /* 0x008fe20000081068 */
[----:B------:R-:W-:Y:S01]  /*f06b0*/  MOV R92, R234 ;  /* 0x000000ea005c7202 */ /* 0x000fe20000000f00 */
[----:B------:R-:W-:-:S15]  /*f06c0*/  IMAD.MOV.U32 R93, RZ, RZ, R231 ;  /* 0x000000ffff5d7224 */ /* 0x000fde00078e00e7 */
[----:B------:R-:W-:Y:S02]  /*f06d0*/  NOP ;  /* 0x0000000000007918 */ /* 0x000fe40000000000 */
[----:B------:R1:W-:Y:S04]  /*f06e0*/  STL.64 [R1+0xff8], R42 ;  /* 0x000ff82a01007387 */ /* 0x0003e80000100a00 */
        /* <DEDUP_REMOVED lines=29> */
[----:B------:R-:W3:Y:S01]  /*f08c0*/  LDL.LU R65, [R1+0xea4] ;  /* 0x000ea40001417983 */ /* 0x000ee20000300800 */
[----:B------:R-:W-:-:S03]  /*f08d0*/  IMAD.MOV.U32 R225, RZ, RZ, R60 ;  /* 0x000000ffffe17224 */ /* 0x000fc600078e003c */
[----:B------:R-:W3:Y:S04]  /*f08e0*/  LDL.LU R66, [R1+0xea8] ;  /* 0x000ea80001427983 */ /* 0x000ee80000300800 */
[----:B------:R-:W3:Y:S01]  /*f08f0*/  LDL.LU R67, [R1+0xeac] ;  /* 0x000eac0001437983 */ /* 0x000ee20000300800 */
[----:B------:R-:W-:-:S03]  /*f0900*/  MOV R60, R222 ;  /* 0x000000de003c7202 */ /* 0x000fc60000000f00 */
[----:B------:R-:W3:Y:S04]  /*f0910*/  LDL.LU R222, [R1+0x9870] ;  /* 0x0098700001de7983 */ /* 0x000ee80000300800 */
[----:B------:R-:W4:Y:S04]  /*f0920*/  LDL.LU R104, [R1+0xee0] ;  /* 0x000ee00001687983 */ /* 0x000f280000300800 */
[----:B------:R-:W4:Y:S04]  /*f0930*/  LDL.LU R105, [R1+0xee4] ;  /* 0x000ee40001697983 */ /* 0x000f280000300800 */
[----:B------:R-:W4:Y:S04]  /*f0940*/  LDL.LU R106, [R1+0xee8] ;  /* 0x000ee800016a7983 */ /* 0x000f280000300800 */
[----:B------:R-:W4:Y:S01]  /*f0950*/  LDL.LU R107, [R1+0xeec] ;  /* 0x000eec00016b7983 */ /* 0x000f220000300800 */
[----:B------:R-:W-:-:S02]  /*f0960*/  IMAD.MOV.U32 R212, RZ, RZ, R40 ;  /* 0x000000ffffd47224 */ /* 0x000fc400078e0028 */
[----:B------:R-:W-:Y:S02]  /*f0970*/  IMAD.MOV.U32 R213, RZ, RZ, R41 ;  /* 0x000000ffffd57224 */ /* 0x000fe400078e0029 */
[----:B------:R-:W-:Y:S01]  /*f0980*/  IMAD.MOV.U32 R229, RZ, RZ, R44 ;  /* 0x000000ffffe57224 */ /* 0x000fe200078e002c */
[----:B------:R-:W-:Y:S01]  /*f0990*/  MOV R228, R45 ;  /* 0x0000002d00e47202 */ /* 0x000fe20000000f00 */
        /* <DEDUP_REMOVED lines=10> */
[----:B------:R-:W-:Y:S01]  /*f0a40*/  IMAD.MOV.U32 R103, RZ, RZ, R235 ;  /* 0x000000ffff677224 */ /* 0x000fe200078e00eb */
[----:B-1----:R-:W-:Y:S02]  /*f0a50*/  HMMA.1688.F32.TF32 R40, R4, R92, R88 ;  /* 0x0000005c0428723c */ /* 0x002fe40000081058 */
[----:B------:R-:W4:-:S15]  /*f0a60*/  LDL.LU R88, [R1+0x890] ;  /* 0x0008900001587983 */ /* 0x000f1e0000300800 */
[----:B------:R-:W-:Y:S02]  /*f0a70*/  NOP ;  /* 0x0000000000007918 */ /* 0x000fe40000000000 */
        /* <DEDUP_REMOVED lines=10> */
[----:B---3--:R-:W-:Y:S01]  /*f0b20*/  MOV R96, R222 ;  /* 0x000000de00607202 */ /* 0x008fe20000000f00 */
[----:B------:R-:W-:-:S02]  /*f0b30*/  IMAD.MOV.U32 R97, RZ, RZ, R223 ;  /* 0x000000ffff617224 */ /* 0x000fc400078e00df */
[----:B------:R-:W-:Y:S01]  /*f0b40*/  IMAD.MOV.U32 R98, RZ, RZ, R226 ;  /* 0x000000ffff627224 */ /* 0x000fe200078e00e2 */
[----:B------:R-:W-:Y:S01]  /*f0b50*/  MOV R99, R227 ;  /* 0x000000e300637202 */ /* 0x000fe20000000f00 */
[----:B------:R-:W-:-:S13]  /*f0b60*/  IMAD.MOV.U32 R100, RZ, RZ, R230 ;  /* 0x000000ffff647224 */ /* 0x000fda00078e00e6 */
[----:B------:R-:W-:Y:S04]  /*f0b70*/  STL [R1+0xf04], R41 ;  /* 0x000f042901007387 */ /* 0x000fe80000100800 */
[----:B------:R4:W-:Y:S01]  /*f0b80*/  STL.64 [R1+0xf08], R42 ;  /* 0x000f082a01007387 */ /* 0x0009e20000100a00 */
[----:B------:R-:W-:-:S03]  /*f0b90*/  IMAD.MOV.U32 R212, RZ, RZ, R40 ;  /* 0x000000ffffd47224 */ /* 0x000fc600078e0028 */
[----:B------:R-:W2:Y:S04]  /*f0ba0*/  LDL.LU R222, [R1+0x986c] ;  /* 0x00986c0001de7983 */ /* 0x000ea80000300800 */
[----:B------:R-:W2:Y:S04]  /*f0bb0*/  LDL.LU R223, [R1+0x9868] ;  /* 0x0098680001df7983 */ /* 0x000ea80000300800 */
[----:B------:R-:W3:Y:S04]  /*f0bc0*/  LDL.LU R226, [R1+0x9864] ;  /* 0x0098640001e27983 */ /* 0x000ee80000300800 */
[----:B------:R-:W3:Y:S04]  /*f0bd0*/  LDL.LU R227, [R1+0x9860] ;  /* 0x0098600001e37983 */ /* 0x000ee80000300800 */
[----:B------:R-:W2:Y:S01]  /*f0be0*/  LDL.LU R230, [R1+0x985c] ;  /* 0x00985c0001e67983 */ /* 0x000ea20000300800 */
[----:B----4-:R-:W-:Y:S01]  /*f0bf0*/  HMMA.1688.F32.TF32 R40, R4, R248, R104 ;  /* 0x000000f80428723c */ /* 0x010fe20000081068 */
[----:B------:R-:W-:Y:S01]  /*f0c00*/  IMAD.MOV.U32 R101, RZ, RZ, R231 ;  /* 0x000000ffff657224 */ /* 0x000fe200078e00e7 */
[----:B------:R-:W-:Y:S01]  /*f0c10*/  MOV R102, R234 ;  /* 0x000000ea00667202 */ /* 0x000fe20000000f00 */
[----:B------:R-:W2:Y:S04]  /*f0c20*/  LDL.LU R231, [R1+0x9858] ;  /* 0x0098580001e77983 */ /* 0x000ea80000300800 */
[----:B------:R-:W4:Y:S04]  /*f0c30*/  LDL.LU R234, [R1+0x9854] ;  /* 0x0098540001ea7983 */ /* 0x000f280000300800 */
[----:B------:R-:W4:Y:S04]  /*f0c40*/  LDL.LU R235, [R1+0x9850] ;  /* 0x0098500001eb7983 */ /* 0x000f280000300800 */
[----:B------:R-:W-:Y:S01]  /*f0c50*/  STL [R1+0x9180], R212 ;  /* 0x009180d401007387 */ /* 0x000fe20000100800 */
[----:B------:R-:W-:-:S03]  /*f0c60*/  IMAD.MOV.U32 R104, RZ, RZ, R238 ;  /* 0x000000ffff687224 */ /* 0x000fc600078e00ee */
[----:B------:R-:W2:Y:S01]  /*f0c70*/  LDL.LU R238, [R1+0x984c] ;  /* 0x00984c0001ee7983 */ /* 0x000ea20000300800 */
[----:B------:R-:W-:Y:S01]  /*f0c80*/  MOV R105, R239 ;  /* 0x000000ef00697202 */ /* 0x000fe20000000f00 */
[----:B------:R-:W-:Y:S02]  /*f0c90*/  IMAD.MOV.U32 R106, RZ, RZ, R242 ;  /* 0x000000ffff6a7224 */ /* 0x000fe400078e00f2 */
[----:B------:R-:W-:Y:S01]  /*f0ca0*/  IMAD.MOV.U32 R107, RZ, RZ, R243 ;  /* 0x000000ffff6b7224 */ /* 0x000fe200078e00f3 */
[----:B------:R-:W-:Y:S04]  /*f0cb0*/  STL.64 [R1+0xee0], R40 ;  /* 0x000ee02801007387 */ /* 0x000fe80000100a00 */
[----:B------:R1:W-:Y:S04]  /*f0cc0*/  STL.64 [R1+0xee8], R42 ;  /* 0x000ee82a01007387 */ /* 0x0003e80000100a00 */
[----:B------:R-:W2:Y:S04]  /*f0cd0*/  LDL.LU R239, [R1+0x9848] ;  /* 0x0098480001ef7983 */ /* 0x000ea80000300800 */
[----:B------:R-:W2:Y:S04]  /*f0ce0*/  LDL.LU R242, [R1+0x9844] ;  /* 0x0098440001f27983 */ /* 0x000ea80000300800 */
[----:B------:R-:W2:Y:S01]  /*f0cf0*/  LDL.LU R243, [R1+0x9840] ;  /* 0x0098400001f37983 */ /* 0x000ea20000300800 */
[----:B------:R-:W-:-:S02]  /*f0d00*/  IMAD.MOV.U32 R224, RZ, RZ, R61 ;  /* 0x000000ffffe07224 */ /* 0x000fc400078e003d */
[----:B------:R-:W-:-:S07]  /*f0d10*/  IMAD.MOV.U32 R61, RZ, RZ, R0 ;  /* 0x000000ffff3d7224 */ /* 0x000fce00078e0000 */
[C---:B------:R-:W-:Y:S08]  /*f0d20*/  HMMA.1688.F32.TF32 R44, R4.reuse, R60, R44 ;  /* 0x0000003c042c723c */ /* 0x040ff0000008102c */
[C---:B------:R-:W-:Y:S08]  /*f0d30*/  HMMA.1688.F32.TF32 R60, R4.reuse, R68, R64 ;  /* 0x00000044043c723c */ /* 0x040ff00000081040 */
[C---:B-1----:R-:W-:Y:S03]  /*f0d40*/  HMMA.1688.F32.TF32 R40, R4.reuse, R8, R72 ;  /* 0x000000080428723c */ /* 0x042fe60000081048 */
[----:B------:R-:W-:Y:S04]  /*f0d50*/  STL.64 [R1+0xec0], R44 ;  /* 0x000ec02c01007387 */ /* 0x000fe80000100a00 */
[----:B------:R1:W-:Y:S02]  /*f0d60*/  STL.64 [R1+0xec8], R46 ;  /* 0x000ec82e01007387 */ /* 0x0003e40000100a00 */
[C---:B-1----:R-:W-:Y:S08]  /*f0d70*/  HMMA.1688.F32.TF32 R44, R4.reuse, R12, R76 ;  /* 0x0000000c042c723c */ /* 0x042ff0000008104c */
[----:B------:R-:W-:Y:S01]  /*f0d80*/  HMMA.1688.F32.TF32 R4, R4, R16, R80 ;  /* 0x000000100404723c */ /* 0x000fe20000081050 */
        /* <DEDUP_REMOVED lines=8> */
[C---:B--2---:R-:W-:Y:S08]  /*f0e10*/  HMMA.1688.F32.TF32 R40, R244.reuse, R242, R84 ;  /* 0x000000f2f428723c */ /* 0x044ff00000081054 */
[C---:B-1----:R-:W-:Y:S11]  /*f0e20*/  HMMA.1688.F32.TF32 R4, R244.reuse, R238, R88 ;  /* 0x000000eef404723c */ /* 0x042ff60000081058 */
[----:B------:R-:W-:Y:S01]  /*f0e30*/  IMAD.MOV.U32 R177, RZ, RZ, R41 ;  /* 0x000000ffffb17224 */ /* 0x000fe200078e0029 */
[----:B------:R-:W-:Y:S01]  /*f0e40*/  MOV R176, R40 ;  /* 0x0000002800b07202 */ /* 0x000fe20000000f00 */
[----:B------:R-:W-:Y:S04]  /*f0e50*/  STL.64 [R1+0x8a8], R42 ;  /* 0x0008a82a01007387 */ /* 0x000fe80000100a00 */
[----:B------:R-:W-:Y:S02]  /*f0e60*/  STL [R1+0x9190], R177 ;  /* 0x009190b101007387 */ /* 0x000fe40000100800 */
[----:B------:R-:W-:Y:S01]  /*f0e70*/  IMAD.MOV.U32 R180, RZ, RZ, R4 ;  /* 0x000000ffffb47224 */ /* 0x000fe200078e0004 */
[----:B------:R-:W-:Y:S01]  /*f0e80*/  MOV R181, R5 ;  /* 0x0000000500b57202 */ /* 0x000fe20000000f00 */
[----:B------:R-:W-:Y:S04]  /*f0e90*/  STL [R1+0x918c], R176 ;  /* 0x00918cb001007387 */ /* 0x000fe80000100800 */
[----:B------:R4:W-:Y:S02]  /*f0ea0*/  STL.64 [R1+0x898], R6 ;  /* 0x0008980601007387 */ /* 0x0009e40000100a00 */
[----:B----4-:R-:W-:Y:S02]  /*f0eb0*/  HMMA.1688.F32.TF32 R4, R244, R234, R92 ;  /* 0x000000eaf404723c */ /* 0x010fe4000008105c */
[----:B------:R-:W-:Y:S04]  /*f0ec0*/  STL [R1+0x9164], R181 ;  /* 0x009164b501007387 */ /* 0x000fe80000100800 */
[----:B------:R-:W-:-:S13]  /*f0ed0*/  STL [R1+0x9160], R180 ;  /* 0x009160b401007387 */ /* 0x000fda0000100800 */
[----:B------:R-:W-:Y:S01]  /*f0ee0*/  IMAD.MOV.U32 R184, RZ, RZ, R4 ;  /* 0x000000ffffb87224 */ /* 0x000fe200078e0004 */
[----:B------:R1:W-:Y:S01]  /*f0ef0*/  STL.64 [R1+0x888], R6 ;  /* 0x0008880601007387 */ /* 0x0003e20000100a00 */
[----:B------:R-:W-:Y:S02]  /*f0f00*/  IMAD.MOV.U32 R185, RZ, RZ, R5 ;  /* 0x000000ffffb97224 */ /* 0x000fe400078e0005 */
[----:B-1----:R-:W-:Y:S03]  /*f0f10*/  HMMA.1688.F32.TF32 R4, R244, R230, R96 ;  /* 0x000000e6f404723c */ /* 0x002fe60000081060 */
[----:B------:R-:W-:Y:S04]  /*f0f20*/  STL [R1+0x9198], R185 ;  /* 0x009198b901007387 */ /* 0x000fe80000100800 */
[----:B------:R-:W-:-:S12]  /*f0f30*/  STL [R1+0x9194], R184 ;  /* 0x009194b801007387 */ /* 0x000fd80000100800 */
[----:B------:R-:W-:Y:S01]  /*f0f40*/  MOV R188, R4 ;  /* 0x0000000400bc7202 */ /* 0x000fe20000000f00 */
[----:B------:R3:W-:Y:S01]  /*f0f50*/  STL.64 [R1+0x878], R6 ;  /* 0x0008780601007387 */ /* 0x0007e20000100a00 */
[----:B------:R-:W-:Y:S02]  /*f0f60*/  IMAD.MOV.U32 R189, RZ, RZ, R5 ;  /* 0x000000ffffbd7224 */ /* 0x000fe400078e0005 */
[----:B---3--:R-:W-:Y:S03]  /*f0f70*/  HMMA.1688.F32.TF32 R4, R244, R226, R100 ;  /* 0x000000e2f404723c */ /* 0x008fe60000081064 */
[----:B------:R-:W-:Y:S04]  /*f0f80*/  STL [R1+0x9174], R189 ;  /* 0x009174bd01007387 */ /* 0x000fe80000100800 */
[----:B------:R-:W-:-:S12]  /*f0f90*/  STL [R1+0x9170], R188 ;  /* 0x009170bc01007387 */ /* 0x000fd80000100800 */
[----:B------:R-:W-:Y:S01]  /*f0fa0*/  MOV R193, R5 ;  /* 0x0000000500c17202 */ /* 0x000fe20000000f00 */
[----:B------:R-:W-:Y:S01]  /*f0fb0*/  IMAD.MOV.U32 R192, RZ, RZ, R4 ;  /* 0x000000ffffc07224 */ /* 0x000fe200078e0004 */
[----:B------:R1:W-:Y:S04]  /*f0fc0*/  STL.64 [R1+0x868], R6 ;  /* 0x0008680601007387 */ /* 0x0003e80000100a00 */
[----:B------:R2:W-:Y:S04]  /*f0fd0*/  STL [R1+0x91a0], R193 ;  /* 0x0091a0c101007387 */ /* 0x0005e80000100800 */
[----:B------:R3:W-:Y:S01]  /*f0fe0*/  STL [R1+0x919c], R192 ;  /* 0x00919cc001007387 */ /* 0x0007e20000100800 */
[----:B-1----:R-:W-:Y:S01]  /*f0ff0*/  HMMA.1688.F32.TF32 R4, R244, R222, R104 ;  /* 0x000000def404723c */ /* 0x002fe20000081068 */
[----:B------:R-:W-:Y:S01]  /*f1000*/  IMAD.MOV.U32 R104, RZ, RZ, R190 ;  /* 0x000000ffff687224 */ /* 0x000fe200078e00be */
[----:B------:R-:W-:Y:S01]  /*f1010*/  MOV R105, R191 ;  /* 0x000000bf00697202 */ /* 0x000fe20000000f00 */
[----:B------:R-:W4:Y:S04]  /*f1020*/  LDL.LU R190, [R1+0x983c] ;  /* 0x00983c0001be7983 */ /* 0x000f280000300800 */
[----:B------:R-:W4:Y:S01]  /*f1030*/  LDL.LU R191, [R1+0x9838] ;  /* 0x0098380001bf7983 */ /* 0x000f220000300800 */
[----:B------:R-:W-:-:S02]  /*f1040*/  IMAD.MOV.U32 R106, RZ, RZ, R194 ;  /* 0x000000ffff6a7224 */ /* 0x000fc400078e00c2 */
[----:B------:R-:W-:Y:S01]  /*f1050*/  IMAD.MOV.U32 R107, RZ, RZ, R195 ;  /* 0x000000ffff6b7224 */ /* 0x000fe200078e00c3 */
        /* <DEDUP_REMOVED lines=30> */
[----:B------:R-:W-:-:S02]  /*f1240*/  IMAD.MOV.U32 R92, RZ, RZ, R206 ;  /* 0x000000ffff5c7224 */ /* 0x000fc400078e00ce */
[----:B------:R-:W-:Y:S01]  /*f1250*/  IMAD.MOV.U32 R93, RZ, RZ, R207 ;  /* 0x000000ffff5d7224 */ /* 0x000fe200078e00cf */
[----:B------:R-:W2:Y:S04]  /*f1260*/  LDL.LU R206, [R1+0x981c] ;  /* 0x00981c0001ce7983 */ /* 0x000ea80000300800 */
[----:B------:R-:W2:Y:S01]  /*f1270*/  LDL.LU R207, [R1+0x9818] ;  /* 0x0098180001cf7983 */ /* 0x000ea20000300800 */
[----:B------:R-:W-:Y:S01]  /*f1280*/  MOV R94, R210 ;  /* 0x000000d2005e7202 */ /* 0x000fe20000000f00 */
[----:B------:R-:W-:Y:S02]  /*f1290*/  IMAD.MOV.U32 R95, RZ, RZ, R218 ;  /* 0x000000ffff5f7224 */ /* 0x000fe400078e00da */
[----:B------:R-:W2:Y:S04]  /*f12a0*/  LDL.LU R210, [R1+0x9814] ;  /* 0x0098140001d27983 */ /* 0x000ea80000300800 */
[----:B------:R-:W2:Y:S01]  /*f12b0*/  LDL.LU R218, [R1+0x9810] ;  /* 0x0098100001da7983 */ /* 0x000ea20000300800 */
[----:B------:R-:W-:-:S03]  /*f12c0*/  IMAD.MOV.U32 R96, RZ, RZ, R219 ;  /* 0x000000ffff607224 */ /* 0x000fc600078e00db */
[----:B------:R-:W2:Y:S01]  /*f12d0*/  LDL.LU R219, [R1+0x980c] ;  /* 0x00980c0001db7983 */ /* 0x000ea20000300800 */
[----:B------:R-:W-:-:S03]  /*f12e0*/  MOV R97, R214 ;  /* 0x000000d600617202 */ /* 0x000fc60000000f00 */
[----:B------:R-:W3:Y:S01]  /*f12f0*/  LDL.LU R214, [R1+0x9808] ;  /* 0x0098080001d67983 */ /* 0x000ee20000300800 */
[----:B------:R-:W-:-:S03]  /*f1300*/  IMAD.MOV.U32 R98, RZ, RZ, R215 ;  /* 0x000000ffff627224 */ /* 0x000fc600078e00d7 */
[----:B------:R-:W3:Y:S01]  /*f1310*/  LDL.LU R215, [R1+0x9804] ;  /* 0x0098040001d77983 */ /* 0x000ee20000300800 */
[----:B------:R-:W-:-:S03]  /*f1320*/  IMAD.MOV.U32 R99, RZ, RZ, R211 ;  /* 0x000000ffff637224 */ /* 0x000fc600078e00d3 */
[----:B------:R-:W3:Y:S01]  /*f1330*/  LDL.LU R211, [R1+0x9800] ;  /* 0x0098000001d37983 */ /* 0x000ee20000300800 */
[----:B------:R-:W-:Y:S02]  /*f1340*/  IMAD.MOV.U32 R196, RZ, RZ, R4 ;  /* 0x000000ffffc47224 */ /* 0x000fe400078e0004 */
[----:B------:R-:W-:Y:S01]  /*f1350*/  IMAD.MOV.U32 R197, RZ, RZ, R5 ;  /* 0x000000ffffc57224 */ /* 0x000fe200078e0005 */
[----:B------:R-:W-:Y:S01]  /*f1360*/  MOV R217, R6 ;  /* 0x0000000600d97202 */ /* 0x000fe20000000f00 */
[----:B------:R-:W-:-:S05]  /*f1370*/  IMAD.MOV.U32 R216, RZ, RZ, R7 ;  /* 0x000000ffffd87224 */ /* 0x000fca00078e0007 */
[----:B------:R-:W-:Y:S04]  /*f1380*/  STL [R1+0x9188], R216 ;  /* 0x009188d801007387 */ /* 0x000fe80000100800 */
[----:B------:R-:W-:Y:S04]  /*f1390*/  STL [R1+0x9184], R217 ;  /* 0x009184d901007387 */ /* 0x000fe80000100800 */
[----:B------:R-:W-:Y:S04]  /*f13a0*/  STL [R1+0x917c], R197 ;  /* 0x00917cc501007387 */ /* 0x000fe80000100800 */
[----:B------:R-:W-:Y:S01]  /*f13b0*/  STL [R1+0x9178], R196 ;  /* 0x009178c401007387 */ /* 0x000fe20000100800 */
[----:B------:R-:W-:Y:S01]  /*f13c0*/  IMAD.MOV.U32 R44, RZ, RZ, R146 ;  /* 0x000000ffff2c7224 */ /* 0x000fe200078e0092 */
[----:B------:R-:W-:Y:S01]  /*f13d0*/  MOV R45, R147 ;  /* 0x00000093002d7202 */ /* 0x000fe20000000f00 */
[----:B------:R-:W-:-:S02]  /*f13e0*/  IMAD.MOV.U32 R46, RZ, RZ, R150 ;  /* 0x000000ffff2e7224 */ /* 0x000fc400078e0096 */
[----:B------:R-:W-:Y:S01]  /*f13f0*/  IMAD.MOV.U32 R47, RZ, RZ, R151 ;  /* 0x000000ffff2f7224 */ /* 0x000fe200078e0097 */
[----:B--2---:R-:W-:-:S15]  /*f1400*/  HMMA.1688.F32.TF32 R4, R244, R218, R72 ;  /* 0x000000daf404723c */ /* 0x004fde0000081048 */
[----:B------:R-:W-:-:S04]  /*f1410*/  NOP ;  /* 0x0000000000007918 */ /* 0x000fc80000000000 */
[----:B------:R-:W-:Y:S01]  /*f1420*/  MOV R200, R4 ;  /* 0x0000000400c87202 */ /* 0x000fe20000000f00 */
[----:B------:R-:W-:Y:S02]  /*f1430*/  IMAD.MOV.U32 R201, RZ, RZ, R5 ;  /* 0x000000ffffc97224 */ /* 0x000fe400078e0005 */
[----:B------:R-:W-:Y:S01]  /*f1440*/  IMAD.MOV.U32 R177, RZ, RZ, R6 ;  /* 0x000000ffffb17224 */ /* 0x000fe200078e0006 */
[----:B------:R-:W-:Y:S02]  /*f1450*/  MOV R176, R7 ;  /* 0x0000000700b07202 */ /* 0x000fe40000000f00 */
[----:B---3--:R-:W-:-:S15]  /*f1460*/  HMMA.1688.F32.TF32 R4, R244, R214, R76 ;  /* 0x000000d6f404723c */ /* 0x008fde000008104c */
[----:B------:R-:W-:-:S04]  /*f1470*/  NOP ;  /* 0x0000000000007918 */ /* 0x000fc80000000000 */
[----:B------:R-:W-:Y:S02]  /*f1480*/  IMAD.MOV.U32 R204, RZ, RZ, R4 ;  /* 0x000000ffffcc7224 */ /* 0x000fe400078e0004 */
[----:B------:R-:W-:Y:S01]  /*f1490*/  IMAD.MOV.U32 R205, RZ, RZ, R5 ;  /* 0x000000ffffcd7224 */ /* 0x000fe200078e0005 */
[----:B------:R-:W-:Y:S01]  /*f14a0*/  MOV R185, R6 ;  /* 0x0000000600b97202 */ /* 0x000fe20000000f00 */
[----:B------:R-:W-:Y:S02]  /*f14b0*/  IMAD.MOV.U32 R184, RZ, RZ, R7 ;  /* 0x000000ffffb87224 */ /* 0x000fe400078e0007 */
[C---:B------:R-:W-:Y:S08]  /*f14c0*/  HMMA.1688.F32.TF32 R4, R244.reuse, R210, R80 ;  /* 0x000000d2f404723c */ /* 0x040ff00000081050 */
        /* <DEDUP_REMOVED lines=8> */
[----:B------:R-:W-:Y:S04]  /*f1550*/  STL [R1+0x818], R6 ;  /* 0x0008180601007387 */ /* 0x000fe80000100800 */
[----:B------:R1:W-:Y:S04]  /*f1560*/  STL.64 [R1+0x1140], R40 ;  /* 0x0011402801007387 */ /* 0x0003e80000100a00 */
[----:B------:R2:W-:Y:S04]  /*f1570*/  STL.64 [R1+0x1148], R42 ;  /* 0x0011482a01007387 */ /* 0x0005e80000100a00 */
[----:B------:R-:W3:Y:S04]  /*f1580*/  LDL.LU R146, [R1+0x97fc] ;  /* 0x0097fc0001927983 */ /* 0x000ee80000300800 */
[----:B------:R-:W4:Y:S04]  /*f1590*/  LDL.LU R147, [R1+0x97f8] ;  /* 0x0097f80001937983 */ /* 0x000f280000300800 */
[----:B------:R-:W4:Y:S04]  /*f15a0*/  LDL.LU R150, [R1+0x97f4] ;  /* 0x0097f40001967983 */ /* 0x000f280000300800 */
[----:B------:R-:W4:Y:S01]  /*f15b0*/  LDL.LU R151, [R1+0x97f0] ;  /* 0x0097f00001977983 */ /* 0x000f220000300800 */
[----:B-1----:R-:W-:Y:S01]  /*f15c0*/  MOV R40, R138 ;  /* 0x0000008a00287202 */ /* 0x002fe20000000f00 */
[----:B------:R-:W-:-:S02]  /*f15d0*/  IMAD.MOV.U32 R41, RZ, RZ, R139 ;  /* 0x000000ffff297224 */ /* 0x000fc400078e008b */
[----:B------:R-:W4:Y:S04]  /*f15e0*/  LDL.LU R138, [R1+0x97ec] ;  /* 0x0097ec00018a7983 */ /* 0x000f280000300800 */
[----:B------:R-:W4:Y:S01]  /*f15f0*/  LDL.LU R139, [R1+0x97e8] ;  /* 0x0097e800018b7983 */ /* 0x000f220000300800 */
[----:B--2---:R-:W-:Y:S01]  /*f1600*/  IMAD.MOV.U32 R42, RZ, RZ, R142 ;  /* 0x000000ffff2a7224 */ /* 0x004fe200078e008e */
[----:B------:R-:W-:Y:S02]  /*f1610*/  MOV R43, R143 ;  /* 0x0000008f002b7202 */ /* 0x000fe40000000f00 */
[----:B------:R-:W2:Y:S04]  /*f1620*/  LDL.LU R142, [R1+0x97e4] ;  /* 0x0097e400018e7983 */ /* 0x000ea80000300800 */
[----:B------:R-:W2:Y:S01]  /*f1630*/  LDL.LU R143, [R1+0x97e0] ;  /* 0x0097e000018f7983 */ /* 0x000ea20000300800 */
[----:B------:R-:W-:-:S02]  /*f1640*/  MOV R0, R7 ;  /* 0x0000000700007202 */ /* 0x000fc40000000f00 */
        /* <DEDUP_REMOVED lines=18> */
[----:B------:R-:W-:Y:S01]  /*f1770*/  HMMA.1688.F32.TF32 R4, R244, R186, R104 ;  /* 0x000000baf404723c */ /* 0x000fe20000081068 */
[----:B------:R-:W-:Y:S01]  /*f1780*/  IMAD.MOV.U32 R104, RZ, RZ, R127 ;  /* 0x000000ffff687224 */ /* 0x000fe200078e007f */
[----:B------:R-:W-:Y:S01]  /*f1790*/  MOV R105, R126 ;  /* 0x0000007e00697202 */ /* 0x000fe20000000f00 */
[----:B------:R-:W-:Y:S02]  /*f17a0*/  IMAD.MOV.U32 R106, RZ, RZ, R123 ;  /* 0x000000ffff6a7224 */ /* 0x000fe400078e007b */
[----:B------:R-:W-:Y:S01]  /*f17b0*/  IMAD.MOV.U32 R107, RZ, RZ, R122 ;  /* 0x000000ffff6b7224 */ /* 0x000fe200078e007a */
[----:B------:R-:W-:Y:S01]  /*f17c0*/  MOV R88, R135 ;  /* 0x0000008700587202 */ /* 0x000fe20000000f00 */
[----:B------:R-:W-:-:S02]  /*f17d0*/  IMAD.MOV.U32 R89, RZ, RZ, R134 ;  /* 0x000000ffff597224 */ /* 0x000fc400078e0086 */
[----:B------:R-:W-:-:S10]  /*f17e0*/  IMAD.MOV.U32 R90, RZ, RZ, R131 ;  /* 0x000000ffff5a7224 */ /* 0x000fd400078e0083 */
[----:B------:R-:W-:Y:S02]  /*f17f0*/  IMAD.MOV.U32 R121, RZ, RZ, R4 ;  /* 0x000000ffff797224 */ /* 0x000fe400078e0004 */
[----:B------:R-:W-:Y:S02]  /*f1800*/  IMAD.MOV.U32 R120, RZ, RZ, R5 ;  /* 0x000000ffff787224 */ /* 0x000fe400078e0005 */
[----:B------:R-:W-:Y:S01]  /*f1810*/  IMAD.MOV.U32 R4, RZ, RZ, R155 ;  /* 0x000000ffff047224 */ /* 0x000fe200078e009b */
[----:B------:R-:W-:Y:S01]  /*f1820*/  MOV R117, R6 ;  /* 0x0000000600757202 */ /* 0x000fe20000000f00 */
[----:B------:R-:W2:Y:S01]  /*f1830*/  LDL.LU R155, [R1+0x97dc] ;  /* 0x0097dc00019b7983 */ /* 0x000ea20000300800 */
[----:B------:R-:W-:Y:S02]  /*f1840*/  IMAD.MOV.U32 R5, RZ, RZ, R183 ;  /* 0x000000ffff057224 */ /* 0x000fe400078e00b7 */
[----:B------:R-:W-:Y:S01]  /*f1850*/  IMAD.MOV.U32 R116, RZ, RZ, R7 ;  /* 0x000000ffff747224 */ /* 0x000fe200078e0007 */
[----:B------:R-:W2:Y:S01]  /*f1860*/  LDL.LU R183, [R1+0x97d8] ;  /* 0x0097d80001b77983 */ /* 0x000ea20000300800 */
        /* <DEDUP_REMOVED lines=13> */
[----:B---3--:R-:W-:Y:S01]  /*f1940*/  IMAD.MOV.U32 R87, RZ, RZ, R146 ;  /* 0x000000ffff577224 */ /* 0x008fe200078e0092 */
[----:B----4-:R-:W-:Y:S01]  /*f1950*/  MOV R86, R147 ;  /* 0x0000009300567202 */ /* 0x010fe20000000f00 */
[----:B------:R-:W-:Y:S02]  /*f1960*/  IMAD.MOV.U32 R85, RZ, RZ, R150 ;  /* 0x000000ffff557224 */ /* 0x000fe400078e0096 */
[----:B------:R-:W-:Y:S02]  /*f1970*/  IMAD.MOV.U32 R84, RZ, RZ, R151 ;  /* 0x000000ffff547224 */ /* 0x000fe400078e0097 */
[----:B------:R-:W3:Y:S04]  /*f1980*/  LDL.LU R151, [R1+0x97ac] ;  /* 0x0097ac0001977983 */ /* 0x000ee80000300800 */
[----:B------:R-:W4:Y:S04]  /*f1990*/  LDL.LU R150, [R1+0x97a8] ;  /* 0x0097a80001967983 */ /* 0x000f280000300800 */
        /* <DEDUP_REMOVED lines=8> */
[----:B--2---:R-:W-:Y:S01]  /*f1a20*/  MOV R81, R142 ;  /* 0x0000008e00517202 */ /* 0x004fe20000000f00 */
[----:B------:R-:W-:Y:S02]  /*f1a30*/  IMAD.MOV.U32 R80, RZ, RZ, R143 ;  /* 0x000000ffff507224 */ /* 0x000fe400078e008f */
        /* <DEDUP_REMOVED lines=11> */
[----:B------:R-:W-:Y:S01]  /*f1af0*/  IMAD.MOV.U32 R103, RZ, RZ, R179 ;  /* 0x000000ffff677224 */ /* 0x000fe200078e00b3 */
[----:B------:R-:W-:Y:S01]  /*f1b00*/  MOV R75, R127 ;  /* 0x0000007f004b7202 */ /* 0x000fe20000000f00 */
[----:B------:R-:W-:Y:S02]  /*f1b10*/  IMAD.MOV.U32 R74, RZ, RZ, R126 ;  /* 0x000000ffff4a7224 */ /* 0x000fe400078e007e */
[----:B------:R-:W-:Y:S01]  /*f1b20*/  IMAD.MOV.U32 R73, RZ, RZ, R123 ;  /* 0x000000ffff497224 */ /* 0x000fe200078e007b */
[----:B------:R-:W-:Y:S02]  /*f1b30*/  MOV R72, R122 ;  /* 0x0000007a00487202 */ /* 0x000fe40000000f00 */
[----:B------:R-:W2:Y:S04]  /*f1b40*/  LDL.LU R122, [R1+0x978c] ;  /* 0x00978c00017a7983 */ /* 0x000ea80000300800 */
[----:B------:R-:W2:Y:S04]  /*f1b50*/  LDL.LU R123, [R1+0x9788] ;  /* 0x00978800017b7983 */ /* 0x000ea80000300800 */
        /* <DEDUP_REMOVED lines=10> */
[----:B------:R-:W-:-:S02]  /*f1c00*/  IMAD.MOV.U32 R76, RZ, RZ, R154 ;  /* 0x000000ffff4c7224 */ /* 0x000fc400078e009a */
[----:B------:R-:W-:Y:S01]  /*f1c10*/  IMAD.MOV.U32 R77, RZ, RZ, R182 ;  /* 0x000000ffff4d7224 */ /* 0x000fe200078e00b6 */
[----:B------:R-:W-:Y:S01]  /*f1c20*/  MOV R78, R183 ;  /* 0x000000b7004e7202 */ /* 0x000fe20000000f00 */
[----:B------:R-:W-:Y:S01]  /*f1c30*/  IMAD.MOV.U32 R79, RZ, RZ, R155 ;  /* 0x000000ffff4f7224 */ /* 0x000fe200078e009b */
[----:B---3--:R-:W-:Y:S01]  /*f1c40*/  MOV R67, R151 ;  /* 0x0000009700437202 */ /* 0x008fe20000000f00 */
[----:B----4-:R-:W-:Y:S02]  /*f1c50*/  IMAD.MOV.U32 R66, RZ, RZ, R150 ;  /* 0x000000ffff427224 */ /* 0x010fe400078e0096 */
[----:B------:R-:W-:Y:S01]  /*f1c60*/  IMAD.MOV.U32 R65, RZ, RZ, R147 ;  /* 0x000000ffff417224 */ /* 0x000fe200078e0093 */
[----:B------:R-:W-:Y:S01]  /*f1c70*/  MOV R64, R146 ;  /* 0x0000009200407202 */ /* 0x000fe20000000f00 */
[----:B--2---:R-:W-:Y:S02]  /*f1c80*/  IMAD.MOV.U32 R63, RZ, RZ, R143 ;  /* 0x000000ffff3f7224 */ /* 0x004fe400078e008f */
[----:B------:R-:W-:Y:S01]  /*f1c90*/  IMAD.MOV.U32 R62, RZ, RZ, R142 ;  /* 0x000000ffff3e7224 */ /* 0x000fe200078e008e */
[----:B------:R-:W-:Y:S01]  /*f1ca0*/  MOV R61, R139 ;  /* 0x0000008b003d7202 */ /* 0x000fe20000000f00 */
[----:B------:R-:W-:-:S02]  /*f1cb0*/  IMAD.MOV.U32 R60, RZ, RZ, R138 ;  /* 0x000000ffff3c7224 */ /* 0x000fc400078e008a */
        /* <DEDUP_REMOVED lines=16> */
[C---:B--2---:R-:W-:Y:S08]  /*f1dc0*/  HMMA.1688.F32.TF32 R92, R244.reuse, R182, R92 ;  /* 0x000000b6f45c723c */ /* 0x044ff0000008105c */
[----:B---3--:R-:W-:Y:S11]  /*f1dd0*/  HMMA.1688.F32.TF32 R96, R244, R178, R96 ;  /* 0x000000b2f460723c */ /* 0x008ff60000081060 */
[----:B------:R-:W-:Y:S01]  /*f1de0*/  MOV R129, R92 ;  /* 0x0000005c00817202 */ /* 0x000fe20000000f00 */
[----:B------:R-:W-:-:S02]  /*f1df0*/  IMAD.MOV.U32 R128, RZ, RZ, R93 ;  /* 0x000000ffff807224 */ /* 0x000fc400078e005d */
[----:B------:R-:W-:Y:S02]  /*f1e00*/  IMAD.MOV.U32 R92, RZ, RZ, R162 ;  /* 0x000000ffff5c7224 */ /* 0x000fe400078e00a2 */
[----:B------:R-:W-:Y:S01]  /*f1e10*/  IMAD.MOV.U32 R125, RZ, RZ, R94 ;  /* 0x000000ffff7d7224 */ /* 0x000fe200078e005e */
[----:B------:R-:W2:Y:S01]  /*f1e20*/  LDL.LU R162, [R1+0x972c] ;  /* 0x00972c0001a27983 */ /* 0x000ea20000300800 */
[----:B------:R-:W-:Y:S01]  /*f1e30*/  IMAD.MOV.U32 R93, RZ, RZ, R163 ;  /* 0x000000ffff5d7224 */ /* 0x000fe200078e00a3 */
[----:B------:R-:W-:Y:S02]  /*f1e40*/  MOV R124, R95 ;  /* 0x0000005f007c7202 */ /* 0x000fe40000000f00 */
[----:B------:R-:W2:Y:S01]  /*f1e50*/  LDL.LU R163, [R1+0x9728] ;  /* 0x0097280001a37983 */ /* 0x000ea20000300800 */
[----:B------:R-:W-:Y:S01]  /*f1e60*/  MOV R94, R174 ;  /* 0x000000ae005e7202 */ /* 0x000fe20000000f00 */
[----:B------:R-:W-:Y:S02]  /*f1e70*/  IMAD.MOV.U32 R95, RZ, RZ, R175 ;  /* 0x000000ffff5f7224 */ /* 0x000fe400078e00af */
[----:B------:R-:W3:Y:S01]  /*f1e80*/  LDL.LU R174, [R1+0x9724] ;  /* 0x0097240001ae7983 */ /* 0x000ee20000300800 */
[----:B------:R-:W-:-:S03]  /*f1e90*/  IMAD.MOV.U32 R137, RZ, RZ, R96 ;  /* 0x000000ffff897224 */ /* 0x000fc600078e0060 */
[----:B------:R-:W3:Y:S01]  /*f1ea0*/  LDL.LU R175, [R1+0x9720] ;  /* 0x0097200001af7983 */ /* 0x000ee20000300800 */
[----:B------:R-:W-:Y:S02]  /*f1eb0*/  MOV R136, R97 ;  /* 0x0000006100887202 */ /* 0x000fe40000000f00 */
[----:B------:R-:W-:Y:S01]  /*f1ec0*/  MOV R96, R170 ;  /* 0x000000aa00607202 */ /* 0x000fe20000000f00 */
[----:B------:R-:W-:Y:S01]  /*f1ed0*/  IMAD.MOV.U32 R97, RZ, RZ, R171 ;  /* 0x000000ffff617224 */ /* 0x000fe200078e00ab */
[----:B------:R-:W2:Y:S01]  /*f1ee0*/  LDL.LU R170, [R1+0x971c] ;  /* 0x00971c0001aa7983 */ /* 0x000ea20000300800 */
[----:B------:R-:W-:-:S03]  /*f1ef0*/  IMAD.MOV.U32 R133, RZ, RZ, R98 ;  /* 0x000000ffff857224 */ /* 0x000fc600078e0062 */
[----:B------:R-:W2:Y:S01]  /*f1f00*/  LDL.LU R171, [R1+0x9718] ;  /* 0x0097180001ab7983 */ /* 0x000ea20000300800 */
[----:B------:R-:W-:Y:S02]  /*f1f10*/  IMAD.MOV.U32 R132, RZ, RZ, R99 ;  /* 0x000000ffff847224 */ /* 0x000fe400078e0063 */
[----:B------:R-:W-:Y:S01]  /*f1f20*/  IMAD.MOV.U32 R98, RZ, RZ, R166 ;  /* 0x000000ffff627224 */ /* 0x000fe200078e00a6 */
[----:B------:R-:W-:Y:S01]  /*f1f30*/  MOV R99, R167 ;  /* 0x000000a700637202 */ /* 0x000fe20000000f00 */
[----:B------:R-:W2:Y:S04]  /*f1f40*/  LDL.LU R166, [R1+0x9714] ;  /* 0x0097140001a67983 */ /* 0x000ea80000300800 */
[----:B------:R-:W2:Y:S01]  /*f1f50*/  LDL.LU R167, [R1+0x9710] ;  /* 0x0097100001a77983 */ /* 0x000ea20000300800 */
[C---:B------:R-:W-:Y:S08]  /*f1f60*/  HMMA.1688.F32.TF32 R76, R244.reuse, R158, R76 ;  /* 0x0000009ef44c723c */ /* 0x040ff0000008104c */
[C---:B------:R-:W-:Y:S08]  /*f1f70*/  HMMA.1688.F32.TF32 R80, R244.reuse, R154, R80 ;  /* 0x0000009af450723c */ /* 0x040ff00000081050 */
[C---:B------:R-:W-:Y:S08]  /*f1f80*/  HMMA.1688.F32.TF32 R84, R244.reuse, R150, R84 ;  /* 0x00000096f454723c */ /* 0x040ff00000081054 */
[C---:B----4-:R-:W-:Y:S08]  /*f1f90*/  HMMA.1688.F32.TF32 R88, R244.reuse, R146, R88 ;  /* 0x00000092f458723c */ /* 0x050ff00000081058 */
[C---:B------:R-:W-:Y:S08]  /*f1fa0*/  HMMA.1688.F32.TF32 R100, R244.reuse, R142, R100 ;  /* 0x0000008ef464723c */ /* 0x040ff00000081064 */
[C---:B------:R-:W-:Y:S08]  /*f1fb0*/  HMMA.1688.F32.TF32 R104, R244.reuse, R138, R104 ;  /* 0x0000008af468723c */ /* 0x040ff00000081068 */
[C---:B------:R-:W-:Y:S08]  /*f1fc0*/  HMMA.1688.F32.TF32 R4, R244.reuse, R134, R4 ;  /* 0x00000086f404723c */ /* 0x040ff00000081004 */
[C---:B---3--:R-:W-:Y:S08]  /*f1fd0*/  HMMA.1688.F32.TF32 R60, R244.reuse, R174, R60 ;  /* 0x000000aef43c723c */ /* 0x048ff0000008103c */
[C---:B--2---:R-:W-:Y:S08]  /*f1fe0*/  HMMA.1688.F32.TF32 R64, R244.reuse, R170, R64 ;  /* 0x000000aaf440723c */ /* 0x044ff00000081040 */
[C---:B------:R-:W-:Y:S08]  /*f1ff0*/  HMMA.1688.F32.TF32 R72, R244.reuse, R162, R72 ;  /* 0x000000a2f448723c */ /* 0x040ff00000081048 */
[----:B------:R-:W-:Y:S01]  /*f2000*/  HMMA.1688.F32.TF32 R68, R244, R166, R68 ;  /* 0x000000a6f444723c */ /* 0x000fe20000081044 */
[----:B------:R-:W-:Y:S01]  /*f2010*/  MOV R141, R62 ;  /* 0x0000003e008d7202 */ /* 0x000fe20000000f00 */
[----:B------:R-:W-:-:S02]  /*f2020*/  IMAD.MOV.U32 R140, RZ, RZ, R63 ;  /* 0x000000ffff8c7224 */ /* 0x000fc400078e003f */
[----:B------:R-:W2:Y:S04]  /*f2030*/  LDL.LU.64 R62, [R1+0x9708] ;  /* 0x00970800013e7983 */ /* 0x000ea80000300a00 */
[----:B------:R-:W-:Y:S04]  /*f2040*/  STL.64 [R1+0x7d0], R64 ;  /* 0x0007d04001007387 */ /* 0x000fe80000100a00 */
[----:B------:R1:W-:Y:S04]  /*f2050*/  STL.64 [R1+0x7d8], R66 ;  /* 0x0007d84201007387 */ /* 0x0003e80000100a00 */
[----:B-1----:R-:W3:Y:S04]  /*f2060*/  LDL.LU.64 R66, [R1+0x9700] ;  /* 0x0097000001427983 */ /* 0x002ee80000300a00 */
        /* <DEDUP_REMOVED lines=26> */
[C---:B-1----:R-:W-:Y:S08]  /*f2210*/  HMMA.1688.F32.TF32 R4, R244.reuse, R130, R40 ;  /* 0x00000082f404723c */ /* 0x042ff00000081028 */
[----:B------:R-:W-:Y:S11]  /*f2220*/  HMMA.1688.F32.TF32 R40, R244, R126, R44 ;  /* 0x0000007ef428723c */ /* 0x000ff6000008102c */
[----:B------:R1:W-:Y:S04]  /*f2230*/  STL.64 [R1+0x730], R4 ;  /* 0x0007300401007387 */ /* 0x0003e80000100a00 */
[----:B------:R1:W-:Y:S04]  /*f2240*/  STL.64 [R1+0x738], R6 ;  /* 0x0007380601007387 */ /* 0x0003e80000100a00 */
[----:B-1----:R-:W2:Y:S04]  /*f2250*/  LDL.LU R4, [R1+0x6a0] ;  /* 0x0006a00001047983 */ /* 0x002ea80000300800 */
[----:B------:R-:W-:Y:S04]  /*f2260*/  STL.64 [R1+0x720], R40 ;  /* 0x0007202801007387 */ /* 0x000fe80000100a00 */
[----:B------:R1:W-:Y:S04]  /*f2270*/  STL.64 [R1+0x728], R42 ;  /* 0x0007282a01007387 */ /* 0x0003e80000100a00 */
[----:B------:R-:W2:Y:S01]  /*f2280*/  LDL.LU R5, [R1+0x6a4] ;  /* 0x0006a40001057983 */ /* 0x000ea20000300800 */
[----:B------:R-:W-:Y:S01]  /*f2290*/  IMAD.MOV.U32 R6, RZ, RZ, R118 ;  /* 0x000000ffff067224 */ /* 0x000fe200078e0076 */
[----:B------:R-:W-:-:S02]  /*f22a0*/  MOV R7, R119 ;  /* 0x0000007700077202 */ /* 0x000fc40000000f00 */
[----:B------:R-:W2:Y:S04]  /*f22b0*/  LDL.LU R118, [R1+0x96bc] ;  /* 0x0096bc0001767983 */ /* 0x000ea80000300800 */
[----:B------:R-:W2:Y:S04]  /*f22c0*/  LDL.LU R119, [R1+0x96b8] ;  /* 0x0096b80001777983 */ /* 0x000ea80000300800 */
[----:B------:R-:W3:Y:S04]  /*f22d0*/  LDL.LU R44, [R1+0xe50] ;  /* 0x000e5000012c7983 */ /* 0x000ee80000300800 */
        /* <DEDUP_REMOVED lines=8> */
[----:B------:R-:W-:-:S02]  /*f2360*/  IMAD.MOV.U32 R76, RZ, RZ, R40 ;  /* 0x000000ffff4c7224 */ /* 0x000fc400078e0028 */
[----:B------:R-:W-:Y:S01]  /*f2370*/  IMAD.MOV.U32 R77, RZ, RZ, R41 ;  /* 0x000000ffff4d7224 */ /* 0x000fe200078e0029 */
[----:B------:R-:W-:Y:S01]  /*f2380*/  MOV R101, R42 ;  /* 0x0000002a00657202 */ /* 0x000fe20000000f00 */
[----:B------:R-:W-:Y:S02]  /*f2390*/  IMAD.MOV.U32 R100, RZ, RZ, R43 ;  /* 0x000000ffff647224 */ /* 0x000fe400078e002b */
[----:B--2---:R-:W-:Y:S01]  /*f23a0*/  HMMA.1688.F32.TF32 R40, R244, R118, R96 ;  /* 0x00000076f428723c */ /* 0x004fe20000081060 */
[----:B------:R-:W2:Y:S04]  /*f23b0*/  LDL.LU R96, [R1+0xe30] ;  /* 0x000e300001607983 */ /* 0x000ea80000300800 */
[----:B------:R-:W2:Y:S01]  /*f23c0*/  LDL.LU R97, [R1+0xe34] ;  /* 0x000e340001617983 */ /* 0x000ea20000300800 */
[----:B------:R-:W-:Y:S01]  /*f23d0*/  MOV R98, R106 ;  /* 0x0000006a00627202 */ /* 0x000fe20000000f00 */
[----:B------:R-:W-:-:S02]  /*f23e0*/  IMAD.MOV.U32 R99, RZ, RZ, R114 ;  /* 0x000000ffff637224 */ /* 0x000fc400078e0072 */
[----:B------:R-:W2:Y:S04]  /*f23f0*/  LDL.LU R106, [R1+0x96b4] ;  /* 0x0096b400016a7983 */ /* 0x000ea80000300800 */
[----:B------:R-:W2:Y:S06]  /*f2400*/  LDL.LU R114, [R1+0x96b0] ;  /* 0x0096b00001727983 */ /* 0x000eac0000300800 */
[----:B------:R-:W-:Y:S01]  /*f2410*/  IMAD.MOV.U32 R80, RZ, RZ, R40 ;  /* 0x000000ffff507224 */ /* 0x000fe200078e0028 */
[----:B------:R-:W-:Y:S01]  /*f2420*/  MOV R81, R41 ;  /* 0x0000002900517202 */ /* 0x000fe20000000f00 */
[----:B------:R-:W-:-:S02]  /*f2430*/  IMAD.MOV.U32 R40, RZ, RZ, R115 ;  /* 0x000000ffff287224 */ /* 0x000fc400078e0073 */
[----:B------:R-:W-:Y:S01]  /*f2440*/  IMAD.MOV.U32 R89, RZ, RZ, R42 ;  /* 0x000000ffff597224 */ /* 0x000fe200078e002a */
[----:B------:R-:W2:Y:S01]  /*f2450*/  LDL.LU R115, [R1+0x96ac] ;  /* 0x0096ac0001737983 */ /* 0x000ea20000300800 */
[----:B------:R-:W-:Y:S01]  /*f2460*/  MOV R41, R107 ;  /* 0x0000006b00297202 */ /* 0x000fe20000000f00 */
[----:B------:R-:W-:Y:S02]  /*f2470*/  IMAD.MOV.U32 R88, RZ, RZ, R43 ;  /* 0x000000ffff587224 */ /* 0x000fe400078e002b */
[----:B------:R-:W2:Y:S01]  /*f2480*/  LDL.LU R107, [R1+0x96a8] ;  /* 0x0096a800016b7983 */ /* 0x000ea20000300800 */
[----:B------:R-:W-:Y:S02]  /*f2490*/  IMAD.MOV.U32 R42, RZ, RZ, R110 ;  /* 0x000000ffff2a7224 */ /* 0x000fe400078e006e */
[----:B------:R-:W-:Y:S01]  /*f24a0*/  IMAD.MOV.U32 R43, RZ, RZ, R111 ;  /* 0x000000ffff2b7224 */ /* 0x000fe200078e006f */
[----:B------:R-:W3:Y:S04]  /*f24b0*/  LDL.LU R110, [R1+0x96a4] ;  /* 0x0096a400016e7983 */ /* 0x000ee80000300800 */
[----:B------:R-:W3:Y:S01]  /*f24c0*/  LDL.LU R111, [R1+0x96a0] ;  /* 0x0096a000016f7983 */ /* 0x000ee20000300800 */
[----:B------:R-:W-:-:S03]  /*f24d0*/  IMAD.MOV.U32 R144, RZ, RZ, R61 ;  /* 0x000000ffff907224 */ /* 0x000fc600078e003d */
[----:B------:R-:W-:Y:S01]  /*f24e0*/  STL [R1+0x90dc], R89 ;  /* 0x0090dc5901007387 */ /* 0x000fe20000100800 */
[----:B------:R-:W-:-:S03]  /*f24f0*/  IMAD.MOV.U32 R145, RZ, RZ, R60 ;  /* 0x000000ffff917224 */ /* 0x000fc600078e003c */
[----:B------:R-:W-:Y:S04]  /*f2500*/  STL [R1+0x90d8], R80 ;  /* 0x0090d85001007387 */ /* 0x000fe80000100800 */
[----:B------:R-:W-:Y:S01]  /*f2510*/  STL [R1+0x90d4], R81 ;  /* 0x0090d45101007387 */ /* 0x000fe20000100800 */
[----:B---3--:R-:W-:-:S15]  /*f2520*/  HMMA.1688.F32.TF32 R44, R244, R110, R44 ;  /* 0x0000006ef42c723c */ /* 0x008fde000008102c */
[----:B------:R-:W-:-:S04]  /*f2530*/  NOP ;  /* 0x0000000000007918 */ /* 0x000fc80000000000 */
[----:B------:R-:W-:Y:S02]  /*f2540*/  IMAD.MOV.U32 R61, RZ, RZ, R44 ;  /* 0x000000ffff3d7224 */ /* 0x000fe400078e002c */
[----:B------:R-:W-:Y:S02]  /*f2550*/  IMAD.MOV.U32 R60, RZ, RZ, R45 ;  /* 0x000000ffff3c7224 */ /* 0x000fe400078e002d */
[----:B------:R-:W-:Y:S01]  /*f2560*/  IMAD.MOV.U32 R44, RZ, RZ, R102 ;  /* 0x000000ffff2c7224 */ /* 0x000fe200078e0066 */
[----:B------:R-:W-:Y:S01]  /*f2570*/  MOV R45, R103 ;  /* 0x00000067002d7202 */ /* 0x000fe20000000f00 */
[----:B------:R-:W3:Y:S04]  /*f2580*/  LDL.LU R102, [R1+0x969c] ;  /* 0x00969c0001667983 */ /* 0x000ee80000300800 */
[----:B------:R-:W3:Y:S01]  /*f2590*/  LDL.LU R103, [R1+0x9698] ;  /* 0x0096980001677983 */ /* 0x000ee20000300800 */
[----:B--2---:R-:W-:Y:S01]  /*f25a0*/  HMMA.1688.F32.TF32 R92, R244, R106, R92 ;  /* 0x0000006af45c723c */ /* 0x004fe2000008105c */
[----:B------:R-:W-:Y:S01]  /*f25b0*/  MOV R57, R46 ;  /* 0x0000002e00397202 */ /* 0x000fe20000000f00 */
[----:B------:R-:W-:-:S02]  /*f25c0*/  IMAD.MOV.U32 R56, RZ, RZ, R47 ;  /* 0x000000ffff387224 */ /* 0x000fc400078e002f */
[----:B------:R-:W-:Y:S02]  /*f25d0*/  IMAD.MOV.U32 R46, RZ, RZ, R86 ;  /* 0x000000ffff2e7224 */ /* 0x000fe400078e0056 */
[----:B------:R-:W-:Y:S01]  /*f25e0*/  IMAD.MOV.U32 R47, RZ, RZ, R87 ;  /* 0x000000ffff2f7224 */ /* 0x000fe200078e0057 */
[----:B------:R-:W2:Y:S04]  /*f25f0*/  LDL.LU R86, [R1+0x9694] ;  /* 0x0096940001567983 */ /* 0x000ea80000300800 */
[----:B------:R-:W2:Y:S08]  /*f2600*/  LDL.LU R87, [R1+0x9690] ;  /* 0x0096900001577983 */ /* 0x000eb00000300800 */
[----:B------:R-:W-:Y:S01]  /*f2610*/  IMAD.MOV.U32 R49, RZ, RZ, R94 ;  /* 0x000000ffff317224 */ /* 0x000fe200078e005e */
[----:B------:R-:W-:-:S02]  /*f2620*/  MOV R48, R95 ;  /* 0x0000005f00307202 */ /* 0x000fc40000000f00 */
[----:B------:R-:W2:Y:S01]  /*f2630*/  LDL.LU.64 R94, [R1+0x9688] ;  /* 0x00968800015e7983 */ /* 0x000ea20000300a00 */
[----:B---3--:R-:W-:-:S15]  /*f2640*/  HMMA.1688.F32.TF32 R96, R244, R102, R96 ;  /* 0x00000066f460723c */ /* 0x008fde0000081060 */
[----:B------:R-:W-:-:S04]  /*f2650*/  NOP ;  /* 0x0000000000007918 */ /* 0x000fc80000000000 */
[----:B------:R-:W-:Y:S01]  /*f2660*/  MOV R73, R98 ;  /* 0x0000006200497202 */ /* 0x000fe20000000f00 */
[----:B------:R-:W-:Y:S02]  /*f2670*/  IMAD.MOV.U32 R72, RZ, RZ, R99 ;  /* 0x000000ffff487224 */ /* 0x000fe400078e0063 */
[----:B------:R-:W3:Y:S04]  /*f2680*/  LDL.LU.64 R98, [R1+0x9680] ;  /* 0x0096800001627983 */ /* 0x000ee80000300a00 */
[----:B------:R-:W-:Y:S04]  /*f2690*/  STL.64 [R1+0x9558], R102 ;  /* 0x0095586601007387 */ /* 0x000fe80000100a00 */
[----:B------:R1:W-:Y:S01]  /*f26a0*/  STL.64 [R1+0x9550], R100 ;  /* 0x0095506401007387 */ /* 0x0003e20000100a00 */
[----:B------:R-:W-:-:S02]  /*f26b0*/  IMAD.MOV.U32 R85, RZ, RZ, R96 ;  /* 0x000000ffff557224 */ /* 0x000fc400078e0060 */
[----:B------:R-:W-:Y:S01]  /*f26c0*/  IMAD.MOV.U32 R84, RZ, RZ, R97 ;  /* 0x000000ffff547224 */ /* 0x000fe200078e0061 */
[----:B------:R-:W-:Y:S01]  /*f26d0*/  MOV R53, R92 ;  /* 0x0000005c00357202 */ /* 0x000fe20000000f00 */
[----:B------:R-:W-:Y:S02]  /*f26e0*/  IMAD.MOV.U32 R52, RZ, RZ, R93 ;  /* 0x000000ffff347224 */ /* 0x000fe400078e005d */
[----:B-1----:R-:W-:Y:S01]  /*f26f0*/  IMAD.MOV.U32 R100, RZ, RZ, R90 ;  /* 0x000000ffff647224 */ /* 0x002fe200078e005a */
[----:B------:R-:W-:Y:S01]  /*f2700*/  MOV R101, R91 ;  /* 0x0000005b00657202 */ /* 0x000fe20000000f00 */
[----:B------:R-:W4:Y:S04]  /*f2710*/  LDL.LU R90, [R1+0x967c] ;  /* 0x00967c00015a7983 */ /* 0x000f280000300800 */
[----:B------:R-:W4:Y:S01]  /*f2720*/  LDL.LU R91, [R1+0x9678] ;  /* 0x00967800015b7983 */ /* 0x000f220000300800 */
[----:B--2---:R-:W-:-:S02]  /*f2730*/  IMAD.MOV.U32 R102, RZ, RZ, R94 ;  /* 0x000000ffff667224 */ /* 0x004fc400078e005e */
[----:B------:R-:W-:Y:S01]  /*f2740*/  IMAD.MOV.U32 R103, RZ, RZ, R95 ;  /* 0x000000ffff677224 */ /* 0x000fe200078e005f */
[----:B------:R-:W2:Y:S04]  /*f2750*/  LDL.LU R94, [R1+0x9674] ;  /* 0x00967400015e7983 */ /* 0x000ea80000300800 */
[----:B------:R-:W2:Y:S01]  /*f2760*/  LDL.LU R95, [R1+0x9670] ;  /* 0x00967000015f7983 */ /* 0x000ea20000300800 */
[----:B---3--:R-:W-:-:S15]  /*f2770*/  HMMA.1688.F32.TF32 R40, R244, R98, R40 ;  /* 0x00000062f428723c */ /* 0x008fde0000081028 */
[----:B------:R-:W-:-:S04]  /*f2780*/  NOP ;  /* 0x0000000000007918 */ /* 0x000fc80000000000 */
[----:B------:R-:W-:Y:S01]  /*f2790*/  MOV R97, R40 ;  /* 0x0000002800617202 */ /* 0x000fe20000000f00 */
[----:B------:R-:W-:Y:S02]  /*f27a0*/  IMAD.MOV.U32 R96, RZ, RZ, R41 ;  /* 0x000000ffff607224 */ /* 0x000fe400078e0029 */
[----:B------:R-:W-:Y:S01]  /*f27b0*/  IMAD.MOV.U32 R93, RZ, RZ, R42 ;  /* 0x000000ffff5d7224 */ /* 0x000fe200078e002a */
[----:B------:R-:W-:Y:S02]  /*f27c0*/  MOV R92, R43 ;  /* 0x0000002b005c7202 */ /* 0x000fe40000000f00 */
[----:B------:R-:W3:Y:S04]  /*f27d0*/  LDL.LU.64 R42, [R1+0x9668] ;  /* 0x00966800012a7983 */ /* 0x000ee80000300a00 */
[----:B------:R-:W-:Y:S04]  /*f27e0*/  STL.64 [R1+0x9548], R98 ;  /* 0x0095486201007387 */ /* 0x000fe80000100a00 */
[----:B------:R1:W-:Y:S04]  /*f27f0*/  STL.64 [R1+0x9540], R96 ;  /* 0x0095406001007387 */ /* 0x0003e80000100a00 */
[----:B-1----:R-:W2:Y:S04]  /*f2800*/  LDL.LU R96, [R1+0xe10] ;  /* 0x000e100001607983 */ /* 0x002ea80000300800 */
[----:B------:R-:W2:Y:S04]  /*f2810*/  LDL.LU R97, [R1+0xe14] ;  /* 0x000e140001617983 */ /* 0x000ea80000300800 */
[----:B------:R-:W2:Y:S04]  /*f2820*/  LDL.LU R98, [R1+0xe18] ;  /* 0x000e180001627983 */ /* 0x000ea80000300800 */
[----:B------:R-:W2:Y:S01]  /*f2830*/  LDL.LU R99, [R1+0xe1c] ;  /* 0x000e1c0001637983 */ /* 0x000ea20000300800 */
[----:B----4-:R-:W-:Y:S01]  /*f2840*/  HMMA.1688.F32.TF32 R44, R244, R90, R44 ;  /* 0x0000005af42c723c */ /* 0x010fe2000008102c */
[----:B------:R-:W-:-:S02]  /*f2850*/  LOP3.LUT R105, R252, 0x60, RZ, 0x3c, !PT ;  /* 0x00000060fc697812 */ /* 0x000fc400078e3cff */
[----:B------:R-:W-:-:S15]  /*f2860*/  STL.64 [R1+0x9568], R106 ;  /* 0x0095686a01007387 */ /* 0x000fde0000100a00 */
[----:B------:R-:W-:Y:S01]  /*f2870*/  NOP ;  /* 0x0000000000007918 */ /* 0x000fe20000000000 */
[----:B------:R-:W-:Y:S01]  /*f2880*/  IMAD.MOV.U32 R13, RZ, RZ, R44 ;  /* 0x000000ffff0d7224 */ /* 0x000fe200078e002c */
[----:B------:R-:W-:Y:S01]  /*f2890*/  MOV R12, R45 ;  /* 0x0000002d000c7202 */ /* 0x000fe20000000f00 */
[----:B------:R-:W-:Y:S02]  /*f28a0*/  IMAD.MOV.U32 R9, RZ, RZ, R46 ;  /* 0x000000ffff097224 */ /* 0x000fe400078e002e */
[----:B------:R-:W-:Y:S01]  /*f28b0*/  IMAD.MOV.U32 R8, RZ, RZ, R47 ;  /* 0x000000ffff087224 */ /* 0x000fe200078e002f */
[----:B--2---:R-:W-:-:S15]  /*f28c0*/  HMMA.1688.F32.TF32 R96, R244, R94, R96 ;  /* 0x0000005ef460723c */ /* 0x004fde0000081060 */
[----:B------:R-:W-:-:S04]  /*f28d0*/  NOP ;  /* 0x0000000000007918 */ /* 0x000fc80000000000 */
[----:B------:R-:W-:Y:S02]  /*f28e0*/  IMAD.MOV.U32 R104, RZ, RZ, R99 ;  /* 0x000000ffff687224 */ /* 0x000fe400078e0063 */
[----:B------:R-:W-:-:S03]  /*f28f0*/  IMAD.MOV.U32 R89, RZ, RZ, R96 ;  /* 0x000000ffff597224 */ /* 0x000fc600078e0060 */
[----:B------:R-:W-:Y:S04]  /*f2900*/  STL.64 [R1+0x9560], R104 ;  /* 0x0095606801007387 */ /* 0x000fe80000100a00 */
[----:B------:R-:W-:Y:S04]  /*f2910*/  STL.64 [R1+0x9538], R94 ;  /* 0x0095385e01007387 */ /* 0x000fe80000100a00 */
[----:B------:R1:W-:Y:S04]  /*f2920*/  STL.64 [R1+0x9530], R92 ;  /* 0x0095305c01007387 */ /* 0x0003e80000100a00 */
[----:B------:R-:W2:Y:S04]  /*f2930*/  LDL.LU R44, [R1+0xde0] ;  /* 0x000de000012c7983 */ /* 0x000ea80000300800 */
[----:B------:R-:W2:Y:S04]  /*f2940*/  LDL.LU R45, [R1+0xde4] ;  /* 0x000de400012d7983 */ /* 0x000ea80000300800 */
[----:B------:R-:W2:Y:S04]  /*f2950*/  LDL.LU R46, [R1+0xde8] ;  /* 0x000de800012e7983 */ /* 0x000ea80000300800 */
[----:B------:R-:W2:Y:S04]  /*f2960*/  LDL.LU R47, [R1+0xdec] ;  /* 0x000dec00012f7983 */ /* 0x000ea80000300800 */
[----:B------:R-:W-:Y:S04]  /*f2970*/  STL.64 [R1+0x9528], R90 ;  /* 0x0095285a01007387 */ /* 0x000fe80000100a00 */
[----:B------:R-:W-:Y:S01]  /*f2980*/  STL.64 [R1+0x9520], R88 ;  /* 0x0095205801007387 */ /* 0x000fe20000100a00 */
[----:B-1----:R-:W-:Y:S01]  /*f2990*/  HMMA.1688.F32.TF32 R92, R244, R86, R100 ;  /* 0x00000056f45c723c */ /* 0x002fe20000081064 */
[----:B------:R-:W-:-:S02]  /*f29a0*/  IMAD.MOV.U32 R100, RZ, RZ, R74 ;  /* 0x000000ffff647224 */ /* 0x000fc400078e004a */
[----:B------:R-:W-:Y:S01]  /*f29b0*/  IMAD.MOV.U32 R101, RZ, RZ, R75 ;  /* 0x000000ffff657224 */ /* 0x000fe200078e004b */
[----:B------:R-:W4:Y:S04]  /*f29c0*/  LDL.LU R74, [R1+0x9664] ;  /* 0x00966400014a7983 */ /* 0x000f280000300800 */
[----:B------:R-:W2:Y:S01]  /*f29d0*/  LDL.LU R75, [R1+0x9660] ;  /* 0x00966000014b7983 */ /* 0x000ea20000300800 */
[----:B------:R-:W-:Y:S01]  /*f29e0*/  MOV R102, R71 ;  /* 0x0000004700667202 */ /* 0x000fe20000000f00 */
[----:B------:R-:W-:Y:S02]  /*f29f0*/  IMAD.MOV.U32 R103, RZ, RZ, R70 ;  /* 0x000000ffff677224 */ /* 0x000fe400078e0046 */
[----:B------:R-:W3:Y:S04]  /*f2a00*/  LDL.LU R71, [R1+0x965c] ;  /* 0x00965c0001477983 */ /* 0x000ee80000300800 */
[----:B------:R-:W3:Y:S01]  /*f2a10*/  LDL.LU R70, [R1+0x9658] ;  /* 0x0096580001467983 */ /* 0x000ee20000300800 */
[----:B------:R-:W-:Y:S01]  /*f2a20*/  HMMA.1688.F32.TF32 R4, R244, R114, R4 ;  /* 0x00000072f404723c */ /* 0x000fe20000081004 */
[----:B------:R-:W-:-:S02]  /*f2a30*/  IMAD.MOV.U32 R104, RZ, RZ, R79 ;  /* 0x000000ffff687224 */ /* 0x000fc400078e004f */
[----:B------:R-:W-:Y:S01]  /*f2a40*/  IMAD.MOV.U32 R106, RZ, RZ, R67 ;  /* 0x000000ffff6a7224 */ /* 0x000fe200078e0043 */
[----:B------:R-:W3:Y:S01]  /*f2a50*/  LDL.LU R79, [R1+0x9654] ;  /* 0x00965400014f7983 */ /* 0x000ee20000300800 */
[----:B------:R-:W-:Y:S02]  /*f2a60*/  IMAD.MOV.U32 R107, RZ, RZ, R66 ;  /* 0x000000ffff6b7224 */ /* 0x000fe400078e0042 */
[----:B------:R-:W-:Y:S01]  /*f2a70*/  IMAD.MOV.U32 R80, RZ, RZ, R97 ;  /* 0x000000ffff507224 */ /* 0x000fe200078e0061 */
[----:B------:R-:W-:-:S11]  /*f2a80*/  MOV R21, R92 ;  /* 0x0000005c00157202 */ /* 0x000fd60000000f00 */
[----:B------:R-:W-:Y:S01]  /*f2a90*/  IMAD.MOV.U32 R68, RZ, RZ, R5 ;  /* 0x000000ffff447224 */ /* 0x000fe200078e0005 */
[----:B------:R-:W-:Y:S01]  /*f2aa0*/  MOV R64, R7 ;  /* 0x0000000700407202 */ /* 0x000fe20000000f00 */
[----:B------:R-:W-:Y:S04]  /*f2ab0*/  LDS R5, [R105+UR12+0x84800] ;  /* 0x0848000c69057984 */ /* 0x000fe80008000800 */
[----:B------:R1:W-:Y:S01]  /*f2ac0*/  LDS R7, [R105+UR12+0x84c00] ;  /* 0x084c000c69077984 */ /* 0x0003e20008000800 */
[----:B------:R-:W-:Y:S01]  /*f2ad0*/  IMAD.MOV.U32 R20, RZ, RZ, R93 ;  /* 0x000000ffff147224 */ /* 0x000fe200078e005d */
[----:B-1----:R-:W-:Y:S02]  /*f2ae0*/  MOV R105, R78 ;  /* 0x0000004e00697202 */ /* 0x002fe40000000f00 */
[----:B------:R-:W3:Y:S04]  /*f2af0*/  LDL.LU R78, [R1+0x9650] ;  /* 0x00965000014e7983 */ /* 0x000ee80000300800 */
[----:B------:R-:W3:Y:S04]  /*f2b00*/  LDL.LU R67, [R1+0x964c] ;  /* 0x00964c0001437983 */ /* 0x000ee80000300800 */
[----:B------:R-:W3:Y:S01]  /*f2b10*/  LDL.LU R66, [R1+0x9648] ;  /* 0x0096480001427983 */ /* 0x000ee20000300800 */
[----:B------:R-:W-:-:S02]  /*f2b20*/  IMAD.MOV.U32 R92, RZ, RZ, R54 ;  /* 0x000000ffff5c7224 */ /* 0x000fc400078e0036 */
[----:B------:R-:W-:Y:S02]  /*f2b30*/  IMAD.MOV.U32 R17, RZ, RZ, R94 ;  /* 0x000000ffff117224 */ /* 0x000fe400078e005e */
[----:B------:R-:W-:Y:S01]  /*f2b40*/  IMAD.MOV.U32 R93, RZ, RZ, R55 ;  /* 0x000000ffff5d7224 */ /* 0x000fe200078e0037 */
[----:B------:R-:W-:Y:S02]  /*f2b50*/  MOV R16, R95 ;  /* 0x0000005f00107202 */ /* 0x000fe40000000f00 */
[----:B------:R-:W-:Y:S01]  /*f2b60*/  MOV R94, R58 ;  /* 0x0000003a005e7202 */ /* 0x000fe20000000f00 */
[----:B------:R-:W-:Y:S02]  /*f2b70*/  IMAD.MOV.U32 R95, RZ, RZ, R59 ;  /* 0x000000ffff5f7224 */ /* 0x000fe400078e003b */
[----:B------:R-:W-:Y:S01]  /*f2b80*/  IMAD.MOV.U32 R96, RZ, RZ, R62 ;  /* 0x000000ffff607224 */ /* 0x000fe200078e003e */
[----:B------:R-:W-:Y:S02]  /*f2b90*/  MOV R81, R98 ;  /* 0x0000006200517202 */ /* 0x000fe40000000f00 */
[----:B------:R-:W-:Y:S01]  /*f2ba0*/  MOV R97, R63 ;  /* 0x0000003f00617202 */ /* 0x000fe20000000f00 */
[----:B------:R-:W-:-:S02]  /*f2bb0*/  IMAD.MOV.U32 R98, RZ, RZ, R82 ;  /* 0x000000ffff627224 */ /* 0x000fc400078e0052 */
[----:B------:R-:W-:Y:S01]  /*f2bc0*/  IMAD.MOV.U32 R99, RZ, RZ, R83 ;  /* 0x000000ffff637224 */ /* 0x000fe200078e0053 */
[----:B----4-:R-:W-:Y:S01]  /*f2bd0*/  MOV R91, R74 ;  /* 0x0000004a005b7202 */ /* 0x010fe20000000f00 */
[----:B--2---:R-:W-:Y:S01]  /*f2be0*/  IMAD.MOV.U32 R90, RZ, RZ, R75 ;  /* 0x000000ffff5a7224 */ /* 0x004fe200078e004b */
[----:B---3--:R-:W-:Y:S01]  /*f2bf0*/  MOV R88, R71 ;  /* 0x0000004700587202 */ /* 0x008fe20000000f00 */
[----:B------:R-:W-:Y:S01]  /*f2c00*/  IMAD.MOV.U32 R89, RZ, RZ, R70 ;  /* 0x000000ffff597224 */ /* 0x000fe200078e0046 */
[----:B------:R-:W2:Y:S04]  /*f2c10*/  LDL.LU R71, [R1+0x9644] ;  /* 0x0096440001477983 */ /* 0x000ea80000300800 */
[----:B------:R-:W3:Y:S04]  /*f2c20*/  LDL.LU R70, [R1+0x9640] ;  /* 0x0096400001467983 */ /* 0x000ee80000300800 */
        /* <DEDUP_REMOVED lines=12> */
[----:B-1----:R-:W-:Y:S01]  /*f2cf0*/  MOV R87, R79 ;  /* 0x0000004f00577202 */ /* 0x002fe20000000f00 */
[----:B------:R-:W-:-:S02]  /*f2d00*/  IMAD.MOV.U32 R86, RZ, RZ, R78 ;  /* 0x000000ffff567224 */ /* 0x000fc400078e004e */
[----:B------:R-:W-:Y:S01]  /*f2d10*/  IMAD.MOV.U32 R85, RZ, RZ, R67 ;  /* 0x000000ffff557224 */ /* 0x000fe200078e0043 */
[----:B------:R-:W-:Y:S02]  /*f2d20*/  MOV R84, R66 ;  /* 0x0000004200547202 */ /* 0x000fe40000000f00 */
        /* <DEDUP_REMOVED lines=9> */
[----:B------:R-:W-:Y:S04]  /*f2dc0*/  STL.64 [R1+0x9508], R82 ;  /* 0x0095085201007387 */ /* 0x000fe80000100a00 */
[----:B------:R1:W-:Y:S02]  /*f2dd0*/  STL.64 [R1+0x9500], R80 ;  /* 0x0095005001007387 */ /* 0x0003e40000100a00 */
[----:B-1----:R-:W-:Y:S01]  /*f2de0*/  IMAD.MOV.U32 R80, RZ, RZ, R74 ;  /* 0x000000ffff507224 */ /* 0x002fe200078e004a */
[----:B----4-:R-:W-:Y:S01]  /*f2df0*/  MOV R81, R75 ;  /* 0x0000004b00517202 */ /* 0x010fe20000000f00 */
[----:B------:R-:W4:Y:S04]  /*f2e00*/  LDL.LU R74, [R1+0x95fc] ;  /* 0x0095fc00014a7983 */ /* 0x000f280000300800 */
[----:B------:R-:W4:Y:S01]  /*f2e10*/  LDL.LU R75, [R1+0x95f8] ;  /* 0x0095f800014b7983 */ /* 0x000f220000300800 */
[----:B---3--:R-:W-:-:S02]  /*f2e20*/  IMAD.MOV.U32 R82, RZ, RZ, R70 ;  /* 0x000000ffff527224 */ /* 0x008fc400078e0046 */
[----:B------:R-:W-:Y:S01]  /*f2e30*/  IMAD.MOV.U32 R83, RZ, RZ, R71 ;  /* 0x000000ffff537224 */ /* 0x000fe200078e0047 */
[----:B------:R-:W3:Y:S04]  /*f2e40*/  LDL.LU R70, [R1+0x95f4] ;  /* 0x0095f40001467983 */ /* 0x000ee80000300800 */
[----:B------:R-:W3:Y:S02]  /*f2e50*/  LDL.LU R71, [R1+0x95f0] ;  /* 0x0095f00001477983 */ /* 0x000ee40000300800 */
[----:B------:R-:W-:Y:S02]  /*f2e60*/  HMMA.1688.F32.TF32 R80, R244, R78, R80 ;  /* 0x0000004ef450723c */ /* 0x000fe40000081050 */
[----:B------:R-:W-:Y:S04]  /*f2e70*/  STL.64 [R1+0x94f8], R78 ;  /* 0x0094f84e01007387 */ /* 0x000fe80000100a00 */
[----:B------:R-:W-:Y:S01]  /*f2e80*/  STL.64 [R1+0x94f0], R76 ;  /* 0x0094f04c01007387 */ /* 0x000fe20000100a00 */
[----:B------:R-:W-:Y:S01]  /*f2e90*/  MOV R69, R4 ;  /* 0x0000000400457202 */ /* 0x000fe20000000f00 */
[----:B------:R-:W-:-:S02]  /*f2ea0*/  IMAD.MOV.U32 R65, RZ, RZ, R6 ;  /* 0x000000ffff417224 */ /* 0x000fc400078e0006 */
[----:B------:R-:W-:Y:S02]  /*f2eb0*/  IMAD.MOV.U32 R28, RZ, RZ, R45 ;  /* 0x000000ffff1c7224 */ /* 0x000fe400078e002d */
[----:B------:R-:W-:Y:S01]  /*f2ec0*/  IMAD.MOV.U32 R29, RZ, RZ, R44 ;  /* 0x000000ffff1d7224 */ /* 0x000fe200078e002c */
[----:B------:R-:W-:Y:S04]  /*f2ed0*/  LDS R4, [R3+UR12+0x84800] ;  /* 0x0848000c03047984 */ /* 0x000fe80008000800 */
[----:B------:R-:W1:Y:S02]  /*f2ee0*/  LDS R6, [R3+UR12+0x84c00] ;  /* 0x084c000c03067984 */ /* 0x000e640008000800 */
[----:B------:R-:W-:Y:S01]  /*f2ef0*/  MOV R37, R80 ;  /* 0x0000005000257202 */ /* 0x000fe20000000f00 */
[----:B------:R-:W-:-:S02]  /*f2f00*/  IMAD.MOV.U32 R36, RZ, RZ, R81 ;  /* 0x000000ffff247224 */ /* 0x000fc400078e0051 */
[----:B------:R-:W-:Y:S01]  /*f2f10*/  IMAD.MOV.U32 R33, RZ, RZ, R82 ;  /* 0x000000ffff217224 */ /* 0x000fe200078e0052 */
[----:B------:R-:W-:Y:S01]  /*f2f20*/  MOV R32, R83 ;  /* 0x0000005300207202 */ /* 0x000fe20000000f00 */
[----:B----4-:R-:W-:Y:S01]  /*f2f30*/  STL.64 [R1+0x94e8], R74 ;  /* 0x0094e84a01007387 */ /* 0x010fe20000100a00 */
[C---:B------:R-:W-:Y:S03]  /*f2f40*/  HMMA.1688.F32.TF32 R80, R244.reuse, R74, R84 ;  /* 0x0000004af450723c */ /* 0x040fe60000081054 */
[----:B------:R3:W-:Y:S05]  /*f2f50*/  STL.64 [R1+0x94e0], R72 ;  /* 0x0094e04801007387 */ /* 0x0007ea0000100a00 */
[C---:B---3--:R-:W-:Y:S01]  /*f2f60*/  HMMA.1688.F32.TF32 R72, R244.reuse, R70, R88 ;  /* 0x00000046f448723c */ /* 0x048fe20000081058 */
[----:B------:R-:W-:Y:S04]  /*f2f70*/  STL.64 [R1+0x94d8], R70 ;  /* 0x0094d84601007387 */ /* 0x000fe80000100a00 */
[----:B------:R3:W-:Y:S03]  /*f2f80*/  STL.64 [R1+0x94d0], R68 ;  /* 0x0094d04401007387 */ /* 0x0007e60000100a00 */
[C---:B---3--:R-:W-:Y:S11]  /*f2f90*/  HMMA.1688.F32.TF32 R68, R244.reuse, R66, R92 ;  /* 0x00000042f444723c */ /* 0x048ff6000008105c */
        /* <DEDUP_REMOVED lines=8> */
[----:B------:R3:W-:Y:S02]  /*f3020*/  STL.64 [R1+0x94b0], R60 ;  /* 0x0094b03c01007387 */ /* 0x0007e40000100a00 */
[C---:B---3--:R-:W-:Y:S03]  /*f3030*/  HMMA.1688.F32.TF32 R60, R244.reuse, R58, R96 ;  /* 0x0000003af43c723c */ /* 0x048fe60000081060 */
[----:B------:R-:W-:Y:S04]  /*f3040*/  STL.64 [R1+0x1820], R64 ;  /* 0x0018204001007387 */ /* 0x000fe80000100a00 */
[----:B------:R-:W-:Y:S04]  /*f3050*/  STL.64 [R1+0x1828], R66 ;  /* 0x0018284201007387 */ /* 0x000fe80000100a00 */
[----:B------:R-:W-:Y:S04]  /*f3060*/  STL.64 [R1+0x94a8], R58 ;  /* 0x0094a83a01007387 */ /* 0x000fe80000100a00 */
[----:B------:R3:W-:Y:S02]  /*f3070*/  STL.64 [R1+0x94a0], R56 ;  /* 0x0094a03801007387 */ /* 0x0007e40000100a00 */
[----:B---3--:R-:W-:Y:S02]  /*f3080*/  HMMA.1688.F32.TF32 R56, R244, R54, R100 ;  /* 0x00000036f438723c */ /* 0x008fe40000081064 */
[----:B------:R-:W-:Y:S04]  /*f3090*/  STL.64 [R1+0x1810], R60 ;  /* 0x0018103c01007387 */ /* 0x000fe80000100a00 */
[----:B------:R-:W-:Y:S01]  /*f30a0*/  STL.64 [R1+0x1818], R62 ;  /* 0x0018183e01007387 */ /* 0x000fe20000100a00 */
[----:B------:R-:W-:-:S03]  /*f30b0*/  IMAD.MOV.U32 R88, RZ, RZ, R35 ;  /* 0x000000ffff587224 */ /* 0x000fc600078e0023 */
[----:B------:R-:W3:Y:S01]  /*f30c0*/  LDL.LU R35, [R1+0x95ec] ;  /* 0x0095ec0001237983 */ /* 0x000ee20000300800 */
[----:B------:R-:W-:Y:S01]  /*f30d0*/  MOV R89, R34 ;  /* 0x0000002200597202 */ /* 0x000fe20000000f00 */
[----:B------:R-:W-:Y:S02]  /*f30e0*/  IMAD.MOV.U32 R90, RZ, RZ, R31 ;  /* 0x000000ffff5a7224 */ /* 0x000fe400078e001f */
[----:B------:R-:W-:Y:S01]  /*f30f0*/  IMAD.MOV.U32 R91, RZ, RZ, R30 ;  /* 0x000000ffff5b7224 */ /* 0x000fe200078e001e */
[----:B------:R-:W-:Y:S01]  /*f3100*/  MOV R84, R27 ;  /* 0x0000001b00547202 */ /* 0x000fe20000000f00 */
[----:B------:R-:W-:Y:S02]  /*f3110*/  IMAD.MOV.U32 R85, RZ, RZ, R26 ;  /* 0x000000ffff557224 */ /* 0x000fe400078e001a */
[----:B------:R-:W-:Y:S01]  /*f3120*/  IMAD.MOV.U32 R86, RZ, RZ, R23 ;  /* 0x000000ffff567224 */ /* 0x000fe200078e0017 */
[----:B------:R-:W-:Y:S01]  /*f3130*/  MOV R87, R22 ;  /* 0x0000001600577202 */ /* 0x000fe20000000f00 */
        /* <DEDUP_REMOVED lines=37> */
[----:B--2---:R-:W-:Y:S02]  /*f3390*/  IMAD.MOV.U32 R100, RZ, RZ, R46 ;  /* 0x000000ffff647224 */ /* 0x004fe400078e002e */
[----:B------:R-:W-:Y:S01]  /*f33a0*/  IMAD.MOV.U32 R101, RZ, RZ, R47 ;  /* 0x000000ffff657224 */ /* 0x000fe200078e002f */
[----:B------:R-:W-:Y:S01]  /*f33b0*/  MOV R102, R42 ;  /* 0x0000002a00667202 */ /* 0x000fe20000000f00 */
[----:B------:R-:W-:-:S02]  /*f33c0*/  IMAD.MOV.U32 R103, RZ, RZ, R43 ;  /* 0x000000ffff677224 */ /* 0x000fc400078e002b */
[----:B---3--:R-:W-:Y:S02]  /*f33d0*/  IMAD.MOV.U32 R83, RZ, RZ, R35 ;  /* 0x000000ffff537224 */ /* 0x008fe400078e0023 */
[----:B------:R-:W-:Y:S01]  /*f33e0*/  IMAD.MOV.U32 R82, RZ, RZ, R34 ;  /* 0x000000ffff527224 */ /* 0x000fe200078e0022 */
[----:B------:R-:W-:Y:S01]  /*f33f0*/  MOV R81, R31 ;  /* 0x0000001f00517202 */ /* 0x000fe20000000f00 */
[----:B------:R-:W-:Y:S02]  /*f3400*/  IMAD.MOV.U32 R80, RZ, RZ, R30 ;  /* 0x000000ffff507224 */ /* 0x000fe400078e001e */
[----:B------:R-:W-:Y:S01]  /*f3410*/  IMAD.MOV.U32 R79, RZ, RZ, R27 ;  /* 0x000000ffff4f7224 */ /* 0x000fe200078e001b */
[----:B------:R-:W-:Y:S01]  /*f3420*/  MOV R78, R26 ;  /* 0x0000001a004e7202 */ /* 0x000fe20000000f00 */
[----:B------:R-:W-:Y:S02]  /*f3430*/  IMAD.MOV.U32 R77, RZ, RZ, R23 ;  /* 0x000000ffff4d7224 */ /* 0x000fe400078e0017 */
[----:B------:R-:W-:-:S02]  /*f3440*/  IMAD.MOV.U32 R76, RZ, RZ, R22 ;  /* 0x000000ffff4c7224 */ /* 0x000fc400078e0016 */
        /* <DEDUP_REMOVED lines=8> */
[----:B------:R-:W2:Y:S04]  /*f34d0*/  LDL.64 R94, [R1+0x88] ;  /* 0x00008800015e7983 */ /* 0x000ea80000100a00 */
[----:B------:R-:W2:Y:S04]  /*f34e0*/  LDL.LU R38, [R1+0x95ac] ;  /* 0x0095ac0001267983 */ /* 0x000ea80000300800 */
[----:B------:R-:W2:Y:S04]  /*f34f0*/  LDL.LU R39, [R1+0x95a8] ;  /* 0x0095a80001277983 */ /* 0x000ea80000300800 */
[----:B------:R-:W4:Y:S04]  /*f3500*/  LDL.LU R50, [R1+0x95a4] ;  /* 0x0095a40001327983 */ /* 0x000f280000300800 */
[----:B------:R-:W4:Y:S04]  /*f3510*/  LDL.LU R51, [R1+0x95a0] ;  /* 0x0095a00001337983 */ /* 0x000f280000300800 */
[----:B------:R-:W2:Y:S04]  /*f3520*/  LDL.64 R98, [R1+0x78] ;  /* 0x0000780001627983 */ /* 0x000ea80000100a00 */
[----:B------:R-:W2:Y:S04]  /*f3530*/  LDL.LU R46, [R1+0x959c] ;  /* 0x00959c00012e7983 */ /* 0x000ea80000300800 */
[----:B------:R-:W2:Y:S04]  /*f3540*/  LDL.LU R47, [R1+0x9598] ;  /* 0x00959800012f7983 */ /* 0x000ea80000300800 */
[----:B------:R-:W2:Y:S04]  /*f3550*/  LDL.LU R42, [R1+0x9594] ;  /* 0x00959400012a7983 */ /* 0x000ea80000300800 */
[----:B------:R-:W3:Y:S04]  /*f3560*/  LDL.LU R43, [R1+0x9590] ;  /* 0x00959000012b7983 */ /* 0x000ee80000300800 */
[----:B------:R-:W-:Y:S04]  /*f3570*/  STL.64 [R1+0x9498], R54 ;  /* 0x0094983601007387 */ /* 0x000fe80000100a00 */
[----:B------:R4:W-:Y:S02]  /*f3580*/  STL.64 [R1+0x9490], R52 ;  /* 0x0094903401007387 */ /* 0x0009e40000100a00 */
[C---:B----4-:R-:W-:Y:S02]  /*f3590*/  HMMA.1688.F32.TF32 R52, R244.reuse, R50, R56 ;  /* 0x00000032f434723c */ /* 0x050fe40000081038 */
[----:B------:R-:W-:Y:S04]  /*f35a0*/  STL.64 [R1+0x9488], R50 ;  /* 0x0094883201007387 */ /* 0x000fe80000100a00 */
[----:B------:R2:W-:Y:S02]  /*f35b0*/  STL.64 [R1+0x9480], R48 ;  /* 0x0094803001007387 */ /* 0x0005e40000100a00 */
[C---:B--2---:R-:W-:Y:S11]  /*f35c0*/  HMMA.1688.F32.TF32 R48, R244.reuse, R46, R60 ;  /* 0x0000002ef430723c */ /* 0x044ff6000008103c */
        /* <DEDUP_REMOVED lines=35> */
[C---:B-1----:R-:W-:Y:S04]  /*f3800*/  HMMA.1688.F32.TF32 R32, R244.reuse, R250, R100 ;  /* 0x000000faf420723c */ /* 0x042fe80000081064 */
[----:B------:R-:W-:Y:S04]  /*f3810*/  STL.64 [R1+0x1770], R28 ;  /* 0x0017701c01007387 */ /* 0x000fe80000100a00 */
[----:B------:R1:W-:Y:S02]  /*f3820*/  STL.64 [R1+0x1778], R30 ;  /* 0x0017781e01007387 */ /* 0x0003e40000100a00 */
[----:B-1----:R-:W-:-:S15]  /*f3830*/  HMMA.1688.F32.TF32 R28, R244, R98, R104 ;  /* 0x00000062f41c723c */ /* 0x002fde0000081068 */
[----:B------:R-:W-:-:S04]  /*f3840*/  NOP ;  /* 0x0000000000007918 */ /* 0x000fc80000000000 */
[----:B------:R1:W-:Y:S04]  /*f3850*/  STL.64 [R1+0x1760], R28 ;  /* 0x0017601c01007387 */ /* 0x0003e80000100a00 */
[----:B------:R-:W-:Y:S04]  /*f3860*/  STL.64 [R1+0x1768], R30 ;  /* 0x0017681e01007387 */ /* 0x000fe80000100a00 */
[----:B------:R-:W-:Y:S04]  /*f3870*/  STL.64 [R1+0x1750], R32 ;  /* 0x0017502001007387 */ /* 0x000fe80000100a00 */
[----:B------:R2:W-:Y:S04]  /*f3880*/  STL.64 [R1+0x1758], R34 ;  /* 0x0017582201007387 */ /* 0x0005e80000100a00 */
[----:B------:R-:W3:Y:S04]  /*f3890*/  LDL.LU R248, [R1+0x5f0] ;  /* 0x0005f00001f87983 */ /* 0x000ee80000300800 */
[----:B------:R-:W3:Y:S01]  /*f38a0*/  LDL.LU R249, [R1+0x5f4] ;  /* 0x0005f40001f97983 */ /* 0x000ee20000300800 */
[----:B-1----:R-:W-:Y:S01]  /*f38b0*/  MOV R29, R250 ;  /* 0x000000fa001d7202 */ /* 0x002fe20000000f00 */
[----:B------:R-:W-:-:S02]  /*f38c0*/  IMAD.MOV.U32 R28, RZ, RZ, R251 ;  /* 0x000000ffff1c7224 */ /* 0x000fc400078e00fb */
[----:B------:R-:W-:Y:S01]  /*f38d0*/  IMAD.MOV.U32 R250, RZ, RZ, R19 ;  /* 0x000000fffffa7224 */ /* 0x000fe200078e0013 */
[----:B------:R-:W-:Y:S01]  /*f38e0*/  MOV R251, R18 ;  /* 0x0000001200fb7202 */ /* 0x000fe20000000f00 */
[----:B------:R-:W4:Y:S04]  /*f38f0*/  LDL.LU R19, [R1+0x958c] ;  /* 0x00958c0001137983 */ /* 0x000f280000300800 */
[----:B------:R-:W2:Y:S04]  /*f3900*/  LDL.LU R18, [R1+0x9588] ;  /* 0x0095880001127983 */ /* 0x000ea80000300800 */
        /* <DEDUP_REMOVED lines=60> */
[----:B----4-:R-:W-:Y:S02]  /*f3cd0*/  IMAD.MOV.U32 R107, RZ, RZ, R19 ;  /* 0x000000ffff6b7224 */ /* 0x010fe400078e0013 */
[----:B--2---:R-:W-:Y:S02]  /*f3ce0*/  IMAD.MOV.U32 R106, RZ, RZ, R18 ;  /* 0x000000ffff6a7224 */ /* 0x004fe400078e0012 */
[----:B------:R-:W2:Y:S04]  /*f3cf0*/  LDL.LU R18, [R1+0x9584] ;  /* 0x0095840001127983 */ /* 0x000ea80000300800 */
[----:B------:R-:W2:Y:S04]  /*f3d00*/  LDL.LU R19, [R1+0x9580] ;  /* 0x0095800001137983 */ /* 0x000ea80000300800 */
[----:B------:R-:W4:Y:S04]  /*f3d10*/  LDL.LU R14, [R1+0x957c] ;  /* 0x00957c00010e7983 */ /* 0x000f280000300800 */
[----:B------:R-:W4:Y:S04]  /*f3d20*/  LDL.LU R15, [R1+0x9578] ;  /* 0x00957800010f7983 */ /* 0x000f280000300800 */
[----:B------:R-:W2:Y:S04]  /*f3d30*/  LDL.LU R10, [R1+0x9574] ;  /* 0x00957400010a7983 */ /* 0x000ea80000300800 */
[----:B------:R-:W2:Y:S01]  /*f3d40*/  LDL.LU R11, [R1+0x9570] ;  /* 0x00957000010b7983 */ /* 0x000ea20000300800 */
[C---:B---3--:R-:W-:Y:S08]  /*f3d50*/  HMMA.1688.F32.TF32 R32, R244.reuse, R50, R44 ;  /* 0x00000032f420723c */ /* 0x048ff0000008102c */
[----:B------:R-:W-:Y:S11]  /*f3d60*/  HMMA.1688.F32.TF32 R36, R244, R58, R52 ;  /* 0x0000003af424723c */ /* 0x000ff60000081034 */
[----:B------:R-:W-:Y:S04]  /*f3d70*/  STL.64 [R1+0x1740], R32 ;  /* 0x0017402001007387 */ /* 0x000fe80000100a00 */
[----:B------:R-:W-:Y:S04]  /*f3d80*/  STL.64 [R1+0x1748], R34 ;  /* 0x0017482201007387 */ /* 0x000fe80000100a00 */
[----:B------:R-:W-:Y:S04]  /*f3d90*/  STL.64 [R1+0x1730], R36 ;  /* 0x0017302401007387 */ /* 0x000fe80000100a00 */
[----:B------:R1:W-:Y:S01]  /*f3da0*/  STL.64 [R1+0x1738], R38 ;  /* 0x0017382601007387 */ /* 0x0003e20000100a00 */
[----:B------:R-:W-:-:S02]  /*f3db0*/  IMAD.MOV.U32 R31, RZ, RZ, R50 ;  /* 0x000000ffff1f7224 */ /* 0x000fc400078e0032 */
[----:B------:R-:W-:Y:S01]  /*f3dc0*/  IMAD.MOV.U32 R30, RZ, RZ, R51 ;  /* 0x000000ffff1e7224 */ /* 0x000fe200078e0033 */
[C---:B--2---:R-:W-:Y:S08]  /*f3dd0*/  HMMA.1688.F32.TF32 R44, R244.reuse, R10, R60 ;  /* 0x0000000af42c723c */ /* 0x044ff0000008103c */
[C---:B----4-:R-:W-:Y:S08]  /*f3de0*/  HMMA.1688.F32.TF32 R40, R244.reuse, R14, R64 ;  /* 0x0000000ef428723c */ /* 0x050ff00000081040 */
[----:B-1----:R-:W-:Y:S03]  /*f3df0*/  HMMA.1688.F32.TF32 R36, R244, R18, R68 ;  /* 0x00000012f424723c */ /* 0x002fe60000081044 */
        /* <DEDUP_REMOVED lines=14> */
[C---:B-1----:R-:W-:Y:S02]  /*f3ee0*/  HMMA.1688.F32.TF32 R16, R4.reuse, R234, R80 ;  /* 0x000000ea0410723c */ /* 0x042fe40000081050 */
[----:B------:R-:W-:Y:S07]  /*f3ef0*/  STL.64 [R1+0x93f0], R234 ;  /* 0x0093f0ea01007387 */ /* 0x000fee0000100a00 */
        /* <DEDUP_REMOVED lines=28> */
[----:B------:R1:W-:Y:S04]  /*f40c0*/  STL.64 [R1+0x12c8], R18 ;  /* 0x0012c81201007387 */ /* 0x0003e80000100a00 */
[----:B------:R-:W2:Y:S01]  /*f40d0*/  LDL.LU R100, [R1+0x490] ;  /* 0x0004900001647983 */ /* 0x000ea20000300800 */
[----:B-1----:R-:W-:Y:S06]  /*f40e0*/  HMMA.1688.F32.TF32 R16, R4, R206, R248 ;  /* 0x000000ce0410723c */ /* 0x002fec00000810f8 */
[----:B------:R1:W-:Y:S04]  /*f40f0*/  STL.64 [R1+0x12b0], R36 ;  /* 0x0012b02401007387 */ /* 0x0003e80000100a00 */
[----:B------:R3:W-:Y:S09]  /*f4100*/  STL.64 [R1+0x12b8], R38 ;  /* 0x0012b82601007387 */ /* 0x0007f20000100a00 */
        /* <DEDUP_REMOVED lines=97> */
[C---:B--2---:R-:W-:Y:S08]  /*f4720*/  HMMA.1688.F32.TF32 R212, R4.reuse, R198, R240 ;  /* 0x000000c604d4723c */ /* 0x044ff000000810f0 */
[C---:B---3--:R-:W-:Y:S08]  /*f4730*/  HMMA.1688.F32.TF32 R220, R4.reuse, R202, R232 ;  /* 0x000000ca04dc723c */ /* 0x048ff000000810e8 */
[C---:B----4-:R-:W-:Y:S08]  /*f4740*/  HMMA.1688.F32.TF32 R216, R4.reuse, R194, R16 ;  /* 0x000000c204d8723c */ /* 0x050ff00000081010 */
        /* <DEDUP_REMOVED lines=16> */
[C---:B------:R-:W-:Y:S08]  /*f4850*/  HMMA.1688.F32.TF32 R36, R4.reuse, R182, R40 ;  /* 0x000000b60424723c */ /* 0x040ff00000081028 */
[C---:B---3--:R-:W-:Y:S03]  /*f4860*/  HMMA.1688.F32.TF32 R16, R4.reuse, R178, R44 ;  /* 0x000000b20410723c */ /* 0x048fe6000008102c */
        /* <DEDUP_REMOVED lines=60> */
[----:B------:R-:W2:-:S15]  /*f4c30*/  LDL.LU R248, [R1+0xab0] ;  /* 0x000ab00001f87983 */ /* 0x000e9e0000300800 */
[----:B------:R-:W-:Y:S02]  /*f4c40*/  NOP ;  /* 0x0000000000007918 */ /* 0x000fe40000000000 */
        /* <DEDUP_REMOVED lines=108> */
[----:B---3--:R-:W-:-:S03]  /*f5310*/  MOV R19, R32 ;  /* 0x0000002000137202 */ /* 0x008fc60000000f00 */
        /* <DEDUP_REMOVED lines=19> */
[----:B------:R-:W3:Y:S01]  /*f5450*/  LDL.LU.64 R104, [R1+0x9560] ;  /* 0x0095600001687983 */ /* 0x000ee20000300a00 */
[----:B--2---:R-:W-:-:S15]  /*f5460*/  HMMA.1688.F32.TF32 R100, R4, R106, R100 ;  /* 0x0000006a0464723c */ /* 0x004fde0000081064 */
[----:B------:R-:W-:-:S04]  /*f5470*/  NOP ;  /* 0x0000000000007918 */ /* 0x000fc80000000000 */
[----:B------:R-:W-:Y:S04]  /*f5480*/  STL.64 [R1+0x16f0], R100 ;  /* 0x0016f06401007387 */ /* 0x000fe80000100a00 */
[----:B------:R2:W-:Y:S04]  /*f5490*/  STL.64 [R1+0x16f8], R102 ;  /* 0x0016f86601007387 */ /* 0x0005e80000100a00 */
[----:B--2---:R-:W4:Y:S04]  /*f54a0*/  LDL.LU.64 R102, [R1+0x9558] ;  /* 0x0095580001667983 */ /* 0x004f280000300a00 */
[----:B------:R-:W2:Y:S01]  /*f54b0*/  LDL.LU.64 R100, [R1+0x9550] ;  /* 0x0095500001647983 */ /* 0x000ea20000300a00 */
[----:B----4-:R-:W-:-:S15]  /*f54c0*/  HMMA.1688.F32.TF32 R96, R4, R102, R96 ;  /* 0x000000660460723c */ /* 0x010fde0000081060 */
[----:B------:R-:W-:-:S04]  /*f54d0*/  NOP ;  /* 0x0000000000007918 */ /* 0x000fc80000000000 */
[----:B------:R-:W-:Y:S04]  /*f54e0*/  STL.64 [R1+0x16e0], R96 ;  /* 0x0016e06001007387 */ /* 0x000fe80000100a00 */
[----:B------:R4:W-:Y:S04]  /*f54f0*/  STL.64 [R1+0x16e8], R98 ;  /* 0x0016e86201007387 */ /* 0x0009e80000100a00 */
[----:B----4-:R-:W4:Y:S04]  /*f5500*/  LDL.LU.64 R98, [R1+0x9548] ;  /* 0x0095480001627983 */ /* 0x010f280000300a00 */
        /* <DEDUP_REMOVED lines=65> */
[----:B----4-:R-:W3:Y:S04]  /*f5920*/  LDL.LU.64 R54, [R1+0x9498] ;  /* 0x0094980001367983 */ /* 0x010ee80000300a00 */
[----:B------:R-:W4:Y:S01]  /*f5930*/  LDL.LU.64 R52, [R1+0x9490] ;  /* 0x0094900001347983 */ /* 0x000f220000300a00 */
[----:B---3--:R-:W-:-:S15]  /*f5940*/  HMMA.1688.F32.TF32 R48, R4, R54, R48 ;  /* 0x000000360430723c */ /* 0x008fde0000081030 */
[----:B------:R-:W-:-:S04]  /*f5950*/  NOP ;  /* 0x0000000000007918 */ /* 0x000fc80000000000 */
[----:B------:R-:W-:Y:S04]  /*f5960*/  STL.64 [R1+0x1620], R48 ;  /* 0x0016203001007387 */ /* 0x000fe80000100a00 */
[----:B------:R3:W-:Y:S04]  /*f5970*/  STL.64 [R1+0x1628], R50 ;  /* 0x0016283201007387 */ /* 0x0007e80000100a00 */
[----:B---3--:R-:W3:Y:S04]  /*f5980*/  LDL.LU.64 R50, [R1+0x9488] ;  /* 0x0094880001327983 */ /* 0x008ee80000300a00 */
[----:B------:R-:W2:Y:S01]  /*f5990*/  LDL.LU.64 R48, [R1+0x9480] ;  /* 0x0094800001307983 */ /* 0x000ea20000300a00 */
        /* <DEDUP_REMOVED lines=39> */
[----:B------:R3:W-:Y:S02]  /*f5c10*/  STL.64 [R1+0x15b8], R118 ;  /* 0x0015b87601007387 */ /* 0x0007e40000100a00 */
[C---:B---3--:R-:W-:Y:S08]  /*f5c20*/  HMMA.1688.F32.TF32 R116, R4.reuse, R22, R168 ;  /* 0x000000160474723c */ /* 0x048ff000000810a8 */
[C---:B------:R-:W-:Y:S11]  /*f5c30*/  HMMA.1688.F32.TF32 R168, R4.reuse, R178, R172 ;  /* 0x000000b204a8723c */ /* 0x040ff600000810ac */
[----:B------:R-:W-:Y:S04]  /*f5c40*/  STL.64 [R1+0x15a0], R116 ;  /* 0x0015a07401007387 */ /* 0x000fe80000100a00 */
[----:B------:R3:W-:Y:S02]  /*f5c50*/  STL.64 [R1+0x15a8], R118 ;  /* 0x0015a87601007387 */ /* 0x0007e40000100a00 */
[C---:B---3--:R-:W-:Y:S08]  /*f5c60*/  HMMA.1688.F32.TF32 R116, R4.reuse, R218, R212 ;  /* 0x000000da0474723c */ /* 0x048ff000000810d4 */
[C---:B------:R-:W-:Y:S01]  /*f5c70*/  HMMA.1688.F32.TF32 R172, R4.reuse, R226, R220 ;  /* 0x000000e204ac723c */ /* 0x040fe200000810dc */
[----:B------:R-:W-:Y:S04]  /*f5c80*/  STL.64 [R1+0x1590], R168 ;  /* 0x001590a801007387 */ /* 0x000fe80000100a00 */
[----:B------:R3:W-:Y:S03]  /*f5c90*/  STL.64 [R1+0x1598], R170 ;  /* 0x001598aa01007387 */ /* 0x0007e60000100a00 */
[C---:B---3--:R-:W-:Y:S03]  /*f5ca0*/  HMMA.1688.F32.TF32 R168, R4.reuse, R234, R228 ;  /* 0x000000ea04a8723c */ /* 0x048fe600000810e4 */
[----:B------:R-:W-:Y:S04]  /*f5cb0*/  STL.64 [R1+0x1580], R116 ;  /* 0x0015807401007387 */ /* 0x000fe80000100a00 */
[----:B------:R3:W-:Y:S02]  /*f5cc0*/  STL.64 [R1+0x1588], R118 ;  /* 0x0015887601007387 */ /* 0x0007e40000100a00 */
[C---:B---3--:R-:W-:Y:S08]  /*f5cd0*/  HMMA.1688.F32.TF32 R116, R4.reuse, R18, R240 ;  /* 0x000000120474723c */ /* 0x048ff000000810f0 */
[C---:B------:R-:W-:Y:S01]  /*f5ce0*/  HMMA.1688.F32.TF32 R16, R4.reuse, R10, R248 ;  /* 0x0000000a0410723c */ /* 0x040fe200000810f8 */
        /* <DEDUP_REMOVED lines=66> */
[----:B--2---:R-:W-:Y:S03]  /*f6110*/  HMMA.1688.F32.TF32 R4, R4, R18, R240 ;  /* 0x000000120404723c */ /* 0x004fe600000810f0 */
[----:B------:R-:W2:Y:S05]  /*f6120*/  LDL.LU.64 R242, [R1+0x9408] ;  /* 0x0094080001f27983 */ /* 0x000eaa0000300a00 */
[C---:B---3--:R-:W-:Y:S01]  /*f6130*/  HMMA.1688.F32.TF32 R232, R244.reuse, R238, R232 ;  /* 0x000000eef4e8723c */ /* 0x048fe200000810e8 */
[----:B------:R-:W3:Y:S10]  /*f6140*/  LDL.LU.64 R240, [R1+0x9400] ;  /* 0x0094000001f07983 */ /* 0x000ef40000300a00 */
[----:B------:R1:W-:Y:S04]  /*f6150*/  STL.64 [R1+0xdd0], R4 ;  /* 0x000dd00401007387 */ /* 0x0003e80000100a00 */
[----:B------:R4:W-:Y:S04]  /*f6160*/  STL.64 [R1+0xdd8], R6 ;  /* 0x000dd80601007387 */ /* 0x0009e80000100a00 */
[----:B-1----:R-:W3:Y:S04]  /*f6170*/  LDL.LU R4, [R1+0x3d0] ;  /* 0x0003d00001047983 */ /* 0x002ee80000300800 */
[----:B------:R-:W3:Y:S04]  /*f6180*/  LDL.LU R5, [R1+0x3d4] ;  /* 0x0003d40001057983 */ /* 0x000ee80000300800 */
[----:B----4-:R-:W3:Y:S04]  /*f6190*/  LDL.LU R6, [R1+0x3d8] ;  /* 0x0003d80001067983 */ /* 0x010ee80000300800 */
[----:B------:R-:W3:Y:S01]  /*f61a0*/  LDL.LU R7, [R1+0x3dc] ;  /* 0x0003dc0001077983 */ /* 0x000ee20000300800 */
[----:B--2---:R-:W-:-:S15]  /*f61b0*/  HMMA.1688.F32.TF32 R212, R244, R242, R212 ;  /* 0x000000f2f4d4723c */ /* 0x004fde00000810d4 */
[----:B------:R-:W-:-:S04]  /*f61c0*/  NOP ;  /* 0x0000000000007918 */ /* 0x000fc80000000000 */
[----:B------:R-:W-:Y:S04]  /*f61d0*/  STL.64 [R1+0xdc0], R212 ;  /* 0x000dc0d401007387 */ /* 0x000fe80000100a00 */
[----:B------:R1:W-:Y:S04]  /*f61e0*/  STL.64 [R1+0xdc8], R214 ;  /* 0x000dc8d601007387 */ /* 0x0003e80000100a00 */
[----:B-1----:R-:W2:Y:S04]  /*f61f0*/  LDL.LU.64 R214, [R1+0x93f8] ;  /* 0x0093f80001d67983 */ /* 0x002ea80000300a00 */
        /* <DEDUP_REMOVED lines=40> */
[----:B--2---:R1:W-:Y:S04]  /*f6480*/  STL.64 [R1+0x9340], R220 ;  /* 0x009340dc01007387 */ /* 0x0043e80000100a00 */
[----:B-1----:R-:W4:Y:S04]  /*f6490*/  LDL.LU R220, [R1+0x400] ;  /* 0x0004000001dc7983 */ /* 0x002f280000300800 */
[----:B------:R-:W4:Y:S04]  /*f64a0*/  LDL.LU R221, [R1+0x404] ;  /* 0x0004040001dd7983 */ /* 0x000f280000300800 */
[----:B------:R-:W4:Y:S04]  /*f64b0*/  LDL.LU R222, [R1+0x408] ;  /* 0x0004080001de7983 */ /* 0x000f280000300800 */
[----:B------:R-:W4:Y:S01]  /*f64c0*/  LDL.LU R223, [R1+0x40c] ;  /* 0x00040c0001df7983 */ /* 0x000f220000300800 */
[C---:B---3--:R-:W-:Y:S08]  /*f64d0*/  HMMA.1688.F32.TF32 R224, R244.reuse, R214, R224 ;  /* 0x000000d6f4e0723c */ /* 0x048ff000000810e0 */
[C---:B------:R-:W-:Y:S08]  /*f64e0*/  HMMA.1688.F32.TF32 R4, R244.reuse, R206, R4 ;  /* 0x000000cef404723c */ /* 0x040ff00000081004 */
[----:B----4-:R-:W-:-:S15]  /*f64f0*/  HMMA.1688.F32.TF32 R220, R244, R218, R220 ;  /* 0x000000daf4dc723c */ /* 0x010fde00000810dc */
[----:B------:R-:W-:-:S04]  /*f6500*/  NOP ;  /* 0x0000000000007918 */ /* 0x000fc80000000000 */
        /* <DEDUP_REMOVED lines=21> */
[----:B------:R1:W-:Y:S04]  /*f6660*/  STL.64 [R1+0xd00], R116 ;  /* 0x000d007401007387 */ /* 0x0003e80000100a00 */
[----:B------:R-:W-:Y:S04]  /*f6670*/  STL.64 [R1+0xd08], R118 ;  /* 0x000d087601007387 */ /* 0x000fe80000100a00 */
[----:B------:R-:W-:Y:S01]  /*f6680*/  STL.64 [R1+0x92d0], R192 ;  /* 0x0092d0c001007387 */ /* 0x000fe20000100a00 */
[C---:B------:R-:W-:Y:S04]  /*f6690*/  HMMA.1688.F32.TF32 R168, R244.reuse, R190, R176 ;  /* 0x000000bef4a8723c */ /* 0x040fe800000810b0 */
[----:B------:R-:W-:Y:S04]  /*f66a0*/  STL.64 [R1+0xcf0], R4 ;  /* 0x000cf00401007387 */ /* 0x000fe80000100a00 */
[----:B------:R2:W-:Y:S04]  /*f66b0*/  STL.64 [R1+0xcf8], R6 ;  /* 0x000cf80601007387 */ /* 0x0005e80000100a00 */
[----:B-1----:R-:W3:Y:S01]  /*f66c0*/  LDL.LU R116, [R1+0x2a0] ;  /* 0x0002a00001747983 */ /* 0x002ee20000300800 */
[C---:B--2---:R-:W-:Y:S06]  /*f66d0*/  HMMA.1688.F32.TF32 R4, R244.reuse, R186, R248 ;  /* 0x000000baf404723c */ /* 0x044fec00000810f8 */
[----:B------:R-:W-:Y:S04]  /*f66e0*/  STL.64 [R1+0xce0], R168 ;  /* 0x000ce0a801007387 */ /* 0x000fe80000100a00 */
[----:B------:R-:W-:Y:S09]  /*f66f0*/  STL.64 [R1+0xce8], R170 ;  /* 0x000ce8aa01007387 */ /* 0x000ff20000100a00 */
[----:B------:R1:W-:Y:S04]  /*f6700*/  STL.64 [R1+0xcd0], R4 ;  /* 0x000cd00401007387 */ /* 0x0003e80000100a00 */
[----:B------:R2:W-:Y:S04]  /*f6710*/  STL.64 [R1+0xcd8], R6 ;  /* 0x000cd80601007387 */ /* 0x0005e80000100a00 */
[----:B------:R-:W3:Y:S04]  /*f6720*/  LDL.LU R117, [R1+0x2a4] ;  /* 0x0002a40001757983 */ /* 0x000ee80000300800 */
[----:B------:R-:W3:Y:S04]  /*f6730*/  LDL.LU R118, [R1+0x2a8] ;  /* 0x0002a80001767983 */ /* 0x000ee80000300800 */
[----:B------:R-:W3:Y:S04]  /*f6740*/  LDL.LU R119, [R1+0x2ac] ;  /* 0x0002ac0001777983 */ /* 0x000ee80000300800 */
[----:B-1----:R-:W4:Y:S04]  /*f6750*/  LDL.LU R4, [R1+0x2b0] ;  /* 0x0002b00001047983 */ /* 0x002f280000300800 */
        /* <DEDUP_REMOVED lines=78> */
[----:B----4-:R3:W-:Y:S02]  /*f6c40*/  STL.64 [R1+0x9280], R172 ;  /* 0x009280ac01007387 */ /* 0x0107e40000100a00 */
[C---:B---3--:R-:W-:Y:S02]  /*f6c50*/  HMMA.1688.F32.TF32 R172, R244.reuse, R170, R176 ;  /* 0x000000aaf4ac723c */ /* 0x048fe400000810b0 */
[----:B------:R-:W-:Y:S04]  /*f6c60*/  STL.64 [R1+0x92a8], R170 ;  /* 0x0092a8aa01007387 */ /* 0x000fe80000100a00 */
[----:B--2---:R1:W-:Y:S02]  /*f6c70*/  STL.64 [R1+0x92a0], R168 ;  /* 0x0092a0a801007387 */ /* 0x0043e40000100a00 */
        /* <DEDUP_REMOVED lines=135> */
[----:B------:R1:W-:Y:S04]  /*f74f0*/  STL.64 [R1+0x91e0], R120 ;  /* 0x0091e07801007387 */ /* 0x0003e80000100a00 */
[----:B-1----:R-:W4:Y:S04]  /*f7500*/  LDL.LU R120, [R1+0x270] ;  /* 0x0002700001787983 */ /* 0x002f280000300800 */
[----:B------:R-:W4:Y:S04]  /*f7510*/  LDL.LU R121, [R1+0x274] ;  /* 0x0002740001797983 */ /* 0x000f280000300800 */
[----:B------:R-:W4:Y:S04]  /*f7520*/  LDL.LU R122, [R1+0x278] ;  /* 0x00027800017a7983 */ /* 0x000f280000300800 */
[----:B------:R-:W4:Y:S04]  /*f7530*/  LDL.LU R123, [R1+0x27c] ;  /* 0x00027c00017b7983 */ /* 0x000f280000300800 */
[----:B--2---:R-:W-:Y:S04]  /*f7540*/  STL.64 [R1+0x91d8], R118 ;  /* 0x0091d87601007387 */ /* 0x004fe80000100a00 */
[----:B---3--:R1:W-:Y:S01]  /*f7550*/  STL.64 [R1+0x91d0], R116 ;  /* 0x0091d07401007387 */ /* 0x0083e20000100a00 */
[C---:B----4-:R-:W-:Y:S08]  /*f7560*/  HMMA.1688.F32.TF32 R120, R244.reuse, R118, R120 ;  /* 0x00000076f478723c */ /* 0x050ff00000081078 */
[C---:B-1----:R-:W-:Y:S01]  /*f7570*/  HMMA.1688.F32.TF32 R116, R244.reuse, R114, R4 ;  /* 0x00000072f474723c */ /* 0x042fe20000081004 */
[----:B------:R-:W-:Y:S04]  /*f7580*/  LDS R5, [R105+UR12+0x84880] ;  /* 0x0848800c69057984 */ /* 0x000fe80008000800 */
[----:B------:R-:W-:Y:S04]  /*f7590*/  LDS R7, [R105+UR12+0x84c80] ;  /* 0x084c800c69077984 */ /* 0x000fe80008000800 */
[----:B------:R-:W-:Y:S04]  /*f75a0*/  LDS R4, [R3+UR12+0x84880] ;  /* 0x0848800c03047984 */ /* 0x000fe80008000800 */
[----:B------:R-:W1:Y:S04]  /*f75b0*/  LDS R6, [R3+UR12+0x84c80] ;  /* 0x084c800c03067984 */ /* 0x000e680008000800 */
[----:B------:R-:W-:Y:S04]  /*f75c0*/  STL.64 [R1+0xc30], R120 ;  /* 0x000c307801007387 */ /* 0x000fe80000100a00 */
[----:B------:R2:W-:Y:S02]  /*f75d0*/  STL.64 [R1+0xc38], R122 ;  /* 0x000c387a01007387 */ /* 0x0005e40000100a00 */
[C---:B--2---:R-:W-:Y:S02]  /*f75e0*/  HMMA.1688.F32.TF32 R120, R244.reuse, R110, R124 ;  /* 0x0000006ef478723c */ /* 0x044fe4000008107c */
[----:B------:R-:W-:Y:S04]  /*f75f0*/  STL.64 [R1+0xc40], R116 ;  /* 0x000c407401007387 */ /* 0x000fe80000100a00 */
[----:B------:R2:W-:Y:S04]  /*f7600*/  STL.64 [R1+0xc48], R118 ;  /* 0x000c487601007387 */ /* 0x0005e80000100a00 */
[----:B------:R-:W-:Y:S01]  /*f7610*/  STL.64 [R1+0x91b0], R106 ;  /* 0x0091b06a01007387 */ /* 0x000fe20000100a00 */
[C---:B--2---:R-:W-:Y:S08]  /*f7620*/  HMMA.1688.F32.TF32 R116, R244.reuse, R106, R128 ;  /* 0x0000006af474723c */ /* 0x044ff00000081080 */
[----:B------:R-:W-:Y:S04]  /*f7630*/  STL.64 [R1+0x1520], R120 ;  /* 0x0015207801007387 */ /* 0x000fe80000100a00 */
[----:B------:R-:W-:Y:S04]  /*f7640*/  STL.64 [R1+0x1528], R122 ;  /* 0x0015287a01007387 */ /* 0x000fe80000100a00 */
[----:B------:R2:W-:Y:S02]  /*f7650*/  STL.64 [R1+0x91a8], R104 ;  /* 0x0091a86801007387 */ /* 0x0005e40000100a00 */
[C---:B--2---:R-:W-:Y:S08]  /*f7660*/  HMMA.1688.F32.TF32 R104, R244.reuse, R102, R152 ;  /* 0x00000066f468723c */ /* 0x044ff00000081098 */
[C---:B------:R-:W-:Y:S01]  /*f7670*/  HMMA.1688.F32.TF32 R120, R244.reuse, R98, R156 ;  /* 0x00000062f478723c */ /* 0x040fe2000008109c */
[----:B------:R-:W-:Y:S04]  /*f7680*/  STL.64 [R1+0x1510], R116 ;  /* 0x0015107401007387 */ /* 0x000fe80000100a00 */
[----:B------:R2:W-:Y:S03]  /*f7690*/  STL.64 [R1+0x1518], R118 ;  /* 0x0015187601007387 */ /* 0x0005e60000100a00 */
        /* <DEDUP_REMOVED lines=42> */
[----:B------:R-:W1:Y:S04]  /*f7940*/  LDL.LU R228, [R1+0x240] ;  /* 0x0002400001e47983 */ /* 0x000e680000300800 */
[----:B------:R2:W-:Y:S04]  /*f7950*/  STL.64 [R1+0x1420], R116 ;  /* 0x0014207401007387 */ /* 0x0005e80000100a00 */
[----:B------:R3:W-:Y:S04]  /*f7960*/  STL.64 [R1+0x1428], R118 ;  /* 0x0014287601007387 */ /* 0x0007e80000100a00 */
[----:B------:R-:W-:Y:S04]  /*f7970*/  STL.64 [R1+0x1410], R104 ;  /* 0x0014106801007387 */ /* 0x000fe80000100a00 */
[----:B------:R4:W-:Y:S04]  /*f7980*/  STL.64 [R1+0x1418], R106 ;  /* 0x0014186a01007387 */ /* 0x0009e80000100a00 */
[----:B------:R-:W1:Y:S04]  /*f7990*/  LDL.LU R229, [R1+0x244] ;  /* 0x0002440001e57983 */ /* 0x000e680000300800 */
[----:B------:R-:W1:Y:S04]  /*f79a0*/  LDL.LU R230, [R1+0x248] ;  /* 0x0002480001e67983 */ /* 0x000e680000300800 */
[----:B------:R-:W1:Y:S04]  /*f79b0*/  LDL.LU R231, [R1+0x24c] ;  /* 0x00024c0001e77983 */ /* 0x000e680000300800 */
        /* <DEDUP_REMOVED lines=24> */
[----:B--2---:R-:W4:Y:S04]  /*f7b40*/  LDL.LU R116, [R1+0x970] ;  /* 0x0009700001747983 */ /* 0x004f280000300800 */
[----:B------:R-:W4:Y:S04]  /*f7b50*/  LDL.LU R117, [R1+0x974] ;  /* 0x0009740001757983 */ /* 0x000f280000300800 */
[----:B---3--:R-:W4:Y:S04]  /*f7b60*/  LDL.LU R118, [R1+0x978] ;  /* 0x0009780001767983 */ /* 0x008f280000300800 */
[----:B------:R-:W4:Y:S04]  /*f7b70*/  LDL.LU R119, [R1+0x97c] ;  /* 0x00097c0001777983 */ /* 0x000f280000300800 */
[----:B------:R-:W2:Y:S04]  /*f7b80*/  LDL.LU R120, [R1+0x960] ;  /* 0x0009600001787983 */ /* 0x000ea80000300800 */
[----:B------:R-:W2:Y:S04]  /*f7b90*/  LDL.LU R121, [R1+0x964] ;  /* 0x0009640001797983 */ /* 0x000ea80000300800 */
[----:B------:R-:W2:Y:S04]  /*f7ba0*/  LDL.LU R122, [R1+0x968] ;  /* 0x00096800017a7983 */ /* 0x000ea80000300800 */
[----:B------:R-:W2:Y:S04]  /*f7bb0*/  LDL.LU R123, [R1+0x96c] ;  /* 0x00096c00017b7983 */ /* 0x000ea80000300800 */
        /* <DEDUP_REMOVED lines=29> */
[C---:B----4-:R-:W-:Y:S08]  /*f7d90*/  HMMA.1688.F32.TF32 R104, R244.reuse, R38, R116 ;  /* 0x00000026f468723c */ /* 0x050ff00000081074 */
[C---:B--2---:R-:W-:Y:S11]  /*f7da0*/  HMMA.1688.F32.TF32 R116, R244.reuse, R34, R120 ;  /* 0x00000022f474723c */ /* 0x044ff60000081078 */
        /* <DEDUP_REMOVED lines=9> */
[C---:B---3--:R-:W-:Y:S02]  /*f7e40*/  HMMA.1688.F32.TF32 R104, R244.reuse, R162, R156 ;  /* 0x000000a2f468723c */ /* 0x048fe4000008109c */
[----:B------:R-:W-:Y:S04]  /*f7e50*/  STL.64 [R1+0x13d0], R120 ;  /* 0x0013d07801007387 */ /* 0x000fe80000100a00 */
[----:B------:R-:W-:Y:S04]  /*f7e60*/  STL.64 [R1+0x13d8], R122 ;  /* 0x0013d87a01007387 */ /* 0x000fe80000100a00 */
[----:B------:R-:W-:Y:S04]  /*f7e70*/  STL.64 [R1+0x13c0], R116 ;  /* 0x0013c07401007387 */ /* 0x000fe80000100a00 */
[----:B------:R-:W-:Y:S05]  /*f7e80*/  STL.64 [R1+0x13c8], R118 ;  /* 0x0013c87601007387 */ /* 0x000fea0000100a00 */
[----:B------:R-:W-:Y:S04]  /*f7e90*/  STL.64 [R1+0x13b0], R104 ;  /* 0x0013b06801007387 */ /* 0x000fe80000100a00 */
[----:B------:R2:W-:Y:S02]  /*f7ea0*/  STL.64 [R1+0x13b8], R106 ;  /* 0x0013b86a01007387 */ /* 0x0005e40000100a00 */
[----:B--2---:R-:W-:-:S15]  /*f7eb0*/  HMMA.1688.F32.TF32 R104, R244, R170, R164 ;  /* 0x000000aaf468723c */ /* 0x004fde00000810a4 */
[----:B------:R-:W-:-:S04]  /*f7ec0*/  NOP ;  /* 0x0000000000007918 */ /* 0x000fc80000000000 */
        /* <DEDUP_REMOVED lines=26> */
[----:B------:R-:W-:Y:S02]  /*f8070*/  STL.64 [R1+0x90f0], R16 ;  /* 0x0090f01001007387 */ /* 0x000fe40000100a00 */
[C---:B-1----:R-:W-:Y:S11]  /*f8080*/  HMMA.1688.F32.TF32 R12, R4.reuse, R242, R228 ;  /* 0x000000f2040c723c */ /* 0x042ff600000810e4 */
[----:B------:R-:W-:Y:S04]  /*f8090*/  STL.64 [R1+0x1250], R8 ;  /* 0x0012500801007387 */ /* 0x000fe80000100a00 */
[----:B------:R1:W-:Y:S04]  /*f80a0*/  STL.64 [R1+0x1258], R10 ;  /* 0x0012580a01007387 */ /* 0x0003e80000100a00 */
[----:B------:R-:W2:Y:S01]  /*f80b0*/  LDL.LU R124, [R1+0xb0] ;  /* 0x0000b000017c7983 */ /* 0x000ea20000300800 */
[----:B-1----:R-:W-:Y:S03]  /*f80c0*/  HMMA.1688.F32.TF32 R8, R4, R238, R248 ;  /* 0x000000ee0408723c */ /* 0x002fe600000810f8 */
[----:B------:R-:W-:Y:S04]  /*f80d0*/  STL.64 [R1+0x1240], R12 ;  /* 0x0012400c01007387 */ /* 0x000fe80000100a00 */
[----:B------:R-:W-:-:S12]  /*f80e0*/  STL.64 [R1+0x1248], R14 ;  /* 0x0012480e01007387 */ /* 0x000fd80000100a00 */
        /* <DEDUP_REMOVED lines=128> */
[C---:B------:R-:W-:Y:S08]  /*f88f0*/  HMMA.1688.F32.TF32 R156, R4.reuse, R218, R156 ;  /* 0x000000da049c723c */ /* 0x040ff0000008109c */
[C---:B------:R-:W-:Y:S01]  /*f8900*/  HMMA.1688.F32.TF32 R208, R4.reuse, R214, R208 ;  /* 0x000000d604d0723c */ /* 0x040fe200000810d0 */
[----:B------:R-:W2:Y:S07]  /*f8910*/  LDL.LU.64 R220, [R1+0x9340] ;  /* 0x0093400001dc7983 */ /* 0x000eae0000300a00 */
        /* <DEDUP_REMOVED lines=24> */
[----:B-1----:R-:W2:Y:S01]  /*f8aa0*/  LDL.LU.64 R202, [R1+0x92f8] ;  /* 0x0092f80001ca7983 */ /* 0x002ea20000300a00 */
[C---:B------:R-:W-:Y:S03]  /*f8ab0*/  HMMA.1688.F32.TF32 R192, R4.reuse, R198, R192 ;  /* 0x000000c604c0723c */ /* 0x040fe600000810c0 */
        /* <DEDUP_REMOVED lines=49> */
[C---:B-1----:R-:W-:Y:S08]  /*f8dd0*/  HMMA.1688.F32.TF32 R16, R4.reuse, R162, R12 ;  /* 0x000000a20410723c */ /* 0x042ff0000008100c */
[C---:B------:R-:W-:Y:S08]  /*f8de0*/  HMMA.1688.F32.TF32 R12, R4.reuse, R158, R8 ;  /* 0x0000009e040c723c */ /* 0x040ff00000081008 */
[C---:B---3--:R-:W-:Y:S01]  /*f8df0*/  HMMA.1688.F32.TF32 R8, R4.reuse, R154, R104 ;  /* 0x0000009a0408723c */ /* 0x048fe20000081068 */
        /* <DEDUP_REMOVED lines=21> */
[----:B------:R-:W-:Y:S01]  /*f8f50*/  STL.64 [R1+0x9140], R140 ;  /* 0x0091408c01007387 */ /* 0x000fe20000100a00 */
[----:B------:R-:W-:Y:S01]  /*f8f60*/  IMAD.MOV.U32 R244, RZ, RZ, R229 ;  /* 0x000000fffff47224 */ /* 0x000fe200078e00e5 */
[----:B------:R-:W-:-:S08]  /*f8f70*/  MOV R245, R228 ;  /* 0x000000e400f57202 */ /* 0x000fd00000000f00 */
[----:B------:R1:W-:Y:S04]  /*f8f80*/  STL.64 [R1+0x1060], R12 ;  /* 0x0010600c01007387 */ /* 0x0003e80000100a00 */
[----:B------:R3:W-:Y:S01]  /*f8f90*/  STL.64 [R1+0x1068], R14 ;  /* 0x0010680e01007387 */ /* 0x0007e20000100a00 */
[----:B-1----:R-:W-:-:S03]  /*f8fa0*/  IMAD.MOV.U32 R12, RZ, RZ, R233 ;  /* 0x000000ffff0c7224 */ /* 0x002fc600078e00e9 */
[----:B------:R-:W4:Y:S04]  /*f8fb0*/  LDL.LU R233, [R1+0x926c] ;  /* 0x00926c0001e97983 */ /* 0x000f280000300800 */
[----:B------:R-:W-:Y:S04]  /*f8fc0*/  STL.64 [R1+0x1050], R8 ;  /* 0x0010500801007387 */ /* 0x000fe80000100a00 */
[----:B------:R1:W-:Y:S01]  /*f8fd0*/  STL.64 [R1+0x1058], R10 ;  /* 0x0010580a01007387 */ /* 0x0003e20000100a00 */
[----:B------:R-:W-:Y:S01]  /*f8fe0*/  IMAD.MOV.U32 R13, RZ, RZ, R232 ;  /* 0x000000ffff0d7224 */ /* 0x000fe200078e00e8 */
[----:B---3--:R-:W-:-:S02]  /*f8ff0*/  MOV R14, R220 ;  /* 0x000000dc000e7202 */ /* 0x008fc40000000f00 */
[----:B------:R-:W4:Y:S04]  /*f9000*/  LDL.LU R232, [R1+0x9268] ;  /* 0x0092680001e87983 */ /* 0x000f280000300800 */
[----:B------:R-:W3:Y:S01]  /*f9010*/  LDL.LU R220, [R1+0x9264] ;  /* 0x0092640001dc7983 */ /* 0x000ee20000300800 */
[----:B------:R-:W-:-:S03]  /*f9020*/  IMAD.MOV.U32 R15, RZ, RZ, R221 ;  /* 0x000000ffff0f7224 */ /* 0x000fc600078e00dd */
[----:B------:R-:W4:Y:S04]  /*f9030*/  LDL.LU R221, [R1+0x9260] ;  /* 0x0092600001dd7983 */ /* 0x000f280000300800 */
[----:B------:R-:W4:Y:S04]  /*f9040*/  LDL.LU R229, [R1+0x925c] ;  /* 0x00925c0001e57983 */ /* 0x000f280000300800 */
[----:B------:R-:W4:Y:S01]  /*f9050*/  LDL.LU R228, [R1+0x9258] ;  /* 0x0092580001e47983 */ /* 0x000f220000300800 */
[----:B--2---:R-:W-:Y:S02]  /*f9060*/  IMAD.MOV.U32 R246, RZ, RZ, R250 ;  /* 0x000000fffff67224 */ /* 0x004fe400078e00fa */
[----:B------:R-:W-:Y:S01]  /*f9070*/  IMAD.MOV.U32 R247, RZ, RZ, R251 ;  /* 0x000000fffff77224 */ /* 0x000fe200078e00fb */
        /* <DEDUP_REMOVED lines=14> */
[----:B---3--:R-:W-:Y:S01]  /*f9160*/  IMAD.MOV.U32 R231, RZ, RZ, R220 ;  /* 0x000000ffffe77224 */ /* 0x008fe200078e00dc */
[----:B----4-:R-:W-:Y:S02]  /*f9170*/  MOV R230, R221 ;  /* 0x000000dd00e67202 */ /* 0x010fe40000000f00 */
[----:B------:R-:W3:Y:S04]  /*f9180*/  LDL.LU R221, [R1+0x9234] ;  /* 0x0092340001dd7983 */ /* 0x000ee80000300800 */
[----:B------:R-:W3:Y:S01]  /*f9190*/  LDL.LU R220, [R1+0x9230] ;  /* 0x0092300001dc7983 */ /* 0x000ee20000300800 */
[----:B--2---:R-:W-:Y:S01]  /*f91a0*/  MOV R227, R250 ;  /* 0x000000fa00e37202 */ /* 0x004fe20000000f00 */
[----:B------:R-:W-:-:S02]  /*f91b0*/  IMAD.MOV.U32 R226, RZ, RZ, R251 ;  /* 0x000000ffffe27224 */ /* 0x000fc400078e00fb */
[----:B------:R-:W2:Y:S04]  /*f91c0*/  LDL.LU R251, [R1+0x922c] ;  /* 0x00922c0001fb7983 */ /* 0x000ea80000300800 */
[----:B------:R-:W4:Y:S04]  /*f91d0*/  LDL.LU R250, [R1+0x9228] ;  /* 0x0092280001fa7983 */ /* 0x000f280000300800 */
[----:B------:R-:W3:Y:S04]  /*f91e0*/  LDL.LU R174, [R1+0xf78] ;  /* 0x000f780001ae7983 */ /* 0x000ee80000300800 */
[----:B------:R-:W3:Y:S04]  /*f91f0*/  LDL.LU R175, [R1+0xf7c] ;  /* 0x000f7c0001af7983 */ /* 0x000ee80000300800 */
[----:B------:R-:W3:Y:S04]  /*f9200*/  LDL.LU R160, [R1+0xf60] ;  /* 0x000f600001a07983 */ /* 0x000ee80000300800 */
[----:B------:R-:W3:Y:S01]  /*f9210*/  LDL.LU R161, [R1+0xf64] ;  /* 0x000f640001a17983 */ /* 0x000ee20000300800 */
[----:B--2---:R-:W-:-:S02]  /*f9220*/  IMAD.MOV.U32 R163, RZ, RZ, R251 ;  /* 0x000000ffffa37224 */ /* 0x004fc400078e00fb */
[----:B----4-:R-:W-:Y:S02]  /*f9230*/  IMAD.MOV.U32 R162, RZ, RZ, R250 ;  /* 0x000000ffffa27224 */ /* 0x010fe400078e00fa */
[----:B------:R-:W2:Y:S04]  /*f9240*/  LDL.LU R250, [R1+0x9224] ;  /* 0x0092240001fa7983 */ /* 0x000ea80000300800 */
        /* <DEDUP_REMOVED lines=25> */
[----:B------:R-:W3:Y:S04]  /*f93e0*/  LDL.LU R248, [R1] ;  /* 0x0000000001f87983 */ /* 0x000ee80000300800 */
[----:B------:R-:W3:Y:S01]  /*f93f0*/  LDL.LU R249, [R1+0x4] ;  /* 0x0000040001f97983 */ /* 0x000ee20000300800 */
[----:B-1----:R-:W-:Y:S02]  /*f9400*/  IMAD.MOV.U32 R10, RZ, RZ, R2 ;  /* 0x000000ffff0a7224 */ /* 0x002fe400078e0002 */
[----:B------:R-:W-:Y:S02]  /*f9410*/  IMAD.MOV.U32 R11, RZ, RZ, R236 ;  /* 0x000000ffff0b7224 */ /* 0x000fe400078e00ec */
[----:B--2---:R-:W-:Y:S01]  /*f9420*/  IMAD.MOV.U32 R155, RZ, RZ, R250 ;  /* 0x000000ffff9b7224 */ /* 0x004fe200078e00fa */
[----:B----4-:R-:W-:Y:S01]  /*f9430*/  MOV R154, R251 ;  /* 0x000000fb009a7202 */ /* 0x010fe20000000f00 */
        /* <DEDUP_REMOVED lines=23> */
[----:B------:R-:W2:Y:S04]  /*f95b0*/  LDL.LU R2, [R1+0x921c] ;  /* 0x00921c0001027983 */ /* 0x000ea80000300800 */
[----:B------:R-:W3:Y:S04]  /*f95c0*/  LDL.LU R236, [R1+0x9218] ;  /* 0x0092180001ec7983 */ /* 0x000ee80000300800 */
[----:B------:R1:W-:Y:S04]  /*f95d0*/  STL.64 [R1+0x9148], R136 ;  /* 0x0091488801007387 */ /* 0x0003e80000100a00 */
[----:B-1----:R-:W4:Y:S04]  /*f95e0*/  LDL.LU R136, [R1+0xef0] ;  /* 0x000ef00001887983 */ /* 0x002f280000300800 */
[----:B------:R-:W4:Y:S04]  /*f95f0*/  LDL.LU R137, [R1+0xef4] ;  /* 0x000ef40001897983 */ /* 0x000f280000300800 */
[----:B------:R-:W4:Y:S04]  /*f9600*/  LDL.LU R138, [R1+0xef8] ;  /* 0x000ef800018a7983 */ /* 0x000f280000300800 */
[----:B------:R-:W4:Y:S04]  /*f9610*/  LDL.LU R139, [R1+0xefc] ;  /* 0x000efc00018b7983 */ /* 0x000f280000300800 */
[----:B------:R-:W-:Y:S04]  /*f9620*/  STL.64 [R1+0x1040], R128 ;  /* 0x0010408001007387 */ /* 0x000fe80000100a00 */
[----:B------:R1:W-:Y:S04]  /*f9630*/  STL.64 [R1+0x1048], R130 ;  /* 0x0010488201007387 */ /* 0x0003e80000100a00 */
[----:B-1----:R-:W4:Y:S04]  /*f9640*/  LDL.LU.64 R130, [R1+0x9210] ;  /* 0x0092100001827983 */ /* 0x002f280000300a00 */
[----:B------:R-:W4:Y:S04]  /*f9650*/  LDL.LU.64 R128, [R1+0x9208] ;  /* 0x0092080001807983 */ /* 0x000f280000300a00 */
[----:B------:R1:W-:Y:S04]  /*f9660*/  STL.64 [R1+0x9150], R132 ;  /* 0x0091508401007387 */ /* 0x0003e80000100a00 */
[----:B-1----:R-:W4:Y:S04]  /*f9670*/  LDL.LU R132, [R1+0xed0] ;  /* 0x000ed00001847983 */ /* 0x002f280000300800 */
[----:B------:R-:W4:Y:S01]  /*f9680*/  LDL.LU R133, [R1+0xed4] ;  /* 0x000ed40001857983 */ /* 0x000f220000300800 */
[----:B--2---:R-:W-:Y:S01]  /*f9690*/  IMAD.MOV.U32 R135, RZ, RZ, R2 ;  /* 0x000000ffff877224 */ /* 0x004fe200078e0002 */
[----:B---3--:R-:W-:-:S02]  /*f96a0*/  MOV R134, R236 ;  /* 0x000000ec00867202 */ /* 0x008fc40000000f00 */
[----:B------:R-:W2:Y:S04]  /*f96b0*/  LDL.LU R236, [R1+0x9204] ;  /* 0x0092040001ec7983 */ /* 0x000ea80000300800 */
[----:B------:R-:W3:Y:S01]  /*f96c0*/  LDL.LU R2, [R1+0x9200] ;  /* 0x0092000001027983 */ /* 0x000ee20000300800 */
[----:B----4-:R-:W-:-:S15]  /*f96d0*/  HMMA.1688.F32.TF32 R124, R4, R130, R124 ;  /* 0x00000082047c723c */ /* 0x010fde000008107c */
[----:B------:R-:W-:-:S04]  /*f96e0*/  NOP ;  /* 0x0000000000007918 */ /* 0x000fc80000000000 */
[----:B------:R-:W-:Y:S04]  /*f96f0*/  STL.64 [R1+0xe20], R124 ;  /* 0x000e207c01007387 */ /* 0x000fe80000100a00 */
[----:B------:R1:W-:Y:S04]  /*f9700*/  STL.64 [R1+0xe28], R126 ;  /* 0x000e287e01007387 */ /* 0x0003e80000100a00 */
[----:B-1----:R-:W4:Y:S04]  /*f9710*/  LDL.LU.64 R126, [R1+0x91f8] ;  /* 0x0091f800017e7983 */ /* 0x002f280000300a00 */
[----:B------:R-:W2:Y:S04]  /*f9720*/  LDL.LU.64 R124, [R1+0x91f0] ;  /* 0x0091f000017c7983 */ /* 0x000ea80000300a00 */
        /* <DEDUP_REMOVED lines=22> */
[----:B------:R-:W4:Y:S01]  /*f9890*/  LDL.LU.64 R248, [R1+0x91c0] ;  /* 0x0091c00001f87983 */ /* 0x000f220000300a00 */
[C---:B------:R-:W-:Y:S08]  /*f98a0*/  HMMA.1688.F32.TF32 R104, R4.reuse, R110, R104 ;  /* 0x0000006e0468723c */ /* 0x040ff00000081068 */
[----:B----4-:R-:W-:-:S15]  /*f98b0*/  HMMA.1688.F32.TF32 R248, R4, R114, R248 ;  /* 0x0000007204f8723c */ /* 0x010fde00000810f8 */
[----:B------:R-:W-:-:S04]  /*f98c0*/  NOP ;  /* 0x0000000000007918 */ /* 0x000fc80000000000 */
[----:B------:R1:W-:Y:S04]  /*f98d0*/  STL.64 [R1+0xc20], R248 ;  /* 0x000c20f801007387 */ /* 0x0003e80000100a00 */
[----:B------:R3:W-:Y:S04]  /*f98e0*/  STL.64 [R1+0xc28], R250 ;  /* 0x000c28fa01007387 */ /* 0x0007e80000100a00 */
[----:B-1----:R-:W4:Y:S04]  /*f98f0*/  LDL.LU R248, [R1+0xe80] ;  /* 0x000e800001f87983 */ /* 0x002f280000300800 */
[----:B------:R-:W4:Y:S01]  /*f9900*/  LDL.LU R249, [R1+0xe84] ;  /* 0x000e840001f97983 */ /* 0x000f220000300800 */
[----:B---3--:R-:W-:-:S03]  /*f9910*/  IMAD.MOV.U32 R250, RZ, RZ, R2 ;  /* 0x000000fffffa7224 */ /* 0x008fc600078e0002 */
[----:B------:R-:W3:Y:S04]  /*f9920*/  LDL.LU R2, [R1+0x91b8] ;  /* 0x0091b80001027983 */ /* 0x000ee80000300800 */
[----:B------:R-:W-:Y:S04]  /*f9930*/  STL.64 [R1+0xc00], R104 ;  /* 0x000c006801007387 */ /* 0x000fe80000100a00 */
[----:B------:R1:W-:Y:S04]  /*f9940*/  STL.64 [R1+0xc08], R106 ;  /* 0x000c086a01007387 */ /* 0x0003e80000100a00 */
[----:B-1----:R-:W4:Y:S04]  /*f9950*/  LDL.LU.64 R106, [R1+0x91b0] ;  /* 0x0091b000016a7983 */ /* 0x002f280000300a00 */
[----:B------:R-:W3:Y:S01]  /*f9960*/  LDL.LU.64 R104, [R1+0x91a8] ;  /* 0x0091a80001687983 */ /* 0x000ee20000300a00 */
[----:B--2---:R-:W-:Y:S01]  /*f9970*/  MOV R251, R236 ;  /* 0x000000ec00fb7202 */ /* 0x004fe20000000f00 */
[C---:B------:R-:W-:Y:S08]  /*f9980*/  HMMA.1688.F32.TF32 R132, R4.reuse, R98, R132 ;  /* 0x000000620484723c */ /* 0x040ff00000081084 */
        /* <DEDUP_REMOVED lines=8> */
[C---:B----4-:R-:W-:Y:S01]  /*f9a10*/  HMMA.1688.F32.TF32 R248, R4.reuse, R106, R248 ;  /* 0x0000006a04f8723c */ /* 0x050fe200000810f8 */
[----:B---3--:R1:W-:Y:S07]  /*f9a20*/  STL.64 [R1+0x90e0], R104 ;  /* 0x0090e06801007387 */ /* 0x0083ee0000100a00 */
[C---:B-1----:R-:W-:Y:S08]  /*f9a30*/  HMMA.1688.F32.TF32 R104, R4.reuse, R102, R128 ;  /* 0x000000660468723c */ /* 0x042ff00000081080 */
[C---:B------:R-:W-:Y:S03]  /*f9a40*/  HMMA.1688.F32.TF32 R128, R4.reuse, R94, R136 ;  /* 0x0000005e0480723c */ /* 0x040fe60000081088 */
[----:B------:R-:W-:Y:S04]  /*f9a50*/  STL.64 [R1+0xbe0], R248 ;  /* 0x000be0f801007387 */ /* 0x000fe80000100a00 */
[----:B------:R-:W-:Y:S04]  /*f9a60*/  STL.64 [R1+0xbe8], R250 ;  /* 0x000be8fa01007387 */ /* 0x000fe80000100a00 */
[----:B------:R-:W-:Y:S04]  /*f9a70*/  LDSM.16.M88.4 R248, [R2+UR13+0x4100] ;  /* 0x0041000d02f8783b */ /* 0x000fe80008000200 */
        /* <DEDUP_REMOVED lines=24> */
[----:B------:R2:W-:Y:S04]  /*f9c00*/  STL.64 [R1+0xad8], R130 ;  /* 0x000ad88201007387 */ /* 0x0005e80000100a00 */
[----:B------:R-:W3:Y:S01]  /*f9c10*/  LDSM.16.M88.4 R172, [R2+UR13+0x100] ;  /* 0x0001000d02ac783b */ /* 0x000ee20008000200 */
[C---:B-1----:R-:W-:Y:S08]  /*f9c20*/  HMMA.1688.F32.TF32 R132, R4.reuse, R62, R220 ;  /* 0x0000003e0484723c */ /* 0x042ff000000810dc */
[C---:B--2---:R-:W-:Y:S01]  /*f9c30*/  HMMA.1688.F32.TF32 R128, R4.reuse, R58, R224 ;  /* 0x0000003a0480723c */ /* 0x044fe200000810e0 */
        /* <DEDUP_REMOVED lines=11> */
[----:B--2---:R-:W-:Y:S01]  /*f9cf0*/  HMMA.1688.F32.TF32 R128, R4, R46, R240 ;  /* 0x0000002e0480723c */ /* 0x004fe200000810f0 */
[----:B------:R-:W-:Y:S04]  /*f9d00*/  LDS R241, [R237+UR12+0x85000] ;  /* 0x0850000cedf17984 */ /* 0x000fe80008000800 */
[----:B------:R-:W-:Y:S04]  /*f9d10*/  STL.64 [R1+0xa90], R104 ;  /* 0x000a906801007387 */ /* 0x000fe80000100a00 */
[----:B------:R1:W-:Y:S04]  /*f9d20*/  STL.64 [R1+0xa98], R106 ;  /* 0x000a986a01007387 */ /* 0x0003e80000100a00 */
[----:B------:R-:W-:Y:S04]  /*f9d30*/  LDS R243, [R237+UR12+0x85400] ;  /* 0x0854000cedf37984 */ /* 0x000fe80008000800 */
[----:B------:R-:W-:Y:S04]  /*f9d40*/  LDSM.16.M88.4 R236, [R2+UR13+0x5100] ;  /* 0x0051000d02ec783b */ /* 0x000fe80008000200 */
[----:B------:R-:W-:Y:S01]  /*f9d50*/  LDSM.16.M88.4 R232, [R2+UR13+0x6100] ;  /* 0x0061000d02e8783b */ /* 0x000fe20008000200 */
[----:B------:R-:W-:-:S02]  /*f9d60*/  IMAD.MOV.U32 R154, RZ, RZ, R212 ;  /* 0x000000ffff9a7224 */ /* 0x000fc400078e00d4 */
[----:B------:R-:W-:Y:S01]  /*f9d70*/  IMAD.MOV.U32 R155, RZ, RZ, R197 ;  /* 0x000000ffff9b7224 */ /* 0x000fe200078e00c5 */
[----:B------:R-:W-:Y:S01]  /*f9d80*/  MOV R146, R196 ;  /* 0x000000c400927202 */ /* 0x000fe20000000f00 */
[----:B------:R-:W-:Y:S01]  /*f9d90*/  IMAD.MOV.U32 R147, RZ, RZ, R189 ;  /* 0x000000ffff937224 */ /* 0x000fe200078e00bd */
[----:B------:R-:W-:Y:S04]  /*f9da0*/  LDS R240, [R252+UR12+0x85000] ;  /* 0x0850000cfcf07984 */ /* 0x000fe80008000800 */
[----:B------:R-:W-:Y:S01]  /*f9db0*/  LDS R242, [R252+UR12+0x85400] ;  /* 0x0854000cfcf27984 */ /* 0x000fe20008000800 */
[C---:B-1----:R-:W-:Y:S08]  /*f9dc0*/  HMMA.1688.F32.TF32 R104, R4.reuse, R42, R16 ;  /* 0x0000002a0468723c */ /* 0x042ff00000081010 */
[----:B------:R-:W-:Y:S01]  /*f9dd0*/  HMMA.1688.F32.TF32 R16, R4, R38, R244 ;  /* 0x000000260410723c */ /* 0x000fe200000810f4 */
        /* <DEDUP_REMOVED lines=12> */
[----:B------:R-:W-:Y:S01]  /*f9ea0*/  LDSM.16.M88.4 R104, [R2+UR13+0x3100] ;  /* 0x0031000d0268783b */ /* 0x000fe20008000200 */
[----:B-1----:R-:W-:-:S02]  /*f9eb0*/  IMAD.MOV.U32 R8, RZ, RZ, R169 ;  /* 0x000000ffff087224 */ /* 0x002fc400078e00a9 */
[----:B------:R-:W-:Y:S02]  /*f9ec0*/  IMAD.MOV.U32 R9, RZ, RZ, R168 ;  /* 0x000000ffff097224 */ /* 0x000fe400078e00a8 */
[----:B------:R-:W1:Y:S01]  /*f9ed0*/  LDSM.16.M88.4 R168, [R2+UR13+0x1100] ;  /* 0x0011000d02a8783b */ /* 0x000e620008000200 */
[----:B--2---:R-:W-:Y:S01]  /*f9ee0*/  MOV R10, R165 ;  /* 0x000000a5000a7202 */ /* 0x004fe20000000f00 */
[----:B------:R-:W-:Y:S02]  /*f9ef0*/  IMAD.MOV.U32 R11, RZ, RZ, R164 ;  /* 0x000000ffff0b7224 */ /* 0x000fe400078e00a4 */
[----:B------:R-:W2:Y:S04]  /*f9f00*/  LDSM.16.M88.4 R164, [R2+UR13+0x2100] ;  /* 0x0021000d02a4783b */ /* 0x000ea80008000200 */
[----:B------:R-:W-:Y:S04]  /*f9f10*/  STL [R1+0x90c8], R252 ;  /* 0x0090c8fc01007387 */ /* 0x000fe80000100800 */
[----:B---3--:R-:W-:Y:S04]  /*f9f20*/  STL.64 [R1+0x30], R172 ;  /* 0x000030ac01007387 */ /* 0x008fe80000100a00 */
[----:B------:R-:W-:Y:S01]  /*f9f30*/  STL.64 [R1+0x38], R174 ;  /* 0x000038ae01007387 */ /* 0x000fe20000100a00 */
[----:B------:R-:W-:Y:S03]  /*f9f40*/  HMMA.1688.F32.TF32 R8, R4, R26, R8 ;  /* 0x0000001a0408723c */ /* 0x000fe60000081008 */
[----:B-1----:R-:W-:Y:S04]  /*f9f50*/  STL.64 [R1+0x20], R168 ;  /* 0x000020a801007387 */ /* 0x002fe80000100a00 */
[----:B------:R-:W-:Y:S04]  /*f9f60*/  STL.64 [R1+0x28], R170 ;  /* 0x000028aa01007387 */ /* 0x000fe80000100a00 */
[----:B------:R-:W-:Y:S04]  /*f9f70*/  STL [R1+0x8cec], R250 ;  /* 0x008cecfa01007387 */ /* 0x000fe80000100800 */
[----:B--2---:R-:W-:Y:S04]  /*f9f80*/  STL.64 [R1+0x10], R164 ;  /* 0x000010a401007387 */ /* 0x004fe80000100a00 */
[----:B------:R-:W-:Y:S04]  /*f9f90*/  STL.64 [R1+0x18], R166 ;  /* 0x000018a601007387 */ /* 0x000fe80000100a00 */
[----:B------:R-:W-:Y:S04]  /*f9fa0*/  STL [R1+0x8ce8], R251 ;  /* 0x008ce8fb01007387 */ /* 0x000fe80000100800 */
[----:B------:R-:W-:Y:S04]  /*f9fb0*/  STL.64 [R1], R104 ;  /* 0x0000006801007387 */ /* 0x000fe80000100a00 */
        /* <DEDUP_REMOVED lines=12> */
[----:B------:R1:W-:Y:S04]  /*fa080*/  STL.64 [R1+0xa28], R10 ;  /* 0x000a280a01007387 */ /* 0x0003e80000100a00 */
        /* <DEDUP_REMOVED lines=20> */
[----:B-1----:R-:W-:-:S03]  /*fa1d0*/  IMAD.MOV.U32 R10, RZ, RZ, R216 ;  /* 0x000000ffff0a7224 */ /* 0x002fc600078e00d8 */
        /* <DEDUP_REMOVED lines=17> */
[----:B--2---:R-:W-:Y:S02]  /*fa2f0*/  IMAD.MOV.U32 R136, RZ, RZ, R212 ;  /* 0x000000ffff887224 */ /* 0x004fe400078e00d4 */
[----:B------:R-:W3:Y:S04]  /*fa300*/  LDL.LU R212, [R1+0x9168] ;  /* 0x0091680001d47983 */ /* 0x000ee80000300800 */
[----:B------:R-:W2:Y:S04]  /*fa310*/  LDL.LU R137, [R1+0xf04] ;  /* 0x000f040001897983 */ /* 0x000ea80000300800 */
        /* <DEDUP_REMOVED lines=21> */
[----:B------:R-:W1:Y:S04]  /*fa470*/  LDSM.16.M88.4 R216, [R2+UR13+0xa100] ;  /* 0x00a1000d02d8783b */ /* 0x000e680008000200 */
[----:B------:R-:W4:Y:S04]  /*fa480*/  LDL.LU R13, [R1+0xe94] ;  /* 0x000e9400010d7983 */ /* 0x000f280000300800 */
[----:B------:R-:W4:Y:S04]  /*fa490*/  LDL.LU R14, [R1+0xe98] ;  /* 0x000e9800010e7983 */ /* 0x000f280000300800 */
[----:B------:R-:W4:Y:S04]  /*fa4a0*/  LDL.LU R15, [R1+0xe9c] ;  /* 0x000e9c00010f7983 */ /* 0x000f280000300800 */
[----:B------:R-:W4:Y:S04]  /*fa4b0*/  LDL.LU R182, [R1+0x898] ;  /* 0x0008980001b67983 */ /* 0x000f280000300800 */
[----:B------:R-:W4:Y:S04]  /*fa4c0*/  LDL.LU R183, [R1+0x89c] ;  /* 0x00089c0001b77983 */ /* 0x000f280000300800 */
[----:B------:R-:W4:Y:S04]  /*fa4d0*/  LDL.LU R190, [R1+0x878] ;  /* 0x0008780001be7983 */ /* 0x000f280000300800 */
[----:B------:R-:W4:Y:S04]  /*fa4e0*/  LDL.LU R191, [R1+0x87c] ;  /* 0x00087c0001bf7983 */ /* 0x000f280000300800 */
[----:B-1----:R-:W-:Y:S04]  /*fa4f0*/  STL [R1+0x8c64], R218 ;  /* 0x008c64da01007387 */ /* 0x002fe80000100800 */
[----:B------:R-:W-:Y:S01]  /*fa500*/  STL [R1+0x8c60], R219 ;  /* 0x008c60db01007387 */ /* 0x000fe20000100800 */
[C---:B------:R-:W-:Y:S08]  /*fa510*/  HMMA.1688.F32.TF32 R8, R4.reuse, R10, R156 ;  /* 0x0000000a0408723c */ /* 0x040ff0000008109c */
[----:B---3--:R-:W-:-:S15]  /*fa520*/  HMMA.1688.F32.TF32 R212, R4, R22, R212 ;  /* 0x0000001604d4723c */ /* 0x008fde00000810d4 */
[----:B------:R-:W-:-:S04]  /*fa530*/  NOP ;  /* 0x0000000000007918 */ /* 0x000fc80000000000 */
[----:B------:R-:W-:Y:S04]  /*fa540*/  STL.64 [R1+0xa10], R212 ;  /* 0x000a10d401007387 */ /* 0x000fe80000100a00 */
[----:B------:R-:W-:Y:S04]  /*fa550*/  STL.64 [R1+0xa18], R214 ;  /* 0x000a18d601007387 */ /* 0x000fe80000100a00 */
[----:B------:R-:W1:Y:S01]  /*fa560*/  LDSM.16.M88.4 R212, [R2+UR13+0xb100] ;  /* 0x00b1000d02d4783b */ /* 0x000e620008000200 */
[C---:B--2---:R-:W-:Y:S08]  /*fa570*/  HMMA.1688.F32.TF32 R132, R4.reuse, R134, R128 ;  /* 0x000000860484723c */ /* 0x044ff00000081080 */
[C---:B------:R-:W-:Y:S08]  /*fa580*/  HMMA.1688.F32.TF32 R244, R4.reuse, R246, R136 ;  /* 0x000000f604f4723c */ /* 0x040ff00000081088 */
[C---:B----4-:R-:W-:Y:S08]  /*fa590*/  HMMA.1688.F32.TF32 R144, R4.reuse, R146, R140 ;  /* 0x000000920490723c */ /* 0x050ff0000008108c */
[----:B------:R-:W-:Y:S01]  /*fa5a0*/  HMMA.1688.F32.TF32 R152, R4, R154, R148 ;  /* 0x0000009a0498723c */ /* 0x000fe20000081094 */
        /* <DEDUP_REMOVED lines=8> */
[----:B------:R1:W-:Y:S04]  /*fa630*/  STL.64 [R1+0x9f8], R246 ;  /* 0x0009f8f601007387 */ /* 0x0003e80000100a00 */
[----:B-1----:R-:W2:Y:S04]  /*fa640*/  LDL.LU R244, [R1+0x810] ;  /* 0x0008100001f47983 */ /* 0x002ea80000300800 */
[----:B------:R-:W2:Y:S01]  /*fa650*/  LDL.LU R245, [R1+0x814] ;  /* 0x0008140001f57983 */ /* 0x000ea20000300800 */
[----:B------:R-:W-:-:S03]  /*fa660*/  MOV R247, R0 ;  /* 0x0000000000f77202 */ /* 0x000fc60000000f00 */
[----:B------:R-:W2:Y:S01]  /*fa670*/  LDL.LU R246, [R1+0x818] ;  /* 0x0008180001f67983 */ /* 0x000ea20000300800 */
[----:B------:R-:W-:-:S03]  /*fa680*/  IMAD.MOV.U32 R0, RZ, RZ, R147 ;  /* 0x000000ffff007224 */ /* 0x000fc600078e0093 */
[----:B------:R-:W2:Y:S04]  /*fa690*/  LDL.LU.64 R140, [R1+0x9140] ;  /* 0x00914000018c7983 */ /* 0x000ea80000300a00 */
[----:B------:R1:W-:Y:S04]  /*fa6a0*/  STL.64 [R1+0x9e0], R144 ;  /* 0x0009e09001007387 */ /* 0x0003e80000100a00 */
[----:B------:R-:W-:Y:S04]  /*fa6b0*/  STL [R1+0x9e8], R146 ;  /* 0x0009e89201007387 */ /* 0x000fe80000100800 */
[----:B-1----:R-:W2:Y:S04]  /*fa6c0*/  LDL.LU.64 R144, [R1+0x9138] ;  /* 0x0091380001907983 */ /* 0x002ea80000300a00 */
[----:B------:R-:W-:Y:S04]  /*fa6d0*/  STL [R1+0x8e10], R0 ;  /* 0x008e100001007387 */ /* 0x000fe80000100800 */
        /* <DEDUP_REMOVED lines=21> */
[----:B------:R-:W-:Y:S01]  /*fa830*/  HMMA.1688.F32.TF32 R172, R240, R172, R176 ;  /* 0x000000acf0ac723c */ /* 0x000fe200000810b0 */
[----:B------:R-:W-:-:S02]  /*fa840*/  IMAD.MOV.U32 R252, RZ, RZ, R164 ;  /* 0x000000fffffc7224 */ /* 0x000fc400078e00a4 */
[----:B------:R-:W-:Y:S01]  /*fa850*/  IMAD.MOV.U32 R0, RZ, RZ, R165 ;  /* 0x000000ffff007224 */ /* 0x000fe200078e00a5 */
[----:B------:R-:W-:Y:S04]  /*fa860*/  LDSM.16.M88.4 R176, [R2+UR13+0x14100] ;  /* 0x0141000d02b0783b */ /* 0x000fe80008000200 */
[----:B--2---:R-:W-:Y:S01]  /*fa870*/  HMMA.1688.F32.TF32 R4, R4, R18, R160 ;  /* 0x000000120404723c */ /* 0x004fe200000810a0 */
[----:B------:R-:W2:-:S15]  /*fa880*/  LDL.LU.64 R160, [R1+0x90e8] ;  /* 0x0090e80001a07983 */ /* 0x000e9e0000300a00 */
[----:B------:R-:W-:-:S03]  /*fa890*/  NOP ;  /* 0x0000000000007918 */ /* 0x000fc60000000000 */
[----:B------:R-:W-:Y:S04]  /*fa8a0*/  STL.64 [R1+0x5d0], R4 ;  /* 0x0005d00401007387 */ /* 0x000fe80000100a00 */
[----:B------:R1:W-:Y:S02]  /*fa8b0*/  STL.64 [R1+0x5d8], R6 ;  /* 0x0005d80601007387 */ /* 0x0003e40000100a00 */
[C---:B-1----:R-:W-:Y:S02]  /*fa8c0*/  HMMA.1688.F32.TF32 R4, R240.reuse, R168, R180 ;  /* 0x000000a8f004723c */ /* 0x042fe400000810b4 */
[----:B------:R-:W-:Y:S04]  /*fa8d0*/  STL.64 [R1+0x5c0], R172 ;  /* 0x0005c0ac01007387 */ /* 0x000fe80000100a00 */
[----:B------:R-:W-:Y:S04]  /*fa8e0*/  STL.64 [R1+0x5c8], R174 ;  /* 0x0005c8ae01007387 */ /* 0x000fe80000100a00 */
[----:B------:R-:W-:Y:S04]  /*fa8f0*/  LDSM.16.M88.4 R180, [R2+UR13+0x13100] ;  /* 0x0131000d02b4783b */ /* 0x000fe80008000200 */
[----:B------:R-:W-:Y:S05]  /*fa900*/  LDSM.16.M88.4 R172, [R2+UR13+0x15100] ;  /* 0x0151000d02ac783b */ /* 0x000fea0008000200 */
[----:B------:R-:W-:Y:S04]  /*fa910*/  STL.64 [R1+0x5b0], R4 ;  /* 0x0005b00401007387 */ /* 0x000fe80000100a00 */
[----:B------:R1:W-:Y:S02]  /*fa920*/  STL.64 [R1+0x5b8], R6 ;  /* 0x0005b80601007387 */ /* 0x0003e40000100a00 */
[C---:B-1----:R-:W-:Y:S08]  /*fa930*/  HMMA.1688.F32.TF32 R4, R240.reuse, R164, R184 ;  /* 0x000000a4f004723c */ /* 0x042ff000000810b8 */
[C---:B------:R-:W-:Y:S08]  /*fa940*/  HMMA.1688.F32.TF32 R164, R240.reuse, R104, R188 ;  /* 0x00000068f0a4723c */ /* 0x040ff000000810bc */
[----:B------:R-:W-:Y:S01]  /*fa950*/  HMMA.1688.F32.TF32 R104, R240, R248, R192 ;  /* 0x000000f8f068723c */ /* 0x000fe200000810c0 */
[----:B------:R-:W-:Y:S01]  /*fa960*/  MOV R186, R157 ;  /* 0x0000009d00ba7202 */ /* 0x000fe20000000f00 */
[----:B------:R-:W-:Y:S01]  /*fa970*/  IMAD.MOV.U32 R187, RZ, RZ, R156 ;  /* 0x000000ffffbb7224 */ /* 0x000fe200078e009c */
[----:B------:R-:W-:Y:S04]  /*fa980*/  LDSM.16.M88.4 R192, [R2+UR13+0x10100] ;  /* 0x0101000d02c0783b */ /* 0x000fe80008000200 */
[----:B------:R-:W-:Y:S01]  /*fa990*/  LDSM.16.M88.4 R188, [R2+UR13+0x11100] ;  /* 0x0111000d02bc783b */ /* 0x000fe20008000200 */
[----:B------:R-:W-:Y:S01]  /*fa9a0*/  IMAD.MOV.U32 R234, RZ, RZ, R168 ;  /* 0x000000ffffea7224 */ /* 0x000fe200078e00a8 */
[----:B------:R-:W-:-:S02]  /*fa9b0*/  MOV R235, R169 ;  /* 0x000000a900eb7202 */ /* 0x000fc40000000f00 */
[----:B------:R-:W-:Y:S04]  /*fa9c0*/  LDSM.16.M88.4 R156, [R2+UR13+0x19100] ;  /* 0x0191000d029c783b */ /* 0x000fe80008000200 */
[----:B------:R-:W-:Y:S04]  /*fa9d0*/  LDSM.16.M88.4 R168, [R2+UR13+0x16100] ;  /* 0x0161000d02a8783b */ /* 0x000fe80008000200 */
[----:B------:R-:W-:Y:S04]  /*fa9e0*/  STL.64 [R1+0x5a0], R4 ;  /* 0x0005a00401007387 */ /* 0x000fe80000100a00 */
[----:B------:R1:W-:Y:S02]  /*fa9f0*/  STL.64 [R1+0x5a8], R6 ;  /* 0x0005a80601007387 */ /* 0x0003e40000100a00 */
[C---:B-1----:R-:W-:Y:S02]  /*faa00*/  HMMA.1688.F32.TF32 R4, R240.reuse, R236, R196 ;  /* 0x000000ecf004723c */ /* 0x042fe400000810c4 */
[----:B------:R-:W-:Y:S04]  /*faa10*/  STL.64 [R1+0x590], R164 ;  /* 0x000590a401007387 */ /* 0x000fe80000100a00 */
[----:B------:R-:W-:Y:S04]  /*faa20*/  STL.64 [R1+0x598], R166 ;  /* 0x000598a601007387 */ /* 0x000fe80000100a00 */
[----:B------:R-:W-:Y:S04]  /*faa30*/  STL.64 [R1+0x580], R104 ;  /* 0x0005806801007387 */ /* 0x000fe80000100a00 */
[----:B------:R-:W-:Y:S04]  /*faa40*/  STL.64 [R1+0x588], R106 ;  /* 0x0005886a01007387 */ /* 0x000fe80000100a00 */
[----:B------:R-:W-:Y:S04]  /*faa50*/  LDSM.16.M88.4 R196, [R2+UR13+0xf100] ;  /* 0x00f1000d02c4783b */ /* 0x000fe80008000200 */
[----:B------:R-:W-:Y:S04]  /*faa60*/  STL.64 [R1+0x570], R4 ;  /* 0x0005700401007387 */ /* 0x000fe80000100a00 */
[----:B------:R1:W-:Y:S02]  /*faa70*/  STL.64 [R1+0x578], R6 ;  /* 0x0005780601007387 */ /* 0x0003e40000100a00 */
[C---:B-1----:R-:W-:Y:S02]  /*faa80*/  HMMA.1688.F32.TF32 R4, R240.reuse, R224, R208 ;  /* 0x000000e0f004723c */ /* 0x042fe400000810d0 */
[----:B------:R-:W1:Y:S06]  /*faa90*/  LDSM.16.M88.4 R208, [R2+UR13+0xc100] ;  /* 0x00c1000d02d0783b */ /* 0x000e6c0008000200 */
[C---:B------:R-:W-:Y:S01]  /*faaa0*/  HMMA.1688.F32.TF32 R104, R240.reuse, R228, R204 ;  /* 0x000000e4f068723c */ /* 0x040fe200000810cc */
[----:B------:R-:W1:Y:S07]  /*faab0*/  LDSM.16.M88.4 R204, [R2+UR13+0xd100] ;  /* 0x00d1000d02cc783b */ /* 0x000e6e0008000200 */
[----:B------:R-:W-:Y:S01]  /*faac0*/  HMMA.1688.F32.TF32 R164, R240, R232, R200 ;  /* 0x000000e8f0a4723c */ /* 0x000fe200000810c8 */
[----:B------:R-:W1:Y:S02]  /*faad0*/  LDSM.16.M88.4 R200, [R2+UR13+0xe100] ;  /* 0x00e1000d02c8783b */ /* 0x000e640008000200 */
[----:B------:R-:W-:Y:S01]  /*faae0*/  MOV R222, R4 ;  /* 0x0000000400de7202 */ /* 0x000fe20000000f00 */
[----:B------:R-:W-:-:S02]  /*faaf0*/  IMAD.MOV.U32 R223, RZ, RZ, R5 ;  /* 0x000000ffffdf7224 */ /* 0x000fc400078e0005 */
[----:B------:R-:W-:Y:S01]  /*fab00*/  IMAD.MOV.U32 R218, RZ, RZ, R6 ;  /* 0x000000ffffda7224 */ /* 0x000fe200078e0006 */
[----:B------:R-:W-:Y:S02]  /*fab10*/  MOV R219, R7 ;  /* 0x0000000700db7202 */ /* 0x000fe40000000f00 */
[----:B------:R-:W-:Y:S10]  /*fab20*/  HMMA.1688.F32.TF32 R4, R240, R220, R244 ;  /* 0x000000dcf004723c */ /* 0x000ff400000810f4 */
[----:B------:R-:W-:Y:S04]  /*fab30*/  STL.64 [R1+0x560], R164 ;  /* 0x000560a401007387 */ /* 0x000fe80000100a00 */
[----:B------:R-:W-:Y:S04]  /*fab40*/  STL.64 [R1+0x568], R166 ;  /* 0x000568a601007387 */ /* 0x000fe80000100a00 */
[----:B------:R-:W-:Y:S01]  /*fab50*/  LDSM.16.M88.4 R164, [R2+UR13+0x17100] ;  /* 0x0171000d02a4783b */ /* 0x000fe20008000200 */
[----:B------:R-:W-:Y:S01]  /*fab60*/  IMAD.MOV.U32 R238, RZ, RZ, R4 ;  /* 0x000000ffffee7224 */ /* 0x000fe200078e0004 */
[----:B------:R-:W-:Y:S01]  /*fab70*/  MOV R239, R5 ;  /* 0x0000000500ef7202 */ /* 0x000fe20000000f00 */
[----:B------:R-:W-:-:S02]  /*fab80*/  IMAD.MOV.U32 R250, RZ, RZ, R6 ;  /* 0x000000fffffa7224 */ /* 0x000fc400078e0006 */
[----:B------:R-:W-:Y:S01]  /*fab90*/  IMAD.MOV.U32 R251, RZ, RZ, R7 ;  /* 0x000000fffffb7224 */ /* 0x000fe200078e0007 */
[----:B------:R-:W-:Y:S04]  /*faba0*/  STL.64 [R1+0x550], R104 ;  /* 0x0005506801007387 */ /* 0x000fe80000100a00 */
[----:B------:R-:W-:Y:S04]  /*fabb0*/  STL.64 [R1+0x558], R106 ;  /* 0x0005586a01007387 */ /* 0x000fe80000100a00 */
[----:B------:R-:W-:Y:S04]  /*fabc0*/  STL [R1+0x8c8c], R219 ;  /* 0x008c8cdb01007387 */ /* 0x000fe80000100800 */
[----:B------:R-:W-:Y:S04]  /*fabd0*/  STL [R1+0x8c88], R218 ;  /* 0x008c88da01007387 */ /* 0x000fe80000100800 */
[----:B------:R-:W-:Y:S04]  /*fabe0*/  STL.64 [R1+0x90c0], R222 ;  /* 0x0090c0de01007387 */ /* 0x000fe80000100a00 */
[----:B------:R3:W-:Y:S04]  /*fabf0*/  STL.64 [R1+0x90b8], R220 ;  /* 0x0090b8dc01007387 */ /* 0x0007e80000100a00 */
[----:B-1----:R-:W-:Y:S04]  /*fac00*/  STL [R1+0x8c54], R210 ;  /* 0x008c54d201007387 */ /* 0x002fe80000100800 */
[----:B------:R-:W-:Y:S01]  /*fac10*/  STL [R1+0x8c50], R211 ;  /* 0x008c50d301007387 */ /* 0x000fe20000100800 */
[----:B------:R-:W-:Y:S01]  /*fac20*/  MOV R244, R153 ;  /* 0x0000009900f47202 */ /* 0x000fe20000000f00 */
[----:B------:R-:W-:-:S02]  /*fac30*/  IMAD.MOV.U32 R245, RZ, RZ, R152 ;  /* 0x000000fffff57224 */ /* 0x000fc400078e0098 */
[----:B------:R-:W-:Y:S01]  /*fac40*/  IMAD.MOV.U32 R246, RZ, RZ, R149 ;  /* 0x000000fffff67224 */ /* 0x000fe200078e0095 */
[----:B------:R-:W-:Y:S01]  /*fac50*/  MOV R247, R148 ;  /* 0x0000009400f77202 */ /* 0x000fe20000000f00 */
        /* <DEDUP_REMOVED lines=10> */
[----:B------:R-:W-:Y:S04]  /*fad00*/  LDSM.16.M88.4 R152, [R2+UR13+0x1a100] ;  /* 0x01a1000d0298783b */ /* 0x000fe80008000200 */
[----:B------:R-:W-:Y:S01]  /*fad10*/  LDSM.16.M88.4 R148, [R2+UR13+0x1b100] ;  /* 0x01b1000d0294783b */ /* 0x000fe20008000200 */
[----:B---3--:R-:W-:Y:S01]  /*fad20*/  MOV R220, R129 ;  /* 0x0000008100dc7202 */ /* 0x008fe20000000f00 */
[----:B------:R-:W-:-:S02]  /*fad30*/  IMAD.MOV.U32 R221, RZ, RZ, R128 ;  /* 0x000000ffffdd7224 */ /* 0x000fc400078e0080 */
[----:B------:R-:W-:Y:S01]  /*fad40*/  IMAD.MOV.U32 R222, RZ, RZ, R125 ;  /* 0x000000ffffde7224 */ /* 0x000fe200078e007d */
[----:B------:R-:W-:Y:S01]  /*fad50*/  LDSM.16.M88.4 R128, [R2+UR13+0x20100] ;  /* 0x0201000d0280783b */ /* 0x000fe20008000200 */
[----:B------:R-:W-:-:S03]  /*fad60*/  MOV R223, R124 ;  /* 0x0000007c00df7202 */ /* 0x000fc60000000f00 */
[----:B------:R-:W-:Y:S01]  /*fad70*/  LDSM.16.M88.4 R124, [R2+UR13+0x21100] ;  /* 0x0211000d027c783b */ /* 0x000fe20008000200 */
[----:B------:R-:W-:Y:S01]  /*fad80*/  IMAD.MOV.U32 R104, RZ, RZ, R113 ;  /* 0x000000ffff687224 */ /* 0x000fe200078e0071 */
[----:B------:R-:W-:Y:S01]  /*fad90*/  MOV R105, R112 ;  /* 0x0000007000697202 */ /* 0x000fe20000000f00 */
[----:B------:R-:W-:Y:S01]  /*fada0*/  IMAD.MOV.U32 R106, RZ, RZ, R109 ;  /* 0x000000ffff6a7224 */ /* 0x000fe200078e006d */
[----:B------:R-:W-:Y:S01]  /*fadb0*/  LDSM.16.M88.4 R112, [R2+UR13+0x24100] ;  /* 0x0241000d0270783b */ /* 0x000fe20008000200 */
[----:B------:R-:W-:-:S03]  /*fadc0*/  IMAD.MOV.U32 R107, RZ, RZ, R108 ;  /* 0x000000ffff6b7224 */ /* 0x000fc600078e006c */
[----:B------:R-:W-:Y:S01]  /*fadd0*/  LDSM.16.M88.4 R108, [R2+UR13+0x25100] ;  /* 0x0251000d026c783b */ /* 0x000fe20008000200 */
[----:B--2---:R-:W-:Y:S02]  /*fade0*/  IMAD.MOV.U32 R184, RZ, RZ, R161 ;  /* 0x000000ffffb87224 */ /* 0x004fe400078e00a1 */
[----:B------:R-:W-:Y:S02]  /*fadf0*/  IMAD.MOV.U32 R185, RZ, RZ, R160 ;  /* 0x000000ffffb97224 */ /* 0x000fe400078e00a0 */
[----:B------:R-:W-:Y:S05]  /*fae00*/  LDSM.16.M88.4 R160, [R2+UR13+0x18100] ;  /* 0x0181000d02a0783b */ /* 0x000fea0008000200 */
[----:B------:R-:W-:Y:S01]  /*fae10*/  HMMA.1688.F32.TF32 R4, R240, R216, R184 ;  /* 0x000000d8f004723c */ /* 0x000fe200000810b8 */
[----:B------:R-:W1:-:S15]  /*fae20*/  LDSM.16.M88.4 R184, [R2+UR13+0x12100] ;  /* 0x0121000d02b8783b */ /* 0x000e5e0008000200 */
[----:B------:R-:W-:-:S03]  /*fae30*/  NOP ;  /* 0x0000000000007918 */ /* 0x000fc60000000000 */
[----:B------:R-:W-:Y:S02]  /*fae40*/  IMAD.MOV.U32 R219, RZ, RZ, R4 ;  /* 0x000000ffffdb7224 */ /* 0x000fe400078e0004 */
[----:B------:R-:W-:Y:S01]  /*fae50*/  IMAD.MOV.U32 R218, RZ, RZ, R5 ;  /* 0x000000ffffda7224 */ /* 0x000fe200078e0005 */
[----:B------:R-:W-:Y:S01]  /*fae60*/  MOV R226, R6 ;  /* 0x0000000600e27202 */ /* 0x000fe20000000f00 */
[----:B------:R-:W-:Y:S02]  /*fae70*/  IMAD.MOV.U32 R227, RZ, RZ, R7 ;  /* 0x000000ffffe37224 */ /* 0x000fe400078e0007 */
[----:B------:R-:W-:Y:S01]  /*fae80*/  HMMA.1688.F32.TF32 R4, R240, R212, R244 ;  /* 0x000000d4f004723c */ /* 0x000fe200000810f4 */
[----:B------:R-:W-:Y:S04]  /*fae90*/  STL.64 [R1+0x90b0], R218 ;  /* 0x0090b0da01007387 */ /* 0x000fe80000100a00 */
[----:B------:R-:W-:Y:S01]  /*faea0*/  STL.64 [R1+0x90a8], R216 ;  /* 0x0090a8d801007387 */ /* 0x000fe20000100a00 */
[----:B------:R-:W-:-:S02]  /*faeb0*/  IMAD.MOV.U32 R244, RZ, RZ, R145 ;  /* 0x000000fffff47224 */ /* 0x000fc400078e0091 */
[----:B------:R-:W-:Y:S01]  /*faec0*/  IMAD.MOV.U32 R245, RZ, RZ, R144 ;  /* 0x000000fffff57224 */ /* 0x000fe200078e0090 */
[----:B------:R-:W-:Y:S01]  /*faed0*/  MOV R246, R141 ;  /* 0x0000008d00f67202 */ /* 0x000fe20000000f00 */
        /* <DEDUP_REMOVED lines=15> */
[----:B------:R-:W-:-:S03]  /*fafd0*/  IMAD.MOV.U32 R247, RZ, RZ, R140 ;  /* 0x000000fffff77224 */ /* 0x000fc600078e008c */
[----:B------:R4:W-:Y:S04]  /*fafe0*/  STL.64 [R1+0x510], R4 ;  /* 0x0005100401007387 */ /* 0x0009e80000100a00 */
[----:B------:R-:W1:Y:S01]  /*faff0*/  LDSM.16.M88.4 R140, [R2+UR13+0x1d100] ;  /* 0x01d1000d028c783b */ /* 0x000e620008000200 */
[----:B------:R-:W-:Y:S01]  /*fb000*/  IMAD.MOV.U32 R230, RZ, RZ, R6 ;  /* 0x000000ffffe67224 */ /* 0x000fe200078e0006 */
[----:B------:R-:W-:Y:S01]  /*fb010*/  MOV R231, R7 ;  /* 0x0000000700e77202 */ /* 0x000fe20000000f00 */
[----:B------:R-:W-:Y:S02]  /*fb020*/  IMAD.MOV.U32 R6, RZ, RZ, R133 ;  /* 0x000000ffff067224 */ /* 0x000fe400078e0085 */
[----:B------:R-:W-:Y:S02]  /*fb030*/  IMAD.MOV.U32 R7, RZ, RZ, R132 ;  /* 0x000000ffff077224 */ /* 0x000fe400078e0084 */
[----:B------:R-:W-:Y:S01]  /*fb040*/  LDSM.16.M88.4 R132, [R2+UR13+0x1f100] ;  /* 0x01f1000d0284783b */ /* 0x000fe20008000200 */
[----:B----4-:R-:W-:Y:S01]  /*fb050*/  IMAD.MOV.U32 R4, RZ, RZ, R137 ;  /* 0x000000ffff047224 */ /* 0x010fe200078e0089 */
[----:B------:R-:W-:-:S02]  /*fb060*/  MOV R5, R136 ;  /* 0x0000008800057202 */ /* 0x000fc40000000f00 */
[----:B------:R-:W3:Y:S01]  /*fb070*/  LDSM.16.M88.4 R136, [R2+UR13+0x1e100] ;  /* 0x01e1000d0288783b */ /* 0x000ee20008000200 */
[----:B------:R-:W-:Y:S02]  /*fb080*/  IMAD.MOV.U32 R216, RZ, RZ, R121 ;  /* 0x000000ffffd87224 */ /* 0x000fe400078e0079 */
[----:B------:R-:W-:Y:S01]  /*fb090*/  IMAD.MOV.U32 R217, RZ, RZ, R120 ;  /* 0x000000ffffd97224 */ /* 0x000fe200078e0078 */
[----:B------:R-:W-:Y:S01]  /*fb0a0*/  MOV R218, R117 ;  /* 0x0000007500da7202 */ /* 0x000fe20000000f00 */
[----:B------:R-:W4:Y:S01]  /*fb0b0*/  LDSM.16.M88.4 R120, [R2+UR13+0x22100] ;  /* 0x0221000d0278783b */ /* 0x000f220008000200 */
[----:B------:R-:W-:-:S03]  /*fb0c0*/  IMAD.MOV.U32 R219, RZ, RZ, R116 ;  /* 0x000000ffffdb7224 */ /* 0x000fc600078e0074 */
[----:B------:R-:W3:Y:S04]  /*fb0d0*/  LDSM.16.M88.4 R116, [R2+UR13+0x23100] ;  /* 0x0231000d0274783b */ /* 0x000ee80008000200 */
[----:B------:R-:W-:Y:S04]  /*fb0e0*/  STL [R1+0x8b84], R158 ;  /* 0x008b849e01007387 */ /* 0x000fe80000100800 */
[----:B------:R-:W-:Y:S04]  /*fb0f0*/  STL [R1+0x8b80], R159 ;  /* 0x008b809f01007387 */ /* 0x000fe80000100800 */
[----:B------:R-:W-:Y:S04]  /*fb100*/  STL [R1+0x8b8c], R154 ;  /* 0x008b8c9a01007387 */ /* 0x000fe80000100800 */
[----:B------:R-:W-:Y:S04]  /*fb110*/  STL [R1+0x8b88], R155 ;  /* 0x008b889b01007387 */ /* 0x000fe80000100800 */
[----:B------:R-:W-:Y:S01]  /*fb120*/  STL [R1+0x8b94], R150 ;  /* 0x008b949601007387 */ /* 0x000fe20000100800 */
[----:B------:R-:W-:Y:S03]  /*fb130*/  HMMA.1688.F32.TF32 R104, R240, R208, R104 ;  /* 0x000000d0f068723c */ /* 0x000fe60000081068 */
[----:B------:R-:W-:Y:S04]  /*fb140*/  STL [R1+0x8b90], R151 ;  /* 0x008b909701007387 */ /* 0x000fe80000100800 */
[----:B--2---:R-:W-:Y:S04]  /*fb150*/  STL [R1+0x8b9c], R146 ;  /* 0x008b9c9201007387 */ /* 0x004fe80000100800 */
[----:B------:R-:W-:Y:S04]  /*fb160*/  STL [R1+0x8b98], R147 ;  /* 0x008b989301007387 */ /* 0x000fe80000100800 */
        /* <DEDUP_REMOVED lines=14> */
[----:B------:R-:W-:Y:S04]  /*fb250*/  STL [R1+0x8af0], R114 ;  /* 0x008af07201007387 */ /* 0x000fe80000100800 */
[----:B------:R-:W-:Y:S01]  /*fb260*/  STL [R1+0x8ad4], R115 ;  /* 0x008ad47301007387 */ /* 0x000fe20000100800 */
[----:B------:R-:W-:Y:S01]  /*fb270*/  MOV R214, R106 ;  /* 0x0000006a00d67202 */ /* 0x000fe20000000f00 */
[----:B------:R-:W-:-:S02]  /*fb280*/  IMAD.MOV.U32 R215, RZ, RZ, R107 ;  /* 0x000000ffffd77224 */ /* 0x000fc400078e006b */
[----:B------:R-:W-:Y:S04]  /*fb290*/  STL [R1+0x8af4], R110 ;  /* 0x008af46e01007387 */ /* 0x000fe80000100800 */
[----:B------:R-:W-:Y:S04]  /*fb2a0*/  STL [R1+0x8ad0], R111 ;  /* 0x008ad06f01007387 */ /* 0x000fe80000100800 */
[----:B------:R1:W-:Y:S04]  /*fb2b0*/  STL.64 [R1+0x500], R104 ;  /* 0x0005006801007387 */ /* 0x0003e80000100a00 */
[----:B-1----:R-:W2:Y:S04]  /*fb2c0*/  LDL.LU.64 R104, [R1+0x90e0] ;  /* 0x0090e00001687983 */ /* 0x002ea80000300a00 */
[----:B------:R-:W-:Y:S04]  /*fb2d0*/  STL.64 [R1+0x90a0], R214 ;  /* 0x0090a0d601007387 */ /* 0x000fe80000100a00 */
[----:B------:R1:W-:Y:S04]  /*fb2e0*/  STL.64 [R1+0x9098], R212 ;  /* 0x009098d401007387 */ /* 0x0003e80000100a00 */
[----:B-1----:R-:W3:Y:S04]  /*fb2f0*/  LDL.LU R212, [R1+0x1140] ;  /* 0x0011400001d47983 */ /* 0x002ee80000300800 */
[----:B------:R-:W3:Y:S04]  /*fb300*/  LDL.LU R213, [R1+0x1144] ;  /* 0x0011440001d57983 */ /* 0x000ee80000300800 */
[----:B------:R-:W3:Y:S04]  /*fb310*/  LDL.LU R214, [R1+0x1148] ;  /* 0x0011480001d67983 */ /* 0x000ee80000300800 */
[----:B------:R-:W3:Y:S01]  /*fb320*/  LDL.LU R215, [R1+0x114c] ;  /* 0x00114c0001d77983 */ /* 0x000ee20000300800 */
[C---:B------:R-:W-:Y:S08]  /*fb330*/  HMMA.1688.F32.TF32 R216, R240.reuse, R200, R216 ;  /* 0x000000c8f0d8723c */ /* 0x040ff000000810d8 */
[----:B------:R-:W-:-:S15]  /*fb340*/  HMMA.1688.F32.TF32 R4, R240, R192, R4 ;  /* 0x000000c0f004723c */ /* 0x000fde0000081004 */
[----:B------:R-:W-:-:S04]  /*fb350*/  NOP ;  /* 0x0000000000007918 */ /* 0x000fc80000000000 */
[----:B------:R-:W-:Y:S02]  /*fb360*/  IMAD.MOV.U32 R186, RZ, RZ, R4 ;  /* 0x000000ffffba7224 */ /* 0x000fe400078e0004 */
[----:B------:R-:W-:Y:S01]  /*fb370*/  IMAD.MOV.U32 R187, RZ, RZ, R5 ;  /* 0x000000ffffbb7224 */ /* 0x000fe200078e0005 */
[----:B------:R-:W-:Y:S01]  /*fb380*/  MOV R190, R6 ;  /* 0x0000000600be7202 */ /* 0x000fe20000000f00 */
[----:B------:R-:W-:Y:S01]  /*fb390*/  IMAD.MOV.U32 R191, RZ, RZ, R7 ;  /* 0x000000ffffbf7224 */ /* 0x000fe200078e0007 */
        /* <DEDUP_REMOVED lines=8> */
[----:B------:R-:W3:Y:S04]  /*fb420*/  LDL.LU R220, [R1+0x7d0] ;  /* 0x0007d00001dc7983 */ /* 0x000ee80000300800 */
[----:B------:R-:W3:Y:S01]  /*fb430*/  LDL.LU R221, [R1+0x7d4] ;  /* 0x0007d40001dd7983 */ /* 0x000ee20000300800 */
[----:B------:R-:W-:Y:S01]  /*fb440*/  IMAD.MOV.U32 R210, RZ, RZ, R214 ;  /* 0x000000ffffd27224 */ /* 0x000fe200078e00d6 */
[----:B------:R-:W-:-:S02]  /*fb450*/  MOV R211, R215 ;  /* 0x000000d700d37202 */ /* 0x000fc40000000f00 */
[----:B------:R-:W3:Y:S04]  /*fb460*/  LDL.LU R222, [R1+0x7d8] ;  /* 0x0007d80001de7983 */ /* 0x000ee80000300800 */
[----:B------:R-:W3:Y:S04]  /*fb470*/  LDL.LU R223, [R1+0x7dc] ;  /* 0x0007dc0001df7983 */ /* 0x000ee80000300800 */
[----:B------:R-:W-:Y:S04]  /*fb480*/  STL.64 [R1+0x9090], R210 ;  /* 0x009090d201007387 */ /* 0x000fe80000100a00 */
[----:B------:R1:W-:Y:S04]  /*fb490*/  STL.64 [R1+0x9088], R208 ;  /* 0x009088d001007387 */ /* 0x0003e80000100a00 */
[----:B------:R-:W4:Y:S04]  /*fb4a0*/  LDL.LU R4, [R1+0x7c0] ;  /* 0x0007c00001047983 */ /* 0x000f280000300800 */
[----:B------:R-:W4:Y:S04]  /*fb4b0*/  LDL.LU R5, [R1+0x7c4] ;  /* 0x0007c40001057983 */ /* 0x000f280000300800 */
[----:B------:R-:W4:Y:S04]  /*fb4c0*/  LDL.LU R6, [R1+0x7c8] ;  /* 0x0007c80001067983 */ /* 0x000f280000300800 */
[----:B------:R-:W4:Y:S04]  /*fb4d0*/  LDL.LU R7, [R1+0x7cc] ;  /* 0x0007cc0001077983 */ /* 0x000f280000300800 */
[----:B------:R-:W-:Y:S04]  /*fb4e0*/  STL [R1+0x8e18], R187 ;  /* 0x008e18bb01007387 */ /* 0x000fe80000100800 */
[----:B------:R-:W-:Y:S01]  /*fb4f0*/  STL [R1+0x8e14], R186 ;  /* 0x008e14ba01007387 */ /* 0x000fe20000100800 */
[----:B-1----:R-:W-:Y:S03]  /*fb500*/  HMMA.1688.F32.TF32 R208, R240, R188, R244 ;  /* 0x000000bcf0d0723c */ /* 0x002fe600000810f4 */
        /* <DEDUP_REMOVED lines=11> */
[----:B------:R-:W-:-:S03]  /*fb5c0*/  IMAD.MOV.U32 R195, RZ, RZ, R211 ;  /* 0x000000ffffc37224 */ /* 0x000fc600078e00d3 */
[----:B------:R-:W-:Y:S04]  /*fb5d0*/  STL.64 [R1+0x9080], R206 ;  /* 0x009080ce01007387 */ /* 0x000fe80000100a00 */
[----:B------:R-:W-:Y:S04]  /*fb5e0*/  STL.64 [R1+0x9078], R204 ;  /* 0x009078cc01007387 */ /* 0x000fe80000100a00 */
[----:B------:R-:W-:Y:S04]  /*fb5f0*/  STL.64 [R1+0x9050], R194 ;  /* 0x009050c201007387 */ /* 0x000fe80000100a00 */
[----:B------:R-:W-:Y:S04]  /*fb600*/  STL.64 [R1+0x9048], R192 ;  /* 0x009048c001007387 */ /* 0x000fe80000100a00 */
[----:B------:R-:W-:Y:S04]  /*fb610*/  STL.64 [R1+0x9040], R190 ;  /* 0x009040be01007387 */ /* 0x000fe80000100a00 */
[----:B------:R2:W-:Y:S01]  /*fb620*/  STL.64 [R1+0x9038], R188 ;  /* 0x009038bc01007387 */ /* 0x0005e20000100a00 */
[C---:B---3--:R-:W-:Y:S03]  /*fb630*/  HMMA.1688.F32.TF32 R208, R240.reuse, R184, R220 ;  /* 0x000000b8f0d0723c */ /* 0x048fe600000810dc */
[----:B------:R-:W3:Y:S04]  /*fb640*/  LDL.LU R220, [R1+0x790] ;  /* 0x0007900001dc7983 */ /* 0x000ee80000300800 */
[----:B------:R-:W3:Y:S04]  /*fb650*/  LDL.LU R221, [R1+0x794] ;  /* 0x0007940001dd7983 */ /* 0x000ee80000300800 */
[----:B------:R-:W3:Y:S04]  /*fb660*/  LDL.LU R222, [R1+0x798] ;  /* 0x0007980001de7983 */ /* 0x000ee80000300800 */
[----:B------:R-:W3:Y:S01]  /*fb670*/  LDL.LU R223, [R1+0x79c] ;  /* 0x00079c0001df7983 */ /* 0x000ee20000300800 */
[----:B----4-:R-:W-:Y:S03]  /*fb680*/  HMMA.1688.F32.TF32 R4, R240, R180, R4 ;  /* 0x000000b4f004723c */ /* 0x010fe60000081004 */
[----:B------:R-:W-:Y:S01]  /*fb690*/  MOV R202, R208 ;  /* 0x000000d000ca7202 */ /* 0x000fe20000000f00 */
[----:B------:R-:W-:-:S02]  /*fb6a0*/  IMAD.MOV.U32 R203, RZ, RZ, R209 ;  /* 0x000000ffffcb7224 */ /* 0x000fc400078e00d1 */
[----:B------:R-:W-:Y:S01]  /*fb6b0*/  IMAD.MOV.U32 R198, RZ, RZ, R210 ;  /* 0x000000ffffc67224 */ /* 0x000fe200078e00d2 */
[----:B------:R-:W-:Y:S02]  /*fb6c0*/  MOV R199, R211 ;  /* 0x000000d300c77202 */ /* 0x000fe40000000f00 */
[----:B------:R-:W-:Y:S04]  /*fb6d0*/  STL.64 [R1+0x9070], R202 ;  /* 0x009070ca01007387 */ /* 0x000fe80000100a00 */
[----:B------:R-:W-:Y:S04]  /*fb6e0*/  STL.64 [R1+0x9068], R200 ;  /* 0x009068c801007387 */ /* 0x000fe80000100a00 */
[----:B------:R-:W-:Y:S04]  /*fb6f0*/  STL.64 [R1+0x9060], R198 ;  /* 0x009060c601007387 */ /* 0x000fe80000100a00 */
[----:B------:R-:W-:Y:S04]  /*fb700*/  STL.64 [R1+0x9058], R196 ;  /* 0x009058c401007387 */ /* 0x000fe80000100a00 */
[----:B------:R1:W-:Y:S01]  /*fb710*/  STL.64 [R1+0x9030], R184 ;  /* 0x009030b801007387 */ /* 0x0003e20000100a00 */
[----:B------:R-:W-:Y:S01]  /*fb720*/  IMAD.MOV.U32 R179, RZ, RZ, R4 ;  /* 0x000000ffffb37224 */ /* 0x000fe200078e0004 */
[----:B--2---:R-:W-:Y:S01]  /*fb730*/  HMMA.1688.F32.TF32 R188, R240, R176, R216 ;  /* 0x000000b0f0bc723c */ /* 0x004fe200000810d8 */
[----:B------:R-:W-:Y:S01]  /*fb740*/  IMAD.MOV.U32 R171, RZ, RZ, R5 ;  /* 0x000000ffffab7224 */ /* 0x000fe200078e0005 */
[----:B------:R-:W2:Y:S01]  /*fb750*/  LDL.LU R4, [R1+0x780] ;  /* 0x0007800001047983 */ /* 0x000ea20000300800 */
[----:B------:R-:W-:-:S03]  /*fb760*/  MOV R174, R6 ;  /* 0x0000000600ae7202 */ /* 0x000fc60000000f00 */
[----:B------:R-:W2:Y:S01]  /*fb770*/  LDL.LU R5, [R1+0x784] ;  /* 0x0007840001057983 */ /* 0x000ea20000300800 */
[----:B------:R-:W-:-:S03]  /*fb780*/  IMAD.MOV.U32 R175, RZ, RZ, R7 ;  /* 0x000000ffffaf7224 */ /* 0x000fc600078e0007 */
[----:B------:R-:W2:Y:S04]  /*fb790*/  LDL.LU R6, [R1+0x788] ;  /* 0x0007880001067983 */ /* 0x000ea80000300800 */
[----:B------:R-:W2:Y:S04]  /*fb7a0*/  LDL.LU R7, [R1+0x78c] ;  /* 0x00078c0001077983 */ /* 0x000ea80000300800 */
[----:B------:R4:W-:Y:S04]  /*fb7b0*/  STL [R1+0x8bcc], R175 ;  /* 0x008bccaf01007387 */ /* 0x0009e80000100800 */
[----:B------:R4:W-:Y:S04]  /*fb7c0*/  STL [R1+0x8bc8], R174 ;  /* 0x008bc8ae01007387 */ /* 0x0009e80000100800 */
[----:B------:R4:W-:Y:S04]  /*fb7d0*/  STL [R1+0x8bc4], R171 ;  /* 0x008bc4ab01007387 */ /* 0x0009e80000100800 */
[----:B------:R4:W-:Y:S01]  /*fb7e0*/  STL [R1+0x8bc0], R179 ;  /* 0x008bc0b301007387 */ /* 0x0009e20000100800 */
[----:B-1----:R-:W-:Y:S03]  /*fb7f0*/  HMMA.1688.F32.TF32 R184, R240, R172, R244 ;  /* 0x000000acf0b8723c */ /* 0x002fe600000810f4 */
[----:B------:R-:W-:Y:S04]  /*fb800*/  STL.64 [R1+0x480], R188 ;  /* 0x000480bc01007387 */ /* 0x000fe80000100a00 */
[----:B------:R-:W-:Y:S04]  /*fb810*/  STL.64 [R1+0x488], R190 ;  /* 0x000488be01007387 */ /* 0x000fe80000100a00 */
[----:B------:R-:W2:Y:S04]  /*fb820*/  LDL.LU R244, [R1+0x770] ;  /* 0x0007700001f47983 */ /* 0x000ea80000300800 */
[----:B------:R-:W2:Y:S04]  /*fb830*/  LDL.LU R245, [R1+0x774] ;  /* 0x0007740001f57983 */ /* 0x000ea80000300800 */
[----:B------:R-:W2:Y:S04]  /*fb840*/  LDL.LU R246, [R1+0x778] ;  /* 0x0007780001f67983 */ /* 0x000ea80000300800 */
[----:B------:R-:W2:Y:S01]  /*fb850*/  LDL.LU R247, [R1+0x77c] ;  /* 0x00077c0001f77983 */ /* 0x000ea20000300800 */
[----:B----4-:R-:W-:Y:S01]  /*fb860*/  IMAD.MOV.U32 R175, RZ, RZ, R184 ;  /* 0x000000ffffaf7224 */ /* 0x010fe200078e00b8 */
[----:B------:R-:W-:Y:S01]  /*fb870*/  MOV R174, R185 ;  /* 0x000000b900ae7202 */ /* 0x000fe20000000f00 */
[----:B------:R-:W-:-:S02]  /*fb880*/  IMAD.MOV.U32 R171, RZ, RZ, R186 ;  /* 0x000000ffffab7224 */ /* 0x000fc400078e00ba */
[----:B------:R-:W-:-:S05]  /*fb890*/  IMAD.MOV.U32 R179, RZ, RZ, R187 ;  /* 0x000000ffffb37224 */ /* 0x000fca00078e00bb */
        /* <DEDUP_REMOVED lines=8> */
[C---:B---3--:R-:W-:Y:S08]  /*fb920*/  HMMA.1688.F32.TF32 R184, R240.reuse, R168, R220 ;  /* 0x000000a8f0b8723c */ /* 0x048ff000000810dc */
[----:B--2---:R-:W-:Y:S11]  /*fb930*/  HMMA.1688.F32.TF32 R4, R240, R164, R4 ;  /* 0x000000a4f004723c */ /* 0x004ff60000081004 */
        /* <DEDUP_REMOVED lines=12> */
[----:B------:R-:W-:-:S02]  /*fba00*/  IMAD.MOV.U32 R138, RZ, RZ, R4 ;  /* 0x000000ffff8a7224 */ /* 0x000fc400078e0004 */
[----:B------:R-:W-:Y:S01]  /*fba10*/  IMAD.MOV.U32 R139, RZ, RZ, R5 ;  /* 0x000000ffff8b7224 */ /* 0x000fe200078e0005 */
[----:B------:R-:W-:Y:S01]  /*fba20*/  MOV R142, R6 ;  /* 0x00000006008e7202 */ /* 0x000fe20000000f00 */
[----:B------:R-:W-:Y:S02]  /*fba30*/  IMAD.MOV.U32 R143, RZ, RZ, R7 ;  /* 0x000000ffff8f7224 */ /* 0x000fe400078e0007 */
[----:B------:R-:W-:Y:S03]  /*fba40*/  HMMA.1688.F32.TF32 R4, R240, R160, R244 ;  /* 0x000000a0f004723c */ /* 0x000fe600000810f4 */
        /* <DEDUP_REMOVED lines=8> */
[----:B-1----:R-:W-:Y:S01]  /*fbad0*/  IMAD.MOV.U32 R179, RZ, RZ, R4 ;  /* 0x000000ffffb37224 */ /* 0x002fe200078e0004 */
[----:B----4-:R-:W-:-:S02]  /*fbae0*/  MOV R171, R5 ;  /* 0x0000000500ab7202 */ /* 0x010fc40000000f00 */
[----:B------:R-:W4:Y:S01]  /*fbaf0*/  LDL.LU R4, [R1+0x730] ;  /* 0x0007300001047983 */ /* 0x000f220000300800 */
[----:B------:R-:W-:-:S03]  /*fbb00*/  IMAD.MOV.U32 R175, RZ, RZ, R6 ;  /* 0x000000ffffaf7224 */ /* 0x000fc600078e0006 */
[----:B------:R-:W4:Y:S01]  /*fbb10*/  LDL.LU R5, [R1+0x734] ;  /* 0x0007340001057983 */ /* 0x000f220000300800 */
[----:B------:R-:W-:-:S03]  /*fbb20*/  IMAD.MOV.U32 R174, RZ, RZ, R7 ;  /* 0x000000ffffae7224 */ /* 0x000fc600078e0007 */
[----:B------:R-:W4:Y:S04]  /*fbb30*/  LDL.LU R6, [R1+0x738] ;  /* 0x0007380001067983 */ /* 0x000f280000300800 */
[----:B------:R-:W4:Y:S04]  /*fbb40*/  LDL.LU R7, [R1+0x73c] ;  /* 0x00073c0001077983 */ /* 0x000f280000300800 */
[----:B------:R-:W3:Y:S04]  /*fbb50*/  LDL.LU R244, [R1+0x720] ;  /* 0x0007200001f47983 */ /* 0x000ee80000300800 */
[----:B------:R-:W3:Y:S04]  /*fbb60*/  LDL.LU R245, [R1+0x724] ;  /* 0x0007240001f57983 */ /* 0x000ee80000300800 */
[----:B------:R-:W3:Y:S04]  /*fbb70*/  LDL.LU R246, [R1+0x728] ;  /* 0x0007280001f67983 */ /* 0x000ee80000300800 */
[----:B------:R-:W3:Y:S01]  /*fbb80*/  LDL.LU R247, [R1+0x72c] ;  /* 0x00072c0001f77983 */ /* 0x000ee20000300800 */
[----:B------:R-:W-:Y:S03]  /*fbb90*/  HMMA.1688.F32.TF32 R184, R240, R156, R212 ;  /* 0x0000009cf0b8723c */ /* 0x000fe600000810d4 */
[----:B------:R1:W-:-:S15]  /*fbba0*/  STL [R1+0x8c0c], R174 ;  /* 0x008c0cae01007387 */ /* 0x0003de0000100800 */
[----:B------:R-:W-:Y:S01]  /*fbbb0*/  NOP ;  /* 0x0000000000007918 */ /* 0x000fe20000000000 */
[----:B------:R-:W-:Y:S01]  /*fbbc0*/  MOV R146, R184 ;  /* 0x000000b800927202 */ /* 0x000fe20000000f00 */
[----:B------:R-:W-:Y:S02]  /*fbbd0*/  IMAD.MOV.U32 R147, RZ, RZ, R185 ;  /* 0x000000ffff937224 */ /* 0x000fe400078e00b9 */
[----:B------:R-:W-:Y:S01]  /*fbbe0*/  IMAD.MOV.U32 R150, RZ, RZ, R186 ;  /* 0x000000ffff967224 */ /* 0x000fe200078e00ba */
[----:B------:R-:W-:Y:S01]  /*fbbf0*/  MOV R151, R187 ;  /* 0x000000bb00977202 */ /* 0x000fe20000000f00 */
[----:B------:R1:W-:Y:S04]  /*fbc00*/  STL [R1+0x8c08], R175 ;  /* 0x008c08af01007387 */ /* 0x0003e80000100800 */
[----:B------:R1:W-:Y:S04]  /*fbc10*/  STL [R1+0x8c04], R171 ;  /* 0x008c04ab01007387 */ /* 0x0003e80000100800 */
[----:B------:R1:W-:Y:S04]  /*fbc20*/  STL [R1+0x8c00], R179 ;  /* 0x008c00b301007387 */ /* 0x0003e80000100800 */
[----:B------:R1:W-:Y:S04]  /*fbc30*/  STL [R1+0x8c1c], R151 ;  /* 0x008c1c9701007387 */ /* 0x0003e80000100800 */
[----:B------:R1:W-:Y:S04]  /*fbc40*/  STL [R1+0x8c18], R150 ;  /* 0x008c189601007387 */ /* 0x0003e80000100800 */
[----:B------:R1:W-:Y:S04]  /*fbc50*/  STL [R1+0x8c14], R147 ;  /* 0x008c149301007387 */ /* 0x0003e80000100800 */
[----:B------:R1:W-:Y:S01]  /*fbc60*/  STL [R1+0x8c10], R146 ;  /* 0x008c109201007387 */ /* 0x0003e20000100800 */
[----:B--2---:R-:W-:-:S15]  /*fbc70*/  HMMA.1688.F32.TF32 R184, R240, R152, R216 ;  /* 0x00000098f0b8723c */ /* 0x004fde00000810d8 */
[----:B------:R-:W-:-:S04]  /*fbc80*/  NOP ;  /* 0x0000000000007918 */ /* 0x000fc80000000000 */
[----:B------:R-:W-:Y:S01]  /*fbc90*/  MOV R158, R186 ;  /* 0x000000ba009e7202 */ /* 0x000fe20000000f00 */
[----:B------:R-:W-:Y:S02]  /*fbca0*/  IMAD.MOV.U32 R159, RZ, RZ, R187 ;  /* 0x000000ffff9f7224 */ /* 0x000fe400078e00bb */
[----:B------:R-:W-:Y:S02]  /*fbcb0*/  IMAD.MOV.U32 R154, RZ, RZ, R184 ;  /* 0x000000ffff9a7224 */ /* 0x000fe400078e00b8 */
[----:B------:R-:W-:Y:S01]  /*fbcc0*/  IMAD.MOV.U32 R155, RZ, RZ, R185 ;  /* 0x000000ffff9b7224 */ /* 0x000fe200078e00b9 */
[----:B----4-:R-:W-:Y:S01]  /*fbcd0*/  HMMA.1688.F32.TF32 R4, R240, R144, R4 ;  /* 0x00000090f004723c */ /* 0x010fe20000081004 */
[----:B------:R-:W-:Y:S04]  /*fbce0*/  STL.64 [R1+0x8fc8], R158 ;  /* 0x008fc89e01007387 */ /* 0x000fe80000100a00 */
[----:B------:R-:W-:Y:S04]  /*fbcf0*/  STL.64 [R1+0x8fc0], R156 ;  /* 0x008fc09c01007387 */ /* 0x000fe80000100a00 */
[----:B------:R-:W-:Y:S04]  /*fbd00*/  STL.64 [R1+0x8fb8], R154 ;  /* 0x008fb89a01007387 */ /* 0x000fe80000100a00 */
[----:B------:R-:W-:Y:S06]  /*fbd10*/  STL.64 [R1+0x8fb0], R152 ;  /* 0x008fb09801007387 */ /* 0x000fec0000100a00 */
[----:B---3--:R-:W-:Y:S01]  /*fbd20*/  MOV R143, R4 ;  /* 0x00000004008f7202 */ /* 0x008fe20000000f00 */
[----:B------:R-:W-:-:S02]  /*fbd30*/  IMAD.MOV.U32 R142, RZ, RZ, R5 ;  /* 0x000000ffff8e7224 */ /* 0x000fc400078e0005 */
[----:B------:R-:W-:Y:S01]  /*fbd40*/  IMAD.MOV.U32 R139, RZ, RZ, R6 ;  /* 0x000000ffff8b7224 */ /* 0x000fe200078e0006 */
[----:B------:R-:W-:Y:S02]  /*fbd50*/  MOV R138, R7 ;  /* 0x00000007008a7202 */ /* 0x000fe40000000f00 */
[----:B------:R-:W-:Y:S01]  /*fbd60*/  HMMA.1688.F32.TF32 R4, R240, R140, R244 ;  /* 0x0000008cf004723c */ /* 0x000fe200000810f4 */
[----:B------:R-:W-:Y:S02]  /*fbd70*/  IMAD.MOV.U32 R244, RZ, RZ, R89 ;  /* 0x000000fffff47224 */ /* 0x000fe400078e0059 */
[----:B------:R-:W2:Y:S01]  /*fbd80*/  LDL.LU R89, [R1+0x90dc] ;  /* 0x0090dc0001597983 */ /* 0x000ea20000300800 */
[----:B------:R-:W-:-:S03]  /*fbd90*/  MOV R245, R80 ;  /* 0x0000005000f57202 */ /* 0x000fc60000000f00 */
[----:B------:R-:W3:Y:S01]  /*fbda0*/  LDL.LU R80, [R1+0x90d8] ;  /* 0x0090d80001507983 */ /* 0x000ee20000300800 */
[----:B------:R-:W-:-:S03]  /*fbdb0*/  IMAD.MOV.U32 R246, RZ, RZ, R81 ;  /* 0x000000fffff67224 */ /* 0x000fc600078e0051 */
[----:B------:R-:W3:Y:S01]  /*fbdc0*/  LDL.LU R81, [R1+0x90d4] ;  /* 0x0090d40001517983 */ /* 0x000ee20000300800 */
[----:B------:R-:W-:Y:S01]  /*fbdd0*/  MOV R78, R101 ;  /* 0x00000065004e7202 */ /* 0x000fe20000000f00 */
[----:B------:R-:W-:-:S06]  /*fbde0*/  IMAD.MOV.U32 R79, RZ, RZ, R100 ;  /* 0x000000ffff4f7224 */ /* 0x000fcc00078e0064 */
[----:B------:R-:W-:Y:S02]  /*fbdf0*/  IMAD.MOV.U32 R162, RZ, RZ, R4 ;  /* 0x000000ffffa27224 */ /* 0x000fe400078e0004 */
[----:B------:R-:W-:Y:S01]  /*fbe00*/  IMAD.MOV.U32 R163, RZ, RZ, R5 ;  /* 0x000000ffffa37224 */ /* 0x000fe200078e0005 */
[----:B------:R-:W-:Y:S01]  /*fbe10*/  MOV R166, R6 ;  /* 0x0000000600a67202 */ /* 0x000fe20000000f00 */
[----:B------:R-:W-:Y:S02]  /*fbe20*/  IMAD.MOV.U32 R167, RZ, RZ, R7 ;  /* 0x000000ffffa77224 */ /* 0x000fe400078e0007 */
[C---:B------:R-:W-:Y:S01]  /*fbe30*/  HMMA.1688.F32.TF32 R4, R240.reuse, R136, R76 ;  /* 0x00000088f004723c */ /* 0x040fe2000008104c */
[----:B------:R-:W-:Y:S02]  /*fbe40*/  IMAD.MOV.U32 R83, RZ, RZ, R88 ;  /* 0x000000ffff537224 */ /* 0x000fe400078e0058 */
[----:B------:R-:W-:Y:S01]  /*fbe50*/  IMAD.MOV.U32 R100, RZ, RZ, R97 ;  /* 0x000000ffff647224 */ /* 0x000fe200078e0061 */
[----:B------:R-:W-:Y:S01]  /*fbe60*/  MOV R101, R96 ;  /* 0x0000006000657202 */ /* 0x000fe20000000f00 */
[----:B------:R-:W-:Y:S01]  /*fbe70*/  IMAD.MOV.U32 R96, RZ, RZ, R85 ;  /* 0x000000ffff607224 */ /* 0x000fe200078e0055 */
[----:B------:R-:W-:Y:S01]  /*fbe80*/  MOV R97, R84 ;  /* 0x0000005400617202 */ /* 0x000fe20000000f00 */
[----:B------:R-:W-:Y:S01]  /*fbe90*/  IMAD.MOV.U32 R86, RZ, RZ, R65 ;  /* 0x000000ffff567224 */ /* 0x000fe200078e0041 */
[----:B------:R-:W-:Y:S01]  /*fbea0*/  MOV R87, R64 ;  /* 0x0000004000577202 */ /* 0x000fe20000000f00 */
[----:B------:R-:W-:Y:S01]  /*fbeb0*/  HMMA.1688.F32.TF32 R184, R240, R148, R220 ;  /* 0x00000094f0b8723c */ /* 0x000fe200000810dc */
[----:B------:R-:W-:Y:S01]  /*fbec0*/  MOV R90, R57 ;  /* 0x00000039005a7202 */ /* 0x000fe20000000f00 */
[----:B------:R-:W-:-:S02]  /*fbed0*/  IMAD.MOV.U32 R91, RZ, RZ, R56 ;  /* 0x000000ffff5b7224 */ /* 0x000fc400078e0038 */
[----:B------:R-:W-:Y:S02]  /*fbee0*/  IMAD.MOV.U32 R102, RZ, RZ, R93 ;  /* 0x000000ffff667224 */ /* 0x000fe400078e005d */
[----:B------:R-:W-:Y:S02]  /*fbef0*/  IMAD.MOV.U32 R103, RZ, RZ, R92 ;  /* 0x000000ffff677224 */ /* 0x000fe400078e005c */
[----:B------:R-:W-:Y:S02]  /*fbf00*/  IMAD.MOV.U32 R94, RZ, RZ, R49 ;  /* 0x000000ffff5e7224 */ /* 0x000fe400078e0031 */
[----:B------:R-:W-:Y:S01]  /*fbf10*/  IMAD.MOV.U32 R95, RZ, RZ, R48 ;  /* 0x000000ffff5f7224 */ /* 0x000fe200078e0030 */
[----:B------:R-:W-:Y:S01]  /*fbf20*/  STL.64 [R1+0x8fe8], R166 ;  /* 0x008fe8a601007387 */ /* 0x000fe20000100a00 */
[----:B------:R-:W-:Y:S02]  /*fbf30*/  IMAD.MOV.U32 R247, RZ, RZ, R104 ;  /* 0x000000fffff77224 */ /* 0x000fe400078e0068 */
[----:B------:R-:W-:-:S02]  /*fbf40*/  IMAD.MOV.U32 R98, RZ, RZ, R73 ;  /* 0x000000ffff627224 */ /* 0x000fc400078e0049 */
[----:B------:R-:W-:Y:S01]  /*fbf50*/  IMAD.MOV.U32 R99, RZ, RZ, R72 ;  /* 0x000000ffff637224 */ /* 0x000fe200078e0048 */
[----:B-1----:R-:W-:Y:S01]  /*fbf60*/  MOV R174, R4 ;  /* 0x0000000400ae7202 */ /* 0x002fe20000000f00 */
[----:B------:R-:W-:Y:S02]  /*fbf70*/  IMAD.MOV.U32 R175, RZ, RZ, R5 ;  /* 0x000000ffffaf7224 */ /* 0x000fe400078e0005 */
[----:B------:R-:W-:Y:S01]  /*fbf80*/  IMAD.MOV.U32 R171, RZ, RZ, R6 ;  /* 0x000000ffffab7224 */ /* 0x000fe200078e0006 */
[----:B------:R-:W-:Y:S02]  /*fbf90*/  MOV R179, R7 ;  /* 0x0000000700b37202 */ /* 0x000fe40000000f00 */
[----:B------:R-:W-:Y:S01]  /*fbfa0*/  MOV R84, R69 ;  /* 0x0000004500547202 */ /* 0x000fe20000000f00 */
[----:B------:R-:W-:Y:S02]  /*fbfb0*/  IMAD.MOV.U32 R85, RZ, RZ, R68 ;  /* 0x000000ffff557224 */ /* 0x000fe400078e0044 */
[----:B------:R-:W-:-:S02]  /*fbfc0*/  IMAD.MOV.U32 R88, RZ, RZ, R61 ;  /* 0x000000ffff587224 */ /* 0x000fc400078e003d */
[----:B------:R-:W-:Y:S01]  /*fbfd0*/  IMAD.MOV.U32 R92, RZ, RZ, R53 ;  /* 0x000000ffff5c7224 */ /* 0x000fe200078e0035 */
[----:B------:R-:W-:Y:S01]  /*fbfe0*/  MOV R93, R52 ;  /* 0x00000034005d7202 */ /* 0x000fe20000000f00 */
[----:B------:R-:W-:Y:S04]  /*fbff0*/  STL.64 [R1+0x8fe0], R164 ;  /* 0x008fe0a401007387 */ /* 0x000fe80000100a00 */
[----:B------:R-:W-:Y:S04]  /*fc000*/  STL.64 [R1+0x8fd8], R162 ;  /* 0x008fd8a201007387 */ /* 0x000fe80000100a00 */
[----:B------:R-:W-:Y:S04]  /*fc010*/  STL.64 [R1+0x8fd0], R160 ;  /* 0x008fd0a001007387 */ /* 0x000fe80000100a00 */
[----:B------:R-:W-:Y:S04]  /*fc020*/  STL.64 [R1+0x8fa8], R142 ;  /* 0x008fa88e01007387 */ /* 0x000fe80000100a00 */
[----:B------:R-:W-:Y:S04]  /*fc030*/  STL.64 [R1+0x8fa0], R140 ;  /* 0x008fa08c01007387 */ /* 0x000fe80000100a00 */
[----:B------:R-:W-:Y:S01]  /*fc040*/  STL.64 [R1+0x9008], R174 ;  /* 0x009008ae01007387 */ /* 0x000fe20000100a00 */
[----:B------:R-:W-:Y:S01]  /*fc050*/  IMAD.MOV.U32 R135, RZ, RZ, R184 ;  /* 0x000000ffff877224 */ /* 0x000fe200078e00b8 */
[----:B------:R-:W-:-:S02]  /*fc060*/  MOV R134, R185 ;  /* 0x000000b900867202 */ /* 0x000fc40000000f00 */
[----:B------:R-:W-:Y:S04]  /*fc070*/  STL.64 [R1+0x9000], R172 ;  /* 0x009000ac01007387 */ /* 0x000fe80000100a00 */
[----:B------:R-:W-:Y:S04]  /*fc080*/  STL.64 [R1+0x8ff8], R138 ;  /* 0x008ff88a01007387 */ /* 0x000fe80000100a00 */
[----:B------:R-:W-:Y:S01]  /*fc090*/  STL.64 [R1+0x8ff0], R136 ;  /* 0x008ff08801007387 */ /* 0x000fe20000100a00 */
[----:B------:R-:W-:Y:S03]  /*fc0a0*/  HMMA.1688.F32.TF32 R52, R240, R116, R96 ;  /* 0x00000074f034723c */ /* 0x000fe60000081060 */
[----:B------:R-:W-:Y:S04]  /*fc0b0*/  LDSM.16.M88.4 R96, [R2+UR13+0x28100] ;  /* 0x0281000d0260783b */ /* 0x000fe80008000200 */
[----:B------:R-:W-:Y:S04]  /*fc0c0*/  LDSM.16.M88.4 R76, [R2+UR13+0x2d100] ;  /* 0x02d1000d024c783b */ /* 0x000fe80008000200 */
        /* <DEDUP_REMOVED lines=15> */
[----:B------:R-:W-:Y:S01]  /*fc1c0*/  LDSM.16.M88.4 R28, [R2+UR13+0x39100] ;  /* 0x0391000d021c783b */ /* 0x000fe20008000200 */
[----:B------:R-:W-:Y:S01]  /*fc1d0*/  MOV R204, R21 ;  /* 0x0000001500cc7202 */ /* 0x000fe20000000f00 */
[----:B------:R-:W-:Y:S02]  /*fc1e0*/  IMAD.MOV.U32 R205, RZ, RZ, R20 ;  /* 0x000000ffffcd7224 */ /* 0x000fe400078e0014 */
[----:B------:R-:W-:Y:S01]  /*fc1f0*/  IMAD.MOV.U32 R216, RZ, RZ, R13 ;  /* 0x000000ffffd87224 */ /* 0x000fe200078e000d */
        /* <DEDUP_REMOVED lines=10> */
[----:B------:R-:W-:Y:S01]  /*fc2a0*/  IMAD.MOV.U32 R219, RZ, RZ, R8 ;  /* 0x000000ffffdb7224 */ /* 0x000fe200078e0008 */
[----:B--2---:R-:W-:Y:S02]  /*fc2b0*/  MOV R82, R89 ;  /* 0x0000005900527202 */ /* 0x004fe40000000f00 */
[----:B------:R-:W-:Y:S01]  /*fc2c0*/  MOV R220, R45 ;  /* 0x0000002d00dc7202 */ /* 0x000fe20000000f00 */
[----:B------:R-:W-:Y:S02]  /*fc2d0*/  IMAD.MOV.U32 R221, RZ, RZ, R44 ;  /* 0x000000ffffdd7224 */ /* 0x000fe400078e002c */
[----:B------:R-:W-:Y:S01]  /*fc2e0*/  IMAD.MOV.U32 R89, RZ, RZ, R60 ;  /* 0x000000ffff597224 */ /* 0x000fe200078e003c */
[----:B------:R-:W-:Y:S04]  /*fc2f0*/  LDSM.16.M88.4 R44, [R2+UR13+0x35100] ;  /* 0x0351000d022c783b */ /* 0x000fe80008000200 */
[----:B------:R-:W-:Y:S04]  /*fc300*/  LDSM.16.M88.4 R60, [R2+UR13+0x31100] ;  /* 0x0311000d023c783b */ /* 0x000fe80008000200 */
[----:B------:R-:W-:Y:S01]  /*fc310*/  LDSM.16.M88.4 R8, [R2+UR13+0x3d100] ;  /* 0x03d1000d0208783b */ /* 0x000fe20008000200 */
[C---:B---3--:R-:W-:Y:S08]  /*fc320*/  HMMA.1688.F32.TF32 R4, R240.reuse, R132, R80 ;  /* 0x00000084f004723c */ /* 0x048ff00000081050 */
[----:B------:R-:W-:Y:S01]  /*fc330*/  HMMA.1688.F32.TF32 R48, R240, R124, R88 ;  /* 0x0000007cf030723c */ /* 0x000fe20000081058 */
[----:B------:R-:W-:Y:S04]  /*fc340*/  LDSM.16.M88.4 R88, [R2+UR13+0x2a100] ;  /* 0x02a1000d0258783b */ /* 0x000fe80008000200 */
[----:B------:R-:W-:Y:S06]  /*fc350*/  LDSM.16.M88.4 R80, [R2+UR13+0x2c100] ;  /* 0x02c1000d0250783b */ /* 0x000fec0008000200 */
[----:B------:R-:W-:-:S02]  /*fc360*/  IMAD.MOV.U32 R151, RZ, RZ, R4 ;  /* 0x000000ffff977224 */ /* 0x000fc400078e0004 */
[----:B------:R-:W-:Y:S01]  /*fc370*/  IMAD.MOV.U32 R150, RZ, RZ, R5 ;  /* 0x000000ffff967224 */ /* 0x000fe200078e0005 */
[----:B------:R-:W-:Y:S01]  /*fc380*/  MOV R147, R6 ;  /* 0x0000000600937202 */ /* 0x000fe20000000f00 */
[----:B------:R-:W-:Y:S02]  /*fc390*/  IMAD.MOV.U32 R146, RZ, RZ, R7 ;  /* 0x000000ffff927224 */ /* 0x000fe400078e0007 */
[----:B------:R-:W-:Y:S01]  /*fc3a0*/  HMMA.1688.F32.TF32 R4, R240, R128, R84 ;  /* 0x00000080f004723c */ /* 0x000fe20000081054 */
[----:B------:R-:W-:Y:S04]  /*fc3b0*/  STL.64 [R1+0x9028], R150 ;  /* 0x0090289601007387 */ /* 0x000fe80000100a00 */
[----:B------:R-:W-:Y:S04]  /*fc3c0*/  STL.64 [R1+0x9020], R148 ;  /* 0x0090209401007387 */ /* 0x000fe80000100a00 */
[----:B------:R-:W-:Y:S04]  /*fc3d0*/  STL.64 [R1+0x9018], R134 ;  /* 0x0090188601007387 */ /* 0x000fe80000100a00 */
[----:B------:R-:W-:Y:S06]  /*fc3e0*/  LDSM.16.M88.4 R84, [R2+UR13+0x2b100] ;  /* 0x02b1000d0254783b */ /* 0x000fec0008000200 */
[----:B------:R-:W-:Y:S01]  /*fc3f0*/  IMAD.MOV.U32 R170, RZ, RZ, R4 ;  /* 0x000000ffffaa7224 */ /* 0x000fe200078e0004 */
[----:B------:R-:W-:Y:S01]  /*fc400*/  MOV R178, R5 ;  /* 0x0000000500b27202 */ /* 0x000fe20000000f00 */
[----:B------:R-:W-:-:S02]  /*fc410*/  IMAD.MOV.U32 R182, RZ, RZ, R6 ;  /* 0x000000ffffb67224 */ /* 0x000fc400078e0006 */
[----:B------:R-:W-:Y:S02]  /*fc420*/  IMAD.MOV.U32 R183, RZ, RZ, R7 ;  /* 0x000000ffffb77224 */ /* 0x000fe400078e0007 */
[C---:B------:R-:W-:Y:S01]  /*fc430*/  HMMA.1688.F32.TF32 R4, R240.reuse, R120, R92 ;  /* 0x00000078f004723c */ /* 0x040fe2000008105c */
[----:B------:R-:W-:Y:S04]  /*fc440*/  STL.64 [R1+0x9010], R132 ;  /* 0x0090108401007387 */ /* 0x000fe80000100a00 */
[----:B------:R-:W-:Y:S04]  /*fc450*/  STL.64 [R1+0x990], R48 ;  /* 0x0009903001007387 */ /* 0x000fe80000100a00 */
[----:B------:R1:W-:Y:S04]  /*fc460*/  STL.64 [R1+0x998], R50 ;  /* 0x0009983201007387 */ /* 0x0003e80000100a00 */
[----:B------:R-:W-:Y:S06]  /*fc470*/  LDSM.16.M88.4 R92, [R2+UR13+0x29100] ;  /* 0x0291000d025c783b */ /* 0x000fec0008000200 */
[----:B------:R-:W-:Y:S04]  /*fc480*/  STL.64 [R1+0x980], R4 ;  /* 0x0009800401007387 */ /* 0x000fe80000100a00 */
[----:B------:R2:W-:Y:S01]  /*fc490*/  STL.64 [R1+0x988], R6 ;  /* 0x0009880601007387 */ /* 0x0005e20000100a00 */
[C---:B-1----:R-:W-:Y:S03]  /*fc4a0*/  HMMA.1688.F32.TF32 R48, R240.reuse, R112, R100 ;  /* 0x00000070f030723c */ /* 0x042fe60000081064 */
[----:B------:R-:W-:Y:S05]  /*fc4b0*/  LDSM.16.M88.4 R100, [R2+UR13+0x27100] ;  /* 0x0271000d0264783b */ /* 0x000fea0008000200 */
[----:B--2---:R-:W-:Y:S01]  /*fc4c0*/  HMMA.1688.F32.TF32 R4, R240, R108, R244 ;  /* 0x0000006cf004723c */ /* 0x004fe200000810f4 */
[----:B------:R-:W-:Y:S04]  /*fc4d0*/  LDS R245, [R105+UR12+0x85000] ;  /* 0x0850000c69f57984 */ /* 0x000fe80008000800 */
[----:B------:R-:W-:Y:S04]  /*fc4e0*/  LDS R247, [R105+UR12+0x85400] ;  /* 0x0854000c69f77984 */ /* 0x000fe80008000800 */
[----:B------:R-:W1:Y:S04]  /*fc4f0*/  LDSM.16.M88.4 R104, [R2+UR13+0x26100] ;  /* 0x0261000d0268783b */ /* 0x000e680008000200 */
[----:B------:R-:W-:Y:S04]  /*fc500*/  STL.64 [R1+0x970], R52 ;  /* 0x0009703401007387 */ /* 0x000fe80000100a00 */
[----:B------:R-:W-:Y:S04]  /*fc510*/  STL.64 [R1+0x978], R54 ;  /* 0x0009783601007387 */ /* 0x000fe80000100a00 */
[----:B------:R-:W2:Y:S01]  /*fc520*/  LDSM.16.M88.4 R52, [R2+UR13+0x33100] ;  /* 0x0331000d0234783b */ /* 0x000ea20008000200 */
[----:B------:R-:W-:-:S03]  /*fc530*/  MOV R196, R234 ;  /* 0x000000ea00c47202 */ /* 0x000fc60000000f00 */
[----:B------:R-:W-:Y:S04]  /*fc540*/  STL.64 [R1+0x960], R48 ;  /* 0x0009603001007387 */ /* 0x000fe80000100a00 */
[----:B------:R-:W-:Y:S04]  /*fc550*/  STL.64 [R1+0x968], R50 ;  /* 0x0009683201007387 */ /* 0x000fe80000100a00 */
[----:B------:R-:W3:Y:S01]  /*fc560*/  LDSM.16.M88.4 R48, [R2+UR13+0x34100] ;  /* 0x0341000d0230783b */ /* 0x000ee20008000200 */
[----:B------:R-:W-:Y:S02]  /*fc570*/  IMAD.MOV.U32 R197, RZ, RZ, R235 ;  /* 0x000000ffffc57224 */ /* 0x000fe400078e00eb */
[----:B------:R-:W-:-:S02]  /*fc580*/  IMAD.MOV.U32 R131, RZ, RZ, R186 ;  /* 0x000000ffff837224 */ /* 0x000fc400078e00ba */
[----:B------:R-:W-:Y:S01]  /*fc590*/  IMAD.MOV.U32 R130, RZ, RZ, R187 ;  /* 0x000000ffff827224 */ /* 0x000fe200078e00bb */
[----:B------:R-:W-:Y:S04]  /*fc5a0*/  LDS R244, [R3+UR12+0x85000] ;  /* 0x0850000c03f47984 */ /* 0x000fe80008000800 */
[----:B------:R-:W-:Y:S04]  /*fc5b0*/  LDS R246, [R3+UR12+0x85400] ;  /* 0x0854000c03f67984 */ /* 0x000fe80008000800 */
[----:B------:R-:W-:Y:S04]  /*fc5c0*/  STL.64 [R1+0x950], R4 ;  /* 0x0009500401007387 */ /* 0x000fe80000100a00 */
[----:B------:R-:W-:Y:S04]  /*fc5d0*/  STL.64 [R1+0x958], R6 ;  /* 0x0009580601007387 */ /* 0x000fe80000100a00 */
[----:B------:R-:W4:Y:S04]  /*fc5e0*/  LDSM.16.M88.4 R4, [R2+UR13+0x3f100] ;  /* 0x03f1000d0204783b */ /* 0x000f280008000200 */
        /* <DEDUP_REMOVED lines=28> */
[----:B---3--:R-:W-:Y:S04]  /*fc7b0*/  STL [R1+0x893c], R50 ;  /* 0x00893c3201007387 */ /* 0x008fe80000100800 */
        /* <DEDUP_REMOVED lines=21> */
[----:B------:R-:W2:Y:S04]  /*fc910*/  LDL.LU R216, [R1+0x1840] ;  /* 0x0018400001d87983 */ /* 0x000ea80000300800 */
[----:B------:R-:W-:Y:S04]  /*fc920*/  STL.64 [R1+0x940], R132 ;  /* 0x0009408401007387 */ /* 0x000fe80000100a00 */
[----:B------:R1:W-:Y:S04]  /*fc930*/  STL.64 [R1+0x948], R134 ;  /* 0x0009488601007387 */ /* 0x0003e80000100a00 */
[----:B------:R-:W2:Y:S04]  /*fc940*/  LDL.LU R217, [R1+0x1844] ;  /* 0x0018440001d97983 */ /* 0x000ea80000300800 */
[----:B------:R-:W2:Y:S04]  /*fc950*/  LDL.LU R218, [R1+0x1848] ;  /* 0x0018480001da7983 */ /* 0x000ea80000300800 */
[----:B------:R-:W2:Y:S01]  /*fc960*/  LDL.LU R219, [R1+0x184c] ;  /* 0x00184c0001db7983 */ /* 0x000ea20000300800 */
[----:B-1----:R-:W-:-:S15]  /*fc970*/  HMMA.1688.F32.TF32 R132, R240, R100, R204 ;  /* 0x00000064f084723c */ /* 0x002fde00000810cc */
[----:B------:R-:W-:-:S04]  /*fc980*/  NOP ;  /* 0x0000000000007918 */ /* 0x000fc80000000000 */
[----:B------:R-:W-:Y:S01]  /*fc990*/  IMAD.MOV.U32 R90, RZ, RZ, R132 ;  /* 0x000000ffff5a7224 */ /* 0x000fe200078e0084 */
[----:B------:R-:W-:Y:S01]  /*fc9a0*/  MOV R91, R133 ;  /* 0x00000085005b7202 */ /* 0x000fe20000000f00 */
[----:B------:R-:W-:Y:S02]  /*fc9b0*/  IMAD.MOV.U32 R94, RZ, RZ, R134 ;  /* 0x000000ffff5e7224 */ /* 0x000fe400078e0086 */
[----:B------:R-:W-:Y:S02]  /*fc9c0*/  IMAD.MOV.U32 R95, RZ, RZ, R135 ;  /* 0x000000ffff5f7224 */ /* 0x000fe400078e0087 */
[----:B------:R-:W-:Y:S03]  /*fc9d0*/  HMMA.1688.F32.TF32 R132, R240, R96, R208 ;  /* 0x00000060f084723c */ /* 0x000fe600000810d0 */
[----:B------:R-:W-:Y:S04]  /*fc9e0*/  STL [R1+0x8b4c], R95 ;  /* 0x008b4c5f01007387 */ /* 0x000fe80000100800 */
[----:B------:R-:W-:Y:S04]  /*fc9f0*/  STL [R1+0x8b48], R94 ;  /* 0x008b485e01007387 */ /* 0x000fe80000100800 */
[----:B------:R-:W-:Y:S04]  /*fca00*/  STL [R1+0x8b44], R91 ;  /* 0x008b445b01007387 */ /* 0x000fe80000100800 */
[----:B------:R-:W-:Y:S04]  /*fca10*/  STL [R1+0x8b40], R90 ;  /* 0x008b405a01007387 */ /* 0x000fe80000100800 */
        /* <DEDUP_REMOVED lines=8> */
[C---:B-1----:R-:W-:Y:S02]  /*fcaa0*/  HMMA.1688.F32.TF32 R96, R240.reuse, R88, R220 ;  /* 0x00000058f060723c */ /* 0x042fe400000810dc */
        /* <DEDUP_REMOVED lines=30> */
[----:B------:R-:W-:Y:S01]  /*fcc90*/  IMAD.MOV.U32 R87, RZ, RZ, R135 ;  /* 0x000000ffff577224 */ /* 0x000fe200078e0087 */
[----:B--2---:R-:W-:Y:S01]  /*fcca0*/  HMMA.1688.F32.TF32 R96, R240, R84, R216 ;  /* 0x00000054f060723c */ /* 0x004fe200000810d8 */
[----:B------:R-:W2:Y:S04]  /*fccb0*/  LDL.LU R216, [R1+0x17d0] ;  /* 0x0017d00001d87983 */ /* 0x000ea80000300800 */
[----:B------:R-:W2:Y:S04]  /*fccc0*/  LDL.LU R217, [R1+0x17d4] ;  /* 0x0017d40001d97983 */ /* 0x000ea80000300800 */
[----:B------:R-:W2:Y:S04]  /*fccd0*/  LDL.LU R218, [R1+0x17d8] ;  /* 0x0017d80001da7983 */ /* 0x000ea80000300800 */
[----:B------:R-:W2:Y:S04]  /*fcce0*/  LDL.LU R219, [R1+0x17dc] ;  /* 0x0017dc0001db7983 */ /* 0x000ea80000300800 */
[----:B------:R-:W-:Y:S04]  /*fccf0*/  STL.64 [R1+0x8f98], R86 ;  /* 0x008f985601007387 */ /* 0x000fe80000100a00 */
[----:B------:R4:W-:Y:S01]  /*fcd00*/  STL.64 [R1+0x8f90], R84 ;  /* 0x008f905401007387 */ /* 0x0009e20000100a00 */
[----:B------:R-:W-:Y:S01]  /*fcd10*/  MOV R106, R96 ;  /* 0x00000060006a7202 */ /* 0x000fe20000000f00 */
[----:B------:R-:W-:-:S02]  /*fcd20*/  IMAD.MOV.U32 R107, RZ, RZ, R97 ;  /* 0x000000ffff6b7224 */ /* 0x000fc400078e0061 */
[----:B------:R-:W-:Y:S01]  /*fcd30*/  IMAD.MOV.U32 R110, RZ, RZ, R98 ;  /* 0x000000ffff6e7224 */ /* 0x000fe200078e0062 */
[----:B------:R-:W-:Y:S02]  /*fcd40*/  MOV R114, R99 ;  /* 0x0000006300727202 */ /* 0x000fe40000000f00 */
[C---:B---3--:R-:W-:Y:S01]  /*fcd50*/  HMMA.1688.F32.TF32 R96, R240.reuse, R80, R220 ;  /* 0x00000050f060723c */ /* 0x048fe200000810dc */
[----:B------:R-:W3:Y:S04]  /*fcd60*/  LDL.LU R220, [R1+0x17c0] ;  /* 0x0017c00001dc7983 */ /* 0x000ee80000300800 */
[----:B------:R-:W3:Y:S04]  /*fcd70*/  LDL.LU R221, [R1+0x17c4] ;  /* 0x0017c40001dd7983 */ /* 0x000ee80000300800 */
[----:B------:R-:W3:Y:S04]  /*fcd80*/  LDL.LU R222, [R1+0x17c8] ;  /* 0x0017c80001de7983 */ /* 0x000ee80000300800 */
[----:B------:R-:W3:Y:S01]  /*fcd90*/  LDL.LU R223, [R1+0x17cc] ;  /* 0x0017cc0001df7983 */ /* 0x000ee20000300800 */
[----:B----4-:R-:W-:-:S15]  /*fcda0*/  HMMA.1688.F32.TF32 R84, R240, R76, R188 ;  /* 0x0000004cf054723c */ /* 0x010fde00000810bc */
[----:B------:R-:W-:-:S04]  /*fcdb0*/  NOP ;  /* 0x0000000000007918 */ /* 0x000fc80000000000 */
[----:B------:R-:W-:Y:S01]  /*fcdc0*/  IMAD.MOV.U32 R118, RZ, RZ, R84 ;  /* 0x000000ffff767224 */ /* 0x000fe200078e0054 */
[----:B------:R-:W-:Y:S01]  /*fcdd0*/  MOV R122, R85 ;  /* 0x00000055007a7202 */ /* 0x000fe20000000f00 */
[----:B------:R-:W-:Y:S02]  /*fcde0*/  IMAD.MOV.U32 R123, RZ, RZ, R86 ;  /* 0x000000ffff7b7224 */ /* 0x000fe400078e0056 */
[----:B------:R-:W-:Y:S02]  /*fcdf0*/  IMAD.MOV.U32 R126, RZ, RZ, R87 ;  /* 0x000000ffff7e7224 */ /* 0x000fe400078e0057 */
[----:B------:R-:W-:Y:S01]  /*fce00*/  HMMA.1688.F32.TF32 R84, R240, R72, R192 ;  /* 0x00000048f054723c */ /* 0x000fe200000810c0 */
[----:B------:R-:W-:Y:S02]  /*fce10*/  IMAD.MOV.U32 R95, RZ, RZ, R96 ;  /* 0x000000ffff5f7224 */ /* 0x000fe400078e0060 */
[----:B------:R-:W-:Y:S01]  /*fce20*/  IMAD.MOV.U32 R94, RZ, RZ, R97 ;  /* 0x000000ffff5e7224 */ /* 0x000fe200078e0061 */
[----:B------:R-:W-:Y:S01]  /*fce30*/  MOV R91, R98 ;  /* 0x00000062005b7202 */ /* 0x000fe20000000f00 */
[----:B------:R-:W-:-:S03]  /*fce40*/  IMAD.MOV.U32 R90, RZ, RZ, R99 ;  /* 0x000000ffff5a7224 */ /* 0x000fc600078e0063 */
[----:B------:R-:W-:Y:S11]  /*fce50*/  HMMA.1688.F32.TF32 R96, R240, R68, R204 ;  /* 0x00000044f060723c */ /* 0x000ff600000810cc */
[----:B------:R-:W-:Y:S01]  /*fce60*/  MOV R127, R84 ;  /* 0x00000054007f7202 */ /* 0x000fe20000000f00 */
[----:B------:R-:W-:-:S02]  /*fce70*/  IMAD.MOV.U32 R119, RZ, RZ, R85 ;  /* 0x000000ffff777224 */ /* 0x000fc400078e0055 */
[----:B------:R-:W-:Y:S01]  /*fce80*/  IMAD.MOV.U32 R115, RZ, RZ, R86 ;  /* 0x000000ffff737224 */ /* 0x000fe200078e0056 */
[----:B------:R-:W-:Y:S02]  /*fce90*/  MOV R111, R87 ;  /* 0x00000057006f7202 */ /* 0x000fe40000000f00 */
[C---:B------:R-:W-:Y:S01]  /*fcea0*/  HMMA.1688.F32.TF32 R84, R240.reuse, R64, R212 ;  /* 0x00000040f054723c */ /* 0x040fe200000810d4 */
[----:B------:R-:W4:Y:S04]  /*fceb0*/  LDL.LU R212, [R1+0x17b0] ;  /* 0x0017b00001d47983 */ /* 0x000f280000300800 */
[----:B------:R-:W-:Y:S04]  /*fcec0*/  STL.64 [R1+0x8b0], R96 ;  /* 0x0008b06001007387 */ /* 0x000fe80000100a00 */
[----:B------:R-:W-:Y:S10]  /*fced0*/  STL.64 [R1+0x8b8], R98 ;  /* 0x0008b86201007387 */ /* 0x000ff40000100a00 */
[----:B------:R-:W-:Y:S04]  /*fcee0*/  STL.64 [R1+0x8a0], R84 ;  /* 0x0008a05401007387 */ /* 0x000fe80000100a00 */
[----:B------:R1:W-:Y:S04]  /*fcef0*/  STL.64 [R1+0x8a8], R86 ;  /* 0x0008a85601007387 */ /* 0x0003e80000100a00 */
[----:B------:R-:W4:Y:S04]  /*fcf00*/  LDL.LU R213, [R1+0x17b4] ;  /* 0x0017b40001d57983 */ /* 0x000f280000300800 */
[----:B------:R-:W4:Y:S04]  /*fcf10*/  LDL.LU R214, [R1+0x17b8] ;  /* 0x0017b80001d67983 */ /* 0x000f280000300800 */
[----:B------:R-:W4:Y:S01]  /*fcf20*/  LDL.LU R215, [R1+0x17bc] ;  /* 0x0017bc0001d77983 */ /* 0x000f220000300800 */
[----:B-1----:R-:W-:-:S15]  /*fcf30*/  HMMA.1688.F32.TF32 R84, R240, R60, R208 ;  /* 0x0000003cf054723c */ /* 0x002fde00000810d0 */
[----:B------:R-:W-:-:S04]  /*fcf40*/  NOP ;  /* 0x0000000000007918 */ /* 0x000fc80000000000 */
[----:B------:R-:W-:Y:S02]  /*fcf50*/  IMAD.MOV.U32 R6, RZ, RZ, R86 ;  /* 0x000000ffff067224 */ /* 0x000fe400078e0056 */
[----:B------:R-:W-:Y:S01]  /*fcf60*/  IMAD.MOV.U32 R7, RZ, RZ, R87 ;  /* 0x000000ffff077224 */ /* 0x000fe200078e0057 */
[----:B------:R2:W-:Y:S04]  /*fcf70*/  STL.64 [R1+0x890], R84 ;  /* 0x0008905401007387 */ /* 0x0005e80000100a00 */
        /* <DEDUP_REMOVED lines=33> */
[----:B-1----:R-:W-:-:S02]  /*fd190*/  IMAD.MOV.U32 R14, RZ, RZ, R87 ;  /* 0x000000ffff0e7224 */ /* 0x002fc400078e0057 */
[----:B------:R-:W-:Y:S01]  /*fd1a0*/  IMAD.MOV.U32 R15, RZ, RZ, R86 ;  /* 0x000000ffff0f7224 */ /* 0x000fe200078e0056 */
[----:B------:R-:W-:Y:S01]  /*fd1b0*/  MOV R7, R85 ;  /* 0x0000005500077202 */ /* 0x000fe20000000f00 */
        /* <DEDUP_REMOVED lines=15> */
[----:B------:R-:W-:Y:S01]  /*fd2b0*/  MOV R30, R84 ;  /* 0x00000054001e7202 */ /* 0x000fe20000000f00 */
        /* <DEDUP_REMOVED lines=15> */
[----:B------:R1:W-:Y:S04]  /*fd3b0*/  STL [R1+0x8a2c], R35 ;  /* 0x008a2c2301007387 */ /* 0x0003e80000100800 */
[----:B------:R1:W-:Y:S01]  /*fd3c0*/  STL [R1+0x8a28], R55 ;  /* 0x008a283701007387 */ /* 0x0003e20000100800 */
[----:B----4-:R-:W-:Y:S03]  /*fd3d0*/  HMMA.1688.F32.TF32 R44, R240, R16, R212 ;  /* 0x00000010f02c723c */ /* 0x010fe600000810d4 */
[----:B------:R-:W4:Y:S04]  /*fd3e0*/  LDL.LU R212, [R1+0x1750] ;  /* 0x0017500001d47983 */ /* 0x000f280000300800 */
[----:B------:R-:W4:Y:S04]  /*fd3f0*/  LDL.LU R213, [R1+0x1754] ;  /* 0x0017540001d57983 */ /* 0x000f280000300800 */
[----:B------:R-:W4:Y:S04]  /*fd400*/  LDL.LU R214, [R1+0x1758] ;  /* 0x0017580001d67983 */ /* 0x000f280000300800 */
[----:B------:R-:W4:Y:S04]  /*fd410*/  LDL.LU R215, [R1+0x175c] ;  /* 0x00175c0001d77983 */ /* 0x000f280000300800 */
[----:B------:R-:W-:-:S02]  /*fd420*/  IMAD.MOV.U32 R59, RZ, RZ, R47 ;  /* 0x000000ffff3b7224 */ /* 0x000fc400078e002f */
[----:B------:R-:W-:Y:S01]  /*fd430*/  IMAD.MOV.U32 R58, RZ, RZ, R46 ;  /* 0x000000ffff3a7224 */ /* 0x000fe200078e002e */
[----:B------:R-:W-:Y:S01]  /*fd440*/  MOV R54, R45 ;  /* 0x0000002d00367202 */ /* 0x000fe20000000f00 */
[----:B------:R-:W-:Y:S01]  /*fd450*/  IMAD.MOV.U32 R34, RZ, RZ, R44 ;  /* 0x000000ffff227224 */ /* 0x000fe200078e002c */
        /* <DEDUP_REMOVED lines=15> */
[----:B------:R1:W-:Y:S04]  /*fd550*/  STL [R1+0x8a4c], R19 ;  /* 0x008a4c1301007387 */ /* 0x0003e80000100800 */
[----:B------:R1:W-:Y:S01]  /*fd560*/  STL [R1+0x8a48], R18 ;  /* 0x008a481201007387 */ /* 0x0003e20000100800 */
        /* <DEDUP_REMOVED lines=8> */
[----:B------:R-:W-:-:S05]  /*fd5f0*/  IMAD.MOV.U32 R67, RZ, RZ, R47 ;  /* 0x000000ffff437224 */ /* 0x000fca00078e002f */
[----:B------:R-:W-:Y:S04]  /*fd600*/  STL [R1+0x8a64], R67 ;  /* 0x008a644301007387 */ /* 0x000fe80000100800 */
[----:B------:R-:W-:Y:S04]  /*fd610*/  STL [R1+0x8a60], R66 ;  /* 0x008a604201007387 */ /* 0x000fe80000100800 */
[----:B------:R-:W-:Y:S04]  /*fd620*/  STL [R1+0x8a5c], R27 ;  /* 0x008a5c1b01007387 */ /* 0x000fe80000100800 */
[----:B------:R1:W-:Y:S04]  /*fd630*/  STL [R1+0x8a58], R26 ;  /* 0x008a581a01007387 */ /* 0x0003e80000100800 */
[----:B------:R-:W3:Y:S04]  /*fd640*/  LDL.LU R204, [R1+0x1720] ;  /* 0x0017200001cc7983 */ /* 0x000ee80000300800 */
[----:B------:R-:W3:Y:S04]  /*fd650*/  LDL.LU R205, [R1+0x1724] ;  /* 0x0017240001cd7983 */ /* 0x000ee80000300800 */
[----:B------:R-:W3:Y:S04]  /*fd660*/  LDL.LU R206, [R1+0x1728] ;  /* 0x0017280001ce7983 */ /* 0x000ee80000300800 */
[----:B------:R-:W3:Y:S01]  /*fd670*/  LDL.LU R207, [R1+0x172c] ;  /* 0x00172c0001cf7983 */ /* 0x000ee20000300800 */
[----:B----4-:R-:W-:-:S15]  /*fd680*/  HMMA.1688.F32.TF32 R44, R240, R20, R212 ;  /* 0x00000014f02c723c */ /* 0x010fde00000810d4 */
[----:B------:R-:W-:-:S04]  /*fd690*/  NOP ;  /* 0x0000000000007918 */ /* 0x000fc80000000000 */
[----:B-1----:R-:W-:Y:S01]  /*fd6a0*/  IMAD.MOV.U32 R35, RZ, RZ, R44 ;  /* 0x000000ffff237224 */ /* 0x002fe200078e002c */
[----:B------:R-:W-:Y:S01]  /*fd6b0*/  MOV R55, R45 ;  /* 0x0000002d00377202 */ /* 0x000fe20000000f00 */
[----:B------:R-:W-:Y:S02]  /*fd6c0*/  IMAD.MOV.U32 R71, RZ, RZ, R46 ;  /* 0x000000ffff477224 */ /* 0x000fe400078e002e */
[----:B------:R-:W-:-:S05]  /*fd6d0*/  IMAD.MOV.U32 R70, RZ, RZ, R47 ;  /* 0x000000ffff467224 */ /* 0x000fca00078e002f */
[----:B------:R-:W-:Y:S04]  /*fd6e0*/  STL [R1+0x8a74], R70 ;  /* 0x008a744601007387 */ /* 0x000fe80000100800 */
[----:B------:R-:W-:Y:S04]  /*fd6f0*/  STL [R1+0x8a70], R71 ;  /* 0x008a704701007387 */ /* 0x000fe80000100800 */
[----:B------:R-:W-:Y:S04]  /*fd700*/  STL [R1+0x8a6c], R55 ;  /* 0x008a6c3701007387 */ /* 0x000fe80000100800 */
[----:B------:R-:W-:Y:S04]  /*fd710*/  STL [R1+0x8a68], R35 ;  /* 0x008a682301007387 */ /* 0x000fe80000100800 */
[----:B------:R-:W4:Y:S04]  /*fd720*/  LDL.LU R208, [R1+0x1710] ;  /* 0x0017100001d07983 */ /* 0x000f280000300800 */
[----:B------:R-:W4:Y:S04]  /*fd730*/  LDL.LU R209, [R1+0x1714] ;  /* 0x0017140001d17983 */ /* 0x000f280000300800 */
[----:B------:R-:W4:Y:S04]  /*fd740*/  LDL.LU R210, [R1+0x1718] ;  /* 0x0017180001d27983 */ /* 0x000f280000300800 */
[----:B------:R-:W4:Y:S01]  /*fd750*/  LDL.LU R211, [R1+0x171c] ;  /* 0x00171c0001d37983 */ /* 0x000f220000300800 */
[----:B--2---:R-:W-:-:S15]  /*fd760*/  HMMA.1688.F32.TF32 R44, R240, R12, R216 ;  /* 0x0000000cf02c723c */ /* 0x004fde00000810d8 */
[----:B------:R-:W-:-:S04]  /*fd770*/  NOP ;  /* 0x0000000000007918 */ /* 0x000fc80000000000 */
[----:B------:R-:W-:Y:S01]  /*fd780*/  MOV R50, R47 ;  /* 0x0000002f00327202 */ /* 0x000fe20000000f00 */
[----:B------:R-:W-:Y:S02]  /*fd790*/  IMAD.MOV.U32 R51, RZ, RZ, R46 ;  /* 0x000000ffff337224 */ /* 0x000fe400078e002e */
        /* <DEDUP_REMOVED lines=10> */
[----:B---3--:R-:W-:Y:S03]  /*fd840*/  HMMA.1688.F32.TF32 R44, R240, R40, R220 ;  /* 0x00000028f02c723c */ /* 0x008fe600000810dc */
[----:B------:R-:W3:Y:S04]  /*fd850*/  LDL R220, [R1+0x30] ;  /* 0x0000300001dc7983 */ /* 0x000ee80000100800 */
[----:B------:R-:W3:Y:S04]  /*fd860*/  LDL R221, [R1+0x34] ;  /* 0x0000340001dd7983 */ /* 0x000ee80000100800 */
[----:B------:R-:W3:Y:S04]  /*fd870*/  LDL.LU R216, [R1+0x1330] ;  /* 0x0013300001d87983 */ /* 0x000ee80000300800 */
[----:B------:R-:W3:Y:S04]  /*fd880*/  LDL.LU R217, [R1+0x1334] ;  /* 0x0013340001d97983 */ /* 0x000ee80000300800 */
[----:B------:R-:W3:Y:S04]  /*fd890*/  LDL.LU R218, [R1+0x1338] ;  /* 0x0013380001da7983 */ /* 0x000ee80000300800 */
[----:B------:R-:W3:Y:S01]  /*fd8a0*/  LDL.LU R219, [R1+0x133c] ;  /* 0x00133c0001db7983 */ /* 0x000ee20000300800 */
[----:B------:R-:W-:-:S02]  /*fd8b0*/  IMAD.MOV.U32 R19, RZ, RZ, R44 ;  /* 0x000000ffff137224 */ /* 0x000fc400078e002c */
[----:B------:R-:W-:Y:S01]  /*fd8c0*/  IMAD.MOV.U32 R18, RZ, RZ, R45 ;  /* 0x000000ffff127224 */ /* 0x000fe200078e002d */
[----:B------:R-:W-:Y:S01]  /*fd8d0*/  MOV R59, R46 ;  /* 0x0000002e003b7202 */ /* 0x000fe20000000f00 */
[----:B------:R-:W-:Y:S02]  /*fd8e0*/  IMAD.MOV.U32 R58, RZ, RZ, R47 ;  /* 0x000000ffff3a7224 */ /* 0x000fe400078e002f */
[----:B------:R-:W-:Y:S03]  /*fd8f0*/  HMMA.1688.F32.TF32 R44, R240, R8, R204 ;  /* 0x00000008f02c723c */ /* 0x000fe600000810cc */
[----:B------:R-:W-:Y:S04]  /*fd900*/  STL [R1+0x8a94], R58 ;  /* 0x008a943a01007387 */ /* 0x000fe80000100800 */
[----:B------:R-:W-:Y:S04]  /*fd910*/  STL [R1+0x8a90], R59 ;  /* 0x008a903b01007387 */ /* 0x000fe80000100800 */
[----:B------:R-:W-:Y:S04]  /*fd920*/  STL [R1+0x8a8c], R18 ;  /* 0x008a8c1201007387 */ /* 0x000fe80000100800 */
[----:B------:R-:W-:Y:S04]  /*fd930*/  STL [R1+0x8a88], R19 ;  /* 0x008a881301007387 */ /* 0x000fe80000100800 */
[----:B------:R-:W-:Y:S04]  /*fd940*/  STL.64 [R1+0x8f48], R10 ;  /* 0x008f480a01007387 */ /* 0x000fe80000100a00 */
[----:B------:R2:W-:Y:S01]  /*fd950*/  STL.64 [R1+0x8f40], R8 ;  /* 0x008f400801007387 */ /* 0x0005e20000100a00 */
[----:B------:R-:W-:Y:S01]  /*fd960*/  IMAD.MOV.U32 R31, RZ, RZ, R44 ;  /* 0x000000ffff1f7224 */ /* 0x000fe200078e002c */
[----:B------:R-:W-:Y:S01]  /*fd970*/  MOV R30, R45 ;  /* 0x0000002d001e7202 */ /* 0x000fe20000000f00 */
[----:B------:R-:W-:-:S02]  /*fd980*/  IMAD.MOV.U32 R14, RZ, RZ, R46 ;  /* 0x000000ffff0e7224 */ /* 0x000fc400078e002e */
[----:B------:R-:W-:-:S05]  /*fd990*/  IMAD.MOV.U32 R15, RZ, RZ, R47 ;  /* 0x000000ffff0f7224 */ /* 0x000fca00078e002f */
[----:B------:R-:W-:Y:S04]  /*fd9a0*/  STL [R1+0x8aa4], R15 ;  /* 0x008aa40f01007387 */ /* 0x000fe80000100800 */
[----:B------:R-:W-:Y:S04]  /*fd9b0*/  STL [R1+0x8aa0], R14 ;  /* 0x008aa00e01007387 */ /* 0x000fe80000100800 */
[----:B------:R-:W-:Y:S04]  /*fd9c0*/  STL [R1+0x8a9c], R30 ;  /* 0x008a9c1e01007387 */ /* 0x000fe80000100800 */
[----:B------:R-:W-:Y:S01]  /*fd9d0*/  STL [R1+0x8a98], R31 ;  /* 0x008a981f01007387 */ /* 0x000fe20000100800 */
[----:B----4-:R-:W-:-:S15]  /*fd9e0*/  HMMA.1688.F32.TF32 R44, R240, R36, R208 ;  /* 0x00000024f02c723c */ /* 0x010fde00000810d0 */
        /* <DEDUP_REMOVED lines=8> */
[----:B------:R-:W-:Y:S01]  /*fda70*/  STL [R1+0x8aa8], R27 ;  /* 0x008aa81b01007387 */ /* 0x000fe20000100800 */
[----:B------:R-:W-:Y:S01]  /*fda80*/  IMAD.MOV.U32 R188, RZ, RZ, R252 ;  /* 0x000000ffffbc7224 */ /* 0x000fe200078e00fc */
[----:B--2---:R-:W-:-:S15]  /*fda90*/  HMMA.1688.F32.TF32 R8, R240, R4, R212 ;  /* 0x00000004f008723c */ /* 0x004fde00000810d4 */
        /* <DEDUP_REMOVED lines=9> */
[----:B------:R-:W2:Y:S04]  /*fdb30*/  LDL R204, [R1] ;  /* 0x0000000001cc7983 */ /* 0x000ea80000100800 */
[----:B------:R-:W2:Y:S04]  /*fdb40*/  LDL R205, [R1+0x4] ;  /* 0x0000040001cd7983 */ /* 0x000ea80000100800 */
        /* <DEDUP_REMOVED lines=35> */
[----:B------:R-:W-:-:S05]  /*fdd80*/  IMAD.MOV.U32 R71, RZ, RZ, R11 ;  /* 0x000000ffff477224 */ /* 0x000fca00078e000b */
[----:B------:R-:W-:Y:S04]  /*fdd90*/  STL.64 [R1+0x8f68], R70 ;  /* 0x008f684601007387 */ /* 0x000fe80000100a00 */
[----:B------:R-:W-:Y:S04]  /*fdda0*/  STL.64 [R1+0x8f60], R68 ;  /* 0x008f604401007387 */ /* 0x000fe80000100a00 */
[----:B------:R-:W-:Y:S04]  /*fddb0*/  STL [R1+0x8acc], R54 ;  /* 0x008acc3601007387 */ /* 0x000fe80000100800 */
[----:B------:R-:W-:Y:S01]  /*fddc0*/  STL [R1+0x8ac8], R34 ;  /* 0x008ac82201007387 */ /* 0x000fe20000100800 */
[----:B------:R-:W-:-:S02]  /*fddd0*/  IMAD.MOV.U32 R82, RZ, RZ, R132 ;  /* 0x000000ffff527224 */ /* 0x000fc400078e0084 */
[----:B------:R-:W-:Y:S01]  /*fdde0*/  IMAD.MOV.U32 R83, RZ, RZ, R133 ;  /* 0x000000ffff537224 */ /* 0x000fe200078e0085 */
[----:B------:R-:W-:Y:S01]  /*fddf0*/  MOV R189, R0 ;  /* 0x0000000000bd7202 */ /* 0x000fe20000000f00 */
[----:B--2---:R-:W-:-:S15]  /*fde00*/  HMMA.1688.F32.TF32 R8, R244, R196, R184 ;  /* 0x000000c4f408723c */ /* 0x004fde00000810b8 */
[----:B------:R-:W-:-:S04]  /*fde10*/  NOP ;  /* 0x0000000000007918 */ /* 0x000fc80000000000 */
[----:B------:R-:W-:Y:S02]  /*fde20*/  IMAD.MOV.U32 R7, RZ, RZ, R8 ;  /* 0x000000ffff077224 */ /* 0x000fe400078e0008 */
[----:B------:R-:W-:-:S05]  /*fde30*/  IMAD.MOV.U32 R6, RZ, RZ, R9 ;  /* 0x000000ffff067224 */ /* 0x000fca00078e0009 */
        /* <DEDUP_REMOVED lines=13> */
[----:B----4-:R-:W-:Y:S03]  /*fdf10*/  HMMA.1688.F32.TF32 R4, R244, R204, R192 ;  /* 0x000000ccf404723c */ /* 0x010fe600000810c0 */
[----:B------:R-:W4:Y:S04]  /*fdf20*/  LDL.LU R243, [R1+0x61c] ;  /* 0x00061c0001f37983 */ /* 0x000f280000300800 */
[----:B------:R-:W2:Y:S04]  /*fdf30*/  LDL.LU R68, [R1+0x620] ;  /* 0x0006200001447983 */ /* 0x000ea80000300800 */
[----:B------:R-:W2:Y:S04]  /*fdf40*/  LDL.LU R69, [R1+0x624] ;  /* 0x0006240001457983 */ /* 0x000ea80000300800 */
[----:B------:R-:W2:Y:S04]  /*fdf50*/  LDL.LU R70, [R1+0x628] ;  /* 0x0006280001467983 */ /* 0x000ea80000300800 */
[----:B------:R-:W2:Y:S01]  /*fdf60*/  LDL.LU R71, [R1+0x62c] ;  /* 0x00062c0001477983 */ /* 0x000ea20000300800 */
[----:B------:R-:W-:Y:S01]  /*fdf70*/  MOV R30, R4 ;  /* 0x00000004001e7202 */ /* 0x000fe20000000f00 */
[----:B------:R-:W-:-:S02]  /*fdf80*/  IMAD.MOV.U32 R31, RZ, RZ, R5 ;  /* 0x000000ffff1f7224 */ /* 0x000fc400078e0005 */
        /* <DEDUP_REMOVED lines=24> */
[----:B------:R-:W3:Y:S01]  /*fe110*/  LDL.LU R4, [R1+0x630] ;  /* 0x0006300001047983 */ /* 0x000ee20000300800 */
[----:B------:R-:W-:-:S03]  /*fe120*/  MOV R66, R6 ;  /* 0x0000000600427202 */ /* 0x000fc60000000f00 */
[----:B------:R-:W3:Y:S01]  /*fe130*/  LDL.LU R5, [R1+0x634] ;  /* 0x0006340001057983 */ /* 0x000ee20000300800 */
[----:B------:R-:W-:-:S03]  /*fe140*/  IMAD.MOV.U32 R67, RZ, RZ, R7 ;  /* 0x000000ffff437224 */ /* 0x000fc600078e0007 */
        /* <DEDUP_REMOVED lines=30> */
[----:B------:R-:W2:Y:S01]  /*fe330*/  LDL.LU R186, [R1+0xe18] ;  /* 0x000e180001ba7983 */ /* 0x000ea20000300800 */
[----:B------:R-:W-:Y:S03]  /*fe340*/  HMMA.1688.F32.TF32 R8, R244, R188, R200 ;  /* 0x000000bcf408723c */ /* 0x000fe600000810c8 */
        /* <DEDUP_REMOVED lines=122> */
[----:B------:R-:W-:Y:S04]  /*feaf0*/  STL.64 [R1+0x298], R186 ;  /* 0x000298ba01007387 */ /* 0x000fe80000100a00 */
[----:B-1----:R-:W2:Y:S01]  /*feb00*/  LDL.LU.64 R184, [R1+0x9030] ;  /* 0x0090300001b87983 */ /* 0x002ea20000300a00 */
        /* <DEDUP_REMOVED lines=51> */
[----:B------:R-:W4:Y:S04]  /*fee40*/  LDL.LU.64 R140, [R1+0x8fa0] ;  /* 0x008fa000018c7983 */ /* 0x000f280000300a00 */
[----:B------:R-:W-:Y:S04]  /*fee50*/  STL.64 [R1+0x1f0], R4 ;  /* 0x0001f00401007387 */ /* 0x000fe80000100a00 */
[----:B------:R1:W-:Y:S02]  /*fee60*/  STL.64 [R1+0x1f8], R6 ;  /* 0x0001f80601007387 */ /* 0x0003e40000100a00 */
[----:B-1----:R-:W-:-:S15]  /*fee70*/  HMMA.1688.F32.TF32 R4, R244, R144, R68 ;  /* 0x00000090f404723c */ /* 0x002fde0000081044 */
[----:B------:R-:W-:-:S04]  /*fee80*/  NOP ;  /* 0x0000000000007918 */ /* 0x000fc80000000000 */
[----:B------:R-:W-:Y:S04]  /*fee90*/  STL.64 [R1+0x1e0], R4 ;  /* 0x0001e00401007387 */ /* 0x000fe80000100a00 */
[----:B------:R1:W-:Y:S02]  /*feea0*/  STL.64 [R1+0x1e8], R6 ;  /* 0x0001e80601007387 */ /* 0x0003e40000100a00 */
[C---:B-1----:R-:W-:Y:S08]  /*feeb0*/  HMMA.1688.F32.TF32 R4, R244.reuse, R136, R8 ;  /* 0x00000088f404723c */ /* 0x042ff00000081008 */
[C---:B------:R-:W-:Y:S08]  /*feec0*/  HMMA.1688.F32.TF32 R8, R244.reuse, R132, R44 ;  /* 0x00000084f408723c */ /* 0x040ff0000008102c */
[C---:B----4-:R-:W-:Y:S01]  /*feed0*/  HMMA.1688.F32.TF32 R68, R244.reuse, R140, R240 ;  /* 0x0000008cf444723c */ /* 0x050fe200000810f0 */
[----:B------:R-:W-:Y:S01]  /*feee0*/  LOP3.LUT R0, R252, 0x20, RZ, 0x3c, !PT ;  /* 0x00000020fc007812 */ /* 0x000fe200078e3cff */
[----:B------:R-:W-:Y:S04]  /*feef0*/  LDS R240, [R252+UR12+0x85080] ;  /* 0x0850800cfcf07984 */ /* 0x000fe80008000800 */
[----:B------:R-:W-:Y:S04]  /*fef00*/  LDS R242, [R252+UR12+0x85480] ;  /* 0x0854800cfcf27984 */ /* 0x000fe80008000800 */
[----:B------:R-:W-:Y:S04]  /*fef10*/  LDS R241, [R0+UR12+0x85080] ;  /* 0x0850800c00f17984 */ /* 0x000fe80008000800 */
[----:B------:R-:W1:Y:S05]  /*fef20*/  LDS R243, [R0+UR12+0x85480] ;  /* 0x0854800c00f37984 */ /* 0x000e6a0008000800 */
[----:B------:R-:W-:Y:S04]  /*fef30*/  STL.64 [R1+0x1d0], R68 ;  /* 0x0001d04401007387 */ /* 0x000fe80000100a00 */
[----:B------:R-:W-:Y:S04]  /*fef40*/  STL.64 [R1+0x1d8], R70 ;  /* 0x0001d84601007387 */ /* 0x000fe80000100a00 */
[----:B------:R-:W-:Y:S04]  /*fef50*/  STL.64 [R1+0x1c0], R4 ;  /* 0x0001c00401007387 */ /* 0x000fe80000100a00 */
[----:B------:R4:W-:Y:S02]  /*fef60*/  STL.64 [R1+0x1c8], R6 ;  /* 0x0001c80601007387 */ /* 0x0009e40000100a00 */
[C---:B----4-:R-:W-:Y:S02]  /*fef70*/  HMMA.1688.F32.TF32 R4, R244.reuse, R128, R84 ;  /* 0x00000080f404723c */ /* 0x050fe40000081054 */
[----:B------:R-:W-:Y:S04]  /*fef80*/  STL.64 [R1+0x1b0], R8 ;  /* 0x0001b00801007387 */ /* 0x000fe80000100a00 */
[----:B------:R4:W-:Y:S02]  /*fef90*/  STL.64 [R1+0x1b8], R10 ;  /* 0x0001b80a01007387 */ /* 0x0009e40000100a00 */
[C---:B----4-:R-:W-:Y:S11]  /*fefa0*/  HMMA.1688.F32.TF32 R8, R244.reuse, R124, R96 ;  /* 0x0000007cf408723c */ /* 0x050ff60000081060 */
[----:B------:R-:W-:Y:S04]  /*fefb0*/  STL.64 [R1+0x1a0], R4 ;  /* 0x0001a00401007387 */ /* 0x000fe80000100a00 */
[----:B------:R4:W-:Y:S04]  /*fefc0*/  STL.64 [R1+0x1a8], R6 ;  /* 0x0001a80601007387 */ /* 0x0009e80000100a00 */
[----:B------:R-:W2:Y:S01]  /*fefd0*/  LDL.LU R84, [R1+0x16e0] ;  /* 0x0016e00001547983 */ /* 0x000ea20000300800 */
[----:B----4-:R-:W-:Y:S03]  /*fefe0*/  HMMA.1688.F32.TF32 R4, R244, R120, R100 ;  /* 0x00000078f404723c */ /* 0x010fe60000081064 */
[----:B------:R4:W-:Y:S04]  /*feff0*/  STL.64 [R1+0x7b0], R8 ;  /* 0x0007b00801007387 */ /* 0x0009e80000100a00 */
[----:B------:R1:W-:-:S12]  /*ff000*/  STL.64 [R1+0x7b8], R10 ;  /* 0x0007b80a01007387 */ /* 0x0003d80000100a00 */
[----:B------:R1:W-:Y:S04]  /*ff010*/  STL.64 [R1+0x7a0], R4 ;  /* 0x0007a00401007387 */ /* 0x0003e80000100a00 */
[----:B------:R1:W-:Y:S04]  /*ff020*/  STL.64 [R1+0x7a8], R6 ;  /* 0x0007a80601007387 */ /* 0x0003e80000100a00 */
        /* <DEDUP_REMOVED lines=33> */
[C---:B--2---:R-:W-:Y:S08]  /*ff240*/  HMMA.1688.F32.TF32 R84, R244.reuse, R116, R84 ;  /* 0x00000074f454723c */ /* 0x044ff00000081054 */
[C---:B---3--:R-:W-:Y:S08]  /*ff250*/  HMMA.1688.F32.TF32 R100, R244.reuse, R112, R100 ;  /* 0x00000070f464723c */ /* 0x048ff00000081064 */
[C---:B----4-:R-:W-:Y:S03]  /*ff260*/  HMMA.1688.F32.TF32 R96, R244.reuse, R108, R96 ;  /* 0x0000006cf460723c */ /* 0x050fe60000081060 */
        /* <DEDUP_REMOVED lines=32> */
[C---:B------:R-:W-:Y:S08]  /*ff470*/  HMMA.1688.F32.TF32 R4, R244.reuse, R88, R4 ;  /* 0x00000058f404723c */ /* 0x040ff00000081004 */
[C---:B--2---:R-:W-:Y:S08]  /*ff480*/  HMMA.1688.F32.TF32 R108, R244.reuse, R104, R108 ;  /* 0x00000068f46c723c */ /* 0x044ff0000008106c */
[C---:B-1----:R-:W-:Y:S11]  /*ff490*/  HMMA.1688.F32.TF32 R104, R244.reuse, R100, R112 ;  /* 0x00000064f468723c */ /* 0x042ff60000081070 */
        /* <DEDUP_REMOVED lines=90> */
[----:B------:R-:W4:Y:S04]  /*ffa40*/  LDL.LU.64 R120, [R1+0x30] ;  /* 0x0000300001787983 */ /* 0x000f280000300a00 */
        /* <DEDUP_REMOVED lines=11> */
[----:B------:R-:W2:Y:S01]  /*ffb00*/  LDL.LU.64 R68, [R1+0x8f60] ;  /* 0x008f600001447983 */ /* 0x000ea20000300a00 */
[C---:B---3--:R-:W-:Y:S03]  /*ffb10*/  HMMA.1688.F32.TF32 R8, R244.reuse, R64, R8 ;  /* 0x00000040f408723c */ /* 0x048fe60000081008 */
[----:B------:R-:W-:Y:S04]  /*ffb20*/  STL.64 [R1+0x8e68], R74 ;  /* 0x008e684a01007387 */ /* 0x000fe80000100a00 */
[----:B------:R1:W-:Y:S01]  /*ffb30*/  STL.64 [R1+0x8e60], R72 ;  /* 0x008e604801007387 */ /* 0x0003e20000100a00 */
[C---:B----4-:R-:W-:Y:S03]  /*ffb40*/  HMMA.1688.F32.TF32 R44, R244.reuse, R60, R44 ;  /* 0x0000003cf42c723c */ /* 0x050fe6000008102c */
        /* <DEDUP_REMOVED lines=29> */
[----:B------:R-:W3:Y:S04]  /*ffd20*/  LDL.LU.64 R44, [R1+0x8f30] ;  /* 0x008f3000012c7983 */ /* 0x000ee80000300a00 */
        /* <DEDUP_REMOVED lines=9> */
[C---:B-1----:R-:W-:Y:S08]  /*ffdc0*/  HMMA.1688.F32.TF32 R56, R244.reuse, R52, R64 ;  /* 0x00000034f438723c */ /* 0x042ff00000081040 */
[C---:B------:R-:W-:Y:S03]  /*ffdd0*/  HMMA.1688.F32.TF32 R64, R244.reuse, R48, R68 ;  /* 0x00000030f440723c */ /* 0x040fe60000081044 */
[----:B------:R-:W-:Y:S04]  /*ffde0*/  STL.64 [R1+0x6a0], R60 ;  /* 0x0006a03c01007387 */ /* 0x000fe80000100a00 */
[----:B------:R3:W-:Y:S02]  /*ffdf0*/  STL.64 [R1+0x6a8], R62 ;  /* 0x0006a83e01007387 */ /* 0x0007e40000100a00 */
[C---:B---3--:R-:W-:Y:S02]  /*ffe00*/  HMMA.1688.F32.TF32 R60, R244.reuse, R44, R72 ;  /* 0x0000002cf43c723c */ /* 0x048fe40000081048 */
        /* <DEDUP_REMOVED lines=30> */
[----:B------:R-:W-:Y:S04]  /*ffff0*/  STL.64 [R1+0x5f8], R66 ;  /* 0x0005f84201007387 */ /* 0x000fe80000100a00 */
[----:B------:R-:W-:Y:S01]  /*100000*/  STL.64 [R1+0x8e08], R6 ;  /* 0x008e080601007387 */ /* 0x000fe20000100a00 */
[----:B----4-:R-:W-:Y:S03]  /*100010*/  HMMA.1688.F32.TF32 R56, R244, R4, R112 ;  /* 0x00000004f438723c */ /* 0x010fe60000081070 */
[----:B------:R-:W-:Y:S04]  /*100020*/  STL.64 [R1+0x5e0], R60 ;  /* 0x0005e03c01007387 */ /* 0x000fe80000100a00 */
[----:B------:R-:W-:Y:S04]  /*100030*/  STL.64 [R1+0x5e8], R62 ;  /* 0x0005e83e01007387 */ /* 0x000fe80000100a00 */
[----:B------:R1:W-:Y:S02]  /*100040*/  STL.64 [R1+0x8e00], R4 ;  /* 0x008e000401007387 */ /* 0x0003e40000100a00 */
[----:B-1----:R-:W-:Y:S06]  /*100050*/  HMMA.1688.F32.TF32 R4, R240, R120, R116 ;  /* 0x00000078f004723c */ /* 0x002fec0000081074 */
[----:B------:R-:W-:Y:S04]  /*100060*/  STL.64 [R1+0x190], R56 ;  /* 0x0001903801007387 */ /* 0x000fe80000100a00 */
[----:B------:R-:W-:Y:S09]  /*100070*/  STL.64 [R1+0x198], R58 ;  /* 0x0001983a01007387 */ /* 0x000ff20000100a00 */
        /* <DEDUP_REMOVED lines=14> */
[----:B------:R-:W1:Y:S04]  /*100160*/  LDL.LU R68, [R1+0xdb0] ;  /* 0x000db00001447983 */ /* 0x000e680000300800 */
[----:B------:R-:W1:Y:S04]  /*100170*/  LDL.LU R69, [R1+0xdb4] ;  /* 0x000db40001457983 */ /* 0x000e680000300800 */
[----:B------:R-:W1:Y:S04]  /*100180*/  LDL.LU R70, [R1+0xdb8] ;  /* 0x000db80001467983 */ /* 0x000e680000300800 */
[----:B------:R-:W1:Y:S04]  /*100190*/  LDL.LU R71, [R1+0xdbc] ;  /* 0x000dbc0001477983 */ /* 0x000e680000300800 */
[----:B------:R-:W1:Y:S04]  /*1001a0*/  LDL.LU.64 R72, [R1+0x20] ;  /* 0x0000200001487983 */ /* 0x000e680000300a00 */
[----:B------:R-:W4:Y:S04]  /*1001b0*/  LDL.LU.64 R80, [R1+0x10] ;  /* 0x0000100001507983 */ /* 0x000f280000300a00 */
[----:B------:R-:W2:Y:S04]  /*1001c0*/  LDL.LU R84, [R1+0xd80] ;  /* 0x000d800001547983 */ /* 0x000ea80000300800 */
[----:B------:R-:W2:Y:S04]  /*1001d0*/  LDL.LU R85, [R1+0xd84] ;  /* 0x000d840001557983 */ /* 0x000ea80000300800 */
[----:B------:R-:W2:Y:S04]  /*1001e0*/  LDL.LU R86, [R1+0xd88] ;  /* 0x000d880001567983 */ /* 0x000ea80000300800 */
[----:B------:R-:W2:Y:S04]  /*1001f0*/  LDL.LU R87, [R1+0xd8c] ;  /* 0x000d8c0001577983 */ /* 0x000ea80000300800 */
[----:B------:R-:W2:Y:S04]  /*100200*/  LDL.LU.64 R88, [R1] ;  /* 0x0000000001587983 */ /* 0x000ea80000300a00 */
        /* <DEDUP_REMOVED lines=21> */
[----:B------:R-:W-:-:S02]  /*100360*/  MOV R2, R121 ;  /* 0x0000007900027202 */ /* 0x000fc40000000f00 */
[----:B------:R-:W3:Y:S04]  /*100370*/  LDL.LU R120, [R1+0xd00] ;  /* 0x000d000001787983 */ /* 0x000ee80000300800 */
[----:B------:R-:W3:Y:S04]  /*100380*/  LDL.LU R121, [R1+0xd04] ;  /* 0x000d040001797983 */ /* 0x000ee80000300800 */
[----:B------:R-:W3:Y:S04]  /*100390*/  LDL.LU R122, [R1+0xd08] ;  /* 0x000d0800017a7983 */ /* 0x000ee80000300800 */
[----:B------:R-:W3:Y:S01]  /*1003a0*/  LDL.LU R123, [R1+0xd0c] ;  /* 0x000d0c00017b7983 */ /* 0x000ee20000300800 */
[C---:B-1----:R-:W-:Y:S08]  /*1003b0*/  HMMA.1688.F32.TF32 R4, R240.reuse, R72, R68 ;  /* 0x00000048f004723c */ /* 0x042ff00000081044 */
[C---:B----4-:R-:W-:Y:S11]  /*1003c0*/  HMMA.1688.F32.TF32 R56, R240.reuse, R80, R76 ;  /* 0x00000050f038723c */ /* 0x050ff6000008104c */
[----:B------:R-:W-:Y:S04]  /*1003d0*/  STL.64 [R1+0x170], R4 ;  /* 0x0001700401007387 */ /* 0x000fe80000100a00 */
[----:B------:R-:W-:Y:S04]  /*1003e0*/  STL.64 [R1+0x178], R6 ;  /* 0x0001780601007387 */ /* 0x000fe80000100a00 */
[----:B------:R-:W-:Y:S04]  /*1003f0*/  STL.64 [R1+0x160], R56 ;  /* 0x0001603801007387 */ /* 0x000fe80000100a00 */
[----:B------:R2:W-:Y:S02]  /*100400*/  STL.64 [R1+0x168], R58 ;  /* 0x0001683a01007387 */ /* 0x0005e40000100a00 */
[----:B--2---:R-:W-:-:S15]  /*100410*/  HMMA.1688.F32.TF32 R56, R240, R88, R84 ;  /* 0x00000058f038723c */ /* 0x004fde0000081054 */
[----:B------:R-:W-:-:S04]  /*100420*/  NOP ;  /* 0x0000000000007918 */ /* 0x000fc80000000000 */
        /* <DEDUP_REMOVED lines=110> */
[----:B------:R-:W3:Y:S01]  /*100b10*/  LDL.LU R59, [R1+0xcbc] ;  /* 0x000cbc00013b7983 */ /* 0x000ee20000300800 */
[----:B------:R-:W-:-:S02]  /*100b20*/  IMAD.MOV.U32 R187, RZ, RZ, R72 ;  /* 0x000000ffffbb7224 */ /* 0x000fc400078e0048 */
[----:B------:R-:W-:Y:S01]  /*100b30*/  IMAD.MOV.U32 R186, RZ, RZ, R73 ;  /* 0x000000ffffba7224 */ /* 0x000fe200078e0049 */
        /* <DEDUP_REMOVED lines=28> */
[C---:B----4-:R-:W-:Y:S02]  /*100d00*/  HMMA.1688.F32.TF32 R204, R240.reuse, R200, R248 ;  /* 0x000000c8f0cc723c */ /* 0x050fe400000810f8 */
        /* <DEDUP_REMOVED lines=8> */
[----:B------:R3:W-:Y:S01]  /*100d90*/  STL.64 [R1+0x8df0], R196 ;  /* 0x008df0c401007387 */ /* 0x0007e20000100a00 */
[C---:B------:R-:W-:Y:S03]  /*100da0*/  HMMA.1688.F32.TF32 R64, R240.reuse, R184, R64 ;  /* 0x000000b8f040723c */ /* 0x040fe60000081040 */
[----:B------:R-:W-:Y:S04]  /*100db0*/  LDS R244, [R3+UR12+0x85080] ;  /* 0x0850800c03f47984 */ /* 0x000fe80008000800 */
[----:B------:R-:W-:Y:S01]  /*100dc0*/  LDS R246, [R3+UR12+0x85480] ;  /* 0x0854800c03f67984 */ /* 0x000fe20008000800 */
[C---:B---3--:R-:W-:Y:S08]  /*100dd0*/  HMMA.1688.F32.TF32 R196, R240.reuse, R192, R56 ;  /* 0x000000c0f0c4723c */ /* 0x048ff00000081038 */
[C---:B------:R-:W-:Y:S01]  /*100de0*/  HMMA.1688.F32.TF32 R56, R240.reuse, R188, R60 ;  /* 0x000000bcf038723c */ /* 0x040fe2000008103c */
[----:B------:R-:W-:Y:S04]  /*100df0*/  STL.64 [R1+0x90], R200 ;  /* 0x000090c801007387 */ /* 0x000fe80000100a00 */
[----:B------:R-:W-:Y:S03]  /*100e00*/  STL.64 [R1+0x98], R202 ;  /* 0x000098ca01007387 */ /* 0x000fe60000100a00 */
[C---:B------:R-:W-:Y:S03]  /*100e10*/  HMMA.1688.F32.TF32 R60, R240.reuse, R180, R68 ;  /* 0x000000b4f03c723c */ /* 0x040fe60000081044 */
        /* <DEDUP_REMOVED lines=295> */
[----:B-1----:R-:W-:Y:S03]  /*102090*/  HMMA.1688.F32.TF32 R196, R240, R8, R248 ;  /* 0x00000008f0c4723c */ /* 0x002fe600000810f8 */
[----:B------:R-:W-:Y:S04]  /*1020a0*/  STL.64 [R1+0xe30], R204 ;  /* 0x000e30cc01007387 */ /* 0x000fe80000100a00 */
[----:B------:R-:W-:Y:S04]  /*1020b0*/  STL.64 [R1+0xe38], R206 ;  /* 0x000e38ce01007387 */ /* 0x000fe80000100a00 */
[----:B------:R-:W2:Y:S04]  /*1020c0*/  LDL.LU R228, [R1+0x11e0] ;  /* 0x0011e00001e47983 */ /* 0x000ea80000300800 */
[----:B------:R-:W-:Y:S04]  /*1020d0*/  STL.64 [R1+0xe40], R200 ;  /* 0x000e40c801007387 */ /* 0x000fe80000100a00 */
[----:B------:R-:W-:Y:S01]  /*1020e0*/  STL.64 [R1+0xe48], R202 ;  /* 0x000e48ca01007387 */ /* 0x000fe20000100a00 */
[----:B------:R-:W-:-:S03]  /*1020f0*/  IMAD.MOV.U32 R221, RZ, RZ, R4 ;  /* 0x000000ffffdd7224 */ /* 0x000fc600078e0004 */
        /* <DEDUP_REMOVED lines=18> */
[----:B------:R-:W2:Y:S04]  /*102220*/  LDL.LU R6, [R1+0x1358] ;  /* 0x0013580001067983 */ /* 0x000ea80000300800 */
[----:B------:R-:W2:Y:S01]  /*102230*/  LDL.LU R7, [R1+0x135c] ;  /* 0x00135c0001077983 */ /* 0x000ea20000300800 */
[----:B------:R-:W-:Y:S01]  /*102240*/  IMAD.MOV.U32 R212, RZ, RZ, R187 ;  /* 0x000000ffffd47224 */ /* 0x000fe200078e00bb */
[----:B------:R-:W-:Y:S02]  /*102250*/  MOV R213, R186 ;  /* 0x000000ba00d57202 */ /* 0x000fe40000000f00 */
        /* <DEDUP_REMOVED lines=9> */
[----:B------:R-:W4:Y:S01]  /*1022f0*/  LDL.LU R211, [R1+0x123c] ;  /* 0x00123c0001d37983 */ /* 0x000f220000300800 */
        /* <DEDUP_REMOVED lines=26> */
[----:B------:R-:W-:-:S05]  /*1024a0*/  LOP3.LUT R247, R252, 0x60, RZ, 0x3c, !PT ;  /* 0x00000060fcf77812 */ /* 0x000fca00078e3cff */
[----:B------:R-:W-:Y:S04]  /*1024b0*/  LDS R245, [R247+UR12+0x85080] ;  /* 0x0850800cf7f57984 */ /* 0x000fe80008000800 */
[----:B------:R-:W3:Y:S01]  /*1024c0*/  LDS R247, [R247+UR12+0x85480] ;  /* 0x0854800cf7f77984 */ /* 0x000ee20008000800 */
[----:B------:R-:W-:-:S03]  /*1024d0*/  IMAD.MOV.U32 R205, RZ, RZ, R2 ;  /* 0x000000ffffcd7224 */ /* 0x000fc600078e0002 */
[----:B------:R-:W-:Y:S04]  /*1024e0*/  STL.64 [R1+0x8d28], R38 ;  /* 0x008d282601007387 */ /* 0x000fe80000100a00 */
[----:B------:R1:W-:Y:S04]  /*1024f0*/  STL.64 [R1+0x8d20], R36 ;  /* 0x008d202401007387 */ /* 0x0003e80000100a00 */
[----:B-1----:R-:W2:Y:S04]  /*102500*/  LDL.LU R36, [R1+0x11a0] ;  /* 0x0011a00001247983 */ /* 0x002ea80000300800 */
[----:B------:R-:W2:Y:S04]  /*102510*/  LDL.LU R37, [R1+0x11a4] ;  /* 0x0011a40001257983 */ /* 0x000ea80000300800 */
[----:B------:R-:W2:Y:S04]  /*102520*/  LDL.LU R38, [R1+0x11a8] ;  /* 0x0011a80001267983 */ /* 0x000ea80000300800 */
[----:B------:R-:W2:Y:S01]  /*102530*/  LDL.LU R39, [R1+0x11ac] ;  /* 0x0011ac0001277983 */ /* 0x000ea20000300800 */
[C---:B---3--:R-:W-:Y:S08]  /*102540*/  HMMA.1688.F32.TF32 R204, R244.reuse, R204, R200 ;  /* 0x000000ccf4cc723c */ /* 0x048ff000000810c8 */
[C---:B----4-:R-:W-:Y:S08]  /*102550*/  HMMA.1688.F32.TF32 R212, R244.reuse, R212, R208 ;  /* 0x000000d4f4d4723c */ /* 0x050ff000000810d0 */
[C---:B------:R-:W-:Y:S08]  /*102560*/  HMMA.1688.F32.TF32 R220, R244.reuse, R220, R216 ;  /* 0x000000dcf4dc723c */ /* 0x040ff000000810d8 */
[----:B------:R-:W-:Y:S08]  /*102570*/  HMMA.1688.F32.TF32 R248, R244, R248, R224 ;  /* 0x000000f8f4f8723c */ /* 0x000ff000000810e0 */
[----:B--2---:R-:W-:Y:S01]  /*102580*/  HMMA.1688.F32.TF32 R240, R240, R4, R196 ;  /* 0x00000004f0f0723c */ /* 0x004fe200000810c4 */
[----:B------:R-:W2:Y:S04]  /*102590*/  LDL.LU.64 R198, [R1+0x8df8] ;  /* 0x008df80001c67983 */ /* 0x000ea80000300a00 */
[----:B------:R-:W3:-:S14]  /*1025a0*/  LDL.LU.64 R196, [R1+0x8df0] ;  /* 0x008df00001c47983 */ /* 0x000edc0000300a00 */
        /* <DEDUP_REMOVED lines=11> */
[----:B------:R-:W4:Y:S04]  /*102660*/  LDL.LU R7, [R1+0x11cc] ;  /* 0x0011cc0001077983 */ /* 0x000f280000300800 */
        /* <DEDUP_REMOVED lines=19> */
[----:B------:R-:W4:Y:S04]  /*1027a0*/  LDL.LU.64 R224, [R1+0x8d80] ;  /* 0x008d800001e07983 */ /* 0x000f280000300a00 */
        /* <DEDUP_REMOVED lines=30> */
[----:B------:R4:W-:Y:S02]  /*102990*/  STL.64 [R1+0x11d8], R250 ;  /* 0x0011d8fa01007387 */ /* 0x0009e40000100a00 */
[C---:B----4-:R-:W-:Y:S08]  /*1029a0*/  HMMA.1688.F32.TF32 R248, R244.reuse, R224, R4 ;  /* 0x000000e0f4f8723c */ /* 0x050ff00000081004 */
[----:B------:R-:W-:Y:S11]  /*1029b0*/  HMMA.1688.F32.TF32 R4, R244, R220, R240 ;  /* 0x000000dcf404723c */ /* 0x000ff600000810f0 */
[----:B------:R-:W-:Y:S04]  /*1029c0*/  STL.64 [R1+0x11c0], R248 ;  /* 0x0011c0f801007387 */ /* 0x000fe80000100a00 */
[----:B------:R-:W-:Y:S04]  /*1029d0*/  STL.64 [R1+0x11c8], R250 ;  /* 0x0011c8fa01007387 */ /* 0x000fe80000100a00 */
[----:B------:R-:W-:Y:S01]  /*1029e0*/  MOV R221, R6 ;  /* 0x0000000600dd7202 */ /* 0x000fe20000000f00 */
[----:B------:R1:W-:Y:S01]  /*1029f0*/  STL.64 [R1+0x11b0], R4 ;  /* 0x0011b00401007387 */ /* 0x0003e20000100a00 */
[----:B------:R-:W-:-:S02]  /*102a00*/  IMAD.MOV.U32 R220, RZ, RZ, R7 ;  /* 0x000000ffffdc7224 */ /* 0x000fc400078e0007 */
[----:B-1----:R-:W-:Y:S01]  /*102a10*/  HMMA.1688.F32.TF32 R4, R244, R216, R36 ;  /* 0x000000d8f404723c */ /* 0x002fe20000081024 */
[----:B------:R-:W-:Y:S04]  /*102a20*/  STL.64 [R1+0x8c78], R222 ;  /* 0x008c78de01007387 */ /* 0x000fe80000100a00 */
[----:B------:R-:W-:Y:S04]  /*102a30*/  STL.64 [R1+0x8c70], R220 ;  /* 0x008c70dc01007387 */ /* 0x000fe80000100a00 */
[----:B------:R-:W-:Y:S10]  /*102a40*/  STL.64 [R1+0x8cb0], R218 ;  /* 0x008cb0da01007387 */ /* 0x000ff40000100a00 */
[----:B------:R-:W-:-:S02]  /*102a50*/  IMAD.MOV.U32 R217, RZ, RZ, R6 ;  /* 0x000000ffffd97224 */ /* 0x000fc400078e0006 */
[----:B------:R-:W-:Y:S02]  /*102a60*/  IMAD.MOV.U32 R216, RZ, RZ, R7 ;  /* 0x000000ffffd87224 */ /* 0x000fe400078e0007 */
[----:B------:R-:W-:Y:S01]  /*102a70*/  IMAD.MOV.U32 R225, RZ, RZ, R4 ;  /* 0x000000ffffe17224 */ /* 0x000fe200078e0004 */
[----:B------:R-:W-:Y:S02]  /*102a80*/  MOV R224, R5 ;  /* 0x0000000500e07202 */ /* 0x000fe40000000f00 */
[----:B------:R-:W-:Y:S04]  /*102a90*/  STL.64 [R1+0x8ca8], R216 ;  /* 0x008ca8d801007387 */ /* 0x000fe80000100a00 */
[----:B------:R-:W-:Y:S04]  /*102aa0*/  STL.64 [R1+0x8ca0], R226 ;  /* 0x008ca0e201007387 */ /* 0x000fe80000100a00 */
[----:B------:R1:W-:Y:S01]  /*102ab0*/  STL.64 [R1+0x8c98], R224 ;  /* 0x008c98e001007387 */ /* 0x0003e20000100a00 */
[----:B------:R-:W-:Y:S03]  /*102ac0*/  HMMA.1688.F32.TF32 R4, R244, R212, R8 ;  /* 0x000000d4f404723c */ /* 0x000fe60000081008 */
        /* <DEDUP_REMOVED lines=38> */
[----:B--2---:R-:W-:Y:S04]  /*102d30*/  STL.64 [R1+0x8cc0], R230 ;  /* 0x008cc0e601007387 */ /* 0x004fe80000100a00 */
[----:B------:R-:W-:Y:S04]  /*102d40*/  STL.64 [R1+0x8cb8], R228 ;  /* 0x008cb8e401007387 */ /* 0x000fe80000100a00 */
[----:B------:R-:W-:Y:S01]  /*102d50*/  STL.64 [R1+0x8d08], R210 ;  /* 0x008d08d201007387 */ /* 0x000fe20000100a00 */
[C---:B---3--:R-:W-:Y:S08]  /*102d60*/  HMMA.1688.F32.TF32 R224, R244.reuse, R208, R224 ;  /* 0x000000d0f4e0723c */ /* 0x048ff000000810e0 */
[----:B----4-:R-:W-:Y:S11]  /*102d70*/  HMMA.1688.F32.TF32 R212, R244, R204, R216 ;  /* 0x000000ccf4d4723c */ /* 0x010ff600000810d8 */
[----:B------:R-:W-:Y:S01]  /*102d80*/  MOV R209, R226 ;  /* 0x000000e200d17202 */ /* 0x000fe20000000f00 */
[----:B------:R-:W-:-:S02]  /*102d90*/  IMAD.MOV.U32 R208, RZ, RZ, R227 ;  /* 0x000000ffffd07224 */ /* 0x000fc400078e00e3 */
[----:B------:R-:W-:Y:S02]  /*102da0*/  IMAD.MOV.U32 R233, RZ, RZ, R224 ;  /* 0x000000ffffe97224 */ /* 0x000fe400078e00e0 */
[----:B------:R-:W-:Y:S01]  /*102db0*/  IMAD.MOV.U32 R232, RZ, RZ, R225 ;  /* 0x000000ffffe87224 */ /* 0x000fe200078e00e1 */
[----:B------:R1:W-:Y:S04]  /*102dc0*/  STL.64 [R1+0x8d00], R208 ;  /* 0x008d00d001007387 */ /* 0x0003e80000100a00 */
[----:B------:R-:W-:Y:S04]  /*102dd0*/  STL.64 [R1+0x8ce0], R234 ;  /* 0x008ce0ea01007387 */ /* 0x000fe80000100a00 */
[----:B------:R-:W-:Y:S01]  /*102de0*/  STL.64 [R1+0x8cd8], R232 ;  /* 0x008cd8e801007387 */ /* 0x000fe20000100a00 */
[----:B------:R-:W-:Y:S01]  /*102df0*/  IMAD.MOV.U32 R205, RZ, RZ, R213 ;  /* 0x000000ffffcd7224 */ /* 0x000fe200078e00d5 */
[----:B------:R-:W-:-:S02]  /*102e00*/  MOV R204, R214 ;  /* 0x000000d600cc7202 */ /* 0x000fc40000000f00 */
[----:B------:R2:W-:Y:S01]  /*102e10*/  STL [R1+0x1130], R212 ;  /* 0x001130d401007387 */ /* 0x0005e20000100800 */
[----:B------:R-:W-:Y:S01]  /*102e20*/  IMAD.MOV.U32 R2, RZ, RZ, R215 ;  /* 0x000000ffff027224 */ /* 0x000fe200078e00d7 */
[C---:B-1----:R-:W-:Y:S08]  /*102e30*/  HMMA.1688.F32.TF32 R208, R244.reuse, R196, R248 ;  /* 0x000000c4f4d0723c */ /* 0x042ff000000810f8 */
[C---:B--2---:R-:W-:Y:S08]  /*102e40*/  HMMA.1688.F32.TF32 R212, R244.reuse, R200, R220 ;  /* 0x000000c8f4d4723c */ /* 0x044ff000000810dc */
[----:B------:R-:W-:Y:S01]  /*102e50*/  HMMA.1688.F32.TF32 R4, R244, R192, R4 ;  /* 0x000000c0f404723c */ /* 0x000fe20000081004 */
[----:B------:R-:W-:Y:S02]  /*102e60*/  STL [R1+0x86c8], R205 ;  /* 0x0086c8cd01007387 */ /* 0x000fe40000100800 */
[----:B------:R-:W-:Y:S01]  /*102e70*/  MOV R200, R211 ;  /* 0x000000d300c87202 */ /* 0x000fe20000000f00 */
[----:B------:R-:W-:-:S07]  /*102e80*/  IMAD.MOV.U32 R201, RZ, RZ, R210 ;  /* 0x000000ffffc97224 */ /* 0x000fce00078e00d2 */
[----:B------:R-:W-:Y:S04]  /*102e90*/  STL.64 [R1+0x1120], R212 ;  /* 0x001120d401007387 */ /* 0x000fe80000100a00 */
[----:B------:R-:W-:Y:S04]  /*102ea0*/  STL.64 [R1+0x1128], R214 ;  /* 0x001128d601007387 */ /* 0x000fe80000100a00 */
[----:B------:R-:W-:Y:S04]  /*102eb0*/  STL.64 [R1+0x1110], R208 ;  /* 0x001110d001007387 */ /* 0x000fe80000100a00 */
[----:B------:R-:W-:Y:S04]  /*102ec0*/  STL [R1+0x85c4], R200 ;  /* 0x0085c4c801007387 */ /* 0x000fe80000100800 */
[----:B------:R-:W-:Y:S01]  /*102ed0*/  STL [R1+0x85c0], R201 ;  /* 0x0085c0c901007387 */ /* 0x000fe20000100800 */
[----:B------:R-:W-:-:S03]  /*102ee0*/  IMAD.MOV.U32 R197, RZ, RZ, R6 ;  /* 0x000000ffffc57224 */ /* 0x000fc600078e0006 */
[----:B------:R1:W-:Y:S01]  /*102ef0*/  STL.64 [R1+0x1100], R4 ;  /* 0x0011000401007387 */ /* 0x0003e20000100a00 */
[----:B------:R-:W-:Y:S02]  /*102f00*/  IMAD.MOV.U32 R196, RZ, RZ, R7 ;  /* 0x000000ffffc47224 */ /* 0x000fe400078e0007 */
[C---:B-1----:R-:W-:Y:S08]  /*102f10*/  HMMA.1688.F32.TF32 R4, R244.reuse, R184, R36 ;  /* 0x000000b8f404723c */ /* 0x042ff00000081024 */
[----:B------:R-:W-:Y:S01]  /*102f20*/  HMMA.1688.F32.TF32 R208, R244, R188, R240 ;  /* 0x000000bcf4d0723c */ /* 0x000fe200000810f0 */
[----:B------:R-:W-:Y:S04]  /*102f30*/  STL [R1+0x85cc], R196 ;  /* 0x0085ccc401007387 */ /* 0x000fe80000100800 */
[----:B------:R1:W-:Y:S06]  /*102f40*/  STL [R1+0x85c8], R197 ;  /* 0x0085c8c501007387 */ /* 0x0003ec0000100800 */
[----:B------:R-:W-:Y:S01]  /*102f50*/  MOV R200, R4 ;  /* 0x0000000400c87202 */ /* 0x000fe20000000f00 */
[----:B------:R-:W-:-:S02]  /*102f60*/  IMAD.MOV.U32 R201, RZ, RZ, R5 ;  /* 0x000000ffffc97224 */ /* 0x000fc400078e0005 */
[----:B------:R-:W-:Y:S01]  /*102f70*/  IMAD.MOV.U32 R193, RZ, RZ, R6 ;  /* 0x000000ffffc17224 */ /* 0x000fe200078e0006 */
[----:B------:R-:W-:Y:S02]  /*102f80*/  MOV R192, R7 ;  /* 0x0000000700c07202 */ /* 0x000fe40000000f00 */
[----:B------:R-:W-:Y:S02]  /*102f90*/  HMMA.1688.F32.TF32 R4, R244, R180, R8 ;  /* 0x000000b4f404723c */ /* 0x000fe40000081008 */
[----:B------:R-:W-:Y:S04]  /*102fa0*/  STL.64 [R1+0x10f0], R208 ;  /* 0x0010f0d001007387 */ /* 0x000fe80000100a00 */
[----:B------:R-:W-:Y:S04]  /*102fb0*/  STL.64 [R1+0x10f8], R210 ;  /* 0x0010f8d201007387 */ /* 0x000fe80000100a00 */
[----:B------:R-:W-:Y:S04]  /*102fc0*/  STL [R1+0x85d8], R193 ;  /* 0x0085d8c101007387 */ /* 0x000fe80000100800 */
[----:B------:R-:W-:Y:S04]  /*102fd0*/  STL [R1+0x85d4], R201 ;  /* 0x0085d4c901007387 */ /* 0x000fe80000100800 */
[----:B------:R-:W-:Y:S04]  /*102fe0*/  STL [R1+0x85d0], R200 ;  /* 0x0085d0c801007387 */ /* 0x000fe80000100800 */
[----:B------:R2:W-:Y:S04]  /*102ff0*/  STL [R1+0x10d4], R5 ;  /* 0x0010d40501007387 */ /* 0x0005e80000100800 */
        /* <DEDUP_REMOVED lines=32> */
[----:B-1----:R-:W-:-:S03]  /*103200*/  IMAD.MOV.U32 R197, RZ, RZ, R4 ;  /* 0x000000ffffc57224 */ /* 0x002fc600078e0004 */
[----:B------:R-:W4:Y:S04]  /*103210*/  LDL.LU R251, [R1+0x106c] ;  /* 0x00106c0001fb7983 */ /* 0x000f280000300800 */
[----:B------:R-:W4:Y:S04]  /*103220*/  LDL.LU R4, [R1+0x1050] ;  /* 0x0010500001047983 */ /* 0x000f280000300800 */
[----:B--2---:R-:W2:Y:S04]  /*103230*/  LDL.LU R5, [R1+0x1054] ;  /* 0x0010540001057983 */ /* 0x004ea80000300800 */
[----:B---3--:R-:W2:Y:S04]  /*103240*/  LDL.LU R6, [R1+0x1058] ;  /* 0x0010580001067983 */ /* 0x008ea80000300800 */
[----:B------:R-:W2:Y:S01]  /*103250*/  LDL.LU R7, [R1+0x105c] ;  /* 0x00105c0001077983 */ /* 0x000ea20000300800 */
[C---:B----4-:R-:W-:Y:S08]  /*103260*/  HMMA.1688.F32.TF32 R208, R244.reuse, R176, R212 ;  /* 0x000000b0f4d0723c */ /* 0x050ff000000810d4 */
[----:B------:R-:W-:Y:S11]  /*103270*/  HMMA.1688.F32.TF32 R8, R244, R168, R8 ;  /* 0x000000a8f408723c */ /* 0x000ff60000081008 */
[----:B------:R-:W-:Y:S01]  /*103280*/  IMAD.MOV.U32 R189, RZ, RZ, R208 ;  /* 0x000000ffffbd7224 */ /* 0x000fe200078e00d0 */
[----:B------:R-:W-:Y:S01]  /*103290*/  MOV R188, R209 ;  /* 0x000000d100bc7202 */ /* 0x000fe20000000f00 */
[----:B------:R-:W-:-:S02]  /*1032a0*/  IMAD.MOV.U32 R185, RZ, RZ, R210 ;  /* 0x000000ffffb97224 */ /* 0x000fc400078e00d2 */
[----:B------:R-:W-:Y:S02]  /*1032b0*/  IMAD.MOV.U32 R184, RZ, RZ, R211 ;  /* 0x000000ffffb87224 */ /* 0x000fe400078e00d3 */
[----:B------:R-:W-:Y:S02]  /*1032c0*/  HMMA.1688.F32.TF32 R208, R244, R172, R224 ;  /* 0x000000acf4d0723c */ /* 0x000fe400000810e0 */
[----:B------:R-:W-:Y:S02]  /*1032d0*/  IMAD.MOV.U32 R173, RZ, RZ, R8 ;  /* 0x000000ffffad7224 */ /* 0x000fe400078e0008 */
[----:B------:R-:W-:Y:S01]  /*1032e0*/  IMAD.MOV.U32 R172, RZ, RZ, R9 ;  /* 0x000000ffffac7224 */ /* 0x000fe200078e0009 */
[----:B------:R-:W3:Y:S01]  /*1032f0*/  LDL.LU R8, [R1+0xd90] ;  /* 0x000d900001087983 */ /* 0x000ee20000300800 */
[----:B------:R-:W-:-:S03]  /*103300*/  MOV R169, R10 ;  /* 0x0000000a00a97202 */ /* 0x000fc60000000f00 */
[----:B------:R-:W3:Y:S01]  /*103310*/  LDL.LU R9, [R1+0xd94] ;  /* 0x000d940001097983 */ /* 0x000ee20000300800 */
[----:B------:R-:W-:-:S03]  /*103320*/  IMAD.MOV.U32 R168, RZ, RZ, R11 ;  /* 0x000000ffffa87224 */ /* 0x000fc600078e000b */
[----:B------:R-:W3:Y:S04]  /*103330*/  LDL.LU R10, [R1+0xd98] ;  /* 0x000d9800010a7983 */ /* 0x000ee80000300800 */
[----:B------:R-:W3:Y:S02]  /*103340*/  LDL.LU R11, [R1+0xd9c] ;  /* 0x000d9c00010b7983 */ /* 0x000ee40000300800 */
[----:B------:R-:W-:Y:S01]  /*103350*/  MOV R181, R208 ;  /* 0x000000d000b57202 */ /* 0x000fe20000000f00 */
[----:B------:R-:W-:Y:S02]  /*103360*/  IMAD.MOV.U32 R180, RZ, RZ, R209 ;  /* 0x000000ffffb47224 */ /* 0x000fe400078e00d1 */
[----:B------:R-:W-:Y:S01]  /*103370*/  IMAD.MOV.U32 R177, RZ, RZ, R210 ;  /* 0x000000ffffb17224 */ /* 0x000fe200078e00d2 */
[----:B------:R-:W-:-:S02]  /*103380*/  MOV R176, R211 ;  /* 0x000000d300b07202 */ /* 0x000fc40000000f00 */
[C---:B------:R-:W-:Y:S08]  /*103390*/  HMMA.1688.F32.TF32 R208, R244.reuse, R164, R216 ;  /* 0x000000a4f4d0723c */ /* 0x040ff000000810d8 */
[----:B------:R-:W-:Y:S11]  /*1033a0*/  HMMA.1688.F32.TF32 R216, R244, R156, R248 ;  /* 0x0000009cf4d8723c */ /* 0x000ff600000810f8 */
[----:B------:R-:W-:Y:S01]  /*1033b0*/  IMAD.MOV.U32 R193, RZ, RZ, R208 ;  /* 0x000000ffffc17224 */ /* 0x000fe200078e00d0 */
[----:B------:R-:W-:Y:S01]  /*1033c0*/  MOV R201, R209 ;  /* 0x000000d100c97202 */ /* 0x000fe20000000f00 */
[----:B------:R-:W-:-:S02]  /*1033d0*/  IMAD.MOV.U32 R200, RZ, RZ, R210 ;  /* 0x000000ffffc87224 */ /* 0x000fc400078e00d2 */
[----:B------:R-:W-:Y:S02]  /*1033e0*/  IMAD.MOV.U32 R196, RZ, RZ, R211 ;  /* 0x000000ffffc47224 */ /* 0x000fe400078e00d3 */
[C---:B------:R-:W-:Y:S08]  /*1033f0*/  HMMA.1688.F32.TF32 R208, R244.reuse, R160, R220 ;  /* 0x000000a0f4d0723c */ /* 0x040ff000000810dc */
[C---:B--2---:R-:W-:Y:S08]  /*103400*/  HMMA.1688.F32.TF32 R212, R244.reuse, R152, R4 ;  /* 0x00000098f4d4723c */ /* 0x044ff00000081004 */
[----:B------:R-:W-:Y:S01]  /*103410*/  HMMA.1688.F32.TF32 R4, R244, R144, R36 ;  /* 0x00000090f404723c */ /* 0x000fe20000081024 */
[----:B------:R-:W-:Y:S02]  /*103420*/  STL.64 [R1+0x1070], R216 ;  /* 0x001070d801007387 */ /* 0x000fe40000100a00 */
[----:B------:R-:W-:Y:S01]  /*103430*/  MOV R165, R208 ;  /* 0x000000d000a57202 */ /* 0x000fe20000000f00 */
[----:B------:R-:W-:-:S02]  /*103440*/  IMAD.MOV.U32 R164, RZ, RZ, R209 ;  /* 0x000000ffffa47224 */ /* 0x000fc400078e00d1 */
[----:B------:R-:W-:Y:S01]  /*103450*/  IMAD.MOV.U32 R161, RZ, RZ, R210 ;  /* 0x000000ffffa17224 */ /* 0x000fe200078e00d2 */
[----:B------:R-:W-:Y:S02]  /*103460*/  MOV R160, R211 ;  /* 0x000000d300a07202 */ /* 0x000fe40000000f00 */
[----:B------:R-:W-:Y:S01]  /*103470*/  HMMA.1688.F32.TF32 R208, R244, R148, R240 ;  /* 0x00000094f4d0723c */ /* 0x000fe200000810f0 */
[----:B------:R-:W-:Y:S04]  /*103480*/  STL.64 [R1+0x1078], R218 ;  /* 0x001078da01007387 */ /* 0x000fe80000100a00 */
[----:B------:R-:W-:Y:S04]  /*103490*/  STL.64 [R1+0x1060], R212 ;  /* 0x001060d401007387 */ /* 0x000fe80000100a00 */
[----:B------:R-:W-:Y:S01]  /*1034a0*/  STL.64 [R1+0x1068], R214 ;  /* 0x001068d601007387 */ /* 0x000fe20000100a00 */
[----:B------:R-:W-:-:S02]  /*1034b0*/  IMAD.MOV.U32 R157, RZ, RZ, R6 ;  /* 0x000000ffff9d7224 */ /* 0x000fc400078e0006 */
[----:B------:R-:W-:-:S07]  /*1034c0*/  IMAD.MOV.U32 R156, RZ, RZ, R7 ;  /* 0x000000ffff9c7224 */ /* 0x000fce00078e0007 */
[----:B------:R-:W-:Y:S04]  /*1034d0*/  STL.64 [R1+0x1050], R208 ;  /* 0x001050d001007387 */ /* 0x000fe80000100a00 */
[----:B------:R-:W-:Y:S04]  /*1034e0*/  STL.64 [R1+0x1058], R210 ;  /* 0x001058d201007387 */ /* 0x000fe80000100a00 */
[----:B------:R1:W-:Y:S04]  /*1034f0*/  STL.64 [R1+0x1040], R4 ;  /* 0x0010400401007387 */ /* 0x0003e80000100a00 */
        /* <DEDUP_REMOVED lines=16> */
[----:B------:R1:W-:Y:S04]  /*103600*/  STL [R1+0x85a4], R156 ;  /* 0x0085a49c01007387 */ /* 0x0003e80000100800 */
[----:B------:R1:W-:Y:S01]  /*103610*/  STL [R1+0x85a0], R157 ;  /* 0x0085a09d01007387 */ /* 0x0003e20000100800 */
[----:B---3--:R-:W-:-:S15]  /*103620*/  HMMA.1688.F32.TF32 R8, R244, R140, R8 ;  /* 0x0000008cf408723c */ /* 0x008fde0000081008 */
[----:B------:R-:W-:-:S04]  /*103630*/  NOP ;  /* 0x0000000000007918 */ /* 0x000fc80000000000 */
[----:B------:R-:W-:Y:S01]  /*103640*/  MOV R153, R8 ;  /* 0x0000000800997202 */ /* 0x000fe20000000f00 */
[----:B------:R-:W-:Y:S01]  /*103650*/  IMAD.MOV.U32 R152, RZ, RZ, R9 ;  /* 0x000000ffff987224 */ /* 0x000fe200078e0009 */
        /* <DEDUP_REMOVED lines=13> */
[----:B------:R-:W-:Y:S01]  /*103730*/  STL [R1+0x85a8], R153 ;  /* 0x0085a89901007387 */ /* 0x000fe20000100800 */
[C---:B--2---:R-:W-:Y:S08]  /*103740*/  HMMA.1688.F32.TF32 R208, R244.reuse, R136, R220 ;  /* 0x00000088f4d0723c */ /* 0x044ff000000810dc */
[----:B----4-:R-:W-:Y:S11]  /*103750*/  HMMA.1688.F32.TF32 R4, R244, R128, R4 ;  /* 0x00000080f404723c */ /* 0x010ff60000081004 */
[----:B-1----:R-:W-:Y:S01]  /*103760*/  IMAD.MOV.U32 R156, RZ, RZ, R210 ;  /* 0x000000ffff9c7224 */ /* 0x002fe200078e00d2 */
[----:B------:R1:W-:Y:S01]  /*103770*/  STL.64 [R1+0x1020], R208 ;  /* 0x001020d001007387 */ /* 0x0003e20000100a00 */
[----:B------:R-:W-:-:S06]  /*103780*/  IMAD.MOV.U32 R157, RZ, RZ, R211 ;  /* 0x000000ffff9d7224 */ /* 0x000fcc00078e00d3 */
[----:B------:R-:W-:Y:S02]  /*103790*/  IMAD.MOV.U32 R137, RZ, RZ, R4 ;  /* 0x000000ffff897224 */ /* 0x000fe400078e0004 */
[----:B------:R-:W-:Y:S01]  /*1037a0*/  IMAD.MOV.U32 R136, RZ, RZ, R5 ;  /* 0x000000ffff887224 */ /* 0x000fe200078e0005 */
[----:B-1----:R-:W-:Y:S01]  /*1037b0*/  HMMA.1688.F32.TF32 R208, R244, R132, R248 ;  /* 0x00000084f4d0723c */ /* 0x002fe200000810f8 */
[----:B------:R-:W-:Y:S01]  /*1037c0*/  MOV R133, R6 ;  /* 0x0000000600857202 */ /* 0x000fe20000000f00 */
[----:B------:R-:W-:-:S06]  /*1037d0*/  IMAD.MOV.U32 R132, RZ, RZ, R7 ;  /* 0x000000ffff847224 */ /* 0x000fcc00078e0007 */
[----:B------:R-:W-:Y:S01]  /*1037e0*/  HMMA.1688.F32.TF32 R4, R244, R124, R36 ;  /* 0x0000007cf404723c */ /* 0x000fe20000081024 */
[----:B------:R-:W2:Y:S04]  /*1037f0*/  LDL.LU R36, [R1+0xba0] ;  /* 0x000ba00001247983 */ /* 0x000ea80000300800 */
[----:B------:R-:W2:Y:S04]  /*103800*/  LDL.LU R37, [R1+0xba4] ;  /* 0x000ba40001257983 */ /* 0x000ea80000300800 */
[----:B------:R-:W2:Y:S04]  /*103810*/  LDL.LU R38, [R1+0xba8] ;  /* 0x000ba80001267983 */ /* 0x000ea80000300800 */
[----:B------:R-:W2:Y:S06]  /*103820*/  LDL.LU R39, [R1+0xbac] ;  /* 0x000bac0001277983 */ /* 0x000eac0000300800 */
[----:B------:R-:W-:Y:S01]  /*103830*/  IMAD.MOV.U32 R129, RZ, RZ, R4 ;  /* 0x000000ffff817224 */ /* 0x000fe200078e0004 */
[----:B------:R-:W-:Y:S01]  /*103840*/  MOV R128, R5 ;  /* 0x0000000500807202 */ /* 0x000fe20000000f00 */
[----:B------:R-:W-:-:S02]  /*103850*/  IMAD.MOV.U32 R125, RZ, RZ, R6 ;  /* 0x000000ffff7d7224 */ /* 0x000fc400078e0006 */
[----:B------:R-:W-:Y:S02]  /*103860*/  IMAD.MOV.U32 R124, RZ, RZ, R7 ;  /* 0x000000ffff7c7224 */ /* 0x000fe400078e0007 */
[----:B---3--:R-:W-:Y:S01]  /*103870*/  HMMA.1688.F32.TF32 R4, R244, R120, R8 ;  /* 0x00000078f404723c */ /* 0x008fe20000081008 */
        /* <DEDUP_REMOVED lines=15> */
[----:B------:R-:W4:Y:S04]  /*103970*/  LDL.LU R215, [R1+0xb5c] ;  /* 0x000b5c0001d77983 */ /* 0x000f280000300800 */
[----:B------:R-:W4:Y:S01]  /*103980*/  LDL.LU R228, [R1+0xb70] ;  /* 0x000b700001e47983 */ /* 0x000f220000300800 */
[----:B------:R-:W-:Y:S01]  /*103990*/  IMAD.MOV.U32 R149, RZ, RZ, R5 ;  /* 0x000000ffff957224 */ /* 0x000fe200078e0005 */
[----:B------:R-:W-:Y:S01]  /*1039a0*/  MOV R148, R4 ;  /* 0x0000000400947202 */ /* 0x000fe20000000f00 */
[----:B------:R-:W-:Y:S01]  /*1039b0*/  IMAD.MOV.U32 R152, RZ, RZ, R6 ;  /* 0x000000ffff987224 */ /* 0x000fe200078e0006 */
[----:B------:R-:W-:Y:S01]  /*1039c0*/  MOV R153, R7 ;  /* 0x0000000700997202 */ /* 0x000fe20000000f00 */
[----:B------:R-:W4:Y:S01]  /*1039d0*/  LDL.LU R229, [R1+0xb74] ;  /* 0x000b740001e57983 */ /* 0x000f220000300800 */
[----:B------:R-:W-:Y:S03]  /*1039e0*/  HMMA.1688.F32.TF32 R4, R244, R116, R240 ;  /* 0x00000074f404723c */ /* 0x000fe600000810f0 */
[----:B------:R-:W4:Y:S04]  /*1039f0*/  LDL.LU R230, [R1+0xb78] ;  /* 0x000b780001e67983 */ /* 0x000f280000300800 */
[----:B------:R-:W4:Y:S01]  /*103a00*/  LDL.LU R231, [R1+0xb7c] ;  /* 0x000b7c0001e77983 */ /* 0x000f220000300800 */
[----:B------:R-:W-:-:S03]  /*103a10*/  LOP3.LUT R237, R252, 0x20, RZ, 0x3c, !PT ;  /* 0x00000020fced7812 */ /* 0x000fc600078e3cff */
[----:B------:R-:W-:Y:S04]  /*103a20*/  LDS R240, [R252+UR12+0x85800] ;  /* 0x0858000cfcf07984 */ /* 0x000fe80008000800 */
[----:B------:R-:W-:Y:S04]  /*103a30*/  LDS R242, [R252+UR12+0x85c00] ;  /* 0x085c000cfcf27984 */ /* 0x000fe80008000800 */
[----:B------:R-:W-:Y:S04]  /*103a40*/  LDS R241, [R237+UR12+0x85800] ;  /* 0x0858000cedf17984 */ /* 0x000fe80008000800 */
[----:B------:R-:W1:Y:S01]  /*103a50*/  LDS R243, [R237+UR12+0x85c00] ;  /* 0x085c000cedf37984 */ /* 0x000e620008000800 */
[----:B------:R-:W-:-:S02]  /*103a60*/  IMAD.MOV.U32 R121, RZ, RZ, R4 ;  /* 0x000000ffff797224 */ /* 0x000fc400078e0004 */
[----:B------:R-:W-:Y:S01]  /*103a70*/  IMAD.MOV.U32 R120, RZ, RZ, R5 ;  /* 0x000000ffff787224 */ /* 0x000fe200078e0005 */
[----:B------:R-:W4:Y:S01]  /*103a80*/  LDL.LU R4, [R1+0xb10] ;  /* 0x000b100001047983 */ /* 0x000f220000300800 */
[----:B------:R-:W-:-:S03]  /*103a90*/  MOV R117, R6 ;  /* 0x0000000600757202 */ /* 0x000fc60000000f00 */
[----:B------:R-:W4:Y:S01]  /*103aa0*/  LDL.LU R5, [R1+0xb14] ;  /* 0x000b140001057983 */ /* 0x000f220000300800 */
[----:B------:R-:W-:-:S03]  /*103ab0*/  IMAD.MOV.U32 R116, RZ, RZ, R7 ;  /* 0x000000ffff747224 */ /* 0x000fc600078e0007 */
[----:B------:R-:W4:Y:S04]  /*103ac0*/  LDL.LU R6, [R1+0xb18] ;  /* 0x000b180001067983 */ /* 0x000f280000300800 */
[----:B------:R-:W4:Y:S01]  /*103ad0*/  LDL.LU R7, [R1+0xb1c] ;  /* 0x000b1c0001077983 */ /* 0x000f220000300800 */
[----:B--2---:R-:W-:Y:S03]  /*103ae0*/  HMMA.1688.F32.TF32 R208, R244, R112, R36 ;  /* 0x00000070f4d0723c */ /* 0x004fe60000081024 */
[----:B------:R-:W2:-:S15]  /*103af0*/  LDL.LU R36, [R1+0xad0] ;  /* 0x000ad00001247983 */ /* 0x000e9e0000300800 */
[----:B------:R-:W-:Y:S01]  /*103b00*/  NOP ;  /* 0x0000000000007918 */ /* 0x000fe20000000000 */
[----:B------:R-:W-:Y:S04]  /*103b10*/  STL.64 [R1+0xfc0], R208 ;  /* 0x000fc0d001007387 */ /* 0x000fe80000100a00 */
[----:B------:R-:W-:Y:S04]  /*103b20*/  STL.64 [R1+0xfc8], R210 ;  /* 0x000fc8d201007387 */ /* 0x000fe80000100a00 */
        /* <DEDUP_REMOVED lines=15> */
[----:B---3--:R-:W3:Y:S04]  /*103c20*/  LDL.LU R8, [R1+0xaa0] ;  /* 0x000aa00001087983 */ /* 0x008ee80000300800 */
[----:B------:R-:W3:Y:S04]  /*103c30*/  LDL.LU R9, [R1+0xaa4] ;  /* 0x000aa40001097983 */ /* 0x000ee80000300800 */
[----:B-1----:R-:W3:Y:S04]  /*103c40*/  LDL.LU R10, [R1+0xaa8] ;  /* 0x000aa800010a7983 */ /* 0x002ee80000300800 */
[----:B------:R-:W3:Y:S04]  /*103c50*/  LDL.LU R11, [R1+0xaac] ;  /* 0x000aac00010b7983 */ /* 0x000ee80000300800 */
[----:B------:R-:W3:Y:S04]  /*103c60*/  LDL.LU R220, [R1+0xab0] ;  /* 0x000ab00001dc7983 */ /* 0x000ee80000300800 */
[----:B------:R-:W3:Y:S04]  /*103c70*/  LDL.LU R221, [R1+0xab4] ;  /* 0x000ab40001dd7983 */ /* 0x000ee80000300800 */
[----:B------:R-:W3:Y:S04]  /*103c80*/  LDL.LU R222, [R1+0xab8] ;  /* 0x000ab80001de7983 */ /* 0x000ee80000300800 */
[----:B------:R-:W3:Y:S01]  /*103c90*/  LDL.LU R223, [R1+0xabc] ;  /* 0x000abc0001df7983 */ /* 0x000ee20000300800 */
        /* <DEDUP_REMOVED lines=16> */
[----:B-1----:R-:W4:Y:S04]  /*103da0*/  LDL.LU R4, [R1+0xa80] ;  /* 0x000a800001047983 */ /* 0x002f280000300800 */
[----:B------:R-:W4:Y:S04]  /*103db0*/  LDL.LU R5, [R1+0xa84] ;  /* 0x000a840001057983 */ /* 0x000f280000300800 */
[----:B------:R-:W4:Y:S04]  /*103dc0*/  LDL.LU R6, [R1+0xa88] ;  /* 0x000a880001067983 */ /* 0x000f280000300800 */
[----:B------:R-:W4:Y:S01]  /*103dd0*/  LDL.LU R7, [R1+0xa8c] ;  /* 0x000a8c0001077983 */ /* 0x000f220000300800 */
[C---:B--2---:R-:W-:Y:S08]  /*103de0*/  HMMA.1688.F32.TF32 R208, R244.reuse, R84, R36 ;  /* 0x00000054f4d0723c */ /* 0x044ff00000081024 */
[----:B------:R-:W-:Y:S01]  /*103df0*/  HMMA.1688.F32.TF32 R212, R244, R88, R224 ;  /* 0x00000058f4d4723c */ /* 0x000fe200000810e0 */
[----:B------:R-:W2:-:S15]  /*103e00*/  LDL.LU R36, [R1+0xa70] ;  /* 0x000a700001247983 */ /* 0x000e9e0000300800 */
[----:B------:R-:W-:-:S03]  /*103e10*/  NOP ;  /* 0x0000000000007918 */ /* 0x000fc60000000000 */
[----:B------:R-:W-:Y:S04]  /*103e20*/  STL.64 [R1+0xf60], R212 ;  /* 0x000f60d401007387 */ /* 0x000fe80000100a00 */
[----:B------:R-:W-:Y:S04]  /*103e30*/  STL.64 [R1+0xf68], R214 ;  /* 0x000f68d601007387 */ /* 0x000fe80000100a00 */
[----:B------:R-:W-:Y:S04]  /*103e40*/  STL.64 [R1+0xf50], R208 ;  /* 0x000f50d001007387 */ /* 0x000fe80000100a00 */
[----:B------:R1:W-:Y:S04]  /*103e50*/  STL.64 [R1+0xf58], R210 ;  /* 0x000f58d201007387 */ /* 0x0003e80000100a00 */
[----:B------:R-:W2:Y:S04]  /*103e60*/  LDL.LU R37, [R1+0xa74] ;  /* 0x000a740001257983 */ /* 0x000ea80000300800 */
[----:B------:R-:W2:Y:S04]  /*103e70*/  LDL.LU R38, [R1+0xa78] ;  /* 0x000a780001267983 */ /* 0x000ea80000300800 */
[----:B------:R-:W2:Y:S01]  /*103e80*/  LDL.LU R39, [R1+0xa7c] ;  /* 0x000a7c0001277983 */ /* 0x000ea20000300800 */
[C---:B-1----:R-:W-:Y:S08]  /*103e90*/  HMMA.1688.F32.TF32 R208, R244.reuse, R80, R216 ;  /* 0x00000050f4d0723c */ /* 0x042ff000000810d8 */
[----:B---3--:R-:W-:Y:S11]  /*103ea0*/  HMMA.1688.F32.TF32 R8, R244, R72, R8 ;  /* 0x00000048f408723c */ /* 0x008ff60000081008 */
[----:B------:R-:W-:Y:S01]  /*103eb0*/  IMAD.MOV.U32 R113, RZ, RZ, R208 ;  /* 0x000000ffff717224 */ /* 0x000fe200078e00d0 */
[----:B------:R-:W-:Y:S01]  /*103ec0*/  MOV R112, R209 ;  /* 0x000000d100707202 */ /* 0x000fe20000000f00 */
[----:B------:R-:W-:-:S02]  /*103ed0*/  IMAD.MOV.U32 R109, RZ, RZ, R210 ;  /* 0x000000ffff6d7224 */ /* 0x000fc400078e00d2 */
[----:B------:R-:W-:Y:S02]  /*103ee0*/  IMAD.MOV.U32 R108, RZ, RZ, R211 ;  /* 0x000000ffff6c7224 */ /* 0x000fe400078e00d3 */
[----:B------:R-:W-:Y:S03]  /*103ef0*/  HMMA.1688.F32.TF32 R208, R244, R76, R220 ;  /* 0x0000004cf4d0723c */ /* 0x000fe600000810dc */
[----:B------:R1:W-:Y:S04]  /*103f00*/  STL [R1+0x855c], R108 ;  /* 0x00855c6c01007387 */ /* 0x0003e80000100800 */
[----:B------:R3:W-:Y:S04]  /*103f10*/  STL [R1+0x8558], R109 ;  /* 0x0085586d01007387 */ /* 0x0007e80000100800 */
[----:B------:R3:W-:Y:S04]  /*103f20*/  STL [R1+0x8554], R112 ;  /* 0x0085547001007387 */ /* 0x0007e80000100800 */
[----:B------:R3:W-:Y:S01]  /*103f30*/  STL [R1+0x8550], R113 ;  /* 0x0085507101007387 */ /* 0x0007e20000100800 */
[----:B-1----:R-:W-:Y:S01]  /*103f40*/  MOV R108, R8 ;  /* 0x00000008006c7202 */ /* 0x002fe20000000f00 */
[----:B---3--:R-:W-:-:S02]  /*103f50*/  IMAD.MOV.U32 R109, RZ, RZ, R9 ;  /* 0x000000ffff6d7224 */ /* 0x008fc400078e0009 */
[----:B------:R-:W-:Y:S01]  /*103f60*/  IMAD.MOV.U32 R112, RZ, RZ, R10 ;  /* 0x000000ffff707224 */ /* 0x000fe200078e000a */
[----:B------:R-:W-:Y:S04]  /*103f70*/  STL.64 [R1+0xf30], R208 ;  /* 0x000f30d001007387 */ /* 0x000fe80000100a00 */
[----:B------:R1:W-:Y:S04]  /*103f80*/  STL.64 [R1+0xf38], R210 ;  /* 0x000f38d201007387 */ /* 0x0003e80000100a00 */
[----:B------:R-:W3:Y:S04]  /*103f90*/  LDL.LU R8, [R1+0xa60] ;  /* 0x000a600001087983 */ /* 0x000ee80000300800 */
[----:B------:R-:W3:Y:S01]  /*103fa0*/  LDL.LU R9, [R1+0xa64] ;  /* 0x000a640001097983 */ /* 0x000ee20000300800 */
[----:B------:R-:W-:-:S03]  /*103fb0*/  MOV R113, R11 ;  /* 0x0000000b00717202 */ /* 0x000fc60000000f00 */
[----:B------:R-:W3:Y:S04]  /*103fc0*/  LDL.LU R10, [R1+0xa68] ;  /* 0x000a6800010a7983 */ /* 0x000ee80000300800 */
[----:B------:R-:W3:Y:S01]  /*103fd0*/  LDL.LU R11, [R1+0xa6c] ;  /* 0x000a6c00010b7983 */ /* 0x000ee20000300800 */
[C---:B----4-:R-:W-:Y:S08]  /*103fe0*/  HMMA.1688.F32.TF32 R4, R244.reuse, R64, R4 ;  /* 0x00000040f404723c */ /* 0x050ff00000081004 */
[----:B-1----:R-:W-:Y:S01]  /*103ff0*/  HMMA.1688.F32.TF32 R208, R244, R68, R248 ;  /* 0x00000044f4d0723c */ /* 0x002fe200000810f8 */
[----:B------:R1:W-:Y:S04]  /*104000*/  STL [R1+0x856c], R113 ;  /* 0x00856c7101007387 */ /* 0x0003e80000100800 */
[----:B------:R4:W-:Y:S04]  /*104010*/  STL [R1+0x8568], R112 ;  /* 0x0085687001007387 */ /* 0x0009e80000100800 */
[----:B------:R1:W-:Y:S04]  /*104020*/  STL [R1+0x8564], R108 ;  /* 0x0085646c01007387 */ /* 0x0003e80000100800 */
[----:B------:R1:W-:Y:S01]  /*104030*/  STL [R1+0x8560], R109 ;  /* 0x0085606d01007387 */ /* 0x0003e20000100800 */
[----:B------:R-:W-:Y:S01]  /*104040*/  IMAD.MOV.U32 R100, RZ, RZ, R7 ;  /* 0x000000ffff647224 */ /* 0x000fe200078e0007 */
[----:B------:R-:W-:Y:S01]  /*104050*/  MOV R101, R6 ;  /* 0x0000000600657202 */ /* 0x000fe20000000f00 */
[----:B------:R-:W-:-:S02]  /*104060*/  IMAD.MOV.U32 R104, RZ, RZ, R5 ;  /* 0x000000ffff687224 */ /* 0x000fc400078e0005 */
[----:B------:R-:W-:Y:S01]  /*104070*/  IMAD.MOV.U32 R105, RZ, RZ, R4 ;  /* 0x000000ffff697224 */ /* 0x000fe200078e0004 */
[----:B------:R-:W-:Y:S04]  /*104080*/  STL.64 [R1+0xf10], R208 ;  /* 0x000f10d001007387 */ /* 0x000fe80000100a00 */
[----:B------:R-:W-:Y:S04]  /*104090*/  STL.64 [R1+0xf18], R210 ;  /* 0x000f18d201007387 */ /* 0x000fe80000100a00 */
        /* <DEDUP_REMOVED lines=15> */
[----:B----4-:R-:W-:Y:S01]  /*104190*/  MOV R112, R5 ;  /* 0x0000000500707202 */ /* 0x010fe20000000f00 */
[----:B------:R-:W-:Y:S02]  /*1041a0*/  IMAD.MOV.U32 R108, RZ, RZ, R6 ;  /* 0x000000ffff6c7224 */ /* 0x000fe400078e0006 */
        /* <DEDUP_REMOVED lines=31> */
[----:B------:R-:W-:-:S15]  /*1043a0*/  HMMA.1688.F32.TF32 R208, R244, R52, R216 ;  /* 0x00000034f4d0723c */ /* 0x000fde00000810d8 */
[----:B------:R-:W-:-:S04]  /*1043b0*/  NOP ;  /* 0x0000000000007918 */ /* 0x000fc80000000000 */
[----:B-1----:R-:W-:Y:S02]  /*1043c0*/  IMAD.MOV.U32 R109, RZ, RZ, R208 ;  /* 0x000000ffff6d7224 */ /* 0x002fe400078e00d0 */
[----:B--2---:R-:W-:Y:S01]  /*1043d0*/  IMAD.MOV.U32 R108, RZ, RZ, R209 ;  /* 0x000000ffff6c7224 */ /* 0x004fe200078e00d1 */
[----:B----4-:R-:W-:Y:S01]  /*1043e0*/  MOV R113, R210 ;  /* 0x000000d200717202 */ /* 0x010fe20000000f00 */
[----:B------:R-:W-:Y:S02]  /*1043f0*/  IMAD.MOV.U32 R112, RZ, RZ, R211 ;  /* 0x000000ffff707224 */ /* 0x000fe400078e00d3 */
[----:B------:R-:W-:Y:S01]  /*104400*/  HMMA.1688.F32.TF32 R208, R244, R48, R248 ;  /* 0x00000030f4d0723c */ /* 0x000fe200000810f8 */
[----:B------:R1:W-:Y:S04]  /*104410*/  STL [R1+0x859c], R105 ;  /* 0x00859c6901007387 */ /* 0x0003e80000100800 */
[----:B------:R2:W-:-:S14]  /*104420*/  STL [R1+0x8598], R104 ;  /* 0x0085986801007387 */ /* 0x0005dc0000100800 */
[----:B------:R-:W-:Y:S01]  /*104430*/  IMAD.MOV.U32 R97, RZ, RZ, R208 ;  /* 0x000000ffff617224 */ /* 0x000fe200078e00d0 */
[----:B------:R-:W-:Y:S01]  /*104440*/  MOV R96, R209 ;  /* 0x000000d100607202 */ /* 0x000fe20000000f00 */
[----:B------:R-:W-:Y:S02]  /*104450*/  IMAD.MOV.U32 R93, RZ, RZ, R210 ;  /* 0x000000ffff5d7224 */ /* 0x000fe400078e00d2 */
[----:B------:R-:W-:Y:S01]  /*104460*/  IMAD.MOV.U32 R92, RZ, RZ, R211 ;  /* 0x000000ffff5c7224 */ /* 0x000fe200078e00d3 */
        /* <DEDUP_REMOVED lines=10> */
[C---:B---3--:R-:W-:Y:S08]  /*104510*/  HMMA.1688.F32.TF32 R208, R244.reuse, R44, R224 ;  /* 0x0000002cf4d0723c */ /* 0x048ff000000810e0 */
[----:B------:R-:W-:Y:S11]  /*104520*/  HMMA.1688.F32.TF32 R212, R244, R32, R220 ;  /* 0x00000020f4d4723c */ /* 0x000ff600000810dc */
[----:B-1----:R-:W-:-:S02]  /*104530*/  IMAD.MOV.U32 R105, RZ, RZ, R208 ;  /* 0x000000ffff697224 */ /* 0x002fc400078e00d0 */
[----:B--2---:R-:W-:Y:S01]  /*104540*/  IMAD.MOV.U32 R104, RZ, RZ, R209 ;  /* 0x000000ffff687224 */ /* 0x004fe200078e00d1 */
[----:B----4-:R-:W-:Y:S01]  /*104550*/  MOV R100, R210 ;  /* 0x000000d200647202 */ /* 0x010fe20000000f00 */
[----:B------:R-:W-:Y:S02]  /*104560*/  IMAD.MOV.U32 R101, RZ, RZ, R211 ;  /* 0x000000ffff657224 */ /* 0x000fe400078e00d3 */
[C---:B------:R-:W-:Y:S08]  /*104570*/  HMMA.1688.F32.TF32 R208, R244.reuse, R16, R4 ;  /* 0x00000010f4d0723c */ /* 0x040ff00000081004 */
[----:B------:R-:W-:Y:S01]  /*104580*/  HMMA.1688.F32.TF32 R4, R244, R24, R36 ;  /* 0x00000018f404723c */ /* 0x000fe20000081024 */
[----:B------:R-:W-:Y:S04]  /*104590*/  STL.64 [R1+0x1590], R212 ;  /* 0x001590d401007387 */ /* 0x000fe80000100a00 */
[----:B------:R-:W-:-:S14]  /*1045a0*/  STL.64 [R1+0x1598], R214 ;  /* 0x001598d601007387 */ /* 0x000fdc0000100a00 */
[----:B------:R-:W-:Y:S04]  /*1045b0*/  STL.64 [R1+0x1670], R4 ;  /* 0x0016700401007387 */ /* 0x000fe80000100a00 */
[----:B------:R-:W-:Y:S04]  /*1045c0*/  STL.64 [R1+0x15e0], R208 ;  /* 0x0015e0d001007387 */ /* 0x000fe80000100a00 */
[----:B------:R-:W-:Y:S04]  /*1045d0*/  STL.64 [R1+0x15e8], R210 ;  /* 0x0015e8d201007387 */ /* 0x000fe80000100a00 */
[----:B------:R1:W-:Y:S01]  /*1045e0*/  STL [R1+0x1678], R6 ;  /* 0x0016780601007387 */ /* 0x0003e20000100800 */
[----:B------:R-:W-:-:S02]  /*1045f0*/  IMAD.MOV.U32 R0, RZ, RZ, R7 ;  /* 0x000000ffff007224 */ /* 0x000fc400078e0007 */
[----:B-1----:R-:W-:Y:S03]  /*104600*/  HMMA.1688.F32.TF32 R4, R244, R28, R8 ;  /* 0x0000001cf404723c */ /* 0x002fe60000081008 */
[----:B------:R-:W-:-:S15]  /*104610*/  STL [R1+0x854c], R0 ;  /* 0x00854c0001007387 */ /* 0x000fde0000100800 */
[----:B------:R-:W-:Y:S01]  /*104620*/  NOP ;  /* 0x0000000000007918 */ /* 0x000fe20000000000 */
        /* <DEDUP_REMOVED lines=13> */
[----:B-1----:R-:W2:Y:S01]  /*104700*/  LDL.LU R4, [R1+0x9a0] ;  /* 0x0009a00001047983 */ /* 0x002ea20000300800 */
[----:B------:R-:W-:Y:S01]  /*104710*/  MOV R45, R6 ;  /* 0x00000006002d7202 */ /* 0x000fe20000000f00 */
[----:B------:R-:W-:-:S02]  /*104720*/  IMAD.MOV.U32 R44, RZ, RZ, R7 ;  /* 0x000000ffff2c7224 */ /* 0x000fc400078e0007 */
[----:B------:R-:W2:Y:S04]  /*104730*/  LDL.LU R5, [R1+0x9a4] ;  /* 0x0009a40001057983 */ /* 0x000ea80000300800 */
[----:B------:R-:W2:Y:S04]  /*104740*/  LDL.LU R6, [R1+0x9a8] ;  /* 0x0009a80001067983 */ /* 0x000ea80000300800 */
[----:B------:R-:W2:Y:S01]  /*104750*/  LDL.LU R7, [R1+0x9ac] ;  /* 0x0009ac0001077983 */ /* 0x000ea20000300800 */
[C---:B------:R-:W-:Y:S03]  /*104760*/  HMMA.1688.F32.TF32 R212, R244.reuse, R20, R216 ;  /* 0x00000014f4d4723c */ /* 0x040fe600000810d8 */
[----:B------:R-:W2:Y:S04]  /*104770*/  LDL.64 R222, [R1+0x38] ;  /* 0x0000380001de7983 */ /* 0x000ea80000100a00 */
[----:B------:R-:W-:Y:S04]  /*104780*/  STL.64 [R1+0x8910], R46 ;  /* 0x0089102e01007387 */ /* 0x000fe80000100a00 */
[----:B------:R1:W-:Y:S02]  /*104790*/  STL.64 [R1+0x8908], R44 ;  /* 0x0089082c01007387 */ /* 0x0003e40000100a00 */
[----:B-1----:R-:W-:Y:S06]  /*1047a0*/  HMMA.1688.F32.TF32 R44, R244, R12, R248 ;  /* 0x0000000cf42c723c */ /* 0x002fec00000810f8 */
[----:B------:R-:W-:Y:S04]  /*1047b0*/  STL.64 [R1+0x1650], R212 ;  /* 0x001650d401007387 */ /* 0x000fe80000100a00 */
[----:B------:R-:W-:Y:S04]  /*1047c0*/  STL [R1+0x1658], R214 ;  /* 0x001658d601007387 */ /* 0x000fe80000100800 */
[----:B------:R-:W2:Y:S04]  /*1047d0*/  LDL.64 R250, [R1+0x28] ;  /* 0x0000280001fa7983 */ /* 0x000ea80000100a00 */
[----:B------:R-:W2:Y:S04]  /*1047e0*/  LDL.LU R216, [R1+0x580] ;  /* 0x0005800001d87983 */ /* 0x000ea80000300800 */
[----:B------:R1:W-:Y:S04]  /*1047f0*/  STL.64 [R1+0x1640], R44 ;  /* 0x0016402c01007387 */ /* 0x0003e80000100a00 */
[----:B------:R1:W-:Y:S04]  /*104800*/  STL.64 [R1+0x1648], R46 ;  /* 0x0016482e01007387 */ /* 0x0003e80000100a00 */
[----:B------:R-:W2:Y:S04]  /*104810*/  LDL.LU R217, [R1+0x584] ;  /* 0x0005840001d97983 */ /* 0x000ea80000300800 */
[----:B------:R-:W2:Y:S04]  /*104820*/  LDL.LU R218, [R1+0x588] ;  /* 0x0005880001da7983 */ /* 0x000ea80000300800 */
[----:B------:R-:W2:Y:S01]  /*104830*/  LDL.LU R219, [R1+0x58c] ;  /* 0x00058c0001db7983 */ /* 0x000ea20000300800 */
[----:B------:R-:W-:-:S03]  /*104840*/  IMAD.MOV.U32 R0, RZ, RZ, R215 ;  /* 0x000000ffff007224 */ /* 0x000fc600078e00d7 */
[----:B-1----:R-:W2:Y:S04]  /*104850*/  LDL.LU R44, [R1+0x5a0] ;  /* 0x0005a000012c7983 */ /* 0x002ea80000300800 */
        /* <DEDUP_REMOVED lines=43> */
[----:B---3--:R-:W2:Y:S04]  /*104b10*/  LDL.LU R246, [R1+0x5b8] ;  /* 0x0005b80001f67983 */ /* 0x008ea80000300800 */
[----:B------:R-:W2:Y:S01]  /*104b20*/  LDL.LU R247, [R1+0x5bc] ;  /* 0x0005bc0001f77983 */ /* 0x000ea20000300800 */
[----:B------:R-:W-:-:S15]  /*104b30*/  HMMA.1688.F32.TF32 R8, R240, R222, R8 ;  /* 0x000000def008723c */ /* 0x000fde0000081008 */
[----:B------:R-:W-:-:S04]  /*104b40*/  NOP ;  /* 0x0000000000007918 */ /* 0x000fc80000000000 */
[----:B------:R1:W-:Y:S04]  /*104b50*/  STL.64 [R1+0x15c0], R8 ;  /* 0x0015c00801007387 */ /* 0x0003e80000100a00 */
[----:B------:R3:W-:Y:S04]  /*104b60*/  STL.64 [R1+0x15c8], R10 ;  /* 0x0015c80a01007387 */ /* 0x0007e80000100a00 */
[----:B------:R-:W4:Y:S04]  /*104b70*/  LDL.LU R220, [R1+0x550] ;  /* 0x0005500001dc7983 */ /* 0x000f280000300800 */
[----:B------:R-:W4:Y:S01]  /*104b80*/  LDL.LU R221, [R1+0x554] ;  /* 0x0005540001dd7983 */ /* 0x000f220000300800 */
[----:B-1----:R-:W-:Y:S01]  /*104b90*/  MOV R9, R222 ;  /* 0x000000de00097202 */ /* 0x002fe20000000f00 */
[----:B------:R-:W-:-:S02]  /*104ba0*/  IMAD.MOV.U32 R8, RZ, RZ, R223 ;  /* 0x000000ffff087224 */ /* 0x000fc400078e00df */
[----:B------:R-:W4:Y:S04]  /*104bb0*/  LDL.LU R222, [R1+0x558] ;  /* 0x0005580001de7983 */ /* 0x000f280000300800 */
[----:B------:R-:W4:Y:S01]  /*104bc0*/  LDL.LU R223, [R1+0x55c] ;  /* 0x00055c0001df7983 */ /* 0x000f220000300800 */
[----:B---3--:R-:W-:Y:S01]  /*104bd0*/  IMAD.MOV.U32 R11, RZ, RZ, R250 ;  /* 0x000000ffff0b7224 */ /* 0x008fe200078e00fa */
[----:B------:R-:W-:Y:S01]  /*104be0*/  MOV R10, R251 ;  /* 0x000000fb000a7202 */ /* 0x000fe20000000f00 */
[----:B--2---:R-:W-:Y:S01]  /*104bf0*/  HMMA.1688.F32.TF32 R244, R240, R250, R244 ;  /* 0x000000faf0f4723c */ /* 0x004fe200000810f4 */
[----:B------:R-:W2:-:S15]  /*104c00*/  LDL.LU.64 R250, [R1+0x8cf8] ;  /* 0x008cf80001fa7983 */ /* 0x000e9e0000300a00 */
[----:B------:R-:W-:-:S03]  /*104c10*/  NOP ;  /* 0x0000000000007918 */ /* 0x000fc60000000000 */
[----:B------:R-:W-:Y:S01]  /*104c20*/  IMAD.MOV.U32 R248, RZ, RZ, R244 ;  /* 0x000000fffff87224 */ /* 0x000fe200078e00f4 */
[----:B------:R2:W-:Y:S01]  /*104c30*/  STL.64 [R1+0x1588], R246 ;  /* 0x001588f601007387 */ /* 0x0005e20000100a00 */
[----:B------:R-:W-:Y:S01]  /*104c40*/  IMAD.MOV.U32 R249, RZ, RZ, R245 ;  /* 0x000000fffff97224 */ /* 0x000fe200078e00f5 */
[----:B------:R-:W-:Y:S01]  /*104c50*/  MOV R244, R238 ;  /* 0x000000ee00f47202 */ /* 0x000fe20000000f00 */
[----:B------:R-:W-:Y:S01]  /*104c60*/  IMAD.MOV.U32 R245, RZ, RZ, R239 ;  /* 0x000000fffff57224 */ /* 0x000fe200078e00ef */
[----:B------:R-:W3:Y:S04]  /*104c70*/  LDL.LU R238, [R1+0x8cf4] ;  /* 0x008cf40001ee7983 */ /* 0x000ee80000300800 */
[----:B------:R-:W3:Y:S01]  /*104c80*/  LDL.LU R239, [R1+0x8cf0] ;  /* 0x008cf00001ef7983 */ /* 0x000ee20000300800 */
[----:B--2---:R-:W-:Y:S01]  /*104c90*/  IMAD.MOV.U32 R246, RZ, RZ, R250 ;  /* 0x000000fffff67224 */ /* 0x004fe200078e00fa */
[----:B------:R-:W-:-:S02]  /*104ca0*/  MOV R247, R251 ;  /* 0x000000fb00f77202 */ /* 0x000fc40000000f00 */
[----:B------:R-:W2:Y:S04]  /*104cb0*/  LDL.LU R250, [R1+0x8cec] ;  /* 0x008cec0001fa7983 */ /* 0x000ea80000300800 */
[----:B------:R-:W2:Y:S01]  /*104cc0*/  LDL.LU R251, [R1+0x8ce8] ;  /* 0x008ce80001fb7983 */ /* 0x000ea20000300800 */
[C---:B------:R-:W-:Y:S08]  /*104cd0*/  HMMA.1688.F32.TF32 R44, R240.reuse, R234, R44 ;  /* 0x000000eaf02c723c */ /* 0x040ff0000008102c */
[C---:B------:R-:W-:Y:S01]  /*104ce0*/  HMMA.1688.F32.TF32 R212, R240.reuse, R230, R212 ;  /* 0x000000e6f0d4723c */ /* 0x040fe200000810d4 */
[----:B------:R-:W-:Y:S04]  /*104cf0*/  STL [R1+0x8544], R249 ;  /* 0x008544f901007387 */ /* 0x000fe80000100800 */
[----:B------:R-:W-:Y:S03]  /*104d00*/  STL [R1+0x8540], R248 ;  /* 0x008540f801007387 */ /* 0x000fe60000100800 */
[----:B---3--:R-:W-:Y:S03]  /*104d10*/  HMMA.1688.F32.TF32 R224, R240, R238, R224 ;  /* 0x000000eef0e0723c */ /* 0x008fe600000810e0 */
[----:B------:R1:W-:Y:S04]  /*104d20*/  STL.64 [R1+0x1550], R44 ;  /* 0x0015502c01007387 */ /* 0x0003e80000100a00 */
[----:B------:R3:W-:Y:S01]  /*104d30*/  STL.64 [R1+0x1558], R46 ;  /* 0x0015582e01007387 */ /* 0x0007e20000100a00 */
[----:B-1----:R-:W-:-:S02]  /*104d40*/  IMAD.MOV.U32 R45, RZ, RZ, R234 ;  /* 0x000000ffff2d7224 */ /* 0x002fc400078e00ea */
[----:B------:R-:W-:Y:S02]  /*104d50*/  IMAD.MOV.U32 R44, RZ, RZ, R235 ;  /* 0x000000ffff2c7224 */ /* 0x000fe400078e00eb */
[----:B------:R-:W4:Y:S04]  /*104d60*/  LDL.LU.64 R234, [R1+0x8ce0] ;  /* 0x008ce00001ea7983 */ /* 0x000f280000300a00 */
[----:B------:R-:W4:Y:S04]  /*104d70*/  LDL.LU.64 R232, [R1+0x8cd8] ;  /* 0x008cd80001e87983 */ /* 0x000f280000300a00 */
[----:B------:R-:W-:Y:S04]  /*104d80*/  STL.64 [R1+0x1520], R212 ;  /* 0x001520d401007387 */ /* 0x000fe80000100a00 */
[----:B------:R1:W-:Y:S01]  /*104d90*/  STL.64 [R1+0x1528], R214 ;  /* 0x001528d601007387 */ /* 0x0003e20000100a00 */
[----:B---3--:R-:W-:Y:S01]  /*104da0*/  MOV R47, R230 ;  /* 0x000000e6002f7202 */ /* 0x008fe20000000f00 */
[----:B------:R-:W-:-:S02]  /*104db0*/  IMAD.MOV.U32 R46, RZ, RZ, R231 ;  /* 0x000000ffff2e7224 */ /* 0x000fc400078e00e7 */
[----:B-1----:R-:W3:Y:S04]  /*104dc0*/  LDL.LU.64 R214, [R1+0x8cd0] ;  /* 0x008cd00001d67983 */ /* 0x002ee80000300a00 */
[----:B------:R-:W3:Y:S04]  /*104dd0*/  LDL.LU.64 R212, [R1+0x8cc8] ;  /* 0x008cc80001d47983 */ /* 0x000ee80000300a00 */
[----:B------:R-:W3:Y:S04]  /*104de0*/  LDL.LU.64 R230, [R1+0x8cc0] ;  /* 0x008cc00001e67983 */ /* 0x000ee80000300a00 */
        /* <DEDUP_REMOVED lines=12> */
[----:B------:R1:W-:Y:S04]  /*104eb0*/  STL [R1+0x8918], R237 ;  /* 0x008918ed01007387 */ /* 0x0003e80000100800 */
[----:B------:R-:W4:Y:S04]  /*104ec0*/  LDL.LU R236, [R1+0x560] ;  /* 0x0005600001ec7983 */ /* 0x000f280000300800 */
[----:B-1----:R-:W4:Y:S04]  /*104ed0*/  LDL.LU R237, [R1+0x564] ;  /* 0x0005640001ed7983 */ /* 0x002f280000300800 */
[----:B------:R-:W4:Y:S04]  /*104ee0*/  LDL.LU R238, [R1+0x568] ;  /* 0x0005680001ee7983 */ /* 0x000f280000300800 */
[----:B------:R-:W4:Y:S02]  /*104ef0*/  LDL.LU R239, [R1+0x56c] ;  /* 0x00056c0001ef7983 */ /* 0x000f240000300800 */
[----:B----4-:R-:W-:-:S15]  /*104f00*/  HMMA.1688.F32.TF32 R236, R240, R234, R236 ;  /* 0x000000eaf0ec723c */ /* 0x010fde00000810ec */
[----:B------:R-:W-:-:S04]  /*104f10*/  NOP ;  /* 0x0000000000007918 */ /* 0x000fc80000000000 */
[----:B------:R1:W-:Y:S04]  /*104f20*/  STL.64 [R1+0x1480], R236 ;  /* 0x001480ec01007387 */ /* 0x0003e80000100a00 */
[----:B------:R3:W-:Y:S04]  /*104f30*/  STL.64 [R1+0x1488], R238 ;  /* 0x001488ee01007387 */ /* 0x0007e80000100a00 */
[----:B-1----:R-:W4:Y:S04]  /*104f40*/  LDL.LU R236, [R1+0x510] ;  /* 0x0005100001ec7983 */ /* 0x002f280000300800 */
[----:B------:R-:W4:Y:S01]  /*104f50*/  LDL.LU R237, [R1+0x514] ;  /* 0x0005140001ed7983 */ /* 0x000f220000300800 */
[----:B---3--:R-:W-:Y:S01]  /*104f60*/  IMAD.MOV.U32 R238, RZ, RZ, R230 ;  /* 0x000000ffffee7224 */ /* 0x008fe200078e00e6 */
[----:B------:R-:W-:-:S02]  /*104f70*/  MOV R239, R231 ;  /* 0x000000e700ef7202 */ /* 0x000fc40000000f00 */
[----:B------:R-:W3:Y:S04]  /*104f80*/  LDL.LU R230, [R1+0x8c94] ;  /* 0x008c940001e67983 */ /* 0x000ee80000300800 */
[----:B------:R-:W3:Y:S04]  /*104f90*/  LDL.LU R231, [R1+0x8c90] ;  /* 0x008c900001e77983 */ /* 0x000ee80000300800 */
[----:B------:R-:W-:Y:S04]  /*104fa0*/  STL.64 [R1+0x8930], R234 ;  /* 0x008930ea01007387 */ /* 0x000fe80000100a00 */
[----:B------:R2:W-:Y:S02]  /*104fb0*/  STL.64 [R1+0x8928], R232 ;  /* 0x008928e801007387 */ /* 0x0005e40000100a00 */
        /* <DEDUP_REMOVED lines=8> */
[----:B---3--:R-:W-:-:S15]  /*105040*/  HMMA.1688.F32.TF32 R220, R240, R230, R220 ;  /* 0x000000e6f0dc723c */ /* 0x008fde00000810dc */
[----:B------:R-:W-:-:S04]  /*105050*/  NOP ;  /* 0x0000000000007918 */ /* 0x000fc80000000000 */
[----:B------:R-:W-:Y:S04]  /*105060*/  STL [R1+0x1450], R220 ;  /* 0x001450dc01007387 */ /* 0x000fe80000100800 */
[----:B------:R1:W-:Y:S01]  /*105070*/  STL [R1+0x145c], R223 ;  /* 0x00145cdf01007387 */ /* 0x0003e20000100800 */
[----:B------:R-:W-:-:S03]  /*105080*/  MOV R248, R222 ;  /* 0x000000de00f87202 */ /* 0x000fc60000000f00 */
[----:B-1----:R-:W3:Y:S01]  /*105090*/  LDL.LU.64 R222, [R1+0x8c78] ;  /* 0x008c780001de7983 */ /* 0x002ee20000300a00 */
[----:B------:R-:W-:-:S03]  /*1050a0*/  IMAD.MOV.U32 R249, RZ, RZ, R221 ;  /* 0x000000fffff97224 */ /* 0x000fc600078e00dd */
[----:B------:R-:W4:Y:S04]  /*1050b0*/  LDL.LU.64 R220, [R1+0x8c70] ;  /* 0x008c700001dc7983 */ /* 0x000f280000300a00 */
[----:B------:R2:W-:Y:S04]  /*1050c0*/  STL.64 [R1+0x8970], R250 ;  /* 0x008970fa01007387 */ /* 0x0005e80000100a00 */
[----:B------:R3:W-:Y:S01]  /*1050d0*/  STL.64 [R1+0x8968], R248 ;  /* 0x008968f801007387 */ /* 0x0007e20000100a00 */
[----:B--2---:R-:W-:Y:S01]  /*1050e0*/  MOV R250, R218 ;  /* 0x000000da00fa7202 */ /* 0x004fe20000000f00 */
[----:B------:R-:W-:-:S02]  /*1050f0*/  IMAD.MOV.U32 R251, RZ, RZ, R219 ;  /* 0x000000fffffb7224 */ /* 0x000fc400078e00db */
[----:B---3--:R-:W-:Y:S02]  /*105100*/  IMAD.MOV.U32 R248, RZ, RZ, R222 ;  /* 0x000000fffff87224 */ /* 0x008fe400078e00de */
[----:B------:R-:W-:Y:S01]  /*105110*/  IMAD.MOV.U32 R249, RZ, RZ, R223 ;  /* 0x000000fffff97224 */ /* 0x000fe200078e00df */
[----:B------:R-:W2:Y:S04]  /*105120*/  LDL.LU R222, [R1+0x8c6c] ;  /* 0x008c6c0001de7983 */ /* 0x000ea80000300800 */
[----:B------:R-:W2:Y:S04]  /*105130*/  LDL.LU R223, [R1+0x8c68] ;  /* 0x008c680001df7983 */ /* 0x000ea80000300800 */
[----:B------:R-:W3:Y:S04]  /*105140*/  LDL.LU R218, [R1+0x8c64] ;  /* 0x008c640001da7983 */ /* 0x000ee80000300800 */
[----:B------:R-:W3:Y:S04]  /*105150*/  LDL.LU R219, [R1+0x8c60] ;  /* 0x008c600001db7983 */ /* 0x000ee80000300800 */
[----:B------:R-:W-:Y:S04]  /*105160*/  STL.64 [R1+0x8950], R230 ;  /* 0x008950e601007387 */ /* 0x000fe80000100a00 */
[----:B------:R1:W-:Y:S02]  /*105170*/  STL.64 [R1+0x8948], R228 ;  /* 0x008948e401007387 */ /* 0x0003e40000100a00 */
[----:B-1----:R-:W-:Y:S02]  /*105180*/  HMMA.1688.F32.TF32 R228, R240, R226, R248 ;  /* 0x000000e2f0e4723c */ /* 0x002fe400000810f8 */
[----:B------:R-:W-:Y:S04]  /*105190*/  STL.64 [R1+0x8990], R226 ;  /* 0x008990e201007387 */ /* 0x000fe80000100a00 */
[----:B------:R-:W-:-:S13]  /*1051a0*/  STL.64 [R1+0x8988], R224 ;  /* 0x008988e001007387 */ /* 0x000fda0000100a00 */
[----:B------:R-:W-:Y:S04]  /*1051b0*/  STL.64 [R1+0x1420], R228 ;  /* 0x001420e401007387 */ /* 0x000fe80000100a00 */
[----:B------:R2:W-:Y:S02]  /*1051c0*/  STL.64 [R1+0x1428], R230 ;  /* 0x001428e601007387 */ /* 0x0005e40000100a00 */
[----:B--2---:R-:W-:Y:S01]  /*1051d0*/  HMMA.1688.F32.TF32 R228, R240, R222, R244 ;  /* 0x000000def0e4723c */ /* 0x004fe200000810f4 */
[----:B------:R-:W-:Y:S02]  /*1051e0*/  IMAD.MOV.U32 R246, RZ, RZ, R214 ;  /* 0x000000fffff67224 */ /* 0x000fe400078e00d6 */
[----:B------:R-:W-:-:S15]  /*1051f0*/  IMAD.MOV.U32 R247, RZ, RZ, R215 ;  /* 0x000000fffff77224 */ /* 0x000fde00078e00d7 */
[----:B------:R-:W-:Y:S01]  /*105200*/  NOP ;  /* 0x0000000000007918 */ /* 0x000fe20000000000 */
[----:B------:R4:W-:Y:S04]  /*105210*/  STL.64 [R1+0x13f0], R228 ;  /* 0x0013f0e401007387 */ /* 0x0009e80000100a00 */
[----:B------:R-:W2:Y:S04]  /*105220*/  LDL.LU R244, [R1+0x500] ;  /* 0x0005000001f47983 */ /* 0x000ea80000300800 */
[----:B------:R-:W2:Y:S04]  /*105230*/  LDL.LU R245, [R1+0x504] ;  /* 0x0005040001f57983 */ /* 0x000ea80000300800 */
[----:B------:R-:W4:Y:S04]  /*105240*/  LDL.LU R214, [R1+0x8c5c] ;  /* 0x008c5c0001d67983 */ /* 0x000f280000300800 */
[----:B------:R-:W4:Y:S01]  /*105250*/  LDL.LU R215, [R1+0x8c58] ;  /* 0x008c580001d77983 */ /* 0x000f220000300800 */
[----:B---3--:R-:W-:Y:S01]  /*105260*/  HMMA.1688.F32.TF32 R224, R240, R218, R232 ;  /* 0x000000daf0e0723c */ /* 0x008fe200000810e8 */
[----:B------:R-:W-:Y:S01]  /*105270*/  IMAD.MOV.U32 R85, RZ, RZ, R230 ;  /* 0x000000ffff557224 */ /* 0x000fe200078e00e6 */
[----:B------:R-:W-:Y:S01]  /*105280*/  MOV R84, R231 ;  /* 0x000000e700547202 */ /* 0x000fe20000000f00 */
[----:B------:R-:W-:Y:S01]  /*105290*/  IMAD.MOV.U32 R250, RZ, RZ, R210 ;  /* 0x000000fffffa7224 */ /* 0x000fe200078e00d2 */
[----:B------:R-:W-:-:S15]  /*1052a0*/  MOV R251, R211 ;  /* 0x000000d300fb7202 */ /* 0x000fde0000000f00 */
        /* <DEDUP_REMOVED lines=8> */
[----:B------:R-:W-:Y:S04]  /*105330*/  STL.64 [R1+0x88f8], R218 ;  /* 0x0088f8da01007387 */ /* 0x000fe80000100a00 */
[----:B------:R2:W-:Y:S01]  /*105340*/  STL.64 [R1+0x88f0], R216 ;  /* 0x0088f0d801007387 */ /* 0x0005e20000100a00 */
        /* <DEDUP_REMOVED lines=10> */
[----:B------:R-:W2:Y:S04]  /*1053f0*/  LDL.LU R248, [R1+0x4d0] ;  /* 0x0004d00001f87983 */ /* 0x000ea80000300800 */
[----:B------:R-:W2:Y:S04]  /*105400*/  LDL.LU R249, [R1+0x4d4] ;  /* 0x0004d40001f97983 */ /* 0x000ea80000300800 */
[----:B------:R-:W2:Y:S04]  /*105410*/  LDL.LU R210, [R1+0x8c54] ;  /* 0x008c540001d27983 */ /* 0x000ea80000300800 */
[----:B------:R-:W2:Y:S01]  /*105420*/  LDL.LU R211, [R1+0x8c50] ;  /* 0x008c500001d37983 */ /* 0x000ea20000300800 */
[----:B------:R-:W-:-:S02]  /*105430*/  IMAD.MOV.U32 R232, RZ, RZ, R186 ;  /* 0x000000ffffe87224 */ /* 0x000fc400078e00ba */
[----:B------:R-:W-:Y:S01]  /*105440*/  IMAD.MOV.U32 R233, RZ, RZ, R187 ;  /* 0x000000ffffe97224 */ /* 0x000fe200078e00bb */
[----:B------:R-:W3:Y:S04]  /*105450*/  LDL.LU R186, [R1+0x8c4c] ;  /* 0x008c4c0001ba7983 */ /* 0x000ee80000300800 */
[----:B------:R-:W3:Y:S01]  /*105460*/  LDL.LU R187, [R1+0x8c48] ;  /* 0x008c480001bb7983 */ /* 0x000ee20000300800 */
[----:B------:R-:W-:Y:S01]  /*105470*/  MOV R234, R190 ;  /* 0x000000be00ea7202 */ /* 0x000fe20000000f00 */
[----:B------:R-:W-:Y:S02]  /*105480*/  IMAD.MOV.U32 R235, RZ, RZ, R191 ;  /* 0x000000ffffeb7224 */ /* 0x000fe400078e00bf */
[----:B------:R-:W3:Y:S04]  /*105490*/  LDL.LU R190, [R1+0x8c44] ;  /* 0x008c440001be7983 */ /* 0x000ee80000300800 */
[----:B------:R-:W3:Y:S04]  /*1054a0*/  LDL.LU R191, [R1+0x8c40] ;  /* 0x008c400001bf7983 */ /* 0x000ee80000300800 */
[----:B------:R-:W-:Y:S04]  /*1054b0*/  STL.64 [R1+0x88e8], R214 ;  /* 0x0088e8d601007387 */ /* 0x000fe80000100a00 */
[----:B------:R3:W-:Y:S01]  /*1054c0*/  STL.64 [R1+0x88e0], R212 ;  /* 0x0088e0d401007387 */ /* 0x0007e20000100a00 */
[----:B------:R-:W-:Y:S01]  /*1054d0*/  MOV R236, R194 ;  /* 0x000000c200ec7202 */ /* 0x000fe20000000f00 */
[----:B------:R-:W-:-:S02]  /*1054e0*/  IMAD.MOV.U32 R237, RZ, RZ, R206 ;  /* 0x000000ffffed7224 */ /* 0x000fc400078e00ce */
[----:B------:R-:W3:Y:S04]  /*1054f0*/  LDL.LU R194, [R1+0x8c3c] ;  /* 0x008c3c0001c27983 */ /* 0x000ee80000300800 */
[----:B------:R-:W3:Y:S01]  /*105500*/  LDL.LU R206, [R1+0x8c38] ;  /* 0x008c380001ce7983 */ /* 0x000ee20000300800 */
[----:B------:R-:W-:-:S03]  /*105510*/  IMAD.MOV.U32 R238, RZ, RZ, R207 ;  /* 0x000000ffffee7224 */ /* 0x000fc600078e00cf */
[----:B------:R-:W3:Y:S01]  /*105520*/  LDL.LU R207, [R1+0x8c34] ;  /* 0x008c340001cf7983 */ /* 0x000ee20000300800 */
[----:B------:R-:W-:-:S03]  /*105530*/  MOV R239, R195 ;  /* 0x000000c300ef7202 */ /* 0x000fc60000000f00 */
[----:B------:R-:W4:Y:S01]  /*105540*/  LDL.LU R195, [R1+0x8c30] ;  /* 0x008c300001c37983 */ /* 0x000f220000300800 */
[----:B--2---:R-:W-:Y:S01]  /*105550*/  HMMA.1688.F32.TF32 R216, R240, R210, R244 ;  /* 0x000000d2f0d8723c */ /* 0x004fe200000810f4 */
[----:B------:R-:W-:Y:S02]  /*105560*/  IMAD.MOV.U32 R244, RZ, RZ, R202 ;  /* 0x000000fffff47224 */ /* 0x000fe400078e00ca */
[----:B------:R-:W-:Y:S01]  /*105570*/  IMAD.MOV.U32 R245, RZ, RZ, R203 ;  /* 0x000000fffff57224 */ /* 0x000fe200078e00cb */
[----:B------:R-:W2:Y:S04]  /*105580*/  LDL.LU R202, [R1+0x8c2c] ;  /* 0x008c2c0001ca7983 */ /* 0x000ea80000300800 */
[----:B------:R-:W2:Y:S01]  /*105590*/  LDL.LU R203, [R1+0x8c28] ;  /* 0x008c280001cb7983 */ /* 0x000ea20000300800 */
[----:B------:R-:W-:Y:S01]  /*1055a0*/  MOV R246, R198 ;  /* 0x000000c600f67202 */ /* 0x000fe20000000f00 */
[----:B------:R-:W-:-:S02]  /*1055b0*/  IMAD.MOV.U32 R247, RZ, RZ, R199 ;  /* 0x000000fffff77224 */ /* 0x000fc400078e00c7 */
[----:B------:R-:W4:Y:S04]  /*1055c0*/  LDL.LU R198, [R1+0x8c24] ;  /* 0x008c240001c67983 */ /* 0x000f280000300800 */
[----:B------:R-:W4:Y:S01]  /*1055d0*/  LDL.LU R199, [R1+0x8c20] ;  /* 0x008c200001c77983 */ /* 0x000f220000300800 */
[----:B---3--:R-:W-:Y:S03]  /*1055e0*/  HMMA.1688.F32.TF32 R212, R240, R206, R224 ;  /* 0x000000cef0d4723c */ /* 0x008fe600000810e0 */
[----:B------:R-:W-:Y:S04]  /*1055f0*/  STL.64 [R1+0x88d8], R206 ;  /* 0x0088d8ce01007387 */ /* 0x000fe80000100a00 */
[----:B------:R-:W-:-:S12]  /*105600*/  STL [R1+0x88d0], R204 ;  /* 0x0088d0cc01007387 */ /* 0x000fd80000100800 */
[----:B------:R-:W-:Y:S01]  /*105610*/  IMAD.MOV.U32 R33, RZ, RZ, R212 ;  /* 0x000000ffff217224 */ /* 0x000fe200078e00d4 */
[----:B------:R-:W-:Y:S01]  /*105620*/  MOV R32, R213 ;  /* 0x000000d500207202 */ /* 0x000fe20000000f00 */
[----:B------:R-:W-:Y:S02]  /*105630*/  IMAD.MOV.U32 R29, RZ, RZ, R214 ;  /* 0x000000ffff1d7224 */ /* 0x000fe400078e00d6 */
[----:B------:R-:W-:Y:S01]  /*105640*/  IMAD.MOV.U32 R28, RZ, RZ, R215 ;  /* 0x000000ffff1c7224 */ /* 0x000fe200078e00d7 */
[----:B--2---:R-:W-:Y:S04]  /*105650*/  STL.64 [R1+0x88c8], R202 ;  /* 0x0088c8ca01007387 */ /* 0x004fe80000100a00 */
[----:B------:R1:W-:Y:S01]  /*105660*/  STL.64 [R1+0x88c0], R200 ;  /* 0x0088c0c801007387 */ /* 0x0003e20000100a00 */
[C---:B----4-:R-:W-:Y:S03]  /*105670*/  HMMA.1688.F32.TF32 R212, R240.reuse, R202, R228 ;  /* 0x000000caf0d4723c */ /* 0x050fe600000810e4 */
        /* <DEDUP_REMOVED lines=8> */
[----:B---3--:R-:W-:Y:S01]  /*105700*/  HMMA.1688.F32.TF32 R188, R240, R186, R244 ;  /* 0x000000baf0bc723c */ /* 0x008fe200000810f4 */
[----:B------:R-:W-:Y:S01]  /*105710*/  MOV R236, R151 ;  /* 0x0000009700ec7202 */ /* 0x000fe20000000f00 */
[----:B------:R-:W-:-:S02]  /*105720*/  IMAD.MOV.U32 R237, RZ, RZ, R150 ;  /* 0x000000ffffed7224 */ /* 0x000fc400078e0096 */
[----:B------:R-:W-:Y:S01]  /*105730*/  IMAD.MOV.U32 R238, RZ, RZ, R147 ;  /* 0x000000ffffee7224 */ /* 0x000fe200078e0093 */
[----:B------:R-:W-:Y:S01]  /*105740*/  MOV R239, R146 ;  /* 0x0000009200ef7202 */ /* 0x000fe20000000f00 */
[----:B------:R-:W-:Y:S02]  /*105750*/  IMAD.MOV.U32 R232, RZ, RZ, R174 ;  /* 0x000000ffffe87224 */ /* 0x000fe400078e00ae */
[----:B------:R-:W-:Y:S01]  /*105760*/  IMAD.MOV.U32 R233, RZ, RZ, R175 ;  /* 0x000000ffffe97224 */ /* 0x000fe200078e00af */
[----:B------:R-:W-:Y:S01]  /*105770*/  MOV R234, R171 ;  /* 0x000000ab00ea7202 */ /* 0x000fe20000000f00 */
[----:B------:R-:W-:Y:S01]  /*105780*/  IMAD.MOV.U32 R235, RZ, RZ, R179 ;  /* 0x000000ffffeb7224 */ /* 0x000fe200078e00b3 */
[----:B------:R-:W-:Y:S04]  /*105790*/  STL.64 [R1+0x1780], R192 ;  /* 0x001780c001007387 */ /* 0x000fe80000100a00 */
[----:B------:R-:W-:Y:S04]  /*1057a0*/  STL.64 [R1+0x1788], R194 ;  /* 0x001788c201007387 */ /* 0x000fe80000100a00 */
[----:B------:R-:W2:Y:S04]  /*1057b0*/  LDL.LU R151, [R1+0x8c1c] ;  /* 0x008c1c0001977983 */ /* 0x000ea80000300800 */
[----:B------:R1:W-:Y:S04]  /*1057c0*/  STL.64 [R1+0x1760], R188 ;  /* 0x001760bc01007387 */ /* 0x0003e80000100a00 */
[----:B------:R3:W-:Y:S04]  /*1057d0*/  STL.64 [R1+0x1768], R190 ;  /* 0x001768be01007387 */ /* 0x0007e80000100a00 */
[----:B------:R-:W4:Y:S04]  /*1057e0*/  LDL.LU R150, [R1+0x8c18] ;  /* 0x008c180001967983 */ /* 0x000f280000300800 */
[----:B------:R-:W2:Y:S04]  /*1057f0*/  LDL.LU R147, [R1+0x8c14] ;  /* 0x008c140001937983 */ /* 0x000ea80000300800 */
[----:B------:R-:W2:Y:S04]  /*105800*/  LDL.LU R146, [R1+0x8c10] ;  /* 0x008c100001927983 */ /* 0x000ea80000300800 */
[----:B------:R-:W2:Y:S04]  /*105810*/  LDL.LU R174, [R1+0x8c0c] ;  /* 0x008c0c0001ae7983 */ /* 0x000ea80000300800 */
[----:B------:R-:W3:Y:S04]  /*105820*/  LDL.LU R175, [R1+0x8c08] ;  /* 0x008c080001af7983 */ /* 0x000ee80000300800 */
[----:B------:R-:W4:Y:S04]  /*105830*/  LDL.LU R171, [R1+0x8c04] ;  /* 0x008c040001ab7983 */ /* 0x000f280000300800 */
[----:B------:R-:W4:Y:S01]  /*105840*/  LDL.LU R179, [R1+0x8c00] ;  /* 0x008c000001b37983 */ /* 0x000f220000300800 */
[----:B------:R-:W-:Y:S01]  /*105850*/  HMMA.1688.F32.TF32 R204, R240, R198, R248 ;  /* 0x000000c6f0cc723c */ /* 0x000fe200000810f8 */
[----:B------:R-:W-:Y:S01]  /*105860*/  IMAD.MOV.U32 R228, RZ, RZ, R143 ;  /* 0x000000ffffe47224 */ /* 0x000fe200078e008f */
[----:B------:R-:W-:Y:S01]  /*105870*/  MOV R229, R142 ;  /* 0x0000008e00e57202 */ /* 0x000fe20000000f00 */
        /* <DEDUP_REMOVED lines=16> */
[----:B------:R-:W-:Y:S01]  /*105980*/  MOV R57, R206 ;  /* 0x000000ce00397202 */ /* 0x000fe20000000f00 */
[----:B------:R-:W-:Y:S02]  /*105990*/  IMAD.MOV.U32 R56, RZ, RZ, R207 ;  /* 0x000000ffff387224 */ /* 0x000fe400078e00cf */
[----:B--2---:R-:W-:Y:S01]  /*1059a0*/  IMAD.MOV.U32 R207, RZ, RZ, R174 ;  /* 0x000000ffffcf7224 */ /* 0x004fe200078e00ae */
[----:B---3--:R-:W-:Y:S01]  /*1059b0*/  MOV R206, R175 ;  /* 0x000000af00ce7202 */ /* 0x008fe20000000f00 */
[----:B----4-:R-:W-:-:S02]  /*1059c0*/  IMAD.MOV.U32 R205, RZ, RZ, R171 ;  /* 0x000000ffffcd7224 */ /* 0x010fc400078e00ab */
[----:B------:R-:W-:Y:S02]  /*1059d0*/  IMAD.MOV.U32 R204, RZ, RZ, R179 ;  /* 0x000000ffffcc7224 */ /* 0x000fe400078e00b3 */
[----:B------:R-:W2:Y:S04]  /*1059e0*/  LDL.LU R179, [R1+0x8bdc] ;  /* 0x008bdc0001b37983 */ /* 0x000ea80000300800 */
[----:B------:R-:W3:Y:S04]  /*1059f0*/  LDL.LU R171, [R1+0x8bd8] ;  /* 0x008bd80001ab7983 */ /* 0x000ee80000300800 */
[----:B------:R-:W4:Y:S04]  /*105a00*/  LDL.LU R175, [R1+0x8bd4] ;  /* 0x008bd40001af7983 */ /* 0x000f280000300800 */
[----:B------:R-:W2:Y:S04]  /*105a10*/  LDL.LU R174, [R1+0x8bd0] ;  /* 0x008bd00001ae7983 */ /* 0x000ea80000300800 */
[----:B-1----:R-:W3:Y:S04]  /*105a20*/  LDL.LU R188, [R1+0x480] ;  /* 0x0004800001bc7983 */ /* 0x002ee80000300800 */
[----:B------:R-:W3:Y:S04]  /*105a30*/  LDL.LU R189, [R1+0x484] ;  /* 0x0004840001bd7983 */ /* 0x000ee80000300800 */
[----:B------:R-:W3:Y:S04]  /*105a40*/  LDL.LU R190, [R1+0x488] ;  /* 0x0004880001be7983 */ /* 0x000ee80000300800 */
[----:B------:R-:W3:Y:S01]  /*105a50*/  LDL.LU R191, [R1+0x48c] ;  /* 0x00048c0001bf7983 */ /* 0x000ee20000300800 */
        /* <DEDUP_REMOVED lines=8> */
[----:B------:R-:W-:Y:S02]  /*105ae0*/  IMAD.MOV.U32 R201, RZ, RZ, R139 ;  /* 0x000000ffffc97224 */ /* 0x000fe400078e008b */
[----:B------:R-:W-:-:S02]  /*105af0*/  IMAD.MOV.U32 R64, RZ, RZ, R203 ;  /* 0x000000ffff407224 */ /* 0x000fc400078e00cb */
[----:B----4-:R-:W-:Y:S01]  /*105b00*/  IMAD.MOV.U32 R192, RZ, RZ, R175 ;  /* 0x000000ffffc07224 */ /* 0x010fe200078e00af */
[----:B--2---:R-:W-:Y:S01]  /*105b10*/  MOV R193, R174 ;  /* 0x000000ae00c17202 */ /* 0x004fe20000000f00 */
[----:B------:R-:W2:Y:S04]  /*105b20*/  LDL.LU R175, [R1+0x8bcc] ;  /* 0x008bcc0001af7983 */ /* 0x000ea80000300800 */
[----:B------:R-:W4:Y:S01]  /*105b30*/  LDL.LU R174, [R1+0x8bc8] ;  /* 0x008bc80001ae7983 */ /* 0x000f220000300800 */
[----:B---3--:R-:W-:Y:S02]  /*105b40*/  IMAD.MOV.U32 R194, RZ, RZ, R171 ;  /* 0x000000ffffc27224 */ /* 0x008fe400078e00ab */
[----:B------:R-:W-:Y:S01]  /*105b50*/  IMAD.MOV.U32 R195, RZ, RZ, R179 ;  /* 0x000000ffffc37224 */ /* 0x000fe200078e00b3 */
[----:B------:R-:W3:Y:S04]  /*105b60*/  LDL.LU R171, [R1+0x8bc4] ;  /* 0x008bc40001ab7983 */ /* 0x000ee80000300800 */
[----:B------:R-:W2:Y:S04]  /*105b70*/  LDL.LU R179, [R1+0x8bc0] ;  /* 0x008bc00001b37983 */ /* 0x000ea80000300800 */
[----:B------:R-:W4:Y:S04]  /*105b80*/  LDL.LU R130, [R1+0x8bbc] ;  /* 0x008bbc0001827983 */ /* 0x000f280000300800 */
[----:B------:R-:W4:Y:S04]  /*105b90*/  LDL.LU R131, [R1+0x8bb8] ;  /* 0x008bb80001837983 */ /* 0x000f280000300800 */
[----:B------:R-:W4:Y:S04]  /*105ba0*/  LDL.LU R134, [R1+0x8bb4] ;  /* 0x008bb40001867983 */ /* 0x000f280000300800 */
[----:B------:R-:W4:Y:S04]  /*105bb0*/  LDL.LU R135, [R1+0x8bb0] ;  /* 0x008bb00001877983 */ /* 0x000f280000300800 */
[----:B------:R-:W4:Y:S04]  /*105bc0*/  LDL.LU R138, [R1+0x8bac] ;  /* 0x008bac00018a7983 */ /* 0x000f280000300800 */
[----:B------:R-:W4:Y:S01]  /*105bd0*/  LDL.LU R139, [R1+0x8ba8] ;  /* 0x008ba800018b7983 */ /* 0x000f220000300800 */
[----:B------:R-:W-:-:S02]  /*105be0*/  MOV R202, R142 ;  /* 0x0000008e00ca7202 */ /* 0x000fc40000000f00 */
[----:B------:R-:W-:Y:S01]  /*105bf0*/  MOV R53, R212 ;  /* 0x000000d400357202 */ /* 0x000fe20000000f00 */
[----:B------:R-:W4:Y:S01]  /*105c00*/  LDL.LU R142, [R1+0x8ba4] ;  /* 0x008ba400018e7983 */ /* 0x000f220000300800 */
[----:B------:R-:W-:Y:S02]  /*105c10*/  IMAD.MOV.U32 R203, RZ, RZ, R143 ;  /* 0x000000ffffcb7224 */ /* 0x000fe400078e008f */
[----:B------:R-:W-:Y:S01]  /*105c20*/  IMAD.MOV.U32 R52, RZ, RZ, R213 ;  /* 0x000000ffff347224 */ /* 0x000fe200078e00d5 */
[----:B------:R-:W4:Y:S01]  /*105c30*/  LDL.LU R143, [R1+0x8ba0] ;  /* 0x008ba000018f7983 */ /* 0x000f220000300800 */
[----:B------:R-:W-:Y:S02]  /*105c40*/  IMAD.MOV.U32 R212, RZ, RZ, R146 ;  /* 0x000000ffffd47224 */ /* 0x000fe400078e0092 */
[----:B------:R-:W-:Y:S01]  /*105c50*/  IMAD.MOV.U32 R49, RZ, RZ, R214 ;  /* 0x000000ffff317224 */ /* 0x000fe200078e00d6 */
[----:B------:R-:W4:Y:S01]  /*105c60*/  LDL.LU R146, [R1+0x8b9c] ;  /* 0x008b9c0001927983 */ /* 0x000f220000300800 */
[----:B------:R-:W-:-:S02]  /*105c70*/  MOV R213, R147 ;  /* 0x0000009300d57202 */ /* 0x000fc40000000f00 */
[----:B------:R-:W-:Y:S01]  /*105c80*/  MOV R48, R215 ;  /* 0x000000d700307202 */ /* 0x000fe20000000f00 */
[----:B------:R-:W4:Y:S01]  /*105c90*/  LDL.LU R147, [R1+0x8b98] ;  /* 0x008b980001937983 */ /* 0x000f220000300800 */
[----:B------:R-:W-:Y:S02]  /*105ca0*/  IMAD.MOV.U32 R214, RZ, RZ, R150 ;  /* 0x000000ffffd67224 */ /* 0x000fe400078e0096 */
[----:B------:R-:W-:Y:S01]  /*105cb0*/  IMAD.MOV.U32 R41, RZ, RZ, R216 ;  /* 0x000000ffff297224 */ /* 0x000fe200078e00d8 */
[----:B------:R-:W4:Y:S01]  /*105cc0*/  LDL.LU R150, [R1+0x8b94] ;  /* 0x008b940001967983 */ /* 0x000f220000300800 */
[----:B------:R-:W-:Y:S01]  /*105cd0*/  IMAD.MOV.U32 R215, RZ, RZ, R151 ;  /* 0x000000ffffd77224 */ /* 0x000fe200078e0097 */
[----:B------:R-:W-:Y:S02]  /*105ce0*/  MOV R40, R217 ;  /* 0x000000d900287202 */ /* 0x000fe40000000f00 */
[----:B------:R-:W4:Y:S01]  /*105cf0*/  LDL.LU R151, [R1+0x8b90] ;  /* 0x008b900001977983 */ /* 0x000f220000300800 */
[----:B------:R-:W-:Y:S01]  /*105d00*/  MOV R216, R154 ;  /* 0x0000009a00d87202 */ /* 0x000fe20000000f00 */
[----:B------:R-:W-:-:S02]  /*105d10*/  IMAD.MOV.U32 R37, RZ, RZ, R218 ;  /* 0x000000ffff257224 */ /* 0x000fc400078e00da */
[----:B------:R-:W4:Y:S01]  /*105d20*/  LDL.LU R154, [R1+0x8b8c] ;  /* 0x008b8c00019a7983 */ /* 0x000f220000300800 */
[----:B------:R-:W-:Y:S02]  /*105d30*/  IMAD.MOV.U32 R217, RZ, RZ, R155 ;  /* 0x000000ffffd97224 */ /* 0x000fe400078e009b */
[----:B------:R-:W-:Y:S01]  /*105d40*/  IMAD.MOV.U32 R36, RZ, RZ, R219 ;  /* 0x000000ffff247224 */ /* 0x000fe200078e00db */
[----:B------:R-:W4:Y:S01]  /*105d50*/  LDL.LU R155, [R1+0x8b88] ;  /* 0x008b8800019b7983 */ /* 0x000f220000300800 */
[----:B------:R-:W-:Y:S01]  /*105d60*/  IMAD.MOV.U32 R218, RZ, RZ, R158 ;  /* 0x000000ffffda7224 */ /* 0x000fe200078e009e */
[----:B------:R-:W-:Y:S02]  /*105d70*/  MOV R219, R159 ;  /* 0x0000009f00db7202 */ /* 0x000fe40000000f00 */
        /* <DEDUP_REMOVED lines=18> */
[----:B------:R-:W-:Y:S04]  /*105ea0*/  STL.64 [R1+0x8888], R186 ;  /* 0x008888ba01007387 */ /* 0x000fe80000100a00 */
[----:B------:R2:W-:Y:S02]  /*105eb0*/  STL.64 [R1+0x8880], R184 ;  /* 0x008880b801007387 */ /* 0x0005e40000100a00 */
[----:B--2---:R-:W-:-:S02]  /*105ec0*/  MOV R184, R179 ;  /* 0x000000b300b87202 */ /* 0x004fc40000000f00 */
[----:B------:R-:W2:Y:S01]  /*105ed0*/  LDL.LU R179, [R1+0x8b5c] ;  /* 0x008b5c0001b37983 */ /* 0x000ea20000300800 */
[----:B---3--:R-:W-:-:S03]  /*105ee0*/  IMAD.MOV.U32 R185, RZ, RZ, R171 ;  /* 0x000000ffffb97224 */ /* 0x008fc600078e00ab */
[----:B------:R-:W3:Y:S01]  /*105ef0*/  LDL.LU R171, [R1+0x8b58] ;  /* 0x008b580001ab7983 */ /* 0x000ee20000300800 */
[----:B----4-:R-:W-:Y:S01]  /*105f00*/  IMAD.MOV.U32 R186, RZ, RZ, R174 ;  /* 0x000000ffffba7224 */ /* 0x010fe200078e00ae */
[----:B------:R-:W-:Y:S02]  /*105f10*/  MOV R187, R175 ;  /* 0x000000af00bb7202 */ /* 0x000fe40000000f00 */
[----:B------:R-:W4:Y:S04]  /*105f20*/  LDL.LU R174, [R1+0x8b54] ;  /* 0x008b540001ae7983 */ /* 0x000f280000300800 */
[----:B------:R-:W4:Y:S01]  /*105f30*/  LDL.LU R175, [R1+0x8b50] ;  /* 0x008b500001af7983 */ /* 0x000f220000300800 */
[----:B------:R-:W-:Y:S03]  /*105f40*/  HMMA.1688.F32.TF32 R184, R240, R182, R184 ;  /* 0x000000b6f0b8723c */ /* 0x000fe600000810b8 */
[----:B------:R-:W-:Y:S04]  /*105f50*/  STL.64 [R1+0x8878], R182 ;  /* 0x008878b601007387 */ /* 0x000fe80000100a00 */
[----:B------:R2:W-:-:S12]  /*105f60*/  STL.64 [R1+0x8870], R180 ;  /* 0x008870b401007387 */ /* 0x0005d80000100a00 */
[----:B------:R-:W-:Y:S04]  /*105f70*/  STL.64 [R1+0x1740], R184 ;  /* 0x001740b801007387 */ /* 0x000fe80000100a00 */
[----:B------:R-:W-:Y:S01]  /*105f80*/  STL.64 [R1+0x1748], R186 ;  /* 0x001748ba01007387 */ /* 0x000fe20000100a00 */
[C---:B--2---:R-:W-:Y:S03]  /*105f90*/  HMMA.1688.F32.TF32 R180, R240.reuse, R178, R188 ;  /* 0x000000b2f0b4723c */ /* 0x044fe600000810bc */
[----:B------:R-:W-:Y:S04]  /*105fa0*/  STL.64 [R1+0x8868], R178 ;  /* 0x008868b201007387 */ /* 0x000fe80000100a00 */
[----:B------:R4:W-:Y:S02]  /*105fb0*/  STL.64 [R1+0x8860], R176 ;  /* 0x008860b001007387 */ /* 0x0009e40000100a00 */
[C---:B----4-:R-:W-:Y:S10]  /*105fc0*/  HMMA.1688.F32.TF32 R176, R240.reuse, R174, R192 ;  /* 0x000000aef0b0723c */ /* 0x050ff400000810c0 */
        /* <DEDUP_REMOVED lines=42> */
[----:B-1----:R-:W-:Y:S02]  /*106270*/  HMMA.1688.F32.TF32 R156, R240, R130, R244 ;  /* 0x00000082f09c723c */ /* 0x002fe400000810f4 */
[----:B------:R-:W-:Y:S04]  /*106280*/  STL.64 [R1+0x14a0], R160 ;  /* 0x0014a0a001007387 */ /* 0x000fe80000100a00 */
[----:B------:R1:W-:Y:S01]  /*106290*/  STL.64 [R1+0x14a8], R162 ;  /* 0x0014a8a201007387 */ /* 0x0003e20000100a00 */
[----:B------:R-:W-:-:S02]  /*1062a0*/  IMAD.MOV.U32 R248, RZ, RZ, R95 ;  /* 0x000000fffff87224 */ /* 0x000fc400078e005f */
[----:B------:R-:W-:Y:S01]  /*1062b0*/  IMAD.MOV.U32 R249, RZ, RZ, R94 ;  /* 0x000000fffff97224 */ /* 0x000fe200078e005e */
[----:B------:R-:W2:Y:S01]  /*1062c0*/  LDL.LU R95, [R1+0x8b4c] ;  /* 0x008b4c00015f7983 */ /* 0x000ea20000300800 */
        /* <DEDUP_REMOVED lines=13> */
[----:B------:R-:W-:Y:S04]  /*1063a0*/  STL.64 [R1+0x1470], R156 ;  /* 0x0014709c01007387 */ /* 0x000fe80000100a00 */
[----:B------:R3:W-:Y:S04]  /*1063b0*/  STL.64 [R1+0x1478], R158 ;  /* 0x0014789e01007387 */ /* 0x0007e80000100a00 */
        /* <DEDUP_REMOVED lines=19> */
[----:B------:R-:W1:Y:S04]  /*1064f0*/  LDL.LU R184, [R1+0x980] ;  /* 0x0009800001b87983 */ /* 0x000e680000300800 */
[----:B------:R-:W1:Y:S04]  /*106500*/  LDL.LU R185, [R1+0x984] ;  /* 0x0009840001b97983 */ /* 0x000e680000300800 */
[----:B------:R-:W1:Y:S04]  /*106510*/  LDL.LU R186, [R1+0x988] ;  /* 0x0009880001ba7983 */ /* 0x000e680000300800 */
[----:B------:R-:W1:Y:S04]  /*106520*/  LDL.LU R187, [R1+0x98c] ;  /* 0x00098c0001bb7983 */ /* 0x000e680000300800 */
        /* <DEDUP_REMOVED lines=28> */
[----:B------:R-:W-:Y:S01]  /*1066f0*/  IMAD.MOV.U32 R177, RZ, RZ, R6 ;  /* 0x000000ffffb17224 */ /* 0x000fe200078e0006 */
[----:B------:R-:W-:Y:S01]  /*106700*/  MOV R178, R43 ;  /* 0x0000002b00b27202 */ /* 0x000fe20000000f00 */
[----:B------:R-:W-:Y:S02]  /*106710*/  IMAD.MOV.U32 R179, RZ, RZ, R42 ;  /* 0x000000ffffb37224 */ /* 0x000fe400078e002a */
[----:B------:R-:W-:-:S02]  /*106720*/  IMAD.MOV.U32 R175, RZ, RZ, R8 ;  /* 0x000000ffffaf7224 */ /* 0x000fc400078e0008 */
[----:B------:R-:W-:Y:S01]  /*106730*/  IMAD.MOV.U32 R174, RZ, RZ, R9 ;  /* 0x000000ffffae7224 */ /* 0x000fe200078e0009 */
[----:B------:R-:W-:Y:S01]  /*106740*/  LOP3.LUT R89, R252, 0x60, RZ, 0x3c, !PT ;  /* 0x00000060fc597812 */ /* 0x000fe200078e3cff */
[----:B------:R-:W-:Y:S04]  /*106750*/  LDS R244, [R3+UR12+0x85800] ;  /* 0x0858000c03f47984 */ /* 0x000fe80008000800 */
[----:B------:R-:W-:Y:S04]  /*106760*/  LDS R246, [R3+UR12+0x85c00] ;  /* 0x085c000c03f67984 */ /* 0x000fe80008000800 */
[----:B------:R-:W-:Y:S04]  /*106770*/  LDS R245, [R89+UR12+0x85800] ;  /* 0x0858000c59f57984 */ /* 0x000fe80008000800 */
[----:B------:R-:W1:Y:S01]  /*106780*/  LDS R247, [R89+UR12+0x85c00] ;  /* 0x085c000c59f77984 */ /* 0x000e620008000800 */
[----:B--2---:R-:W-:Y:S01]  /*106790*/  IMAD.MOV.U32 R207, RZ, RZ, R95 ;  /* 0x000000ffffcf7224 */ /* 0x004fe200078e005f */
[----:B----4-:R-:W-:Y:S01]  /*1067a0*/  MOV R206, R94 ;  /* 0x0000005e00ce7202 */ /* 0x010fe20000000f00 */
[----:B---3--:R-:W-:-:S02]  /*1067b0*/  IMAD.MOV.U32 R205, RZ, RZ, R91 ;  /* 0x000000ffffcd7224 */ /* 0x008fc400078e005b */
[----:B------:R-:W-:Y:S02]  /*1067c0*/  IMAD.MOV.U32 R204, RZ, RZ, R90 ;  /* 0x000000ffffcc7224 */ /* 0x000fe400078e005a */
        /* <DEDUP_REMOVED lines=15> */
[----:B------:R-:W2:Y:S04]  /*1068c0*/  LDL.LU R126, [R1+0x8ae0] ;  /* 0x008ae000017e7983 */ /* 0x000ea80000300800 */
[----:B------:R-:W2:Y:S04]  /*1068d0*/  LDL.LU R127, [R1+0x8adc] ;  /* 0x008adc00017f7983 */ /* 0x000ea80000300800 */
[----:B------:R-:W3:Y:S04]  /*1068e0*/  LDL.LU R119, [R1+0x8ad8] ;  /* 0x008ad80001777983 */ /* 0x000ee80000300800 */
[----:B------:R-:W3:Y:S04]  /*1068f0*/  LDL.LU R115, [R1+0x8ad4] ;  /* 0x008ad40001737983 */ /* 0x000ee80000300800 */
[----:B------:R-:W4:Y:S01]  /*106900*/  LDL.LU R111, [R1+0x8ad0] ;  /* 0x008ad000016f7983 */ /* 0x000f220000300800 */
[C---:B-1----:R-:W-:Y:S08]  /*106910*/  HMMA.1688.F32.TF32 R160, R240.reuse, R122, R184 ;  /* 0x0000007af0a0723c */ /* 0x042ff000000810b8 */
        /* <DEDUP_REMOVED lines=8> */
[C---:B-1----:R-:W-:Y:S08]  /*1069a0*/  HMMA.1688.F32.TF32 R156, R240.reuse, R106, R200 ;  /* 0x0000006af09c723c */ /* 0x042ff000000810c8 */
[C---:B------:R-:W-:Y:S08]  /*1069b0*/  HMMA.1688.F32.TF32 R164, R240.reuse, R114, R192 ;  /* 0x00000072f0a4723c */ /* 0x040ff000000810c0 */
[----:B----4-:R-:W-:Y:S03]  /*1069c0*/  HMMA.1688.F32.TF32 R160, R240, R110, R196 ;  /* 0x0000006ef0a0723c */ /* 0x010fe600000810c4 */
[----:B------:R-:W-:Y:S01]  /*1069d0*/  MOV R13, R156 ;  /* 0x0000009c000d7202 */ /* 0x000fe20000000f00 */
[----:B------:R-:W-:-:S02]  /*1069e0*/  IMAD.MOV.U32 R12, RZ, RZ, R157 ;  /* 0x000000ffff0c7224 */ /* 0x000fc400078e009d */
[----:B------:R-:W-:Y:S01]  /*1069f0*/  IMAD.MOV.U32 R5, RZ, RZ, R158 ;  /* 0x000000ffff057224 */ /* 0x000fe200078e009e */
[----:B------:R-:W-:Y:S02]  /*106a00*/  MOV R4, R159 ;  /* 0x0000009f00047202 */ /* 0x000fe40000000f00 */
[C---:B------:R-:W-:Y:S02]  /*106a10*/  HMMA.1688.F32.TF32 R156, R240.reuse, R102, R204 ;  /* 0x00000066f09c723c */ /* 0x040fe400000810cc */
[----:B------:R-:W-:Y:S04]  /*106a20*/  STL.64 [R1+0x13c0], R164 ;  /* 0x0013c0a401007387 */ /* 0x000fe80000100a00 */
[----:B------:R1:W-:Y:S04]  /*106a30*/  STL.64 [R1+0x13c8], R166 ;  /* 0x0013c8a601007387 */ /* 0x0003e80000100a00 */
[----:B------:R-:W-:Y:S04]  /*106a40*/  STL.64 [R1+0x13a0], R160 ;  /* 0x0013a0a001007387 */ /* 0x000fe80000100a00 */
[----:B------:R2:W-:Y:S01]  /*106a50*/  STL.64 [R1+0x13a8], R162 ;  /* 0x0013a8a201007387 */ /* 0x0005e20000100a00 */
[----:B-1----:R-:W-:Y:S04]  /*106a60*/  HMMA.1688.F32.TF32 R164, R240, R94, R216 ;  /* 0x0000005ef0a4723c */ /* 0x002fe800000810d8 */
[----:B------:R-:W-:-:S02]  /*106a70*/  IMAD.MOV.U32 R21, RZ, RZ, R156 ;  /* 0x000000ffff157224 */ /* 0x000fc400078e009c */
[----:B------:R-:W-:Y:S01]  /*106a80*/  IMAD.MOV.U32 R20, RZ, RZ, R157 ;  /* 0x000000ffff147224 */ /* 0x000fe200078e009d */
[----:B------:R-:W-:Y:S01]  /*106a90*/  MOV R17, R158 ;  /* 0x0000009e00117202 */ /* 0x000fe20000000f00 */
[----:B------:R-:W-:Y:S02]  /*106aa0*/  IMAD.MOV.U32 R16, RZ, RZ, R159 ;  /* 0x000000ffff107224 */ /* 0x000fe400078e009f */
[C---:B------:R-:W-:Y:S08]  /*106ab0*/  HMMA.1688.F32.TF32 R156, R240.reuse, R98, R212 ;  /* 0x00000062f09c723c */ /* 0x040ff000000810d4 */
[C---:B--2---:R-:W-:Y:S11]  /*106ac0*/  HMMA.1688.F32.TF32 R160, R240.reuse, R90, R224 ;  /* 0x0000005af0a0723c */ /* 0x044ff600000810e0 */
        /* <DEDUP_REMOVED lines=19> */
[----:B--2---:R-:W-:Y:S01]  /*106c00*/  HMMA.1688.F32.TF32 R76, R240, R74, R236 ;  /* 0x0000004af04c723c */ /* 0x004fe200000810ec */
[----:B------:R-:W-:Y:S01]  /*106c10*/  IMAD.MOV.U32 R216, RZ, RZ, R54 ;  /* 0x000000ffffd87224 */ /* 0x000fe200078e0036 */
[----:B------:R-:W-:Y:S01]  /*106c20*/  MOV R217, R34 ;  /* 0x0000002200d97202 */ /* 0x000fe20000000f00 */
[----:B------:R-:W-:-:S02]  /*106c30*/  IMAD.MOV.U32 R218, RZ, RZ, R66 ;  /* 0x000000ffffda7224 */ /* 0x000fc400078e0042 */
[----:B------:R-:W-:Y:S01]  /*106c40*/  IMAD.MOV.U32 R219, RZ, RZ, R67 ;  /* 0x000000ffffdb7224 */ /* 0x000fe200078e0043 */
[----:B------:R-:W-:Y:S01]  /*106c50*/  MOV R212, R35 ;  /* 0x0000002300d47202 */ /* 0x000fe20000000f00 */
[----:B------:R-:W-:-:S04]  /*106c60*/  IMAD.MOV.U32 R213, RZ, RZ, R55 ;  /* 0x000000ffffd57224 */ /* 0x000fc800078e0037 */
[----:B------:R-:W-:Y:S04]  /*106c70*/  STL.64 [R1+0x1750], R80 ;  /* 0x0017505001007387 */ /* 0x000fe80000100a00 */
[----:B------:R1:W-:Y:S04]  /*106c80*/  STL.64 [R1+0x1758], R82 ;  /* 0x0017585201007387 */ /* 0x0003e80000100a00 */
[----:B------:R-:W2:Y:S04]  /*106c90*/  LDL.LU R54, [R1+0x8acc] ;  /* 0x008acc0001367983 */ /* 0x000ea80000300800 */
[----:B------:R3:W-:Y:S04]  /*106ca0*/  STL.64 [R1+0x1730], R76 ;  /* 0x0017304c01007387 */ /* 0x0007e80000100a00 */
[----:B------:R4:W-:Y:S04]  /*106cb0*/  STL.64 [R1+0x1738], R78 ;  /* 0x0017384e01007387 */ /* 0x0009e80000100a00 */
[----:B------:R-:W3:Y:S04]  /*106cc0*/  LDL.LU R34, [R1+0x8ac8] ;  /* 0x008ac80001227983 */ /* 0x000ee80000300800 */
[----:B------:R-:W4:Y:S04]  /*106cd0*/  LDL.LU R66, [R1+0x8ac4] ;  /* 0x008ac40001427983 */ /* 0x000f280000300800 */
[----:B------:R-:W4:Y:S04]  /*106ce0*/  LDL.LU R67, [R1+0x8ac0] ;  /* 0x008ac00001437983 */ /* 0x000f280000300800 */
        /* <DEDUP_REMOVED lines=29> */
[----:B------:R-:W1:Y:S01]  /*106ec0*/  LDL.LU R51, [R1+0x8a80] ;  /* 0x008a800001337983 */ /* 0x000e620000300800 */
[----:B--2---:R-:W-:Y:S01]  /*106ed0*/  IMAD.MOV.U32 R169, RZ, RZ, R54 ;  /* 0x000000ffffa97224 */ /* 0x004fe200078e0036 */
[----:B---3--:R-:W-:Y:S02]  /*106ee0*/  MOV R168, R34 ;  /* 0x0000002200a87202 */ /* 0x008fe40000000f00 */
[----:B------:R-:W2:Y:S04]  /*106ef0*/  LDL.LU R34, [R1+0x8a7c] ;  /* 0x008a7c0001227983 */ /* 0x000ea80000300800 */
[----:B------:R-:W3:Y:S04]  /*106f00*/  LDL.LU R54, [R1+0x8a78] ;  /* 0x008a780001367983 */ /* 0x000ee80000300800 */
        /* <DEDUP_REMOVED lines=18> */
[----:B------:R-:W-:Y:S01]  /*107030*/  IMAD.MOV.U32 R86, RZ, RZ, R59 ;  /* 0x000000ffff567224 */ /* 0x000fe200078e003b */
[----:B------:R-:W-:Y:S01]  /*107040*/  MOV R87, R58 ;  /* 0x0000003a00577202 */ /* 0x000fe20000000f00 */
[----:B------:R-:W-:Y:S01]  /*107050*/  IMAD.MOV.U32 R85, RZ, RZ, R18 ;  /* 0x000000ffff557224 */ /* 0x000fe200078e0012 */
[----:B------:R-:W-:-:S02]  /*107060*/  MOV R84, R19 ;  /* 0x0000001300547202 */ /* 0x000fc40000000f00 */
[----:B------:R-:W4:Y:S04]  /*107070*/  LDL.LU R19, [R1+0x8a4c] ;  /* 0x008a4c0001137983 */ /* 0x000f280000300800 */
[----:B------:R-:W4:Y:S04]  /*107080*/  LDL.LU R18, [R1+0x8a48] ;  /* 0x008a480001127983 */ /* 0x000f280000300800 */
[----:B------:R-:W4:Y:S04]  /*107090*/  LDL.LU R59, [R1+0x8a44] ;  /* 0x008a4400013b7983 */ /* 0x000f280000300800 */
[----:B------:R-:W4:Y:S01]  /*1070a0*/  LDL.LU R58, [R1+0x8a40] ;  /* 0x008a4000013a7983 */ /* 0x000f220000300800 */
[----:B-1----:R-:W-:Y:S01]  /*1070b0*/  MOV R82, R51 ;  /* 0x0000003300527202 */ /* 0x002fe20000000f00 */
[----:B------:R-:W-:Y:S01]  /*1070c0*/  IMAD.MOV.U32 R83, RZ, RZ, R50 ;  /* 0x000000ffff537224 */ /* 0x000fe200078e0032 */
[----:B------:R-:W-:Y:S01]  /*1070d0*/  MOV R156, R31 ;  /* 0x0000001f009c7202 */ /* 0x000fe20000000f00 */
[----:B------:R-:W-:-:S02]  /*1070e0*/  IMAD.MOV.U32 R157, RZ, RZ, R30 ;  /* 0x000000ffff9d7224 */ /* 0x000fc400078e001e */
[----:B------:R-:W-:Y:S01]  /*1070f0*/  IMAD.MOV.U32 R158, RZ, RZ, R14 ;  /* 0x000000ffff9e7224 */ /* 0x000fe200078e000e */
[----:B------:R-:W-:Y:S01]  /*107100*/  MOV R159, R15 ;  /* 0x0000000f009f7202 */ /* 0x000fe20000000f00 */
[----:B--2---:R-:W-:Y:S02]  /*107110*/  IMAD.MOV.U32 R81, RZ, RZ, R34 ;  /* 0x000000ffff517224 */ /* 0x004fe400078e0022 */
[----:B---3--:R-:W-:Y:S02]  /*107120*/  IMAD.MOV.U32 R80, RZ, RZ, R54 ;  /* 0x000000ffff507224 */ /* 0x008fe400078e0036 */
[----:B------:R-:W2:Y:S04]  /*107130*/  LDL.LU R54, [R1+0x8a3c] ;  /* 0x008a3c0001367983 */ /* 0x000ea80000300800 */
[----:B------:R-:W3:Y:S04]  /*107140*/  LDL.LU R34, [R1+0x8a38] ;  /* 0x008a380001227983 */ /* 0x000ee80000300800 */
[----:B------:R-:W2:Y:S04]  /*107150*/  LDL.LU R51, [R1+0x8a34] ;  /* 0x008a340001337983 */ /* 0x000ea80000300800 */
[----:B------:R-:W2:Y:S01]  /*107160*/  LDL.LU R50, [R1+0x8a30] ;  /* 0x008a300001327983 */ /* 0x000ea20000300800 */
[----:B----4-:R-:W-:Y:S01]  /*107170*/  IMAD.MOV.U32 R76, RZ, RZ, R35 ;  /* 0x000000ffff4c7224 */ /* 0x010fe200078e0023 */
[----:B------:R-:W-:-:S02]  /*107180*/  MOV R77, R55 ;  /* 0x00000037004d7202 */ /* 0x000fc40000000f00 */
[----:B------:R-:W4:Y:S04]  /*107190*/  LDL.LU R35, [R1+0x8a2c] ;  /* 0x008a2c0001237983 */ /* 0x000f280000300800 */
[----:B------:R-:W2:Y:S01]  /*1071a0*/  LDL.LU R55, [R1+0x8a28] ;  /* 0x008a280001377983 */ /* 0x000ea20000300800 */
[----:B------:R-:W-:Y:S02]  /*1071b0*/  IMAD.MOV.U32 R78, RZ, RZ, R71 ;  /* 0x000000ffff4e7224 */ /* 0x000fe400078e0047 */
        /* <DEDUP_REMOVED lines=29> */
[----:B------:R-:W-:Y:S01]  /*107390*/  MOV R199, R46 ;  /* 0x0000002e00c77202 */ /* 0x000fe20000000f00 */
[----:B------:R-:W-:Y:S02]  /*1073a0*/  IMAD.MOV.U32 R198, RZ, RZ, R47 ;  /* 0x000000ffffc67224 */ /* 0x000fe400078e002f */
[----:B--2---:R-:W-:Y:S01]  /*1073b0*/  IMAD.MOV.U32 R45, RZ, RZ, R7 ;  /* 0x000000ffff2d7224 */ /* 0x004fe200078e0007 */
[----:B---3--:R-:W-:Y:S02]  /*1073c0*/  MOV R44, R6 ;  /* 0x00000006002c7202 */ /* 0x008fe40000000f00 */
[----:B------:R-:W2:Y:S04]  /*1073d0*/  LDL.LU R6, [R1+0x89ec] ;  /* 0x0089ec0001067983 */ /* 0x000ea80000300800 */
[----:B------:R-:W3:Y:S01]  /*1073e0*/  LDL.LU R7, [R1+0x89e8] ;  /* 0x0089e80001077983 */ /* 0x000ee20000300800 */
[----:B------:R-:W-:Y:S01]  /*1073f0*/  IMAD.MOV.U32 R46, RZ, RZ, R15 ;  /* 0x000000ffff2e7224 */ /* 0x000fe200078e000f */
[----:B------:R-:W-:-:S02]  /*107400*/  MOV R47, R14 ;  /* 0x0000000e002f7202 */ /* 0x000fc40000000f00 */
[----:B------:R-:W3:Y:S04]  /*107410*/  LDL.LU R15, [R1+0x89e4] ;  /* 0x0089e400010f7983 */ /* 0x000ee80000300800 */
[----:B------:R-:W3:Y:S04]  /*107420*/  LDL.LU R14, [R1+0x89e0] ;  /* 0x0089e000010e7983 */ /* 0x000ee80000300800 */
[----:B------:R-:W3:Y:S04]  /*107430*/  LDL.LU R228, [R1+0x890] ;  /* 0x0008900001e47983 */ /* 0x000ee80000300800 */
[----:B------:R-:W3:Y:S01]  /*107440*/  LDL.LU R229, [R1+0x894] ;  /* 0x0008940001e57983 */ /* 0x000ee20000300800 */
[----:B----4-:R-:W-:Y:S01]  /*107450*/  MOV R236, R38 ;  /* 0x0000002600ec7202 */ /* 0x010fe20000000f00 */
[----:B------:R-:W-:-:S02]  /*107460*/  IMAD.MOV.U32 R237, RZ, RZ, R39 ;  /* 0x000000ffffed7224 */ /* 0x000fc400078e0027 */
        /* <DEDUP_REMOVED lines=8> */
[----:B------:R-:W-:Y:S02]  /*1074f0*/  IMAD.MOV.U32 R10, RZ, RZ, R70 ;  /* 0x000000ffff0a7224 */ /* 0x000fe400078e0046 */
[----:B------:R-:W-:Y:S02]  /*107500*/  IMAD.MOV.U32 R11, RZ, RZ, R71 ;  /* 0x000000ffff0b7224 */ /* 0x000fe400078e0047 */
[----:B--2---:R-:W-:Y:S02]  /*107510*/  IMAD.MOV.U32 R230, RZ, RZ, R6 ;  /* 0x000000ffffe67224 */ /* 0x004fe400078e0006 */
[----:B---3--:R-:W-:Y:S01]  /*107520*/  IMAD.MOV.U32 R231, RZ, RZ, R7 ;  /* 0x000000ffffe77224 */ /* 0x008fe200078e0007 */
[----:B------:R-:W2:Y:S04]  /*107530*/  LDL.LU R6, [R1+0x89dc] ;  /* 0x0089dc0001067983 */ /* 0x000ea80000300800 */
[----:B------:R-:W2:Y:S04]  /*107540*/  LDL.LU R7, [R1+0x89d8] ;  /* 0x0089d80001077983 */ /* 0x000ea80000300800 */
[----:B------:R-:W3:Y:S04]  /*107550*/  LDL.LU R38, [R1+0x89d4] ;  /* 0x0089d40001267983 */ /* 0x000ee80000300800 */
[----:B------:R-:W3:Y:S04]  /*107560*/  LDL.LU R39, [R1+0x89d0] ;  /* 0x0089d00001277983 */ /* 0x000ee80000300800 */
        /* <DEDUP_REMOVED lines=14> */
[----:B-1----:R-:W-:Y:S01]  /*107650*/  MOV R72, R26 ;  /* 0x0000001a00487202 */ /* 0x002fe20000000f00 */
[----:B------:R-:W-:Y:S01]  /*107660*/  IMAD.MOV.U32 R73, RZ, RZ, R27 ;  /* 0x000000ffff497224 */ /* 0x000fe200078e001b */
[----:B------:R-:W3:Y:S04]  /*107670*/  LDL.LU R26, [R1+0x89a4] ;  /* 0x0089a400011a7983 */ /* 0x000ee80000300800 */
[----:B------:R-:W3:Y:S01]  /*107680*/  LDL.LU R27, [R1+0x89a0] ;  /* 0x0089a000011b7983 */ /* 0x000ee20000300800 */
[----:B------:R-:W-:Y:S01]  /*107690*/  IMAD.MOV.U32 R74, RZ, RZ, R66 ;  /* 0x000000ffff4a7224 */ /* 0x000fe200078e0042 */
[----:B------:R-:W-:-:S02]  /*1076a0*/  MOV R75, R67 ;  /* 0x00000043004b7202 */ /* 0x000fc40000000f00 */
        /* <DEDUP_REMOVED lines=25> */
[----:B------:R1:W-:Y:S02]  /*107840*/  STL.64 [R1+0x87b0], R64 ;  /* 0x0087b04001007387 */ /* 0x0003e40000100a00 */
[----:B-1----:R-:W-:Y:S01]  /*107850*/  IMAD.MOV.U32 R64, RZ, RZ, R34 ;  /* 0x000000ffff407224 */ /* 0x002fe200078e0022 */
[----:B------:R-:W-:Y:S01]  /*107860*/  MOV R65, R54 ;  /* 0x0000003600417202 */ /* 0x000fe20000000f00 */
[----:B------:R-:W3:Y:S04]  /*107870*/  LDL.LU R34, [R1+0x8964] ;  /* 0x0089640001227983 */ /* 0x000ee80000300800 */
[----:B------:R-:W3:Y:S01]  /*107880*/  LDL.LU R54, [R1+0x8960] ;  /* 0x0089600001367983 */ /* 0x000ee20000300800 */
[----:B------:R-:W-:-:S02]  /*107890*/  IMAD.MOV.U32 R66, RZ, RZ, R58 ;  /* 0x000000ffff427224 */ /* 0x000fc400078e003a */
[----:B------:R-:W-:Y:S01]  /*1078a0*/  IMAD.MOV.U32 R67, RZ, RZ, R59 ;  /* 0x000000ffff437224 */ /* 0x000fe200078e003b */
        /* <DEDUP_REMOVED lines=10> */
[----:B-1----:R-:W-:Y:S01]  /*107950*/  MOV R60, R55 ;  /* 0x00000037003c7202 */ /* 0x002fe20000000f00 */
[----:B------:R-:W-:Y:S01]  /*107960*/  IMAD.MOV.U32 R61, RZ, RZ, R35 ;  /* 0x000000ffff3d7224 */ /* 0x000fe200078e0023 */
[----:B------:R-:W2:Y:S04]  /*107970*/  LDL.LU R55, [R1+0x8944] ;  /* 0x0089440001377983 */ /* 0x000ea80000300800 */
[----:B------:R-:W4:Y:S01]  /*107980*/  LDL.LU R35, [R1+0x8940] ;  /* 0x0089400001237983 */ /* 0x000f220000300800 */
[----:B------:R-:W-:Y:S01]  /*107990*/  IMAD.MOV.U32 R62, RZ, RZ, R50 ;  /* 0x000000ffff3e7224 */ /* 0x000fe200078e0032 */
[----:B------:R-:W-:-:S02]  /*1079a0*/  MOV R63, R51 ;  /* 0x00000033003f7202 */ /* 0x000fc40000000f00 */
        /* <DEDUP_REMOVED lines=9> */
[C---:B----4-:R-:W-:Y:S11]  /*107a40*/  HMMA.1688.F32.TF32 R44, R240.reuse, R50, R44 ;  /* 0x00000032f02c723c */ /* 0x050ff6000008102c */
[----:B------:R-:W-:Y:S04]  /*107a50*/  STL.64 [R1+0x1680], R236 ;  /* 0x001680ec01007387 */ /* 0x000fe80000100a00 */
[----:B------:R1:W-:Y:S04]  /*107a60*/  STL.64 [R1+0x1688], R238 ;  /* 0x001688ee01007387 */ /* 0x0003e80000100a00 */
[----:B-1----:R-:W2:Y:S04]  /*107a70*/  LDL.LU.64 R238, [R1+0x8920] ;  /* 0x0089200001ee7983 */ /* 0x002ea80000300a00 */
[----:B------:R-:W4:Y:S04]  /*107a80*/  LDL.LU R237, [R1+0x8918] ;  /* 0x0089180001ed7983 */ /* 0x000f280000300800 */
        /* <DEDUP_REMOVED lines=31> */
[C---:B-1----:R-:W-:Y:S08]  /*107c80*/  HMMA.1688.F32.TF32 R68, R240.reuse, R6, R164 ;  /* 0x00000006f044723c */ /* 0x042ff000000810a4 */
[----:B--2---:R-:W-:-:S15]  /*107c90*/  HMMA.1688.F32.TF32 R64, R240, R10, R156 ;  /* 0x0000000af040723c */ /* 0x004fde000008109c */
[----:B------:R-:W-:-:S04]  /*107ca0*/  NOP ;  /* 0x0000000000007918 */ /* 0x000fc80000000000 */
        /* <DEDUP_REMOVED lines=22> */
[C---:B---3--:R-:W-:Y:S08]  /*107e10*/  HMMA.1688.F32.TF32 R64, R244.reuse, R234, R212 ;  /* 0x000000eaf440723c */ /* 0x048ff000000810d4 */
[C---:B-1----:R-:W-:Y:S01]  /*107e20*/  HMMA.1688.F32.TF32 R60, R244.reuse, R230, R216 ;  /* 0x000000e6f43c723c */ /* 0x042fe200000810d8 */
        /* <DEDUP_REMOVED lines=114> */
[----:B-1----:R-:W4:Y:S01]  /*108550*/  LDL.LU.64 R214, [R1+0x88e8] ;  /* 0x0088e80001d67983 */ /* 0x002f220000300a00 */
[C---:B------:R-:W-:Y:S03]  /*108560*/  HMMA.1688.F32.TF32 R204, R244.reuse, R210, R204 ;  /* 0x000000d2f4cc723c */ /* 0x040fe600000810cc */
[----:B------:R-:W2:Y:S05]  /*108570*/  LDL.LU.64 R212, [R1+0x88e0] ;  /* 0x0088e00001d47983 */ /* 0x000eaa0000300a00 */
[----:B----4-:R-:W-:-:S15]  /*108580*/  HMMA.1688.F32.TF32 R76, R244, R214, R76 ;  /* 0x000000d6f44c723c */ /* 0x010fde000008104c */
[----:B------:R-:W-:-:S04]  /*108590*/  NOP ;  /* 0x0000000000007918 */ /* 0x000fc80000000000 */
        /* <DEDUP_REMOVED lines=8> */
[----:B-1----:R-:W4:Y:S04]  /*108620*/  LDL.LU.64 R206, [R1+0x88d8] ;  /* 0x0088d80001ce7983 */ /* 0x002f280000300a00 */
        /* <DEDUP_REMOVED lines=74> */
[----:B----4-:R-:W-:-:S15]  /*108ad0*/  HMMA.1688.F32.TF32 R240, R244, R158, R240 ;  /* 0x0000009ef4f0723c */ /* 0x010fde00000810f0 */
[----:B------:R-:W-:-:S04]  /*108ae0*/  NOP ;  /* 0x0000000000007918 */ /* 0x000fc80000000000 */
[----:B------:R-:W-:Y:S04]  /*108af0*/  STL.64 [R1+0xad0], R240 ;  /* 0x000ad0f001007387 */ /* 0x000fe80000100a00 */
[----:B------:R1:W-:Y:S02]  /*108b00*/  STL.64 [R1+0xad8], R242 ;  /* 0x000ad8f201007387 */ /* 0x0003e40000100a00 */
[C---:B-1----:R-:W-:Y:S08]  /*108b10*/  HMMA.1688.F32.TF32 R240, R244.reuse, R154, R60 ;  /* 0x0000009af4f0723c */ /* 0x042ff0000008103c */
[C---:B------:R-:W-:Y:S08]  /*108b20*/  HMMA.1688.F32.TF32 R60, R244.reuse, R150, R64 ;  /* 0x00000096f43c723c */ /* 0x040ff00000081040 */
[C---:B------:R-:W-:Y:S03]  /*108b30*/  HMMA.1688.F32.TF32 R64, R244.reuse, R142, R72 ;  /* 0x0000008ef440723c */ /* 0x040fe60000081048 */
[----:B------:R-:W-:Y:S04]  /*108b40*/  STL.64 [R1+0xac0], R240 ;  /* 0x000ac0f001007387 */ /* 0x000fe80000100a00 */
[----:B------:R-:W-:Y:S04]  /*108b50*/  STL.64 [R1+0xac8], R242 ;  /* 0x000ac8f201007387 */ /* 0x000fe80000100a00 */
[----:B------:R-:W-:Y:S04]  /*108b60*/  STL.64 [R1+0xab0], R60 ;  /* 0x000ab03c01007387 */ /* 0x000fe80000100a00 */
[----:B------:R1:W-:Y:S04]  /*108b70*/  STL.64 [R1+0xab8], R62 ;  /* 0x000ab83e01007387 */ /* 0x0003e80000100a00 */
[----:B------:R-:W-:Y:S04]  /*108b80*/  LDS R240, [R252+UR12+0x85880] ;  /* 0x0858800cfcf07984 */ /* 0x000fe80008000800 */
[----:B------:R-:W-:Y:S04]  /*108b90*/  LDS R242, [R252+UR12+0x85c80] ;  /* 0x085c800cfcf27984 */ /* 0x000fe80008000800 */
[----:B------:R-:W-:Y:S04]  /*108ba0*/  LDS R241, [R237+UR12+0x85880] ;  /* 0x0858800cedf17984 */ /* 0x000fe80008000800 */
[----:B------:R-:W4:Y:S01]  /*108bb0*/  LDS R243, [R237+UR12+0x85c80] ;  /* 0x085c800cedf37984 */ /* 0x000f220008000800 */
[C---:B-1----:R-:W-:Y:S03]  /*108bc0*/  HMMA.1688.F32.TF32 R60, R244.reuse, R138, R80 ;  /* 0x0000008af43c723c */ /* 0x042fe60000081050 */
[----:B------:R-:W-:Y:S04]  /*108bd0*/  STL.64 [R1+0xaa0], R68 ;  /* 0x000aa04401007387 */ /* 0x000fe80000100a00 */
[----:B------:R-:W-:Y:S04]  /*108be0*/  STL.64 [R1+0xaa8], R70 ;  /* 0x000aa84601007387 */ /* 0x000fe80000100a00 */
[----:B------:R-:W4:Y:S04]  /*108bf0*/  LDL.LU R80, [R1+0x7b0] ;  /* 0x0007b00001507983 */ /* 0x000f280000300800 */
[----:B------:R-:W-:Y:S04]  /*108c00*/  STL.64 [R1+0xa90], R64 ;  /* 0x000a904001007387 */ /* 0x000fe80000100a00 */
[----:B------:R-:W-:Y:S04]  /*108c10*/  STL.64 [R1+0xa98], R66 ;  /* 0x000a984201007387 */ /* 0x000fe80000100a00 */
[----:B------:R-:W-:Y:S04]  /*108c20*/  STL.64 [R1+0xa80], R60 ;  /* 0x000a803c01007387 */ /* 0x000fe80000100a00 */
[----:B------:R3:W-:Y:S04]  /*108c30*/  STL.64 [R1+0xa88], R62 ;  /* 0x000a883e01007387 */ /* 0x0007e80000100a00 */
        /* <DEDUP_REMOVED lines=11> */
[----:B--2---:R-:W-:Y:S03]  /*108cf0*/  HMMA.1688.F32.TF32 R60, R244, R130, R76 ;  /* 0x00000082f43c723c */ /* 0x004fe6000008104c */
[----:B------:R-:W-:Y:S04]  /*108d00*/  STL.64 [R1+0x8798], R134 ;  /* 0x0087988601007387 */ /* 0x000fe80000100a00 */
[----:B------:R-:W-:-:S12]  /*108d10*/  STL.64 [R1+0x8790], R132 ;  /* 0x0087908401007387 */ /* 0x000fd80000100a00 */
[----:B------:R-:W-:Y:S02]  /*108d20*/  IMAD.MOV.U32 R9, RZ, RZ, R61 ;  /* 0x000000ffff097224 */ /* 0x000fe400078e003d */
[----:B------:R-:W-:Y:S01]  /*108d30*/  IMAD.MOV.U32 R8, RZ, RZ, R60 ;  /* 0x000000ffff087224 */ /* 0x000fe200078e003c */
[----:B------:R1:W-:Y:S04]  /*108d40*/  STL.64 [R1+0xa68], R62 ;  /* 0x000a683e01007387 */ /* 0x0003e80000100a00 */
[----:B------:R-:W-:Y:S04]  /*108d50*/  STL.64 [R1+0x8788], R130 ;  /* 0x0087888201007387 */ /* 0x000fe80000100a00 */
[----:B------:R-:W-:Y:S04]  /*108d60*/  STL.64 [R1+0x8780], R128 ;  /* 0x0087808001007387 */ /* 0x000fe80000100a00 */
[----:B------:R-:W-:Y:S04]  /*108d70*/  STL [R1+0x84b4], R9 ;  /* 0x0084b40901007387 */ /* 0x000fe80000100800 */
[----:B------:R-:W-:Y:S04]  /*108d80*/  STL [R1+0x84b0], R8 ;  /* 0x0084b00801007387 */ /* 0x000fe80000100800 */
        /* <DEDUP_REMOVED lines=15> */
[----:B------:R1:W-:Y:S04]  /*108e80*/  STL.64 [R1+0x1380], R76 ;  /* 0x0013804c01007387 */ /* 0x0003e80000100a00 */
[----:B------:R4:W-:Y:S04]  /*108e90*/  STL.64 [R1+0x1388], R78 ;  /* 0x0013884e01007387 */ /* 0x0009e80000100a00 */
[----:B------:R-:W2:Y:S04]  /*108ea0*/  LDL.LU R73, [R1+0x764] ;  /* 0x0007640001497983 */ /* 0x000ea80000300800 */
[----:B------:R-:W2:Y:S04]  /*108eb0*/  LDL.LU R74, [R1+0x768] ;  /* 0x00076800014a7983 */ /* 0x000ea80000300800 */
[----:B------:R-:W2:Y:S04]  /*108ec0*/  LDL.LU R75, [R1+0x76c] ;  /* 0x00076c00014b7983 */ /* 0x000ea80000300800 */
[----:B-1----:R-:W2:Y:S01]  /*108ed0*/  LDL.LU R76, [R1+0x750] ;  /* 0x00075000014c7983 */ /* 0x002ea20000300800 */
[----:B---3--:R-:W-:Y:S03]  /*108ee0*/  HMMA.1688.F32.TF32 R80, R244, R122, R84 ;  /* 0x0000007af450723c */ /* 0x008fe60000081054 */
[----:B------:R-:W3:Y:S04]  /*108ef0*/  LDL.LU R77, [R1+0x754] ;  /* 0x00075400014d7983 */ /* 0x000ee80000300800 */
[----:B----4-:R-:W3:Y:S04]  /*108f00*/  LDL.LU R78, [R1+0x758] ;  /* 0x00075800014e7983 */ /* 0x010ee80000300800 */
[----:B------:R-:W3:Y:S08]  /*108f10*/  LDL.LU R79, [R1+0x75c] ;  /* 0x00075c00014f7983 */ /* 0x000ef00000300800 */
[----:B------:R1:W-:Y:S01]  /*108f20*/  STL.64 [R1+0x1370], R80 ;  /* 0x0013705001007387 */ /* 0x0003e20000100a00 */
[----:B------:R-:W-:Y:S01]  /*108f30*/  MOV R9, R82 ;  /* 0x0000005200097202 */ /* 0x000fe20000000f00 */
[----:B------:R-:W-:-:S02]  /*108f40*/  IMAD.MOV.U32 R8, RZ, RZ, R83 ;  /* 0x000000ffff087224 */ /* 0x000fc400078e0053 */
[----:B-1----:R-:W4:Y:S04]  /*108f50*/  LDL.LU R80, [R1+0x740] ;  /* 0x0007400001507983 */ /* 0x002f280000300800 */
[----:B------:R-:W4:Y:S04]  /*108f60*/  LDL.LU R81, [R1+0x744] ;  /* 0x0007440001517983 */ /* 0x000f280000300800 */
[----:B------:R-:W4:Y:S04]  /*108f70*/  LDL.LU R82, [R1+0x748] ;  /* 0x0007480001527983 */ /* 0x000f280000300800 */
[----:B------:R-:W4:Y:S04]  /*108f80*/  LDL.LU R83, [R1+0x74c] ;  /* 0x00074c0001537983 */ /* 0x000f280000300800 */
[----:B------:R-:W4:Y:S04]  /*108f90*/  LDL.LU R84, [R1+0x730] ;  /* 0x0007300001547983 */ /* 0x000f280000300800 */
[----:B------:R-:W4:Y:S04]  /*108fa0*/  LDL.LU R85, [R1+0x734] ;  /* 0x0007340001557983 */ /* 0x000f280000300800 */
[----:B------:R-:W4:Y:S04]  /*108fb0*/  LDL.LU R86, [R1+0x738] ;  /* 0x0007380001567983 */ /* 0x000f280000300800 */
[----:B------:R-:W4:Y:S01]  /*108fc0*/  LDL.LU R87, [R1+0x73c] ;  /* 0x00073c0001577983 */ /* 0x000f220000300800 */
[C---:B--2---:R-:W-:Y:S03]  /*108fd0*/  HMMA.1688.F32.TF32 R60, R244.reuse, R118, R60 ;  /* 0x00000076f43c723c */ /* 0x044fe6000008103c */
[----:B------:R-:W-:Y:S04]  /*108fe0*/  STL.64 [R1+0x8778], R122 ;  /* 0x0087787a01007387 */ /* 0x000fe80000100a00 */
[----:B------:R-:W-:Y:S04]  /*108ff0*/  STL.64 [R1+0x8770], R120 ;  /* 0x0087707801007387 */ /* 0x000fe80000100a00 */
[----:B------:R-:W-:Y:S04]  /*109000*/  STL [R1+0x84bc], R8 ;  /* 0x0084bc0801007387 */ /* 0x000fe80000100800 */
[----:B------:R-:W-:Y:S04]  /*109010*/  STL [R1+0x84b8], R9 ;  /* 0x0084b80901007387 */ /* 0x000fe80000100800 */
        /* <DEDUP_REMOVED lines=11> */
[----:B------:R-:W-:Y:S01]  /*1090d0*/  IMAD.MOV.U32 R8, RZ, RZ, R62 ;  /* 0x000000ffff087224 */ /* 0x000fe200078e003e */
[----:B------:R1:W-:Y:S01]  /*1090e0*/  STL.64 [R1+0x1340], R60 ;  /* 0x0013403c01007387 */ /* 0x0003e20000100a00 */
[----:B------:R-:W-:-:S03]  /*1090f0*/  MOV R9, R63 ;  /* 0x0000003f00097202 */ /* 0x000fc60000000f00 */
[----:B------:R-:W-:Y:S04]  /*109100*/  STL.64 [R1+0x8748], R110 ;  /* 0x0087486e01007387 */ /* 0x000fe80000100a00 */
[----:B------:R-:W-:Y:S04]  /*109110*/  STL.64 [R1+0x8740], R108 ;  /* 0x0087406c01007387 */ /* 0x000fe80000100a00 */
[----:B------:R-:W-:Y:S04]  /*109120*/  STL [R1+0x84c4], R9 ;  /* 0x0084c40901007387 */ /* 0x000fe80000100800 */
[----:B------:R-:W-:Y:S04]  /*109130*/  STL [R1+0x84c0], R8 ;  /* 0x0084c00801007387 */ /* 0x000fe80000100800 */
[----:B------:R-:W-:Y:S04]  /*109140*/  STL.64 [R1+0x8738], R106 ;  /* 0x0087386a01007387 */ /* 0x000fe80000100a00 */
[----:B------:R-:W-:Y:S01]  /*109150*/  STL.64 [R1+0x8730], R104 ;  /* 0x0087306801007387 */ /* 0x000fe20000100a00 */
[----:B-1----:R-:W-:-:S15]  /*109160*/  HMMA.1688.F32.TF32 R60, R244, R106, R72 ;  /* 0x0000006af43c723c */ /* 0x002fde0000081048 */
[----:B------:R-:W-:-:S04]  /*109170*/  NOP ;  /* 0x0000000000007918 */ /* 0x000fc80000000000 */
[----:B------:R-:W-:Y:S04]  /*109180*/  STL.64 [R1+0x1330], R60 ;  /* 0x0013303c01007387 */ /* 0x000fe80000100a00 */
[----:B------:R3:W-:Y:S02]  /*109190*/  STL.64 [R1+0x1338], R62 ;  /* 0x0013383e01007387 */ /* 0x0007e40000100a00 */
[----:B---3--:R-:W-:-:S15]  /*1091a0*/  HMMA.1688.F32.TF32 R60, R244, R102, R76 ;  /* 0x00000066f43c723c */ /* 0x008fde000008104c */
[----:B------:R-:W-:-:S04]  /*1091b0*/  NOP ;  /* 0x0000000000007918 */ /* 0x000fc80000000000 */
[----:B------:R-:W-:Y:S01]  /*1091c0*/  IMAD.MOV.U32 R9, RZ, RZ, R62 ;  /* 0x000000ffff097224 */ /* 0x000fe200078e003e */
[----:B------:R4:W-:Y:S01]  /*1091d0*/  STL.64 [R1+0x1320], R60 ;  /* 0x0013203c01007387 */ /* 0x0009e20000100a00 */
[----:B------:R-:W-:Y:S02]  /*1091e0*/  IMAD.MOV.U32 R8, RZ, RZ, R63 ;  /* 0x000000ffff087224 */ /* 0x000fe400078e003f */
[C---:B----4-:R-:W-:Y:S01]  /*1091f0*/  HMMA.1688.F32.TF32 R60, R244.reuse, R98, R80 ;  /* 0x00000062f43c723c */ /* 0x050fe20000081050 */
        /* <DEDUP_REMOVED lines=8> */
[----:B-1----:R-:W-:-:S15]  /*109280*/  HMMA.1688.F32.TF32 R60, R244, R94, R84 ;  /* 0x0000005ef43c723c */ /* 0x002fde0000081054 */
[----:B------:R-:W-:-:S04]  /*109290*/  NOP ;  /* 0x0000000000007918 */ /* 0x000fc80000000000 */
        /* <DEDUP_REMOVED lines=65> */
[----:B-1----:R-:W3:Y:S04]  /*1096b0*/  LDL.LU R62, [R1+0x6c8] ;  /* 0x0006c800013e7983 */ /* 0x002ee80000300800 */
        /* <DEDUP_REMOVED lines=72> */
[C---:B------:R-:W-:Y:S08]  /*109b40*/  HMMA.1688.F32.TF32 R80, R244.reuse, R54, R84 ;  /* 0x00000036f450723c */ /* 0x040ff00000081054 */
[C---:B------:R-:W-:Y:S03]  /*109b50*/  HMMA.1688.F32.TF32 R84, R244.reuse, R46, R96 ;  /* 0x0000002ef454723c */ /* 0x040fe60000081060 */
[----:B------:R-:W-:Y:S04]  /*109b60*/  STL.64 [R1+0x1270], R76 ;  /* 0x0012704c01007387 */ /* 0x000fe80000100a00 */
[----:B------:R1:W-:Y:S04]  /*109b70*/  STL.64 [R1+0x1278], R78 ;  /* 0x0012784e01007387 */ /* 0x0003e80000100a00 */
[----:B------:R-:W-:Y:S04]  /*109b80*/  STL.64 [R1+0x1260], R80 ;  /* 0x0012605001007387 */ /* 0x000fe80000100a00 */
[----:B------:R3:W-:Y:S01]  /*109b90*/  STL.64 [R1+0x1268], R82 ;  /* 0x0012685201007387 */ /* 0x0007e20000100a00 */
[C---:B-1----:R-:W-:Y:S08]  /*109ba0*/  HMMA.1688.F32.TF32 R76, R244.reuse, R50, R92 ;  /* 0x00000032f44c723c */ /* 0x042ff0000008105c */
[C---:B---3--:R-:W-:Y:S11]  /*109bb0*/  HMMA.1688.F32.TF32 R80, R244.reuse, R34, R100 ;  /* 0x00000022f450723c */ /* 0x048ff60000081064 */
        /* <DEDUP_REMOVED lines=18> */
[C---:B---3--:R-:W-:Y:S11]  /*109ce0*/  HMMA.1688.F32.TF32 R20, R244.reuse, R14, R120 ;  /* 0x0000000ef414723c */ /* 0x048ff60000081078 */
[----:B------:R-:W-:Y:S04]  /*109cf0*/  STL.64 [R1+0x11f0], R76 ;  /* 0x0011f04c01007387 */ /* 0x000fe80000100a00 */
[----:B------:R-:W-:Y:S04]  /*109d00*/  STL.64 [R1+0x11f8], R78 ;  /* 0x0011f84e01007387 */ /* 0x000fe80000100a00 */
[----:B------:R-:W-:Y:S04]  /*109d10*/  STL.64 [R1+0x86b0], R14 ;  /* 0x0086b00e01007387 */ /* 0x000fe80000100a00 */
[----:B------:R1:W-:Y:S04]  /*109d20*/  STL.64 [R1+0x86a8], R12 ;  /* 0x0086a80c01007387 */ /* 0x0003e80000100a00 */
[----:B------:R-:W-:Y:S04]  /*109d30*/  STL.64 [R1+0x1190], R20 ;  /* 0x0011901401007387 */ /* 0x000fe80000100a00 */
[----:B------:R3:W-:Y:S01]  /*109d40*/  STL.64 [R1+0x1198], R22 ;  /* 0x0011981601007387 */ /* 0x0007e20000100a00 */
[C---:B-1----:R-:W-:Y:S08]  /*109d50*/  HMMA.1688.F32.TF32 R12, R244.reuse, R10, R132 ;  /* 0x0000000af40c723c */ /* 0x042ff00000081084 */
[----:B---3--:R-:W-:Y:S01]  /*109d60*/  HMMA.1688.F32.TF32 R20, R244, R42, R128 ;  /* 0x0000002af414723c */ /* 0x008fe20000081080 */
[----:B------:R-:W3:-:S15]  /*109d70*/  LDL.LU R128, [R1+0x100] ;  /* 0x0001000001807983 */ /* 0x000ede0000300800 */
[----:B------:R-:W-:-:S03]  /*109d80*/  NOP ;  /* 0x0000000000007918 */ /* 0x000fc60000000000 */
[----:B------:R1:W-:Y:S04]  /*109d90*/  STL.64 [R1+0x1180], R20 ;  /* 0x0011801401007387 */ /* 0x0003e80000100a00 */
[----:B------:R4:W-:Y:S04]  /*109da0*/  STL.64 [R1+0x1188], R22 ;  /* 0x0011881601007387 */ /* 0x0009e80000100a00 */
        /* <DEDUP_REMOVED lines=58> */
[----:B----4-:R-:W-:Y:S08]  /*10a150*/  HMMA.1688.F32.TF32 R36, R244, R6, R12 ;  /* 0x00000006f424723c */ /* 0x010ff0000008100c */
[C---:B------:R-:W-:Y:S03]  /*10a160*/  HMMA.1688.F32.TF32 R12, R240.reuse, R78, R20 ;  /* 0x0000004ef00c723c */ /* 0x040fe60000081014 */
[----:B------:R-:W-:Y:S04]  /*10a170*/  STL.64 [R1+0x1160], R8 ;  /* 0x0011600801007387 */ /* 0x000fe80000100a00 */
        /* <DEDUP_REMOVED lines=15> */
[C---:B-1----:R-:W-:Y:S02]  /*10a270*/  HMMA.1688.F32.TF32 R20, R240.reuse, R250, R108 ;  /* 0x000000faf014723c */ /* 0x042fe4000008106c */
[----:B------:R-:W-:Y:S06]  /*10a280*/  STL.64 [R1+0x8630], R250 ;  /* 0x008630fa01007387 */ /* 0x000fec0000100a00 */
        /* <DEDUP_REMOVED lines=98> */
[----:B------:R-:W3:Y:S01]  /*10a8b0*/  LDL.LU R84, [R1+0x50] ;  /* 0x0000500001547983 */ /* 0x000ee20000300800 */
[----:B------:R-:W-:-:S03]  /*10a8c0*/  IMAD.MOV.U32 R205, RZ, RZ, R86 ;  /* 0x000000ffffcd7224 */ /* 0x000fc600078e0056 */
[----:B------:R-:W3:Y:S01]  /*10a8d0*/  LDL.LU R85, [R1+0x54] ;  /* 0x0000540001557983 */ /* 0x000ee20000300800 */
[----:B------:R-:W-:-:S03]  /*10a8e0*/  IMAD.MOV.U32 R88, RZ, RZ, R87 ;  /* 0x000000ffff587224 */ /* 0x000fc600078e0057 */
        /* <DEDUP_REMOVED lines=26> */
[----:B------:R1:W-:Y:S05]  /*10aa90*/  STL.64 [R1+0x8658], R208 ;  /* 0x008658d001007387 */ /* 0x0003ea0000100a00 */
[----:B------:R-:W-:Y:S04]  /*10aaa0*/  STL.64 [R1+0x770], R212 ;  /* 0x000770d401007387 */ /* 0x000fe80000100a00 */
[----:B------:R2:W-:Y:S01]  /*10aab0*/  STL.64 [R1+0x778], R214 ;  /* 0x000778d601007387 */ /* 0x0005e20000100a00 */
[C---:B-1----:R-:W-:Y:S08]  /*10aac0*/  HMMA.1688.F32.TF32 R208, R240.reuse, R202, R244 ;  /* 0x000000caf0d0723c */ /* 0x042ff000000810f4 */
[C---:B--2---:R-:W-:Y:S01]  /*10aad0*/  HMMA.1688.F32.TF32 R212, R240.reuse, R206, R248 ;  /* 0x000000cef0d4723c */ /* 0x044fe200000810f8 */
[----:B------:R-:W-:Y:S07]  /*10aae0*/  STL.64 [R1+0x8668], R206 ;  /* 0x008668ce01007387 */ /* 0x000fee0000100a00 */
[C---:B------:R-:W-:Y:S11]  /*10aaf0*/  HMMA.1688.F32.TF32 R36, R240.reuse, R198, R36 ;  /* 0x000000c6f024723c */ /* 0x040ff60000081024 */
        /* <DEDUP_REMOVED lines=8> */
[C---:B---3--:R-:W-:Y:S08]  /*10ab80*/  HMMA.1688.F32.TF32 R196, R240.reuse, R194, R20 ;  /* 0x000000c2f0c4723c */ /* 0x048ff00000081014 */
[C---:B------:R-:W-:Y:S01]  /*10ab90*/  HMMA.1688.F32.TF32 R20, R240.reuse, R190, R76 ;  /* 0x000000bef014723c */ /* 0x040fe2000008104c */
[----:B------:R-:W-:Y:S04]  /*10aba0*/  STL.64 [R1+0x740], R36 ;  /* 0x0007402401007387 */ /* 0x000fe80000100a00 */
[----:B------:R1:W-:Y:S03]  /*10abb0*/  STL.64 [R1+0x748], R38 ;  /* 0x0007482601007387 */ /* 0x0003e60000100a00 */
        /* <DEDUP_REMOVED lines=86> */
[----:B----4-:R-:W4:Y:S04]  /*10b120*/  LDL.LU R78, [R1+0xcf8] ;  /* 0x000cf800014e7983 */ /* 0x010f280000300800 */
        /* <DEDUP_REMOVED lines=77> */
[----:B------:R-:W-:Y:S04]  /*10b600*/  STL.64 [R1+0x458], R246 ;  /* 0x000458f601007387 */ /* 0x000fe80000100a00 */
[----:B------:R-:W-:Y:S04]  /*10b610*/  STL.64 [R1+0x6f0], R120 ;  /* 0x0006f07801007387 */ /* 0x000fe80000100a00 */
[----:B------:R1:W-:Y:S01]  /*10b620*/  STL.64 [R1+0x6f8], R122 ;  /* 0x0006f87a01007387 */ /* 0x0003e20000100a00 */
[C---:B------:R-:W-:Y:S08]  /*10b630*/  HMMA.1688.F32.TF32 R84, R240.reuse, R90, R84 ;  /* 0x0000005af054723c */ /* 0x040ff00000081054 */
[C---:B------:R-:W-:Y:S08]  /*10b640*/  HMMA.1688.F32.TF32 R208, R240.reuse, R74, R208 ;  /* 0x0000004af0d0723c */ /* 0x040ff000000810d0 */
[C---:B------:R-:W-:Y:S08]  /*10b650*/  HMMA.1688.F32.TF32 R36, R240.reuse, R18, R36 ;  /* 0x00000012f024723c */ /* 0x040ff00000081024 */
[C---:B------:R-:W-:Y:S01]  /*10b660*/  HMMA.1688.F32.TF32 R20, R240.reuse, R26, R20 ;  /* 0x0000001af014723c */ /* 0x040fe20000081014 */
[----:B------:R-:W-:Y:S01]  /*10b670*/  IMAD.MOV.U32 R206, RZ, RZ, R205 ;  /* 0x000000ffffce7224 */ /* 0x000fe200078e00cd */
[----:B------:R-:W-:Y:S04]  /*10b680*/  LDS R244, [R3+UR12+0x85880] ;  /* 0x0858800c03f47984 */ /* 0x000fe80008000800 */
[----:B------:R-:W-:Y:S04]  /*10b690*/  LDS R246, [R3+UR12+0x85c80] ;  /* 0x085c800c03f67984 */ /* 0x000fe80008000800 */
[----:B------:R-:W-:Y:S04]  /*10b6a0*/  LDS R245, [R89+UR12+0x85880] ;  /* 0x0858800c59f57984 */ /* 0x000fe80008000800 */
[----:B------:R-:W2:Y:S04]  /*10b6b0*/  LDS R247, [R89+UR12+0x85c80] ;  /* 0x085c800c59f77984 */ /* 0x000ea80008000800 */
        /* <DEDUP_REMOVED lines=89> */
[----:B------:R-:W-:Y:S04]  /*10bc50*/  STL.64 [R1+0x5b0], R200 ;  /* 0x0005b0c801007387 */ /* 0x000fe80000100a00 */
[----:B------:R-:W-:Y:S04]  /*10bc60*/  STL.64 [R1+0x5b8], R202 ;  /* 0x0005b8ca01007387 */ /* 0x000fe80000100a00 */
        /* <DEDUP_REMOVED lines=72> */
[C---:B----4-:R-:W-:Y:S03]  /*10c0f0*/  HMMA.1688.F32.TF32 R8, R240.reuse, R42, R8 ;  /* 0x0000002af008723c */ /* 0x050fe60000081008 */
[----:B------:R-:W4:Y:S05]  /*10c100*/  LDL.LU.64 R12, [R1+0x86a8] ;  /* 0x0086a800010c7983 */ /* 0x000f2a0000300a00 */
        /* <DEDUP_REMOVED lines=18> */
[C---:B---3--:R-:W-:Y:S08]  /*10c230*/  HMMA.1688.F32.TF32 R224, R240.reuse, R38, R224 ;  /* 0x00000026f0e0723c */ /* 0x048ff000000810e0 */
[----:B------:R-:W-:Y:S11]  /*10c240*/  HMMA.1688.F32.TF32 R240, R240, R6, R196 ;  /* 0x00000006f0f0723c */ /* 0x000ff600000810c4 */
[----:B------:R1:W-:Y:S04]  /*10c250*/  STL.64 [R1+0x520], R224 ;  /* 0x000520e001007387 */ /* 0x0003e80000100a00 */
[----:B------:R3:W-:Y:S04]  /*10c260*/  STL.64 [R1+0x528], R226 ;  /* 0x000528e201007387 */ /* 0x0007e80000100a00 */
[----:B-1----:R-:W2:Y:S04]  /*10c270*/  LDL.LU R224, [R1+0x11d0] ;  /* 0x0011d00001e07983 */ /* 0x002ea80000300800 */
[----:B------:R-:W2:Y:S04]  /*10c280*/  LDL.LU R225, [R1+0x11d4] ;  /* 0x0011d40001e17983 */ /* 0x000ea80000300800 */
[----:B---3--:R-:W3:Y:S04]  /*10c290*/  LDL.LU R226, [R1+0x11d8] ;  /* 0x0011d80001e27983 */ /* 0x008ee80000300800 */
[----:B------:R-:W3:Y:S04]  /*10c2a0*/  LDL.LU R227, [R1+0x11dc] ;  /* 0x0011dc0001e37983 */ /* 0x000ee80000300800 */
[----:B------:R-:W2:Y:S04]  /*10c2b0*/  LDL.LU.64 R196, [R1+0x8680] ;  /* 0x0086800001c47983 */ /* 0x000ea80000300a00 */
[----:B------:R1:W-:Y:S04]  /*10c2c0*/  STL.64 [R1+0x440], R240 ;  /* 0x000440f001007387 */ /* 0x0003e80000100a00 */
[----:B------:R4:W-:Y:S04]  /*10c2d0*/  STL.64 [R1+0x448], R242 ;  /* 0x000448f201007387 */ /* 0x0009e80000100a00 */
[----:B-1----:R-:W2:Y:S04]  /*10c2e0*/  LDL.LU R240, [R1+0xe70] ;  /* 0x000e700001f07983 */ /* 0x002ea80000300800 */
[----:B------:R-:W2:Y:S04]  /*10c2f0*/  LDL.LU R241, [R1+0xe74] ;  /* 0x000e740001f17983 */ /* 0x000ea80000300800 */
[----:B----4-:R-:W2:Y:S04]  /*10c300*/  LDL.LU R242, [R1+0xe78] ;  /* 0x000e780001f27983 */ /* 0x010ea80000300800 */
[----:B------:R-:W2:Y:S01]  /*10c310*/  LDL.LU R243, [R1+0xe7c] ;  /* 0x000e7c0001f37983 */ /* 0x000ea20000300800 */
[----:B------:R-:W-:-:S03]  /*10c320*/  IMAD.MOV.U32 R207, RZ, RZ, R88 ;  /* 0x000000ffffcf7224 */ /* 0x000fc600078e0058 */
[----:B------:R-:W4:Y:S01]  /*10c330*/  LDL.LU R220, [R1+0x11c0] ;  /* 0x0011c00001dc7983 */ /* 0x000f220000300800 */
[C---:B------:R-:W-:Y:S08]  /*10c340*/  HMMA.1688.F32.TF32 R212, R244.reuse, R214, R208 ;  /* 0x000000d6f4d4723c */ /* 0x040ff000000810d0 */
[C---:B------:R-:W-:Y:S08]  /*10c350*/  HMMA.1688.F32.TF32 R248, R244.reuse, R250, R216 ;  /* 0x000000faf4f8723c */ /* 0x040ff000000810d8 */
[----:B--2---:R-:W-:-:S15]  /*10c360*/  HMMA.1688.F32.TF32 R240, R244, R222, R240 ;  /* 0x000000def4f0723c */ /* 0x004fde00000810f0 */
[----:B------:R-:W-:-:S04]  /*10c370*/  NOP ;  /* 0x0000000000007918 */ /* 0x000fc80000000000 */
[----:B------:R1:W-:Y:S04]  /*10c380*/  STL.64 [R1+0x370], R240 ;  /* 0x000370f001007387 */ /* 0x0003e80000100a00 */
[----:B------:R2:W-:Y:S04]  /*10c390*/  STL.64 [R1+0x378], R242 ;  /* 0x000378f201007387 */ /* 0x0005e80000100a00 */
[----:B------:R-:W4:Y:S04]  /*10c3a0*/  LDL.LU R221, [R1+0x11c4] ;  /* 0x0011c40001dd7983 */ /* 0x000f280000300800 */
[----:B------:R-:W4:Y:S04]  /*10c3b0*/  LDL.LU R222, [R1+0x11c8] ;  /* 0x0011c80001de7983 */ /* 0x000f280000300800 */
[----:B------:R-:W4:Y:S01]  /*10c3c0*/  LDL.LU R223, [R1+0x11cc] ;  /* 0x0011cc0001df7983 */ /* 0x000f220000300800 */
[----:B-1----:R-:W-:Y:S01]  /*10c3d0*/  MOV R241, R205 ;  /* 0x000000cd00f17202 */ /* 0x002fe20000000f00 */
[----:B--2---:R-:W-:-:S02]  /*10c3e0*/  IMAD.MOV.U32 R242, RZ, RZ, R204 ;  /* 0x000000fffff27224 */ /* 0x004fc400078e00cc */
[----:B------:R-:W2:Y:S01]  /*10c3f0*/  LDL.LU R240, [R1+0x1130] ;  /* 0x0011300001f07983 */ /* 0x000ea20000300800 */
[----:B------:R-:W-:Y:S03]  /*10c400*/  HMMA.1688.F32.TF32 R204, R244, R206, R200 ;  /* 0x000000cef4cc723c */ /* 0x000fe600000810c8 */
[----:B------:R-:W2:Y:S04]  /*10c410*/  LDL.LU.64 R202, [R1+0x8678] ;  /* 0x0086780001ca7983 */ /* 0x000ea80000300a00 */
[----:B------:R-:W2:-:S12]  /*10c420*/  LDL.LU.64 R200, [R1+0x8670] ;  /* 0x0086700001c87983 */ /* 0x000e980000300a00 */
[----:B------:R-:W-:Y:S04]  /*10c430*/  STL.64 [R1+0x360], R204 ;  /* 0x000360cc01007387 */ /* 0x000fe80000100a00 */
[----:B------:R1:W-:Y:S04]  /*10c440*/  STL.64 [R1+0x368], R206 ;  /* 0x000368ce01007387 */ /* 0x0003e80000100a00 */
        /* <DEDUP_REMOVED lines=12> */
[----:B------:R-:W-:-:S03]  /*10c510*/  IMAD.MOV.U32 R243, RZ, RZ, R2 ;  /* 0x000000fffff37224 */ /* 0x000fc600078e0002 */
[----:B------:R-:W3:Y:S01]  /*10c520*/  LDL.LU.64 R248, [R1+0x8628] ;  /* 0x0086280001f87983 */ /* 0x000ee20000300a00 */
[----:B--2---:R-:W-:-:S15]  /*10c530*/  HMMA.1688.F32.TF32 R236, R244, R250, R236 ;  /* 0x000000faf4ec723c */ /* 0x004fde00000810ec */
[----:B------:R-:W-:-:S04]  /*10c540*/  NOP ;  /* 0x0000000000007918 */ /* 0x000fc80000000000 */
[----:B------:R-:W-:Y:S01]  /*10c550*/  MOV R2, R238 ;  /* 0x000000ee00027202 */ /* 0x000fe20000000f00 */
[----:B------:R1:W-:Y:S01]  /*10c560*/  STL.64 [R1+0x330], R236 ;  /* 0x000330ec01007387 */ /* 0x0003e20000100a00 */
[----:B------:R-:W-:-:S03]  /*10c570*/  IMAD.MOV.U32 R88, RZ, RZ, R239 ;  /* 0x000000ffff587224 */ /* 0x000fc600078e00ef */
[----:B------:R-:W1:Y:S02]  /*10c580*/  LDL.LU.64 R238, [R1+0x8620] ;  /* 0x0086200001ee7983 */ /* 0x000e640000300a00 */
[----:B-1----:R-:W-:Y:S02]  /*10c590*/  HMMA.1688.F32.TF32 R236, R244, R238, R232 ;  /* 0x000000eef4ec723c */ /* 0x002fe400000810e8 */
[----:B------:R-:W2:Y:S04]  /*10c5a0*/  LDL.LU.64 R234, [R1+0x8618] ;  /* 0x0086180001ea7983 */ /* 0x000ea80000300a00 */
[----:B------:R-:W2:-:S13]  /*10c5b0*/  LDL.LU.64 R232, [R1+0x8610] ;  /* 0x0086100001e87983 */ /* 0x000e9a0000300a00 */
[----:B------:R-:W-:Y:S04]  /*10c5c0*/  STL.64 [R1+0x8140], R238 ;  /* 0x008140ee01007387 */ /* 0x000fe80000100a00 */
[----:B------:R2:W-:Y:S02]  /*10c5d0*/  STL.64 [R1+0x8138], R236 ;  /* 0x008138ec01007387 */ /* 0x0005e40000100a00 */
[----:B--2---:R-:W-:Y:S01]  /*10c5e0*/  IMAD.MOV.U32 R236, RZ, RZ, R233 ;  /* 0x000000ffffec7224 */ /* 0x004fe200078e00e9 */
[----:B------:R-:W-:Y:S02]  /*10c5f0*/  MOV R237, R232 ;  /* 0x000000e800ed7202 */ /* 0x000fe40000000f00 */
[----:B------:R-:W-:Y:S01]  /*10c600*/  HMMA.1688.F32.TF32 R232, R244, R234, R228 ;  /* 0x000000eaf4e8723c */ /* 0x000fe200000810e4 */
[----:B------:R-:W3:Y:S04]  /*10c610*/  LDL.LU.64 R230, [R1+0x8608] ;  /* 0x0086080001e67983 */ /* 0x000ee80000300a00 */
[----:B------:R-:W2:-:S14]  /*10c620*/  LDL.LU.64 R228, [R1+0x8600] ;  /* 0x0086000001e47983 */ /* 0x000e9c0000300a00 */
[----:B------:R-:W-:Y:S04]  /*10c630*/  STL.64 [R1+0x8130], R234 ;  /* 0x008130ea01007387 */ /* 0x000fe80000100a00 */
[----:B------:R2:W-:Y:S02]  /*10c640*/  STL.64 [R1+0x8128], R232 ;  /* 0x008128e801007387 */ /* 0x0005e40000100a00 */
[----:B--2---:R-:W-:Y:S01]  /*10c650*/  MOV R232, R229 ;  /* 0x000000e500e87202 */ /* 0x004fe20000000f00 */
[----:B------:R-:W-:Y:S02]  /*10c660*/  IMAD.MOV.U32 R233, RZ, RZ, R228 ;  /* 0x000000ffffe97224 */ /* 0x000fe400078e00e4 */
[----:B---3--:R-:W-:Y:S01]  /*10c670*/  HMMA.1688.F32.TF32 R228, R244, R230, R224 ;  /* 0x000000e6f4e4723c */ /* 0x008fe200000810e0 */
[----:B------:R-:W4:Y:S04]  /*10c680*/  LDL.LU.64 R226, [R1+0x85f8] ;  /* 0x0085f80001e27983 */ /* 0x000f280000300a00 */
[----:B------:R-:W2:-:S14]  /*10c690*/  LDL.LU.64 R224, [R1+0x85f0] ;  /* 0x0085f00001e07983 */ /* 0x000e9c0000300a00 */
[----:B------:R-:W-:Y:S04]  /*10c6a0*/  STL.64 [R1+0x8120], R230 ;  /* 0x008120e601007387 */ /* 0x000fe80000100a00 */
[----:B------:R2:W-:Y:S02]  /*10c6b0*/  STL.64 [R1+0x8118], R228 ;  /* 0x008118e401007387 */ /* 0x0005e40000100a00 */
[----:B--2---:R-:W-:Y:S02]  /*10c6c0*/  IMAD.MOV.U32 R228, RZ, RZ, R225 ;  /* 0x000000ffffe47224 */ /* 0x004fe400078e00e1 */
[----:B------:R-:W-:Y:S02]  /*10c6d0*/  IMAD.MOV.U32 R229, RZ, RZ, R224 ;  /* 0x000000ffffe57224 */ /* 0x000fe400078e00e0 */
[----:B----4-:R-:W-:Y:S01]  /*10c6e0*/  HMMA.1688.F32.TF32 R224, R244, R226, R220 ;  /* 0x000000e2f4e0723c */ /* 0x010fe200000810dc */
[----:B------:R-:W2:Y:S04]  /*10c6f0*/  LDL.LU.64 R222, [R1+0x85e8] ;  /* 0x0085e80001de7983 */ /* 0x000ea80000300a00 */
[----:B------:R-:W3:-:S14]  /*10c700*/  LDL.LU.64 R220, [R1+0x85e0] ;  /* 0x0085e00001dc7983 */ /* 0x000edc0000300a00 */
[----:B------:R-:W-:Y:S04]  /*10c710*/  STL.64 [R1+0x8110], R226 ;  /* 0x008110e201007387 */ /* 0x000fe80000100a00 */
[----:B------:R1:W-:Y:S04]  /*10c720*/  STL.64 [R1+0x8108], R224 ;  /* 0x008108e001007387 */ /* 0x0003e80000100a00 */
[----:B-1----:R-:W2:Y:S04]  /*10c730*/  LDL.LU R224, [R1+0x11b0] ;  /* 0x0011b00001e07983 */ /* 0x002ea80000300800 */
[----:B------:R-:W2:Y:S01]  /*10c740*/  LDL.LU R225, [R1+0x11b4] ;  /* 0x0011b40001e17983 */ /* 0x000ea20000300800 */
[----:B------:R-:W-:Y:S01]  /*10c750*/  MOV R230, R217 ;  /* 0x000000d900e67202 */ /* 0x000fe20000000f00 */
[----:B------:R-:W-:-:S02]  /*10c760*/  IMAD.MOV.U32 R231, RZ, RZ, R216 ;  /* 0x000000ffffe77224 */ /* 0x000fc400078e00d8 */
[----:B------:R-:W-:Y:S01]  /*10c770*/  IMAD.MOV.U32 R234, RZ, RZ, R213 ;  /* 0x000000ffffea7224 */ /* 0x000fe200078e00d5 */
[----:B------:R-:W-:Y:S01]  /*10c780*/  MOV R235, R212 ;  /* 0x000000d400eb7202 */ /* 0x000fe20000000f00 */
[----:B------:R-:W-:Y:S02]  /*10c790*/  IMAD.MOV.U32 R238, RZ, RZ, R209 ;  /* 0x000000ffffee7224 */ /* 0x000fe400078e00d1 */
[----:B------:R-:W-:Y:S01]  /*10c7a0*/  IMAD.MOV.U32 R239, RZ, RZ, R208 ;  /* 0x000000ffffef7224 */ /* 0x000fe200078e00d0 */
[C---:B------:R-:W-:Y:S08]  /*10c7b0*/  HMMA.1688.F32.TF32 R216, R244.reuse, R218, R228 ;  /* 0x000000daf4d8723c */ /* 0x040ff000000810e4 */
[C---:B------:R-:W-:Y:S08]  /*10c7c0*/  HMMA.1688.F32.TF32 R212, R244.reuse, R214, R232 ;  /* 0x000000d6f4d4723c */ /* 0x040ff000000810e8 */
[----:B------:R-:W-:Y:S01]  /*10c7d0*/  HMMA.1688.F32.TF32 R208, R244, R210, R236 ;  /* 0x000000d2f4d0723c */ /* 0x000fe200000810ec */
[----:B------:R-:W-:-:S02]  /*10c7e0*/  IMAD.MOV.U32 R236, RZ, RZ, R193 ;  /* 0x000000ffffec7224 */ /* 0x000fc400078e00c1 */
[----:B------:R-:W-:Y:S01]  /*10c7f0*/  IMAD.MOV.U32 R237, RZ, RZ, R201 ;  /* 0x000000ffffed7224 */ /* 0x000fe200078e00c9 */
[----:B------:R-:W-:Y:S01]  /*10c800*/  MOV R238, R200 ;  /* 0x000000c800ee7202 */ /* 0x000fe20000000f00 */
[----:B------:R-:W-:Y:S02]  /*10c810*/  IMAD.MOV.U32 R239, RZ, RZ, R196 ;  /* 0x000000ffffef7224 */ /* 0x000fe400078e00c4 */
[----:B---3--:R-:W-:Y:S01]  /*10c820*/  IMAD.MOV.U32 R226, RZ, RZ, R221 ;  /* 0x000000ffffe27224 */ /* 0x008fe200078e00dd */
[----:B------:R-:W-:-:S07]  /*10c830*/  MOV R227, R220 ;  /* 0x000000dc00e37202 */ /* 0x000fce0000000f00 */
[----:B--2---:R-:W-:-:S15]  /*10c840*/  HMMA.1688.F32.TF32 R220, R244, R222, R224 ;  /* 0x000000def4dc723c */ /* 0x004fde00000810e0 */
[----:B------:R-:W-:-:S04]  /*10c850*/  NOP ;  /* 0x0000000000007918 */ /* 0x000fc80000000000 */
[----:B------:R-:W-:Y:S04]  /*10c860*/  STL.64 [R1+0x8100], R222 ;  /* 0x008100de01007387 */ /* 0x000fe80000100a00 */
[----:B------:R1:W-:Y:S04]  /*10c870*/  STL.64 [R1+0x80f8], R220 ;  /* 0x0080f8dc01007387 */ /* 0x0003e80000100a00 */
[----:B------:R-:W-:Y:S04]  /*10c880*/  STL.64 [R1+0x80f0], R218 ;  /* 0x0080f0da01007387 */ /* 0x000fe80000100a00 */
[----:B------:R-:W-:Y:S04]  /*10c890*/  STL.64 [R1+0x80e8], R216 ;  /* 0x0080e8d801007387 */ /* 0x000fe80000100a00 */
[----:B------:R-:W-:Y:S04]  /*10c8a0*/  STL.64 [R1+0x80e0], R214 ;  /* 0x0080e0d601007387 */ /* 0x000fe80000100a00 */
[----:B------:R-:W-:Y:S04]  /*10c8b0*/  STL.64 [R1+0x80d8], R212 ;  /* 0x0080d8d401007387 */ /* 0x000fe80000100a00 */
[----:B------:R-:W-:Y:S04]  /*10c8c0*/  STL.64 [R1+0x80d0], R210 ;  /* 0x0080d0d201007387 */ /* 0x000fe80000100a00 */
[----:B------:R2:W-:Y:S04]  /*10c8d0*/  STL.64 [R1+0x80c8], R208 ;  /* 0x0080c8d001007387 */ /* 0x0005e80000100a00 */
[----:B------:R-:W3:Y:S04]  /*10c8e0*/  LDL.LU R193, [R1+0x85d8] ;  /* 0x0085d80001c17983 */ /* 0x000ee80000300800 */
[----:B------:R-:W4:Y:S04]  /*10c8f0*/  LDL.LU R201, [R1+0x85d4] ;  /* 0x0085d40001c97983 */ /* 0x000f280000300800 */
[----:B------:R-:W3:Y:S04]  /*10c900*/  LDL.LU R200, [R1+0x85d0] ;  /* 0x0085d00001c87983 */ /* 0x000ee80000300800 */
[----:B------:R-:W3:Y:S01]  /*10c910*/  LDL.LU R196, [R1+0x85cc] ;  /* 0x0085cc0001c47983 */ /* 0x000ee20000300800 */
[----:B-1----:R-:W-:-:S03]  /*10c920*/  IMAD.MOV.U32 R220, RZ, RZ, R197 ;  /* 0x000000ffffdc7224 */ /* 0x002fc600078e00c5 */
[----:B------:R-:W4:Y:S04]  /*10c930*/  LDL.LU R197, [R1+0x85c8] ;  /* 0x0085c80001c57983 */ /* 0x000f280000300800 */
[----:B------:R-:W4:Y:S04]  /*10c940*/  LDL.LU R221, [R1+0x10d4] ;  /* 0x0010d40001dd7983 */ /* 0x000f280000300800 */
[----:B------:R-:W4:Y:S04]  /*10c950*/  LDL.LU R222, [R1+0x10d8] ;  /* 0x0010d80001de7983 */ /* 0x000f280000300800 */
[----:B------:R-:W4:Y:S04]  /*10c960*/  LDL.LU R223, [R1+0x10dc] ;  /* 0x0010dc0001df7983 */ /* 0x000f280000300800 */
[----:B--2---:R-:W2:Y:S04]  /*10c970*/  LDL.LU R208, [R1+0x1100] ;  /* 0x0011000001d07983 */ /* 0x004ea80000300800 */
[----:B------:R-:W2:Y:S01]  /*10c980*/  LDL.LU R209, [R1+0x1104] ;  /* 0x0011040001d17983 */ /* 0x000ea20000300800 */
[----:B------:R-:W-:Y:S01]  /*10c990*/  HMMA.1688.F32.TF32 R204, R244, R206, R240 ;  /* 0x000000cef4cc723c */ /* 0x000fe200000810f0 */
[----:B---3--:R-:W-:-:S02]  /*10c9a0*/  IMAD.MOV.U32 R211, RZ, RZ, R196 ;  /* 0x000000ffffd37224 */ /* 0x008fc400078e00c4 */
[----:B------:R-:W3:Y:S01]  /*10c9b0*/  LDL.LU R196, [R1+0x1120] ;  /* 0x0011200001c47983 */ /* 0x000ee20000300800 */
[----:B----4-:R-:W-:-:S03]  /*10c9c0*/  MOV R210, R197 ;  /* 0x000000c500d27202 */ /* 0x010fc60000000f00 */
        /* <DEDUP_REMOVED lines=8> */
[----:B------:R-:W2:Y:S01]  /*10ca50*/  LDL.LU R200, [R1+0x85c4] ;  /* 0x0085c40001c87983 */ /* 0x000ea20000300800 */
[----:B------:R-:W-:-:S03]  /*10ca60*/  MOV R217, R201 ;  /* 0x000000c900d97202 */ /* 0x000fc60000000f00 */
[----:B------:R-:W3:Y:S04]  /*10ca70*/  LDL.LU R201, [R1+0x85c0] ;  /* 0x0085c00001c97983 */ /* 0x000ee80000300800 */
[----:B------:R-:W-:Y:S04]  /*10ca80*/  STL.64 [R1+0x8150], R206 ;  /* 0x008150ce01007387 */ /* 0x000fe80000100a00 */
[----:B------:R1:W-:Y:S04]  /*10ca90*/  STL.64 [R1+0x8148], R204 ;  /* 0x008148cc01007387 */ /* 0x0003e80000100a00 */
[----:B-1----:R-:W4:Y:S04]  /*10caa0*/  LDL.LU R204, [R1+0x1110] ;  /* 0x0011100001cc7983 */ /* 0x002f280000300800 */
[----:B------:R-:W4:Y:S01]  /*10cab0*/  LDL.LU R205, [R1+0x1114] ;  /* 0x0011140001cd7983 */ /* 0x000f220000300800 */
[----:B--2---:R-:W-:-:S02]  /*10cac0*/  IMAD.MOV.U32 R207, RZ, RZ, R200 ;  /* 0x000000ffffcf7224 */ /* 0x004fc400078e00c8 */
[----:B---3--:R-:W-:Y:S02]  /*10cad0*/  IMAD.MOV.U32 R206, RZ, RZ, R201 ;  /* 0x000000ffffce7224 */ /* 0x008fe400078e00c9 */
[----:B------:R-:W-:Y:S01]  /*10cae0*/  HMMA.1688.F32.TF32 R200, R244, R202, R196 ;  /* 0x000000caf4c8723c */ /* 0x000fe200000810c4 */
[----:B------:R-:W2:Y:S01]  /*10caf0*/  LDL.LU.64 R198, [R1+0x85b8] ;  /* 0x0085b80001c67983 */ /* 0x000ea20000300a00 */
[----:B------:R-:W-:Y:S02]  /*10cb00*/  IMAD.MOV.U32 R218, RZ, RZ, R193 ;  /* 0x000000ffffda7224 */ /* 0x000fe400078e00c1 */
[----:B------:R-:W-:-:S04]  /*10cb10*/  IMAD.MOV.U32 R219, RZ, RZ, R192 ;  /* 0x000000ffffdb7224 */ /* 0x000fc800078e00c0 */
[----:B------:R-:W-:Y:S01]  /*10cb20*/  HMMA.1688.F32.TF32 R192, R244, R194, R208 ;  /* 0x000000c2f4c0723c */ /* 0x000fe200000810d0 */
[----:B------:R-:W-:Y:S01]  /*10cb30*/  MOV R224, R189 ;  /* 0x000000bd00e07202 */ /* 0x000fe20000000f00 */
[----:B------:R-:W-:Y:S02]  /*10cb40*/  IMAD.MOV.U32 R225, RZ, RZ, R188 ;  /* 0x000000ffffe17224 */ /* 0x000fe400078e00bc */
[----:B------:R-:W-:Y:S01]  /*10cb50*/  IMAD.MOV.U32 R226, RZ, RZ, R185 ;  /* 0x000000ffffe27224 */ /* 0x000fe200078e00b9 */
[----:B------:R-:W-:-:S03]  /*10cb60*/  MOV R227, R184 ;  /* 0x000000b800e37202 */ /* 0x000fc60000000f00 */
[----:B----4-:R-:W-:Y:S01]  /*10cb70*/  HMMA.1688.F32.TF32 R188, R244, R190, R212 ;  /* 0x000000bef4bc723c */ /* 0x010fe200000810d4 */
[----:B------:R-:W-:Y:S02]  /*10cb80*/  IMAD.MOV.U32 R228, RZ, RZ, R181 ;  /* 0x000000ffffe47224 */ /* 0x000fe400078e00b5 */
[----:B------:R-:W-:Y:S01]  /*10cb90*/  IMAD.MOV.U32 R229, RZ, RZ, R180 ;  /* 0x000000ffffe57224 */ /* 0x000fe200078e00b4 */
[----:B------:R-:W-:Y:S01]  /*10cba0*/  MOV R230, R177 ;  /* 0x000000b100e67202 */ /* 0x000fe20000000f00 */
[----:B------:R-:W-:-:S03]  /*10cbb0*/  IMAD.MOV.U32 R231, RZ, RZ, R176 ;  /* 0x000000ffffe77224 */ /* 0x000fc600078e00b0 */
[----:B------:R-:W-:Y:S01]  /*10cbc0*/  HMMA.1688.F32.TF32 R184, R244, R186, R216 ;  /* 0x000000baf4b8723c */ /* 0x000fe200000810d8 */
[----:B------:R-:W-:Y:S01]  /*10cbd0*/  IMAD.MOV.U32 R232, RZ, RZ, R173 ;  /* 0x000000ffffe87224 */ /* 0x000fe200078e00ad */
[----:B------:R-:W-:Y:S01]  /*10cbe0*/  MOV R233, R172 ;  /* 0x000000ac00e97202 */ /* 0x000fe20000000f00 */
[----:B------:R-:W-:Y:S02]  /*10cbf0*/  IMAD.MOV.U32 R234, RZ, RZ, R169 ;  /* 0x000000ffffea7224 */ /* 0x000fe400078e00a9 */
[----:B------:R-:W-:-:S03]  /*10cc00*/  IMAD.MOV.U32 R235, RZ, RZ, R168 ;  /* 0x000000ffffeb7224 */ /* 0x000fc600078e00a8 */
[C---:B------:R-:W-:Y:S08]  /*10cc10*/  HMMA.1688.F32.TF32 R180, R244.reuse, R182, R220 ;  /* 0x000000b6f4b4723c */ /* 0x040ff000000810dc */
[C---:B------:R-:W-:Y:S08]  /*10cc20*/  HMMA.1688.F32.TF32 R176, R244.reuse, R178, R224 ;  /* 0x000000b2f4b0723c */ /* 0x040ff000000810e0 */
[C---:B------:R-:W-:Y:S08]  /*10cc30*/  HMMA.1688.F32.TF32 R172, R244.reuse, R174, R228 ;  /* 0x000000aef4ac723c */ /* 0x040ff000000810e4 */
[----:B------:R-:W-:Y:S01]  /*10cc40*/  HMMA.1688.F32.TF32 R168, R244, R170, R232 ;  /* 0x000000aaf4a8723c */ /* 0x000fe200000810e8 */
[----:B------:R-:W-:Y:S01]  /*10cc50*/  MOV R240, R165 ;  /* 0x000000a500f07202 */ /* 0x000fe20000000f00 */
[----:B------:R-:W-:-:S06]  /*10cc60*/  IMAD.MOV.U32 R241, RZ, RZ, R164 ;  /* 0x000000fffff17224 */ /* 0x000fcc00078e00a4 */
[----:B------:R-:W-:Y:S01]  /*10cc70*/  HMMA.1688.F32.TF32 R164, R244, R166, R236 ;  /* 0x000000a6f4a4723c */ /* 0x000fe200000810ec */
[----:B------:R-:W-:Y:S04]  /*10cc80*/  STL.64 [R1+0x8160], R202 ;  /* 0x008160ca01007387 */ /* 0x000fe80000100a00 */
[----:B------:R1:W-:Y:S01]  /*10cc90*/  STL.64 [R1+0x8158], R200 ;  /* 0x008158c801007387 */ /* 0x0003e20000100a00 */
[----:B------:R-:W-:Y:S01]  /*10cca0*/  MOV R236, R148 ;  /* 0x0000009400ec7202 */ /* 0x000fe20000000f00 */
[----:B------:R-:W-:Y:S02]  /*10ccb0*/  IMAD.MOV.U32 R237, RZ, RZ, R149 ;  /* 0x000000ffffed7224 */ /* 0x000fe400078e0095 */
[----:B------:R-:W-:Y:S01]  /*10ccc0*/  IMAD.MOV.U32 R238, RZ, RZ, R152 ;  /* 0x000000ffffee7224 */ /* 0x000fe200078e0098 */
[----:B------:R-:W-:Y:S01]  /*10ccd0*/  MOV R239, R153 ;  /* 0x0000009900ef7202 */ /* 0x000fe20000000f00 */
[----:B------:R-:W-:-:S02]  /*10cce0*/  IMAD.MOV.U32 R222, RZ, RZ, R156 ;  /* 0x000000ffffde7224 */ /* 0x000fc400078e009c */
[----:B------:R-:W-:Y:S01]  /*10ccf0*/  IMAD.MOV.U32 R223, RZ, RZ, R157 ;  /* 0x000000ffffdf7224 */ /* 0x000fe200078e009d */
[----:B--2---:R-:W-:-:S15]  /*10cd00*/  HMMA.1688.F32.TF32 R196, R244, R198, R204 ;  /* 0x000000c6f4c4723c */ /* 0x004fde00000810cc */
[----:B------:R-:W-:-:S04]  /*10cd10*/  NOP ;  /* 0x0000000000007918 */ /* 0x000fc80000000000 */
[----:B------:R-:W-:Y:S04]  /*10cd20*/  STL.64 [R1+0x8170], R198 ;  /* 0x008170c601007387 */ /* 0x000fe80000100a00 */
[----:B------:R-:W-:Y:S04]  /*10cd30*/  STL.64 [R1+0x8168], R196 ;  /* 0x008168c401007387 */ /* 0x000fe80000100a00 */
[----:B------:R-:W-:Y:S04]  /*10cd40*/  STL.64 [R1+0x8180], R194 ;  /* 0x008180c201007387 */ /* 0x000fe80000100a00 */
        /* <DEDUP_REMOVED lines=12> */
[----:B------:R-:W-:Y:S04]  /*10ce10*/  STL.64 [R1+0x81d8], R168 ;  /* 0x0081d8a801007387 */ /* 0x000fe80000100a00 */
[----:B------:R-:W-:Y:S04]  /*10ce20*/  STL.64 [R1+0x81f0], R166 ;  /* 0x0081f0a601007387 */ /* 0x000fe80000100a00 */
[----:B------:R-:W-:Y:S04]  /*10ce30*/  STL.64 [R1+0x81e8], R164 ;  /* 0x0081e8a401007387 */ /* 0x000fe80000100a00 */
[----:B------:R-:W2:Y:S04]  /*10ce40*/  LDL.LU R148, [R1+0x85b4] ;  /* 0x0085b40001947983 */ /* 0x000ea80000300800 */
        /* <DEDUP_REMOVED lines=22> */
[----:B------:R-:W-:-:S07]  /*10cfb0*/  MOV R243, R160 ;  /* 0x000000a000f37202 */ /* 0x000fce0000000f00 */
[----:B------:R-:W-:Y:S01]  /*10cfc0*/  HMMA.1688.F32.TF32 R160, R244, R162, R240 ;  /* 0x000000a2f4a0723c */ /* 0x000fe200000810f0 */
        /* <DEDUP_REMOVED lines=15> */
[----:B------:R-:W-:Y:S01]  /*10d0c0*/  MOV R240, R121 ;  /* 0x0000007900f07202 */ /* 0x000fe20000000f00 */
[----:B------:R-:W-:-:S06]  /*10d0d0*/  IMAD.MOV.U32 R241, RZ, RZ, R120 ;  /* 0x000000fffff17224 */ /* 0x000fcc00078e0078 */
[----:B------:R-:W-:Y:S01]  /*10d0e0*/  HMMA.1688.F32.TF32 R120, R244, R122, R236 ;  /* 0x0000007af478723c */ /* 0x000fe200000810ec */
[----:B------:R-:W-:Y:S04]  /*10d0f0*/  STL.64 [R1+0x8200], R162 ;  /* 0x008200a201007387 */ /* 0x000fe80000100a00 */
[----:B------:R-:W-:Y:S01]  /*10d100*/  STL.64 [R1+0x81f8], R160 ;  /* 0x0081f8a001007387 */ /* 0x000fe20000100a00 */
[----:B------:R-:W-:Y:S01]  /*10d110*/  IMAD.MOV.U32 R242, RZ, RZ, R117 ;  /* 0x000000fffff27224 */ /* 0x000fe200078e0075 */
[----:B------:R-:W-:Y:S01]  /*10d120*/  MOV R243, R116 ;  /* 0x0000007400f37202 */ /* 0x000fe20000000f00 */
[----:B------:R-:W-:-:S06]  /*10d130*/  IMAD.MOV.U32 R232, RZ, RZ, R109 ;  /* 0x000000ffffe87224 */ /* 0x000fcc00078e006d */
[----:B------:R-:W-:Y:S01]  /*10d140*/  HMMA.1688.F32.TF32 R116, R244, R118, R240 ;  /* 0x00000076f474723c */ /* 0x000fe200000810f0 */
        /* <DEDUP_REMOVED lines=8> */
[----:B---3--:R-:W-:Y:S01]  /*10d1d0*/  IMAD.MOV.U32 R218, RZ, RZ, R149 ;  /* 0x000000ffffda7224 */ /* 0x008fe200078e0095 */
[----:B----4-:R-:W-:Y:S01]  /*10d1e0*/  MOV R217, R152 ;  /* 0x0000009800d97202 */ /* 0x010fe20000000f00 */
[----:B------:R-:W-:Y:S02]  /*10d1f0*/  IMAD.MOV.U32 R216, RZ, RZ, R153 ;  /* 0x000000ffffd87224 */ /* 0x000fe400078e0099 */
[----:B------:R-:W-:Y:S01]  /*10d200*/  IMAD.MOV.U32 R215, RZ, RZ, R156 ;  /* 0x000000ffffd77224 */ /* 0x000fe200078e009c */
[----:B------:R-:W-:Y:S01]  /*10d210*/  MOV R214, R157 ;  /* 0x0000009d00d67202 */ /* 0x000fe20000000f00 */
[C---:B------:R-:W-:Y:S08]  /*10d220*/  HMMA.1688.F32.TF32 R152, R244.reuse, R154, R204 ;  /* 0x0000009af498723c */ /* 0x040ff000000810cc */
[C---:B------:R-:W-:Y:S08]  /*10d230*/  HMMA.1688.F32.TF32 R156, R244.reuse, R158, R200 ;  /* 0x0000009ef49c723c */ /* 0x040ff000000810c8 */
[C---:B------:R-:W-:Y:S08]  /*10d240*/  HMMA.1688.F32.TF32 R148, R244.reuse, R150, R208 ;  /* 0x00000096f494723c */ /* 0x040ff000000810d0 */
[C---:B------:R-:W-:Y:S08]  /*10d250*/  HMMA.1688.F32.TF32 R140, R244.reuse, R142, R216 ;  /* 0x0000008ef48c723c */ /* 0x040ff000000810d8 */
        /* <DEDUP_REMOVED lines=30> */
[----:B----4-:R-:W-:Y:S01]  /*10d440*/  MOV R228, R100 ;  /* 0x0000006400e47202 */ /* 0x010fe20000000f00 */
[----:B--2---:R-:W-:-:S02]  /*10d450*/  IMAD.MOV.U32 R229, RZ, RZ, R101 ;  /* 0x000000ffffe57224 */ /* 0x004fc400078e0065 */
[----:B------:R-:W2:Y:S04]  /*10d460*/  LDL.LU R100, [R1+0x857c] ;  /* 0x00857c0001647983 */ /* 0x000ea80000300800 */
[----:B------:R-:W4:Y:S01]  /*10d470*/  LDL.LU R101, [R1+0x8578] ;  /* 0x0085780001657983 */ /* 0x000f220000300800 */
[----:B---3--:R-:W-:Y:S01]  /*10d480*/  IMAD.MOV.U32 R230, RZ, RZ, R104 ;  /* 0x000000ffffe67224 */ /* 0x008fe200078e0068 */
[----:B------:R-:W-:Y:S02]  /*10d490*/  MOV R231, R105 ;  /* 0x0000006900e77202 */ /* 0x000fe40000000f00 */
[----:B------:R-:W3:Y:S04]  /*10d4a0*/  LDL.LU R104, [R1+0x8574] ;  /* 0x0085740001687983 */ /* 0x000ee80000300800 */
[----:B------:R-:W2:Y:S01]  /*10d4b0*/  LDL.LU R105, [R1+0x8570] ;  /* 0x0085700001697983 */ /* 0x000ea20000300800 */
[----:B------:R-:W-:-:S02]  /*10d4c0*/  IMAD.MOV.U32 R224, RZ, RZ, R113 ;  /* 0x000000ffffe07224 */ /* 0x000fc400078e0071 */
[----:B------:R-:W-:Y:S01]  /*10d4d0*/  IMAD.MOV.U32 R225, RZ, RZ, R112 ;  /* 0x000000ffffe17224 */ /* 0x000fe200078e0070 */
[----:B------:R-:W2:Y:S04]  /*10d4e0*/  LDL.LU R113, [R1+0x856c] ;  /* 0x00856c0001717983 */ /* 0x000ea80000300800 */
[----:B------:R-:W3:Y:S01]  /*10d4f0*/  LDL.LU R112, [R1+0x8568] ;  /* 0x0085680001707983 */ /* 0x000ee20000300800 */
[----:B------:R-:W-:Y:S01]  /*10d500*/  MOV R226, R108 ;  /* 0x0000006c00e27202 */ /* 0x000fe20000000f00 */
[----:B------:R-:W-:Y:S02]  /*10d510*/  IMAD.MOV.U32 R227, RZ, RZ, R109 ;  /* 0x000000ffffe37224 */ /* 0x000fe400078e006d */
[----:B------:R-:W4:Y:S04]  /*10d520*/  LDL.LU R108, [R1+0x8564] ;  /* 0x00856400016c7983 */ /* 0x000f280000300800 */
[----:B------:R-:W4:Y:S04]  /*10d530*/  LDL.LU R109, [R1+0x8560] ;  /* 0x00856000016d7983 */ /* 0x000f280000300800 */
[----:B------:R-:W4:Y:S04]  /*10d540*/  LDL.LU R216, [R1+0xf10] ;  /* 0x000f100001d87983 */ /* 0x000f280000300800 */
[----:B------:R-:W4:Y:S04]  /*10d550*/  LDL.LU R217, [R1+0xf14] ;  /* 0x000f140001d97983 */ /* 0x000f280000300800 */
[----:B------:R-:W4:Y:S04]  /*10d560*/  LDL.LU R218, [R1+0xf18] ;  /* 0x000f180001da7983 */ /* 0x000f280000300800 */
[----:B------:R-:W4:Y:S01]  /*10d570*/  LDL.LU R219, [R1+0xf1c] ;  /* 0x000f1c0001db7983 */ /* 0x000f220000300800 */
[----:B--2---:R-:W-:-:S02]  /*10d580*/  IMAD.MOV.U32 R215, RZ, RZ, R113 ;  /* 0x000000ffffd77224 */ /* 0x004fc400078e0071 */
[----:B---3--:R-:W-:Y:S02]  /*10d590*/  IMAD.MOV.U32 R214, RZ, RZ, R112 ;  /* 0x000000ffffd67224 */ /* 0x008fe400078e0070 */
[----:B----4-:R-:W-:Y:S01]  /*10d5a0*/  IMAD.MOV.U32 R212, RZ, RZ, R108 ;  /* 0x000000ffffd47224 */ /* 0x010fe200078e006c */
[----:B------:R-:W-:Y:S01]  /*10d5b0*/  MOV R213, R109 ;  /* 0x0000006d00d57202 */ /* 0x000fe20000000f00 */
[----:B------:R-:W2:Y:S04]  /*10d5c0*/  LDL.LU R108, [R1+0x855c] ;  /* 0x00855c00016c7983 */ /* 0x000ea80000300800 */
[----:B------:R-:W3:Y:S04]  /*10d5d0*/  LDL.LU R109, [R1+0x8558] ;  /* 0x00855800016d7983 */ /* 0x000ee80000300800 */
        /* <DEDUP_REMOVED lines=46> */
[----:B------:R-:W-:Y:S04]  /*10d8c0*/  STL.64 [R1+0x82b0], R118 ;  /* 0x0082b07601007387 */ /* 0x000fe80000100a00 */
[----:B------:R-:W-:Y:S01]  /*10d8d0*/  STL.64 [R1+0x82a8], R116 ;  /* 0x0082a87401007387 */ /* 0x000fe20000100a00 */
[----:B--2---:R-:W-:Y:S01]  /*10d8e0*/  MOV R207, R108 ;  /* 0x0000006c00cf7202 */ /* 0x004fe20000000f00 */
[----:B----4-:R-:W-:Y:S01]  /*10d8f0*/  IMAD.MOV.U32 R205, RZ, RZ, R112 ;  /* 0x000000ffffcd7224 */ /* 0x010fe200078e0070 */
[----:B---3--:R-:W-:Y:S01]  /*10d900*/  MOV R204, R113 ;  /* 0x0000007100cc7202 */ /* 0x008fe20000000f00 */
[----:B------:R-:W-:-:S02]  /*10d910*/  IMAD.MOV.U32 R206, RZ, RZ, R109 ;  /* 0x000000ffffce7224 */ /* 0x000fc400078e006d */
[C---:B------:R-:W-:Y:S08]  /*10d920*/  HMMA.1688.F32.TF32 R108, R244.reuse, R110, R176 ;  /* 0x0000006ef46c723c */ /* 0x040ff000000810b0 */
        /* <DEDUP_REMOVED lines=48> */
[----:B-1----:R-:W-:Y:S10]  /*10dc30*/  HMMA.1688.F32.TF32 R92, R244, R46, R240 ;  /* 0x0000002ef45c723c */ /* 0x002ff400000810f0 */
[----:B------:R-:W-:Y:S04]  /*10dc40*/  STL.64 [R1+0x910], R96 ;  /* 0x0009106001007387 */ /* 0x000fe80000100a00 */
[----:B------:R-:W-:Y:S04]  /*10dc50*/  STL.64 [R1+0x918], R98 ;  /* 0x0009186201007387 */ /* 0x000fe80000100a00 */
[----:B------:R-:W2:Y:S01]  /*10dc60*/  LDL.LU R240, [R1+0x1650] ;  /* 0x0016500001f07983 */ /* 0x000ea20000300800 */
[----:B------:R-:W-:Y:S01]  /*10dc70*/  MOV R243, R0 ;  /* 0x0000000000f37202 */ /* 0x000fe20000000f00 */
[----:B------:R-:W-:Y:S01]  /*10dc80*/  IMAD.MOV.U32 R206, RZ, RZ, R45 ;  /* 0x000000ffffce7224 */ /* 0x000fe200078e002d */
[----:B------:R-:W-:-:S02]  /*10dc90*/  MOV R207, R44 ;  /* 0x0000002c00cf7202 */ /* 0x000fc40000000f00 */
[----:B------:R-:W-:Y:S01]  /*10dca0*/  LOP3.LUT R91, R252, 0x20, RZ, 0x3c, !PT ;  /* 0x00000020fc5b7812 */ /* 0x000fe200078e3cff */
[----:B------:R-:W-:Y:S04]  /*10dcb0*/  LDS R44, [R252+UR12+0x86000] ;  /* 0x0860000cfc2c7984 */ /* 0x000fe80008000800 */
[----:B------:R-:W-:Y:S04]  /*10dcc0*/  LDS R46, [R252+UR12+0x86400] ;  /* 0x0864000cfc2e7984 */ /* 0x000fe80008000800 */
[----:B------:R-:W-:Y:S04]  /*10dcd0*/  LDS R45, [R91+UR12+0x86000] ;  /* 0x0860000c5b2d7984 */ /* 0x000fe80008000800 */
[----:B------:R-:W-:Y:S04]  /*10dce0*/  LDS R47, [R91+UR12+0x86400] ;  /* 0x0864000c5b2f7984 */ /* 0x000fe80008000800 */
[----:B------:R-:W-:Y:S04]  /*10dcf0*/  STL.64 [R1+0x900], R92 ;  /* 0x0009005c01007387 */ /* 0x000fe80000100a00 */
[----:B------:R1:W-:Y:S04]  /*10dd00*/  STL.64 [R1+0x908], R94 ;  /* 0x0009085e01007387 */ /* 0x0003e80000100a00 */
[----:B------:R-:W2:Y:S04]  /*10dd10*/  LDL.LU R241, [R1+0x1654] ;  /* 0x0016540001f17983 */ /* 0x000ea80000300800 */
[----:B------:R-:W2:Y:S04]  /*10dd20*/  LDL.LU R242, [R1+0x1658] ;  /* 0x0016580001f27983 */ /* 0x000ea80000300800 */
[----:B------:R-:W3:Y:S04]  /*10dd30*/  LDL.LU R0, [R1+0x854c] ;  /* 0x00854c0001007983 */ /* 0x000ee80000300800 */
[----:B------:R-:W1:Y:S04]  /*10dd40*/  LDL.LU R212, [R1+0x1590] ;  /* 0x0015900001d47983 */ /* 0x000e680000300800 */
[----:B------:R-:W1:Y:S04]  /*10dd50*/  LDL.LU R213, [R1+0x1594] ;  /* 0x0015940001d57983 */ /* 0x000e680000300800 */
[----:B------:R-:W1:Y:S04]  /*10dd60*/  LDL.LU R214, [R1+0x1598] ;  /* 0x0015980001d67983 */ /* 0x000e680000300800 */
[----:B------:R-:W1:Y:S04]  /*10dd70*/  LDL.LU R215, [R1+0x159c] ;  /* 0x00159c0001d77983 */ /* 0x000e680000300800 */
[----:B------:R-:W4:Y:S04]  /*10dd80*/  LDL.LU R208, [R1+0x15e0] ;  /* 0x0015e00001d07983 */ /* 0x000f280000300800 */
[----:B------:R-:W4:Y:S04]  /*10dd90*/  LDL.LU R209, [R1+0x15e4] ;  /* 0x0015e40001d17983 */ /* 0x000f280000300800 */
[----:B------:R-:W4:Y:S04]  /*10dda0*/  LDL.LU R210, [R1+0x15e8] ;  /* 0x0015e80001d27983 */ /* 0x000f280000300800 */
[----:B------:R-:W4:Y:S04]  /*10ddb0*/  LDL.LU R211, [R1+0x15ec] ;  /* 0x0015ec0001d37983 */ /* 0x000f280000300800 */
[----:B------:R-:W2:Y:S04]  /*10ddc0*/  LDL.LU R196, [R1+0x1670] ;  /* 0x0016700001c47983 */ /* 0x000ea80000300800 */
[----:B------:R-:W2:Y:S04]  /*10ddd0*/  LDL.LU R197, [R1+0x1674] ;  /* 0x0016740001c57983 */ /* 0x000ea80000300800 */
[----:B------:R-:W2:Y:S01]  /*10dde0*/  LDL.LU R198, [R1+0x1678] ;  /* 0x0016780001c67983 */ /* 0x000ea20000300800 */
[----:B---3--:R-:W-:-:S03]  /*10ddf0*/  IMAD.MOV.U32 R199, RZ, RZ, R0 ;  /* 0x000000ffffc77224 */ /* 0x008fc600078e0000 */
[----:B------:R-:W3:Y:S04]  /*10de00*/  LDL.LU R0, [R1+0x8548] ;  /* 0x0085480001007983 */ /* 0x000ee80000300800 */
[----:B------:R-:W2:Y:S04]  /*10de10*/  LDL.LU R204, [R1+0x1660] ;  /* 0x0016600001cc7983 */ /* 0x000ea80000300800 */
[----:B------:R-:W2:Y:S01]  /*10de20*/  LDL.LU R205, [R1+0x1664] ;  /* 0x0016640001cd7983 */ /* 0x000ea20000300800 */
[C---:B-1----:R-:W-:Y:S03]  /*10de30*/  HMMA.1688.F32.TF32 R92, R244.reuse, R34, R212 ;  /* 0x00000022f45c723c */ /* 0x042fe600000810d4 */
[----:B---3--:R-:W1:Y:S04]  /*10de40*/  LDSM.16.M88.4 R176, [R0+UR13+0x180] ;  /* 0x0001800d00b0783b */ /* 0x008e680008000200 */
[----:B------:R-:W3:Y:S04]  /*10de50*/  LDSM.16.M88.4 R184, [R0+UR13+0x1180] ;  /* 0x0011800d00b8783b */ /* 0x000ee80008000200 */
[----:B------:R-:W1:Y:S04]  /*10de60*/  LDSM.16.M88.4 R192, [R0+UR13+0x2180] ;  /* 0x0021800d00c0783b */ /* 0x000e680008000200 */
[----:B------:R-:W1:Y:S04]  /*10de70*/  LDSM.16.M88.4 R200, [R0+UR13+0x3180] ;  /* 0x0031800d00c8783b */ /* 0x000e680008000200 */
[----:B------:R-:W1:Y:S04]  /*10de80*/  LDSM.16.M88.4 R236, [R0+UR13+0x4180] ;  /* 0x0041800d00ec783b */ /* 0x000e680008000200 */
[----:B------:R-:W1:Y:S04]  /*10de90*/  LDSM.16.M88.4 R232, [R0+UR13+0x5180] ;  /* 0x0051800d00e8783b */ /* 0x000e680008000200 */
[----:B------:R-:W1:Y:S04]  /*10dea0*/  LDSM.16.M88.4 R228, [R0+UR13+0x6180] ;  /* 0x0061800d00e4783b */ /* 0x000e680008000200 */
[----:B------:R-:W1:Y:S04]  /*10deb0*/  LDSM.16.M88.4 R224, [R0+UR13+0x7180] ;  /* 0x0071800d00e0783b */ /* 0x000e680008000200 */
[----:B------:R-:W2:Y:S04]  /*10dec0*/  LDSM.16.M88.4 R220, [R0+UR13+0x8180] ;  /* 0x0081800d00dc783b */ /* 0x000ea80008000200 */
[----:B------:R-:W2:Y:S04]  /*10ded0*/  LDSM.16.M88.4 R216, [R0+UR13+0x9180] ;  /* 0x0091800d00d8783b */ /* 0x000ea80008000200 */
[----:B------:R-:W2:Y:S04]  /*10dee0*/  LDSM.16.M88.4 R212, [R0+UR13+0xa180] ;  /* 0x00a1800d00d4783b */ /* 0x000ea80008000200 */
[----:B------:R-:W-:Y:S04]  /*10def0*/  LDSM.16.M88.4 R140, [R0+UR13+0xc180] ;  /* 0x00c1800d008c783b */ /* 0x000fe80008000200 */
[----:B------:R-:W-:Y:S04]  /*10df00*/  LDSM.16.M88.4 R132, [R0+UR13+0xd180] ;  /* 0x00d1800d0084783b */ /* 0x000fe80008000200 */
[----:B------:R-:W-:Y:S04]  /*10df10*/  LDSM.16.M88.4 R124, [R0+UR13+0xe180] ;  /* 0x00e1800d007c783b */ /* 0x000fe80008000200 */
[----:B------:R-:W-:Y:S04]  /*10df20*/  LDSM.16.M88.4 R116, [R0+UR13+0xf180] ;  /* 0x00f1800d0074783b */ /* 0x000fe80008000200 */
[----:B------:R-:W-:Y:S04]  /*10df30*/  LDSM.16.M88.4 R108, [R0+UR13+0x10180] ;  /* 0x0101800d006c783b */ /* 0x000fe80008000200 */
[----:B------:R-:W-:Y:S04]  /*10df40*/  LDSM.16.M88.4 R100, [R0+UR13+0x11180] ;  /* 0x0111800d0064783b */ /* 0x000fe80008000200 */
[----:B-1----:R-:W-:Y:S04]  /*10df50*/  STL.64 [R1+0x438], R178 ;  /* 0x000438b201007387 */ /* 0x002fe80000100a00 */
[----:B---3--:R-:W-:Y:S04]  /*10df60*/  STL.64 [R1+0x428], R186 ;  /* 0x000428ba01007387 */ /* 0x008fe80000100a00 */
        /* <DEDUP_REMOVED lines=8> */
[C---:B----4-:R-:W-:Y:S02]  /*10dff0*/  HMMA.1688.F32.TF32 R92, R244.reuse, R18, R208 ;  /* 0x00000012f45c723c */ /* 0x050fe400000810d0 */
[----:B--2---:R-:W-:Y:S04]  /*10e000*/  STL.64 [R1+0x3b8], R222 ;  /* 0x0003b8de01007387 */ /* 0x004fe80000100a00 */
[----:B------:R-:W-:Y:S02]  /*10e010*/  STL.64 [R1+0x3a8], R218 ;  /* 0x0003a8da01007387 */ /* 0x000fe40000100a00 */
[C---:B------:R-:W-:Y:S02]  /*10e020*/  HMMA.1688.F32.TF32 R96, R244.reuse, R30, R204 ;  /* 0x0000001ef460723c */ /* 0x040fe400000810cc */
[----:B------:R-:W1:Y:S09]  /*10e030*/  LDSM.16.M88.4 R208, [R0+UR13+0xb180] ;  /* 0x00b1800d00d0783b */ /* 0x000e720008000200 */
[----:B------:R-:W-:Y:S04]  /*10e040*/  STL.64 [R1+0x8e0], R92 ;  /* 0x0008e05c01007387 */ /* 0x000fe80000100a00 */
[----:B------:R2:W-:Y:S02]  /*10e050*/  STL.64 [R1+0x8e8], R94 ;  /* 0x0008e85e01007387 */ /* 0x0005e40000100a00 */
[----:B--2---:R-:W-:Y:S02]  /*10e060*/  HMMA.1688.F32.TF32 R92, R244, R26, R196 ;  /* 0x0000001af45c723c */ /* 0x004fe400000810c4 */
[----:B------:R-:W-:-:S15]  /*10e070*/  STL.64 [R1+0x398], R214 ;  /* 0x000398d601007387 */ /* 0x000fde0000100a00 */
[----:B------:R-:W-:Y:S02]  /*10e080*/  NOP ;  /* 0x0000000000007918 */ /* 0x000fe40000000000 */
[----:B------:R-:W-:Y:S04]  /*10e090*/  STL.64 [R1+0x8d0], R92 ;  /* 0x0008d05c01007387 */ /* 0x000fe80000100a00 */
[----:B------:R2:W-:Y:S04]  /*10e0a0*/  STL.64 [R1+0x8d8], R94 ;  /* 0x0008d85e01007387 */ /* 0x0005e80000100a00 */
[----:B------:R-:W3:Y:S01]  /*10e0b0*/  LDL.LU R196, [R1+0x1450] ;  /* 0x0014500001c47983 */ /* 0x000ee20000300800 */
[----:B--2---:R-:W-:Y:S03]  /*10e0c0*/  HMMA.1688.F32.TF32 R92, R244, R22, R240 ;  /* 0x00000016f45c723c */ /* 0x004fe600000810f0 */
[----:B------:R-:W-:Y:S04]  /*10e0d0*/  STL.64 [R1+0x8c0], R96 ;  /* 0x0008c06001007387 */ /* 0x000fe80000100a00 */
[----:B------:R-:W-:Y:S01]  /*10e0e0*/  STL.64 [R1+0x8c8], R98 ;  /* 0x0008c86201007387 */ /* 0x000fe20000100a00 */
[----:B------:R-:W-:-:S02]  /*10e0f0*/  IMAD.MOV.U32 R197, RZ, RZ, R249 ;  /* 0x000000ffffc57224 */ /* 0x000fc400078e00f9 */
[----:B------:R-:W-:-:S09]  /*10e100*/  IMAD.MOV.U32 R198, RZ, RZ, R248 ;  /* 0x000000ffffc67224 */ /* 0x000fd200078e00f8 */
[----:B------:R-:W-:Y:S04]  /*10e110*/  STL.64 [R1+0x8b0], R92 ;  /* 0x0008b05c01007387 */ /* 0x000fe80000100a00 */
[----:B------:R2:W-:Y:S04]  /*10e120*/  STL.64 [R1+0x8b8], R94 ;  /* 0x0008b85e01007387 */ /* 0x0005e80000100a00 */
[----:B------:R-:W4:Y:S04]  /*10e130*/  LDL.LU R249, [R1+0x8544] ;  /* 0x0085440001f97983 */ /* 0x000f280000300800 */
[----:B------:R-:W4:Y:S04]  /*10e140*/  LDL.LU R248, [R1+0x8540] ;  /* 0x0085400001f87983 */ /* 0x000f280000300800 */
[----:B------:R-:W3:Y:S04]  /*10e150*/  LDL.LU R199, [R1+0x145c] ;  /* 0x00145c0001c77983 */ /* 0x000ee80000300800 */
[----:B------:R-:W2:Y:S04]  /*10e160*/  LDL.LU R180, [R1+0x14b0] ;  /* 0x0014b00001b47983 */ /* 0x000ea80000300800 */
[----:B------:R-:W2:Y:S04]  /*10e170*/  LDL.LU R181, [R1+0x14b4] ;  /* 0x0014b40001b57983 */ /* 0x000ea80000300800 */
        /* <DEDUP_REMOVED lines=48> */
[----:B-1----:R-:W-:Y:S01]  /*10e480*/  STL.64 [R1+0x388], R210 ;  /* 0x000388d201007387 */ /* 0x002fe20000100a00 */
[----:B--2---:R-:W-:Y:S03]  /*10e490*/  HMMA.1688.F32.TF32 R92, R244, R14, R204 ;  /* 0x0000000ef45c723c */ /* 0x004fe600000810cc */
[----:B------:R-:W2:-:S15]  /*10e4a0*/  LDL.LU R204, [R1+0x13f0] ;  /* 0x0013f00001cc7983 */ /* 0x000e9e0000300800 */
[----:B------:R-:W-:Y:S01]  /*10e4b0*/  NOP ;  /* 0x0000000000007918 */ /* 0x000fe20000000000 */
[----:B------:R-:W-:Y:S04]  /*10e4c0*/  STL.64 [R1+0x8a0], R92 ;  /* 0x0008a05c01007387 */ /* 0x000fe80000100a00 */
[----:B------:R1:W-:Y:S04]  /*10e4d0*/  STL.64 [R1+0x8a8], R94 ;  /* 0x0008a85e01007387 */ /* 0x0003e80000100a00 */
[----:B------:R-:W2:Y:S01]  /*10e4e0*/  LDL.LU R205, [R1+0x13f4] ;  /* 0x0013f40001cd7983 */ /* 0x000ea20000300800 */
[----:B------:R-:W-:Y:S01]  /*10e4f0*/  MOV R206, R85 ;  /* 0x0000005500ce7202 */ /* 0x000fe20000000f00 */
[----:B------:R-:W-:-:S02]  /*10e500*/  IMAD.MOV.U32 R207, RZ, RZ, R84 ;  /* 0x000000ffffcf7224 */ /* 0x000fc400078e0054 */
[C---:B---3--:R-:W-:Y:S08]  /*10e510*/  HMMA.1688.F32.TF32 R84, R244.reuse, R42, R144 ;  /* 0x0000002af454723c */ /* 0x048ff00000081090 */
[C---:B-1----:R-:W-:Y:S08]  /*10e520*/  HMMA.1688.F32.TF32 R92, R244.reuse, R10, R148 ;  /* 0x0000000af45c723c */ /* 0x042ff00000081094 */
[C---:B------:R-:W-:Y:S03]  /*10e530*/  HMMA.1688.F32.TF32 R96, R244.reuse, R38, R152 ;  /* 0x00000026f460723c */ /* 0x040fe60000081098 */
[----:B------:R-:W-:Y:S04]  /*10e540*/  STL.64 [R1+0x850], R84 ;  /* 0x0008505401007387 */ /* 0x000fe80000100a00 */
[----:B------:R1:W-:Y:S02]  /*10e550*/  STL.64 [R1+0x858], R86 ;  /* 0x0008585601007387 */ /* 0x0003e40000100a00 */
[----:B-1----:R-:W-:Y:S02]  /*10e560*/  HMMA.1688.F32.TF32 R84, R244, R6, R156 ;  /* 0x00000006f454723c */ /* 0x002fe4000008109c */
[----:B------:R-:W-:Y:S04]  /*10e570*/  STL.64 [R1+0x870], R92 ;  /* 0x0008705c01007387 */ /* 0x000fe80000100a00 */
[----:B------:R4:W-:Y:S04]  /*10e580*/  STL.64 [R1+0x878], R94 ;  /* 0x0008785e01007387 */ /* 0x0009e80000100a00 */
[----:B------:R-:W-:Y:S04]  /*10e590*/  STL.64 [R1+0x890], R96 ;  /* 0x0008906001007387 */ /* 0x000fe80000100a00 */
[----:B------:R-:W-:Y:S04]  /*10e5a0*/  STL.64 [R1+0x898], R98 ;  /* 0x0008986201007387 */ /* 0x000fe80000100a00 */
[----:B------:R-:W-:Y:S04]  /*10e5b0*/  STL.64 [R1+0x84d0], R176 ;  /* 0x0084d0b001007387 */ /* 0x000fe80000100a00 */
[----:B------:R-:W-:Y:S04]  /*10e5c0*/  LDSM.16.M88.4 R96, [R0+UR13+0x14180] ;  /* 0x0141800d0060783b */ /* 0x000fe80008000200 */
[----:B------:R-:W-:Y:S04]  /*10e5d0*/  LDSM.16.M88.4 R244, [R0+UR13+0x16180] ;  /* 0x0161800d00f4783b */ /* 0x000fe80008000200 */
[----:B------:R-:W-:Y:S04]  /*10e5e0*/  LDS R7, [R89+UR12+0x86400] ;  /* 0x0864000c59077984 */ /* 0x000fe80008000800 */
[----:B------:R-:W-:Y:S01]  /*10e5f0*/  LDS R6, [R3+UR12+0x86400] ;  /* 0x0864000c03067984 */ /* 0x000fe20008000800 */
[C---:B----4-:R-:W-:Y:S03]  /*10e600*/  HMMA.1688.F32.TF32 R92, R44.reuse, R176, R160 ;  /* 0x000000b02c5c723c */ /* 0x050fe600000810a0 */
[----:B------:R-:W1:Y:S04]  /*10e610*/  LDSM.16.M88.4 R176, [R0+UR13+0x13180] ;  /* 0x0131800d00b0783b */ /* 0x000e680008000200 */
[----:B------:R-:W-:Y:S04]  /*10e620*/  STL.64 [R1+0x880], R84 ;  /* 0x0008805401007387 */ /* 0x000fe80000100a00 */
[----:B------:R3:W-:Y:S02]  /*10e630*/  STL.64 [R1+0x888], R86 ;  /* 0x0008885601007387 */ /* 0x0007e40000100a00 */
[----:B---3--:R-:W-:Y:S01]  /*10e640*/  HMMA.1688.F32.TF32 R84, R44, R184, R248 ;  /* 0x000000b82c54723c */ /* 0x008fe200000810f8 */
[----:B------:R-:W-:-:S02]  /*10e650*/  IMAD.MOV.U32 R250, RZ, RZ, R77 ;  /* 0x000000fffffa7224 */ /* 0x000fc400078e004d */
[----:B------:R-:W-:-:S05]  /*10e660*/  IMAD.MOV.U32 R251, RZ, RZ, R76 ;  /* 0x000000fffffb7224 */ /* 0x000fca00078e004c */
[C---:B------:R-:W-:Y:S01]  /*10e670*/  HMMA.1688.F32.TF32 R76, R44.reuse, R192, R164 ;  /* 0x000000c02c4c723c */ /* 0x040fe200000810a4 */
[----:B------:R-:W-:Y:S04]  /*10e680*/  STL.64 [R1+0x1590], R92 ;  /* 0x0015905c01007387 */ /* 0x000fe80000100a00 */
[----:B------:R-:W-:Y:S01]  /*10e690*/  STL.64 [R1+0x1598], R94 ;  /* 0x0015985e01007387 */ /* 0x000fe20000100a00 */
[----:B------:R-:W-:Y:S01]  /*10e6a0*/  IMAD.MOV.U32 R248, RZ, RZ, R81 ;  /* 0x000000fffff87224 */ /* 0x000fe200078e0051 */
[----:B------:R-:W-:Y:S02]  /*10e6b0*/  MOV R249, R80 ;  /* 0x0000005000f97202 */ /* 0x000fe40000000f00 */
[C---:B------:R-:W-:Y:S01]  /*10e6c0*/  HMMA.1688.F32.TF32 R80, R44.reuse, R200, R168 ;  /* 0x000000c82c50723c */ /* 0x040fe200000810a8 */
[----:B------:R-:W3:Y:S04]  /*10e6d0*/  LDSM.16.M88.4 R92, [R0+UR13+0x12180] ;  /* 0x0121800d005c783b */ /* 0x000ee80008000200 */
[----:B------:R-:W-:Y:S04]  /*10e6e0*/  STL.64 [R1+0x1580], R84 ;  /* 0x0015805401007387 */ /* 0x000fe80000100a00 */
[----:B------:R-:W-:Y:S04]  /*10e6f0*/  STL.64 [R1+0x1588], R86 ;  /* 0x0015885601007387 */ /* 0x000fe80000100a00 */
[----:B------:R-:W-:Y:S04]  /*10e700*/  STL.64 [R1+0x84d8], R184 ;  /* 0x0084d8b801007387 */ /* 0x000fe80000100a00 */
[----:B------:R-:W-:Y:S04]  /*10e710*/  STL.64 [R1+0x84e0], R192 ;  /* 0x0084e0c001007387 */ /* 0x000fe80000100a00 */
[----:B------:R-:W-:Y:S04]  /*10e720*/  STL.64 [R1+0x1550], R76 ;  /* 0x0015504c01007387 */ /* 0x000fe80000100a00 */
[----:B------:R4:W-:Y:S04]  /*10e730*/  STL.64 [R1+0x1558], R78 ;  /* 0x0015584e01007387 */ /* 0x0009e80000100a00 */
[----:B------:R-:W-:Y:S01]  /*10e740*/  LDSM.16.M88.4 R84, [R0+UR13+0x17180] ;  /* 0x0171800d0054783b */ /* 0x000fe20008000200 */
[C---:B----4-:R-:W-:Y:S03]  /*10e750*/  HMMA.1688.F32.TF32 R76, R44.reuse, R236, R172 ;  /* 0x000000ec2c4c723c */ /* 0x050fe600000810ac */
[----:B------:R-:W-:Y:S04]  /*10e760*/  STL.64 [R1+0x84e8], R200 ;  /* 0x0084e8c801007387 */ /* 0x000fe80000100a00 */
[----:B------:R-:W-:Y:S04]  /*10e770*/  STL.64 [R1+0x1520], R80 ;  /* 0x0015205001007387 */ /* 0x000fe80000100a00 */
[----:B------:R4:W-:Y:S04]  /*10e780*/  STL.64 [R1+0x1528], R82 ;  /* 0x0015285201007387 */ /* 0x0009e80000100a00 */
[----:B------:R-:W-:Y:S04]  /*10e790*/  STL.64 [R1+0x84f0], R236 ;  /* 0x0084f0ec01007387 */ /* 0x000fe80000100a00 */
[----:B------:R-:W-:Y:S01]  /*10e7a0*/  LDSM.16.M88.4 R236, [R0+UR13+0x2e180] ;  /* 0x02e1800d00ec783b */ /* 0x000fe20008000200 */
[C---:B----4-:R-:W-:Y:S03]  /*10e7b0*/  HMMA.1688.F32.TF32 R80, R44.reuse, R232, R180 ;  /* 0x000000e82c50723c */ /* 0x050fe600000810b4 */
[----:B------:R-:W-:Y:S04]  /*10e7c0*/  STL.64 [R1+0x14f0], R76 ;  /* 0x0014f04c01007387 */ /* 0x000fe80000100a00 */
[----:B------:R4:W-:Y:S02]  /*10e7d0*/  STL.64 [R1+0x14f8], R78 ;  /* 0x0014f84e01007387 */ /* 0x0009e40000100a00 */
[----:B----4-:R-:W-:Y:S02]  /*10e7e0*/  HMMA.1688.F32.TF32 R76, R44, R228, R188 ;  /* 0x000000e42c4c723c */ /* 0x010fe400000810bc */
[----:B------:R-:W-:Y:S08]  /*10e7f0*/  STL.64 [R1+0x84f8], R232 ;  /* 0x0084f8e801007387 */ /* 0x000ff00000100a00 */
[----:B------:R-:W-:Y:S04]  /*10e800*/  STL.64 [R1+0x14b0], R80 ;  /* 0x0014b05001007387 */ /* 0x000fe80000100a00 */
[----:B------:R4:W-:Y:S04]  /*10e810*/  STL.64 [R1+0x14b8], R82 ;  /* 0x0014b85201007387 */ /* 0x0009e80000100a00 */
[----:B------:R-:W-:Y:S01]  /*10e820*/  STL.64 [R1+0x8500], R228 ;  /* 0x008500e401007387 */ /* 0x000fe20000100a00 */
[----:B------:R-:W-:-:S02]  /*10e830*/  IMAD.MOV.U32 R180, RZ, RZ, R41 ;  /* 0x000000ffffb47224 */ /* 0x000fc400078e0029 */
[----:B------:R-:W-:Y:S01]  /*10e840*/  IMAD.MOV.U32 R181, RZ, RZ, R40 ;  /* 0x000000ffffb57224 */ /* 0x000fe200078e0028 */
[----:B------:R-:W-:Y:S01]  /*10e850*/  MOV R182, R37 ;  /* 0x0000002500b67202 */ /* 0x000fe20000000f00 */
[----:B------:R-:W-:Y:S01]  /*10e860*/  IMAD.MOV.U32 R183, RZ, RZ, R36 ;  /* 0x000000ffffb77224 */ /* 0x000fe200078e0024 */
[----:B------:R-:W-:Y:S04]  /*10e870*/  LDSM.16.M88.4 R40, [R0+UR13+0x21180] ;  /* 0x0211800d0028783b */ /* 0x000fe80008000200 */
[----:B------:R-:W-:Y:S01]  /*10e880*/  LDSM.16.M88.4 R36, [R0+UR13+0x22180] ;  /* 0x0221800d0024783b */ /* 0x000fe20008000200 */
[----:B------:R-:W-:Y:S01]  /*10e890*/  IMAD.MOV.U32 R188, RZ, RZ, R33 ;  /* 0x000000ffffbc7224 */ /* 0x000fe200078e0021 */
[----:B------:R-:W-:Y:S01]  /*10e8a0*/  MOV R189, R32 ;  /* 0x0000002000bd7202 */ /* 0x000fe20000000f00 */
[----:B------:R-:W-:Y:S01]  /*10e8b0*/  IMAD.MOV.U32 R190, RZ, RZ, R29 ;  /* 0x000000ffffbe7224 */ /* 0x000fe200078e001d */
[----:B------:R-:W-:Y:S01]  /*10e8c0*/  LDSM.16.M88.4 R32, [R0+UR13+0x23180] ;  /* 0x0231800d0020783b */ /* 0x000fe20008000200 */
[----:B----4-:R-:W-:Y:S01]  /*10e8d0*/  HMMA.1688.F32.TF32 R80, R44, R224, R196 ;  /* 0x000000e02c50723c */ /* 0x010fe200000810c4 */
[----:B------:R-:W-:-:S02]  /*10e8e0*/  IMAD.MOV.U32 R191, RZ, RZ, R28 ;  /* 0x000000ffffbf7224 */ /* 0x000fc400078e001c */
[----:B------:R-:W-:Y:S04]  /*10e8f0*/  LDSM.16.M88.4 R228, [R0+UR13+0x2d180] ;  /* 0x02d1800d00e4783b */ /* 0x000fe80008000200 */
[----:B------:R-:W-:Y:S04]  /*10e900*/  STL.64 [R1+0x1480], R76 ;  /* 0x0014804c01007387 */ /* 0x000fe80000100a00 */
[----:B------:R4:W-:Y:S01]  /*10e910*/  STL.64 [R1+0x1488], R78 ;  /* 0x0014884e01007387 */ /* 0x0009e20000100a00 */
[----:B------:R-:W-:Y:S01]  /*10e920*/  MOV R196, R53 ;  /* 0x0000003500c47202 */ /* 0x000fe20000000f00 */
[----:B------:R-:W-:-:S02]  /*10e930*/  IMAD.MOV.U32 R197, RZ, RZ, R52 ;  /* 0x000000ffffc57224 */ /* 0x000fc400078e0034 */
[----:B------:R-:W-:Y:S01]  /*10e940*/  IMAD.MOV.U32 R198, RZ, RZ, R49 ;  /* 0x000000ffffc67224 */ /* 0x000fe200078e0031 */
[----:B------:R-:W-:Y:S01]  /*10e950*/  MOV R199, R48 ;  /* 0x0000003000c77202 */ /* 0x000fe20000000f00 */
[----:B------:R-:W-:Y:S01]  /*10e960*/  LDSM.16.M88.4 R28, [R0+UR13+0x24180] ;  /* 0x0241800d001c783b */ /* 0x000fe20008000200 */
[----:B----4-:R-:W-:Y:S01]  /*10e970*/  HMMA.1688.F32.TF32 R76, R44, R220, R240 ;  /* 0x000000dc2c4c723c */ /* 0x010fe200000810f0 */
[----:B------:R-:W-:Y:S01]  /*10e980*/  IMAD.MOV.U32 R242, RZ, RZ, R25 ;  /* 0x000000fffff27224 */ /* 0x000fe200078e0019 */
[----:B------:R-:W-:Y:S01]  /*10e990*/  MOV R243, R24 ;  /* 0x0000001800f37202 */ /* 0x000fe20000000f00 */
[----:B------:R-:W-:Y:S04]  /*10e9a0*/  STL.64 [R1+0x8508], R224 ;  /* 0x008508e001007387 */ /* 0x000fe80000100a00 */
[----:B------:R-:W-:Y:S04]  /*10e9b0*/  STL.64 [R1+0x1450], R80 ;  /* 0x0014505001007387 */ /* 0x000fe80000100a00 */
[----:B------:R-:W-:Y:S01]  /*10e9c0*/  STL.64 [R1+0x1458], R82 ;  /* 0x0014585201007387 */ /* 0x000fe20000100a00 */
[----:B------:R-:W-:Y:S01]  /*10e9d0*/  MOV R240, R73 ;  /* 0x0000004900f07202 */ /* 0x000fe20000000f00 */
[----:B------:R-:W-:-:S02]  /*10e9e0*/  IMAD.MOV.U32 R241, RZ, RZ, R72 ;  /* 0x000000fffff17224 */ /* 0x000fc400078e0048 */
[----:B------:R-:W-:Y:S04]  /*10e9f0*/  LDSM.16.M88.4 R80, [R0+UR13+0x18180] ;  /* 0x0181800d0050783b */ /* 0x000fe80008000200 */
[----:B------:R-:W-:Y:S04]  /*10ea00*/  LDSM.16.M88.4 R52, [R0+UR13+0x1f180] ;  /* 0x01f1800d0034783b */ /* 0x000fe80008000200 */
[----:B------:R-:W-:Y:S04]  /*10ea10*/  LDSM.16.M88.4 R48, [R0+UR13+0x20180] ;  /* 0x0201800d0030783b */ /* 0x000fe80008000200 */
[----:B------:R-:W-:Y:S04]  /*10ea20*/  STL.64 [R1+0x1420], R76 ;  /* 0x0014204c01007387 */ /* 0x000fe80000100a00 */
[----:B------:R-:W-:Y:S04]  /*10ea30*/  STL.64 [R1+0x1428], R78 ;  /* 0x0014284e01007387 */ /* 0x000fe80000100a00 */
[----:B------:R-:W-:Y:S04]  /*10ea40*/  STL.64 [R1+0x8510], R220 ;  /* 0x008510dc01007387 */ /* 0x000fe80000100a00 */
[----:B------:R-:W-:Y:S01]  /*10ea50*/  STL.64 [R1+0x8518], R216 ;  /* 0x008518d801007387 */ /* 0x000fe20000100a00 */
[----:B------:R-:W-:Y:S03]  /*10ea60*/  HMMA.1688.F32.TF32 R72, R44, R208, R240 ;  /* 0x000000d02c48723c */ /* 0x000fe600000810f0 */
[----:B------:R-:W-:Y:S01]  /*10ea70*/  LDSM.16.M88.4 R76, [R0+UR13+0x19180] ;  /* 0x0191800d004c783b */ /* 0x000fe20008000200 */
[----:B------:R-:W-:-:S02]  /*10ea80*/  IMAD.MOV.U32 R240, RZ, RZ, R69 ;  /* 0x000000fffff07224 */ /* 0x000fc400078e0045 */
[----:B------:R-:W-:Y:S01]  /*10ea90*/  IMAD.MOV.U32 R241, RZ, RZ, R68 ;  /* 0x000000fffff17224 */ /* 0x000fe200078e0044 */
[----:B------:R-:W-:Y:S01]  /*10eaa0*/  MOV R242, R65 ;  /* 0x0000004100f27202 */ /* 0x000fe20000000f00 */
[----:B------:R-:W-:Y:S01]  /*10eab0*/  IMAD.MOV.U32 R243, RZ, RZ, R64 ;  /* 0x000000fffff37224 */ /* 0x000fe200078e0040 */
[----:B------:R-:W-:Y:S04]  /*10eac0*/  LDSM.16.M88.4 R68, [R0+UR13+0x1b180] ;  /* 0x01b1800d0044783b */ /* 0x000fe80008000200 */
[----:B------:R-:W-:Y:S01]  /*10ead0*/  LDSM.16.M88.4 R64, [R0+UR13+0x1c180] ;  /* 0x01c1800d0040783b */ /* 0x000fe20008000200 */
[C---:B------:R-:W-:Y:S08]  /*10eae0*/  HMMA.1688.F32.TF32 R104, R44.reuse, R140, R180 ;  /* 0x0000008c2c68723c */ /* 0x040ff000000810b4 */
[C---:B------:R-:W-:Y:S01]  /*10eaf0*/  HMMA.1688.F32.TF32 R120, R44.reuse, R124, R196 ;  /* 0x0000007c2c78723c */ /* 0x040fe200000810c4 */
[----:B------:R-:W-:Y:S07]  /*10eb00*/  LDSM.16.M88.4 R220, [R0+UR13+0x2c180] ;  /* 0x02c1800d00dc783b */ /* 0x000fee0008000200 */
[----:B--2---:R-:W-:-:S15]  /*10eb10*/  HMMA.1688.F32.TF32 R24, R44, R216, R204 ;  /* 0x000000d82c18723c */ /* 0x004fde00000810cc */
[----:B------:R-:W-:-:S04]  /*10eb20*/  NOP ;  /* 0x0000000000007918 */ /* 0x000fc80000000000 */
[----:B------:R-:W-:Y:S04]  /*10eb30*/  STL.64 [R1+0x11d0], R24 ;  /* 0x0011d01801007387 */ /* 0x000fe80000100a00 */
[----:B------:R2:W-:Y:S02]  /*10eb40*/  STL.64 [R1+0x11d8], R26 ;  /* 0x0011d81a01007387 */ /* 0x0005e40000100a00 */
[----:B--2---:R-:W-:Y:S02]  /*10eb50*/  HMMA.1688.F32.TF32 R24, R44, R212, R248 ;  /* 0x000000d42c18723c */ /* 0x004fe400000810f8 */
        /* <DEDUP_REMOVED lines=9> */
[----:B------:R-:W-:Y:S04]  /*10ebf0*/  LDSM.16.M88.4 R60, [R0+UR13+0x1d180] ;  /* 0x01d1800d003c783b */ /* 0x000fe80008000200 */
[----:B------:R-:W-:Y:S04]  /*10ec00*/  LDSM.16.M88.4 R56, [R0+UR13+0x1e180] ;  /* 0x01e1800d0038783b */ /* 0x000fe80008000200 */
[----:B------:R-:W-:Y:S04]  /*10ec10*/  LDSM.16.M88.4 R248, [R0+UR13+0x25180] ;  /* 0x0251800d00f8783b */ /* 0x000fe80008000200 */
[----:B------:R-:W-:Y:S04]  /*10ec20*/  STL.64 [R1+0x11b0], R24 ;  /* 0x0011b01801007387 */ /* 0x000fe80000100a00 */
[----:B------:R-:W-:Y:S04]  /*10ec30*/  STL.64 [R1+0x11b8], R26 ;  /* 0x0011b81a01007387 */ /* 0x000fe80000100a00 */
[----:B------:R-:W2:Y:S04]  /*10ec40*/  LDSM.16.M88.4 R24, [R0+UR13+0x15180] ;  /* 0x0151800d0018783b */ /* 0x000ea80008000200 */
[----:B------:R-:W-:Y:S04]  /*10ec50*/  STL.64 [R1+0x148], R110 ;  /* 0x0001486e01007387 */ /* 0x000fe80000100a00 */
[----:B------:R-:W-:Y:S04]  /*10ec60*/  STL.64 [R1+0x138], R102 ;  /* 0x0001386601007387 */ /* 0x000fe80000100a00 */
[----:B-1----:R-:W-:Y:S04]  /*10ec70*/  STL.64 [R1+0x110], R176 ;  /* 0x000110b001007387 */ /* 0x002fe80000100a00 */
[----:B------:R-:W-:Y:S04]  /*10ec80*/  STL.64 [R1+0x118], R178 ;  /* 0x000118b201007387 */ /* 0x000fe80000100a00 */
[----:B---3--:R-:W-:Y:S04]  /*10ec90*/  STL.64 [R1+0x128], R94 ;  /* 0x0001285e01007387 */ /* 0x008fe80000100a00 */
[----:B------:R-:W-:Y:S04]  /*10eca0*/  STL.64 [R1+0x100], R96 ;  /* 0x0001006001007387 */ /* 0x000fe80000100a00 */
[----:B------:R-:W-:Y:S04]  /*10ecb0*/  STL.64 [R1+0x108], R98 ;  /* 0x0001086201007387 */ /* 0x000fe80000100a00 */
[----:B--2---:R-:W-:Y:S04]  /*10ecc0*/  STL.64 [R1+0xf8], R26 ;  /* 0x0000f81a01007387 */ /* 0x004fe80000100a00 */
[----:B------:R-:W-:Y:S04]  /*10ecd0*/  STL.64 [R1+0x1150], R72 ;  /* 0x0011504801007387 */ /* 0x000fe80000100a00 */
[----:B------:R-:W-:Y:S04]  /*10ece0*/  STL.64 [R1+0x1158], R74 ;  /* 0x0011584a01007387 */ /* 0x000fe80000100a00 */
[----:B------:R-:W1:Y:S04]  /*10ecf0*/  LDSM.16.M88.4 R72, [R0+UR13+0x1a180] ;  /* 0x01a1800d0048783b */ /* 0x000e680008000200 */
[----:B------:R-:W-:Y:S04]  /*10ed00*/  STL.64 [R1+0x8528], R208 ;  /* 0x008528d001007387 */ /* 0x000fe80000100a00 */
[----:B------:R-:W-:Y:S04]  /*10ed10*/  STL.64 [R1+0xe8], R246 ;  /* 0x0000e8f601007387 */ /* 0x000fe80000100a00 */
[----:B------:R-:W-:Y:S04]  /*10ed20*/  STL.64 [R1+0xd8], R86 ;  /* 0x0000d85601007387 */ /* 0x000fe80000100a00 */
[----:B------:R-:W-:Y:S04]  /*10ed30*/  STL.64 [R1+0xc8], R82 ;  /* 0x0000c85201007387 */ /* 0x000fe80000100a00 */
[----:B------:R-:W-:Y:S01]  /*10ed40*/  STL.64 [R1+0xb8], R78 ;  /* 0x0000b84e01007387 */ /* 0x000fe20000100a00 */
[C---:B------:R-:W-:Y:S03]  /*10ed50*/  HMMA.1688.F32.TF32 R112, R44.reuse, R116, R204 ;  /* 0x000000742c70723c */ /* 0x040fe600000810cc */
[----:B-1----:R-:W-:Y:S04]  /*10ed60*/  STL.64 [R1+0xa8], R74 ;  /* 0x0000a84a01007387 */ /* 0x002fe80000100a00 */
        /* <DEDUP_REMOVED lines=109> */
[----:B------:R-:W-:Y:S01]  /*10f440*/  IMAD.MOV.U32 R10, RZ, RZ, R25 ;  /* 0x000000ffff0a7224 */ /* 0x000fe200078e0019 */
[C---:B---3--:R-:W-:Y:S08]  /*10f450*/  HMMA.1688.F32.TF32 R104, R44.reuse, R96, R104 ;  /* 0x000000602c68723c */ /* 0x048ff00000081068 */
[C---:B----4-:R-:W-:Y:S08]  /*10f460*/  HMMA.1688.F32.TF32 R140, R44.reuse, R92, R192 ;  /* 0x0000005c2c8c723c */ /* 0x050ff000000810c0 */
[C---:B--2---:R-:W-:Y:S08]  /*10f470*/  HMMA.1688.F32.TF32 R200, R44.reuse, R100, R200 ;  /* 0x000000642cc8723c */ /* 0x044ff000000810c8 */
[C---:B------:R-:W-:Y:S08]  /*10f480*/  HMMA.1688.F32.TF32 R96, R44.reuse, R24, R112 ;  /* 0x000000182c60723c */ /* 0x040ff00000081070 */
[C---:B------:R-:W-:Y:S03]  /*10f490*/  HMMA.1688.F32.TF32 R132, R44.reuse, R176, R184 ;  /* 0x000000b02c84723c */ /* 0x040fe600000810b8 */
[----:B------:R-:W-:Y:S04]  /*10f4a0*/  STL.64 [R1+0x1090], R200 ;  /* 0x001090c801007387 */ /* 0x000fe80000100a00 */
[----:B------:R-:W-:Y:S04]  /*10f4b0*/  STL.64 [R1+0x1098], R202 ;  /* 0x001098ca01007387 */ /* 0x000fe80000100a00 */
[----:B------:R-:W-:Y:S04]  /*10f4c0*/  STL.64 [R1+0x1070], R140 ;  /* 0x0010708c01007387 */ /* 0x000fe80000100a00 */
[----:B------:R-:W-:Y:S01]  /*10f4d0*/  STL.64 [R1+0x1078], R142 ;  /* 0x0010788e01007387 */ /* 0x000fe20000100a00 */
[C---:B------:R-:W-:Y:S03]  /*10f4e0*/  HMMA.1688.F32.TF32 R24, R44.reuse, R84, R128 ;  /* 0x000000542c18723c */ /* 0x040fe60000081080 */
[----:B------:R-:W-:Y:S04]  /*10f4f0*/  LDSM.16.M88.4 R112, [R0+UR13+0x38180] ;  /* 0x0381800d0070783b */ /* 0x000fe80008000200 */
[----:B------:R-:W-:Y:S04]  /*10f500*/  LDSM.16.M88.4 R128, [R0+UR13+0x3a180] ;  /* 0x03a1800d0080783b */ /* 0x000fe80008000200 */
[----:B------:R-:W-:Y:S04]  /*10f510*/  STL.64 [R1+0x1050], R132 ;  /* 0x0010508401007387 */ /* 0x000fe80000100a00 */
[----:B------:R-:W-:Y:S04]  /*10f520*/  STL.64 [R1+0x1058], R134 ;  /* 0x0010588601007387 */ /* 0x000fe80000100a00 */
[----:B------:R-:W-:Y:S04]  /*10f530*/  STL.64 [R1+0x1030], R104 ;  /* 0x0010306801007387 */ /* 0x000fe80000100a00 */
[----:B------:R-:W-:Y:S04]  /*10f540*/  STL.64 [R1+0x1038], R106 ;  /* 0x0010386a01007387 */ /* 0x000fe80000100a00 */
[----:B------:R-:W-:Y:S04]  /*10f550*/  STL.64 [R1+0x1010], R96 ;  /* 0x0010106001007387 */ /* 0x000fe80000100a00 */
[----:B------:R1:W-:Y:S04]  /*10f560*/  STL.64 [R1+0x1018], R98 ;  /* 0x0010186201007387 */ /* 0x0003e80000100a00 */
[----:B------:R-:W-:Y:S01]  /*10f570*/  LDSM.16.M88.4 R104, [R0+UR13+0x37180] ;  /* 0x0371800d0068783b */ /* 0x000fe20008000200 */
[----:B-1----:R-:W-:Y:S03]  /*10f580*/  HMMA.1688.F32.TF32 R96, R44, R244, R120 ;  /* 0x000000f42c60723c */ /* 0x002fe60000081078 */
[----:B------:R-:W-:Y:S04]  /*10f590*/  STL.64 [R1+0x8498], R244 ;  /* 0x008498f401007387 */ /* 0x000fe80000100a00 */
[----:B------:R-:W-:-:S12]  /*10f5a0*/  LDSM.16.M88.4 R120, [R0+UR13+0x39180] ;  /* 0x0391800d0078783b */ /* 0x000fd80008000200 */
[----:B------:R-:W-:Y:S04]  /*10f5b0*/  STL.64 [R1+0xe90], R96 ;  /* 0x000e906001007387 */ /* 0x000fe80000100a00 */
[----:B------:R-:W-:Y:S04]  /*10f5c0*/  STL.64 [R1+0xe98], R98 ;  /* 0x000e986201007387 */ /* 0x000fe80000100a00 */
[----:B------:R1:W-:Y:S04]  /*10f5d0*/  STL.64 [R1+0x8490], R84 ;  /* 0x0084905401007387 */ /* 0x0003e80000100a00 */
[----:B------:R-:W-:Y:S04]  /*10f5e0*/  STL.64 [R1+0xeb0], R24 ;  /* 0x000eb01801007387 */ /* 0x000fe80000100a00 */
[----:B------:R2:W-:Y:S04]  /*10f5f0*/  STL.64 [R1+0xeb8], R26 ;  /* 0x000eb81a01007387 */ /* 0x0005e80000100a00 */
[----:B------:R-:W-:Y:S01]  /*10f600*/  LDSM.16.M88.4 R96, [R0+UR13+0x36180] ;  /* 0x0361800d0060783b */ /* 0x000fe20008000200 */
[C---:B-1----:R-:W-:Y:S08]  /*10f610*/  HMMA.1688.F32.TF32 R84, R44.reuse, R80, R136 ;  /* 0x000000502c54723c */ /* 0x042ff00000081088 */
[C---:B--2---:R-:W-:Y:S01]  /*10f620*/  HMMA.1688.F32.TF32 R24, R44.reuse, R76, R144 ;  /* 0x0000004c2c18723c */ /* 0x044fe20000081090 */
[----:B------:R-:W-:Y:S04]  /*10f630*/  STL.64 [R1+0x8488], R80 ;  /* 0x0084885001007387 */ /* 0x000fe80000100a00 */
[----:B------:R-:W-:Y:S04]  /*10f640*/  LDSM.16.M88.4 R136, [R0+UR13+0x3b180] ;  /* 0x03b1800d0088783b */ /* 0x000fe80008000200 */
[----:B------:R-:W-:Y:S04]  /*10f650*/  LDSM.16.M88.4 R144, [R0+UR13+0x3c180] ;  /* 0x03c1800d0090783b */ /* 0x000fe80008000200 */
[----:B------:R-:W-:Y:S04]  /*10f660*/  STL.64 [R1+0xed0], R84 ;  /* 0x000ed05401007387 */ /* 0x000fe80000100a00 */
[----:B------:R-:W-:Y:S04]  /*10f670*/  STL.64 [R1+0xed8], R86 ;  /* 0x000ed85601007387 */ /* 0x000fe80000100a00 */
[----:B------:R1:W-:Y:S04]  /*10f680*/  STL.64 [R1+0x8480], R76 ;  /* 0x0084804c01007387 */ /* 0x0003e80000100a00 */
[----:B------:R-:W-:Y:S04]  /*10f690*/  STL.64 [R1+0xef0], R24 ;  /* 0x000ef01801007387 */ /* 0x000fe80000100a00 */
[----:B------:R2:W-:Y:S01]  /*10f6a0*/  STL.64 [R1+0xef8], R26 ;  /* 0x000ef81a01007387 */ /* 0x0005e20000100a00 */
        /* <DEDUP_REMOVED lines=12> */
[----:B------:R1:W-:Y:S04]  /*10f770*/  STL.64 [R1+0x84a0], R64 ;  /* 0x0084a04001007387 */ /* 0x0003e80000100a00 */
[----:B------:R-:W-:Y:S04]  /*10f780*/  LDSM.16.M88.4 R156, [R0+UR13+0x34180] ;  /* 0x0341800d009c783b */ /* 0x000fe80008000200 */
[----:B------:R-:W-:Y:S04]  /*10f790*/  LDSM.16.M88.4 R160, [R0+UR13+0x3e180] ;  /* 0x03e1800d00a0783b */ /* 0x000fe80008000200 */
[----:B------:R-:W-:Y:S04]  /*10f7a0*/  STL.64 [R1+0xf50], R68 ;  /* 0x000f504401007387 */ /* 0x000fe80000100a00 */
[----:B------:R-:W-:Y:S04]  /*10f7b0*/  STL.64 [R1+0xf58], R70 ;  /* 0x000f584601007387 */ /* 0x000fe80000100a00 */
[----:B------:R2:W-:Y:S04]  /*10f7c0*/  STL.64 [R1+0x84a8], R60 ;  /* 0x0084a83c01007387 */ /* 0x0005e80000100a00 */
[----:B------:R-:W-:Y:S04]  /*10f7d0*/  STL.64 [R1+0xf70], R24 ;  /* 0x000f701801007387 */ /* 0x000fe80000100a00 */
[----:B------:R3:W-:Y:S01]  /*10f7e0*/  STL.64 [R1+0xf78], R26 ;  /* 0x000f781a01007387 */ /* 0x0007e20000100a00 */
[C---:B-1----:R-:W-:Y:S03]  /*10f7f0*/  HMMA.1688.F32.TF32 R64, R44.reuse, R48, R172 ;  /* 0x000000302c40723c */ /* 0x042fe600000810ac */
[----:B------:R-:W-:Y:S04]  /*10f800*/  LDSM.16.M88.4 R68, [R0+UR13+0x2f180] ;  /* 0x02f1800d0044783b */ /* 0x000fe80008000200 */
[----:B------:R-:W-:Y:S01]  /*10f810*/  LDSM.16.M88.4 R172, [R0+UR13+0x32180] ;  /* 0x0321800d00ac783b */ /* 0x000fe20008000200 */
[C---:B--2---:R-:W-:Y:S08]  /*10f820*/  HMMA.1688.F32.TF32 R60, R44.reuse, R56, R164 ;  /* 0x000000382c3c723c */ /* 0x044ff000000810a4 */
[C---:B---3--:R-:W-:Y:S01]  /*10f830*/  HMMA.1688.F32.TF32 R24, R44.reuse, R52, R168 ;  /* 0x000000342c18723c */ /* 0x048fe200000810a8 */
[----:B------:R-:W-:Y:S04]  /*10f840*/  LDSM.16.M88.4 R164, [R0+UR13+0x33180] ;  /* 0x0331800d00a4783b */ /* 0x000fe80008000200 */
[----:B------:R-:W-:Y:S06]  /*10f850*/  LDSM.16.M88.4 R168, [R0+UR13+0x3f180] ;  /* 0x03f1800d00a8783b */ /* 0x000fec0008000200 */
[----:B------:R-:W-:Y:S04]  /*10f860*/  STL.64 [R1+0xf90], R60 ;  /* 0x000f903c01007387 */ /* 0x000fe80000100a00 */
[----:B------:R1:W-:Y:S04]  /*10f870*/  STL.64 [R1+0xf98], R62 ;  /* 0x000f983e01007387 */ /* 0x0003e80000100a00 */
[----:B------:R-:W-:Y:S04]  /*10f880*/  STL.64 [R1+0xfb0], R24 ;  /* 0x000fb01801007387 */ /* 0x000fe80000100a00 */
[----:B------:R2:W-:Y:S01]  /*10f890*/  STL.64 [R1+0xfb8], R26 ;  /* 0x000fb81a01007387 */ /* 0x0005e20000100a00 */
[C---:B-1----:R-:W-:Y:S08]  /*10f8a0*/  HMMA.1688.F32.TF32 R60, R44.reuse, R40, R180 ;  /* 0x000000282c3c723c */ /* 0x042ff000000810b4 */
[C---:B--2---:R-:W-:Y:S01]  /*10f8b0*/  HMMA.1688.F32.TF32 R24, R44.reuse, R36, R188 ;  /* 0x000000242c18723c */ /* 0x044fe200000810bc */
[----:B------:R-:W-:Y:S04]  /*10f8c0*/  STL.64 [R1+0xfd0], R64 ;  /* 0x000fd04001007387 */ /* 0x000fe80000100a00 */
[----:B------:R1:W-:Y:S04]  /*10f8d0*/  STL.64 [R1+0xfd8], R66 ;  /* 0x000fd84201007387 */ /* 0x0003e80000100a00 */
[----:B------:R-:W-:Y:S04]  /*10f8e0*/  LDSM.16.M88.4 R188, [R0+UR13+0x2a180] ;  /* 0x02a1800d00bc783b */ /* 0x000fe80008000200 */
[----:B------:R-:W-:Y:S01]  /*10f8f0*/  LDSM.16.M88.4 R180, [R0+UR13+0x2b180] ;  /* 0x02b1800d00b4783b */ /* 0x000fe20008000200 */
[C---:B-1----:R-:W-:Y:S03]  /*10f900*/  HMMA.1688.F32.TF32 R64, R44.reuse, R32, R196 ;  /* 0x000000202c40723c */ /* 0x042fe600000810c4 */
        /* <DEDUP_REMOVED lines=8> */
[----:B------:R-:W-:Y:S01]  /*10f990*/  IMAD.MOV.U32 R240, RZ, RZ, R21 ;  /* 0x000000fffff07224 */ /* 0x000fe200078e0015 */
[----:B------:R-:W-:Y:S01]  /*10f9a0*/  MOV R241, R20 ;  /* 0x0000001400f17202 */ /* 0x000fe20000000f00 */
[----:B------:R-:W-:-:S02]  /*10f9b0*/  IMAD.MOV.U32 R242, RZ, RZ, R17 ;  /* 0x000000fffff27224 */ /* 0x000fc400078e0011 */
[----:B------:R-:W-:Y:S01]  /*10f9c0*/  IMAD.MOV.U32 R243, RZ, RZ, R16 ;  /* 0x000000fffff37224 */ /* 0x000fe200078e0010 */
[----:B------:R-:W-:Y:S04]  /*10f9d0*/  LDSM.16.M88.4 R20, [R0+UR13+0x27180] ;  /* 0x0271800d0014783b */ /* 0x000fe80008000200 */
[----:B------:R-:W-:Y:S01]  /*10f9e0*/  LDSM.16.M88.4 R16, [R0+UR13+0x28180] ;  /* 0x0281800d0010783b */ /* 0x000fe20008000200 */
[----:B------:R-:W-:Y:S01]  /*10f9f0*/  MOV R204, R13 ;  /* 0x0000000d00cc7202 */ /* 0x000fe20000000f00 */
[----:B------:R-:W-:Y:S02]  /*10fa00*/  IMAD.MOV.U32 R205, RZ, RZ, R12 ;  /* 0x000000ffffcd7224 */ /* 0x000fe400078e000c */
[----:B------:R-:W-:Y:S04]  /*10fa10*/  LDSM.16.M88.4 R64, [R0+UR13+0x30180] ;  /* 0x0301800d0040783b */ /* 0x000fe80008000200 */
[----:B------:R-:W-:Y:S04]  /*10fa20*/  LDSM.16.M88.4 R12, [R0+UR13+0x29180] ;  /* 0x0291800d000c783b */ /* 0x000fe80008000200 */
[----:B------:R-:W-:Y:S04]  /*10fa30*/  STL.64 [R1+0x1850], R60 ;  /* 0x0018503c01007387 */ /* 0x000fe80000100a00 */
[----:B------:R-:W-:Y:S04]  /*10fa40*/  STL.64 [R1+0x1858], R62 ;  /* 0x0018583e01007387 */ /* 0x000fe80000100a00 */
[----:B------:R-:W-:Y:S04]  /*10fa50*/  STL.64 [R1+0x1840], R24 ;  /* 0x0018401801007387 */ /* 0x000fe80000100a00 */
[----:B------:R-:W-:Y:S04]  /*10fa60*/  STL.64 [R1+0x1848], R26 ;  /* 0x0018481a01007387 */ /* 0x000fe80000100a00 */
[----:B------:R-:W1:Y:S04]  /*10fa70*/  LDSM.16.M88.4 R24, [R0+UR13+0x26180] ;  /* 0x0261800d0018783b */ /* 0x000e680008000200 */
[----:B------:R-:W2:Y:S04]  /*10fa80*/  LDSM.16.M88.4 R60, [R0+UR13+0x31180] ;  /* 0x0311800d003c783b */ /* 0x000ea80008000200 */
[----:B------:R-:W-:Y:S01]  /*10fa90*/  STL.64 [R1+0x8400], R88 ;  /* 0x0084005801007387 */ /* 0x000fe20000100a00 */
[----:B------:R-:W-:Y:S01]  /*10faa0*/  IMAD.MOV.U32 R206, RZ, RZ, R5 ;  /* 0x000000ffffce7224 */ /* 0x000fe200078e0005 */
[----:B------:R-:W-:-:S02]  /*10fab0*/  MOV R207, R4 ;  /* 0x0000000400cf7202 */ /* 0x000fc40000000f00 */
[----:B------:R-:W-:Y:S04]  /*10fac0*/  LDS R5, [R89+UR12+0x86000] ;  /* 0x0860000c59057984 */ /* 0x000fe80008000800 */
[----:B------:R-:W3:Y:S04]  /*10fad0*/  LDS R4, [R3+UR12+0x86000] ;  /* 0x0860000c03047984 */ /* 0x000ee80008000800 */
        /* <DEDUP_REMOVED lines=18> */
[----:B--2---:R-:W-:Y:S04]  /*10fc00*/  STL.64 [R1+0x270], R60 ;  /* 0x0002703c01007387 */ /* 0x004fe80000100a00 */
[----:B------:R-:W-:Y:S04]  /*10fc10*/  STL.64 [R1+0x278], R62 ;  /* 0x0002783e01007387 */ /* 0x000fe80000100a00 */
[----:B------:R-:W-:Y:S04]  /*10fc20*/  STL.64 [R1+0x260], R172 ;  /* 0x000260ac01007387 */ /* 0x000fe80000100a00 */
[----:B------:R-:W-:Y:S04]  /*10fc30*/  STL.64 [R1+0x268], R174 ;  /* 0x000268ae01007387 */ /* 0x000fe80000100a00 */
[----:B------:R-:W-:Y:S04]  /*10fc40*/  STL.64 [R1+0x250], R164 ;  /* 0x000250a401007387 */ /* 0x000fe80000100a00 */
[----:B------:R-:W-:Y:S04]  /*10fc50*/  STL.64 [R1+0x258], R166 ;  /* 0x000258a601007387 */ /* 0x000fe80000100a00 */
[----:B------:R-:W-:Y:S04]  /*10fc60*/  STL.64 [R1+0x240], R156 ;  /* 0x0002409c01007387 */ /* 0x000fe80000100a00 */
[----:B------:R-:W-:Y:S01]  /*10fc70*/  STL.64 [R1+0x248], R158 ;  /* 0x0002489e01007387 */ /* 0x000fe20000100a00 */
        /* <DEDUP_REMOVED lines=102> */
[----:B------:R-:W-:Y:S01]  /*1102e0*/  STL.64 [R1+0x1a8], R162 ;  /* 0x0001a8a201007387 */ /* 0x000fe20000100a00 */
[C---:B--2---:R-:W-:Y:S08]  /*1102f0*/  HMMA.1688.F32.TF32 R132, R44.reuse, R16, R132 ;  /* 0x000000102c84723c */ /* 0x044ff00000081084 */
[C---:B------:R-:W-:Y:S08]  /*110300*/  HMMA.1688.F32.TF32 R140, R44.reuse, R12, R140 ;  /* 0x0000000c2c8c723c */ /* 0x040ff0000008108c */
[C---:B---3--:R-:W-:Y:S08]  /*110310*/  HMMA.1688.F32.TF32 R208, R44.reuse, R188, R208 ;  /* 0x000000bc2cd0723c */ /* 0x048ff000000810d0 */
[C---:B------:R-:W-:Y:S08]  /*110320*/  HMMA.1688.F32.TF32 R212, R44.reuse, R180, R212 ;  /* 0x000000b42cd4723c */ /* 0x040ff000000810d4 */
[C---:B------:R-:W-:Y:S08]  /*110330*/  HMMA.1688.F32.TF32 R220, R44.reuse, R220, R216 ;  /* 0x000000dc2cdc723c */ /* 0x040ff000000810d8 */
[C---:B------:R-:W-:Y:S08]  /*110340*/  HMMA.1688.F32.TF32 R228, R44.reuse, R228, R224 ;  /* 0x000000e42ce4723c */ /* 0x040ff000000810e0 */
[C---:B----4-:R-:W-:Y:S08]  /*110350*/  HMMA.1688.F32.TF32 R236, R44.reuse, R236, R232 ;  /* 0x000000ec2cec723c */ /* 0x050ff000000810e8 */
[C---:B------:R-:W-:Y:S01]  /*110360*/  HMMA.1688.F32.TF32 R68, R44.reuse, R68, R200 ;  /* 0x000000442c44723c */ /* 0x040fe200000810c8 */
[----:B------:R1:W-:Y:S04]  /*110370*/  STL.64 [R1+0x17e0], R132 ;  /* 0x0017e08401007387 */ /* 0x0003e80000100a00 */
[----:B------:R-:W-:Y:S04]  /*110380*/  STL.64 [R1+0x17e8], R134 ;  /* 0x0017e88601007387 */ /* 0x000fe80000100a00 */
[----:B-1----:R-:W2:Y:S04]  /*110390*/  LDL.LU.64 R132, [R1+0x8538] ;  /* 0x0085380001847983 */ /* 0x002ea80000300a00 */
[----:B------:R-:W-:Y:S04]  /*1103a0*/  STL.64 [R1+0x190], R168 ;  /* 0x000190a801007387 */ /* 0x000fe80000100a00 */
[----:B------:R-:W-:Y:S04]  /*1103b0*/  STL.64 [R1+0x198], R170 ;  /* 0x000198aa01007387 */ /* 0x000fe80000100a00 */
[----:B------:R1:W-:Y:S04]  /*1103c0*/  STL.64 [R1+0x17c0], R140 ;  /* 0x0017c08c01007387 */ /* 0x0003e80000100a00 */
[----:B------:R-:W-:Y:S04]  /*1103d0*/  STL.64 [R1+0x17c8], R142 ;  /* 0x0017c88e01007387 */ /* 0x000fe80000100a00 */
[----:B-1----:R-:W3:Y:S04]  /*1103e0*/  LDL.LU.64 R140, [R1+0x8530] ;  /* 0x00853000018c7983 */ /* 0x002ee80000300a00 */
[----:B------:R1:W-:Y:S04]  /*1103f0*/  STL.64 [R1+0x17a0], R208 ;  /* 0x0017a0d001007387 */ /* 0x0003e80000100a00 */
[----:B------:R-:W-:Y:S04]  /*110400*/  STL.64 [R1+0x17a8], R210 ;  /* 0x0017a8d201007387 */ /* 0x000fe80000100a00 */
[----:B-1----:R-:W4:Y:S04]  /*110410*/  LDL.LU.64 R208, [R1+0x8528] ;  /* 0x0085280001d07983 */ /* 0x002f280000300a00 */
        /* <DEDUP_REMOVED lines=24> */
[----:B------:R-:W-:Y:S04]  /*1105a0*/  STL.64 [R1+0x15c0], R64 ;  /* 0x0015c04001007387 */ /* 0x000fe80000100a00 */
[----:B------:R1:W-:Y:S04]  /*1105b0*/  STL.64 [R1+0x15c8], R66 ;  /* 0x0015c84201007387 */ /* 0x0003e80000100a00 */
[----:B------:R-:W-:Y:S04]  /*1105c0*/  STL.64 [R1+0x15b0], R60 ;  /* 0x0015b03c01007387 */ /* 0x000fe80000100a00 */
[----:B------:R1:W-:Y:S02]  /*1105d0*/  STL.64 [R1+0x15b8], R62 ;  /* 0x0015b83e01007387 */ /* 0x0003e40000100a00 */
[C---:B-1----:R-:W-:Y:S08]  /*1105e0*/  HMMA.1688.F32.TF32 R64, R44.reuse, R164, R84 ;  /* 0x000000a42c40723c */ /* 0x042ff00000081054 */
[C---:B------:R-:W-:Y:S01]  /*1105f0*/  HMMA.1688.F32.TF32 R60, R44.reuse, R156, R244 ;  /* 0x0000009c2c3c723c */ /* 0x040fe200000810f4 */
[----:B------:R-:W-:Y:S10]  /*110600*/  STL.64 [R1+0x8420], R164 ;  /* 0x008420a401007387 */ /* 0x000ff40000100a00 */
[----:B------:R-:W-:Y:S04]  /*110610*/  STL.64 [R1+0x1570], R64 ;  /* 0x0015704001007387 */ /* 0x000fe80000100a00 */
[----:B------:R1:W-:Y:S04]  /*110620*/  STL.64 [R1+0x1578], R66 ;  /* 0x0015784201007387 */ /* 0x0003e80000100a00 */
[----:B------:R-:W-:Y:S04]  /*110630*/  STL.64 [R1+0x8428], R156 ;  /* 0x0084289c01007387 */ /* 0x000fe80000100a00 */
        /* <DEDUP_REMOVED lines=8> */
[----:B------:R-:W2:Y:S04]  /*1106c0*/  LDL.LU.64 R88, [R1+0x110] ;  /* 0x0001100001587983 */ /* 0x000ea80000300a00 */
        /* <DEDUP_REMOVED lines=106> */
[----:B-1----:R-:W4:Y:S04]  /*110d70*/  LDL.LU R128, [R1+0x860] ;  /* 0x0008600001807983 */ /* 0x002f280000300800 */
[----:B------:R-:W4:Y:S04]  /*110d80*/  LDL.LU R129, [R1+0x864] ;  /* 0x0008640001817983 */ /* 0x000f280000300800 */
[----:B------:R-:W4:Y:S04]  /*110d90*/  LDL.LU R130, [R1+0x868] ;  /* 0x0008680001827983 */ /* 0x000f280000300800 */
[----:B------:R-:W4:Y:S01]  /*110da0*/  LDL.LU R131, [R1+0x86c] ;  /* 0x00086c0001837983 */ /* 0x000f220000300800 */
[C---:B--2---:R-:W-:Y:S08]  /*110db0*/  HMMA.1688.F32.TF32 R192, R44.reuse, R136, R192 ;  /* 0x000000882cc0723c */ /* 0x044ff000000810c0 */
[C---:B---3--:R-:W-:Y:S11]  /*110dc0*/  HMMA.1688.F32.TF32 R184, R44.reuse, R144, R184 ;  /* 0x000000902cb8723c */ /* 0x048ff600000810b8 */
[----:B------:R1:W-:Y:S04]  /*110dd0*/  STL.64 [R1+0x1410], R192 ;  /* 0x001410c001007387 */ /* 0x0003e80000100a00 */
[----:B------:R-:W-:Y:S04]  /*110de0*/  STL.64 [R1+0x1418], R194 ;  /* 0x001418c201007387 */ /* 0x000fe80000100a00 */
[----:B-1----:R-:W2:Y:S04]  /*110df0*/  LDL.LU.64 R192, [R1+0x84e0] ;  /* 0x0084e00001c07983 */ /* 0x002ea80000300a00 */
[----:B------:R1:W-:Y:S01]  /*110e00*/  STL.64 [R1+0x8450], R136 ;  /* 0x0084508801007387 */ /* 0x0003e20000100a00 */
[----:B----4-:R-:W-:Y:S03]  /*110e10*/  HMMA.1688.F32.TF32 R176, R44, R152, R176 ;  /* 0x000000982cb0723c */ /* 0x010fe600000810b0 */
[----:B-1----:R-:W3:Y:S04]  /*110e20*/  LDL.LU R136, [R1+0x1390] ;  /* 0x0013900001887983 */ /* 0x002ee80000300800 */
[----:B------:R-:W3:Y:S04]  /*110e30*/  LDL.LU R137, [R1+0x1394] ;  /* 0x0013940001897983 */ /* 0x000ee80000300800 */
[----:B------:R-:W3:Y:S04]  /*110e40*/  LDL.LU R138, [R1+0x1398] ;  /* 0x00139800018a7983 */ /* 0x000ee80000300800 */
[----:B------:R-:W3:Y:S04]  /*110e50*/  LDL.LU R139, [R1+0x139c] ;  /* 0x00139c00018b7983 */ /* 0x000ee80000300800 */
[----:B------:R1:W-:Y:S04]  /*110e60*/  STL.64 [R1+0x13f0], R184 ;  /* 0x0013f0b801007387 */ /* 0x0003e80000100a00 */
[----:B------:R-:W-:Y:S04]  /*110e70*/  STL.64 [R1+0x13f8], R186 ;  /* 0x0013f8ba01007387 */ /* 0x000fe80000100a00 */
[----:B-1----:R-:W4:Y:S04]  /*110e80*/  LDL.LU.64 R184, [R1+0x84d8] ;  /* 0x0084d80001b87983 */ /* 0x002f280000300a00 */
[----:B------:R1:W-:Y:S04]  /*110e90*/  STL.64 [R1+0x8458], R144 ;  /* 0x0084589001007387 */ /* 0x0003e80000100a00 */
[----:B-1----:R-:W2:Y:S04]  /*110ea0*/  LDL.LU R144, [R1+0x13d0] ;  /* 0x0013d00001907983 */ /* 0x002ea80000300800 */
[----:B------:R-:W2:Y:S04]  /*110eb0*/  LDL.LU R145, [R1+0x13d4] ;  /* 0x0013d40001917983 */ /* 0x000ea80000300800 */
[----:B------:R-:W2:Y:S04]  /*110ec0*/  LDL.LU R146, [R1+0x13d8] ;  /* 0x0013d80001927983 */ /* 0x000ea80000300800 */
[----:B------:R-:W2:Y:S04]  /*110ed0*/  LDL.LU R147, [R1+0x13dc] ;  /* 0x0013dc0001937983 */ /* 0x000ea80000300800 */
[----:B------:R1:W-:Y:S04]  /*110ee0*/  STL.64 [R1+0x13e0], R176 ;  /* 0x0013e0b001007387 */ /* 0x0003e80000100a00 */
[----:B------:R-:W-:Y:S04]  /*110ef0*/  STL.64 [R1+0x13e8], R178 ;  /* 0x0013e8b201007387 */ /* 0x000fe80000100a00 */
[----:B-1----:R-:W4:Y:S04]  /*110f00*/  LDL.LU.64 R176, [R1+0x84d0] ;  /* 0x0084d00001b07983 */ /* 0x002f280000300a00 */
[----:B------:R-:W-:Y:S04]  /*110f10*/  STL.64 [R1+0x8460], R152 ;  /* 0x0084609801007387 */ /* 0x000fe80000100a00 */
[----:B------:R-:W-:Y:S01]  /*110f20*/  STL.64 [R1+0x8468], R160 ;  /* 0x008468a001007387 */ /* 0x000fe20000100a00 */
[----:B------:R-:W-:Y:S08]  /*110f30*/  HMMA.1688.F32.TF32 R68, R4, R208, R68 ;  /* 0x000000d00444723c */ /* 0x000ff00000081044 */
[C---:B---3--:R-:W-:Y:S08]  /*110f40*/  HMMA.1688.F32.TF32 R136, R44.reuse, R168, R136 ;  /* 0x000000a82c88723c */ /* 0x048ff00000081088 */
[----:B--2---:R-:W-:-:S15]  /*110f50*/  HMMA.1688.F32.TF32 R144, R44, R160, R144 ;  /* 0x000000a02c90723c */ /* 0x004fde0000081090 */
[----:B------:R-:W-:-:S04]  /*110f60*/  NOP ;  /* 0x0000000000007918 */ /* 0x000fc80000000000 */
[----:B------:R-:W-:Y:S04]  /*110f70*/  STL.64 [R1+0x13d0], R144 ;  /* 0x0013d09001007387 */ /* 0x000fe80000100a00 */
[----:B------:R4:W-:Y:S04]  /*110f80*/  STL.64 [R1+0x13d8], R146 ;  /* 0x0013d89201007387 */ /* 0x0009e80000100a00 */
[----:B------:R-:W-:Y:S04]  /*110f90*/  STL.64 [R1+0x13c0], R136 ;  /* 0x0013c08801007387 */ /* 0x000fe80000100a00 */
[----:B------:R1:W-:Y:S01]  /*110fa0*/  STL.64 [R1+0x13c8], R138 ;  /* 0x0013c88a01007387 */ /* 0x0003e20000100a00 */
[C---:B----4-:R-:W-:Y:S08]  /*110fb0*/  HMMA.1688.F32.TF32 R144, R4.reuse, R176, R128 ;  /* 0x000000b00490723c */ /* 0x050ff00000081080 */
[C---:B-1----:R-:W-:Y:S08]  /*110fc0*/  HMMA.1688.F32.TF32 R136, R4.reuse, R184, R120 ;  /* 0x000000b80488723c */ /* 0x042ff00000081078 */
        /* <DEDUP_REMOVED lines=21> */
[C---:B---3--:R-:W-:Y:S08]  /*111120*/  HMMA.1688.F32.TF32 R96, R4.reuse, R216, R60 ;  /* 0x000000d80460723c */ /* 0x048ff0000008103c */
        /* <DEDUP_REMOVED lines=31> */
[----:B------:R-:W3:Y:S04]  /*111320*/  LDL.LU R204, [R1+0x12f0] ;  /* 0x0012f00001cc7983 */ /* 0x000ee80000300800 */
[----:B------:R-:W-:Y:S04]  /*111330*/  STL.64 [R1+0xb70], R64 ;  /* 0x000b704001007387 */ /* 0x000fe80000100a00 */
[----:B------:R-:W-:Y:S01]  /*111340*/  STL.64 [R1+0xb78], R66 ;  /* 0x000b784201007387 */ /* 0x000fe20000100a00 */
[----:B------:R-:W-:Y:S01]  /*111350*/  MOV R196, R9 ;  /* 0x0000000900c47202 */ /* 0x000fe20000000f00 */
[----:B------:R-:W-:-:S02]  /*111360*/  IMAD.MOV.U32 R197, RZ, RZ, R8 ;  /* 0x000000ffffc57224 */ /* 0x000fc400078e0008 */
[----:B------:R4:W-:Y:S04]  /*111370*/  STL.64 [R1+0xb80], R60 ;  /* 0x000b803c01007387 */ /* 0x0009e80000100a00 */
[----:B------:R1:W-:Y:S04]  /*111380*/  STL.64 [R1+0xb88], R62 ;  /* 0x000b883e01007387 */ /* 0x0003e80000100a00 */
[----:B------:R-:W3:Y:S04]  /*111390*/  LDL.LU R205, [R1+0x12f4] ;  /* 0x0012f40001cd7983 */ /* 0x000ee80000300800 */
[----:B------:R-:W3:Y:S04]  /*1113a0*/  LDL.LU R206, [R1+0x12f8] ;  /* 0x0012f80001ce7983 */ /* 0x000ee80000300800 */
[----:B------:R-:W3:Y:S04]  /*1113b0*/  LDL.LU R207, [R1+0x12fc] ;  /* 0x0012fc0001cf7983 */ /* 0x000ee80000300800 */
[----:B------:R-:W2:Y:S04]  /*1113c0*/  LDL.LU R9, [R1+0x84cc] ;  /* 0x0084cc0001097983 */ /* 0x000ea80000300800 */
[----:B------:R-:W3:Y:S04]  /*1113d0*/  LDL.LU R8, [R1+0x84c8] ;  /* 0x0084c80001087983 */ /* 0x000ee80000300800 */
[----:B------:R-:W4:Y:S04]  /*1113e0*/  LDL.LU R198, [R1+0x1308] ;  /* 0x0013080001c67983 */ /* 0x000f280000300800 */
[----:B------:R-:W4:Y:S04]  /*1113f0*/  LDL.LU R199, [R1+0x130c] ;  /* 0x00130c0001c77983 */ /* 0x000f280000300800 */
[----:B------:R-:W4:Y:S04]  /*111400*/  LDL.LU R164, [R1+0x1320] ;  /* 0x0013200001a47983 */ /* 0x000f280000300800 */
[----:B------:R-:W4:Y:S01]  /*111410*/  LDL.LU R165, [R1+0x1324] ;  /* 0x0013240001a57983 */ /* 0x000f220000300800 */
[----:B--2---:R-:W-:Y:S01]  /*111420*/  IMAD.MOV.U32 R166, RZ, RZ, R9 ;  /* 0x000000ffffa67224 */ /* 0x004fe200078e0009 */
[----:B---3--:R-:W-:-:S02]  /*111430*/  MOV R167, R8 ;  /* 0x0000000800a77202 */ /* 0x008fc40000000f00 */
        /* <DEDUP_REMOVED lines=18> */
[----:B--2---:R-:W-:Y:S01]  /*111560*/  IMAD.MOV.U32 R115, RZ, RZ, R8 ;  /* 0x000000ffff737224 */ /* 0x004fe200078e0008 */
[----:B---3--:R-:W-:-:S02]  /*111570*/  MOV R114, R9 ;  /* 0x0000000900727202 */ /* 0x008fc40000000f00 */
        /* <DEDUP_REMOVED lines=38> */
[----:B------:R-:W4:Y:S04]  /*1117e0*/  LDL.LU.64 R64, [R1+0x100] ;  /* 0x0001000001407983 */ /* 0x000f280000300a00 */
[----:B------:R-:W2:Y:S04]  /*1117f0*/  LDL.LU R244, [R1+0xba0] ;  /* 0x000ba00001f47983 */ /* 0x000ea80000300800 */
[----:B------:R-:W2:Y:S04]  /*111800*/  LDL.LU R245, [R1+0xba4] ;  /* 0x000ba40001f57983 */ /* 0x000ea80000300800 */
[----:B------:R-:W2:Y:S04]  /*111810*/  LDL.LU R246, [R1+0xba8] ;  /* 0x000ba80001f67983 */ /* 0x000ea80000300800 */
[----:B------:R-:W2:Y:S04]  /*111820*/  LDL.LU R247, [R1+0xbac] ;  /* 0x000bac0001f77983 */ /* 0x000ea80000300800 */
        /* <DEDUP_REMOVED lines=29> */
[----:B--2---:R-:W-:Y:S01]  /*111a00*/  HMMA.1688.F32.TF32 R244, R4, R44, R244 ;  /* 0x0000002c04f4723c */ /* 0x004fe200000810f4 */
[----:B------:R-:W-:Y:S01]  /*111a10*/  IMAD.MOV.U32 R15, RZ, RZ, R64 ;  /* 0x000000ffff0f7224 */ /* 0x000fe200078e0040 */
[----:B------:R-:W-:-:S09]  /*111a20*/  MOV R14, R65 ;  /* 0x00000041000e7202 */ /* 0x000fd20000000f00 */
[----:B------:R1:W-:Y:S04]  /*111a30*/  STL.64 [R1+0xb90], R60 ;  /* 0x000b903c01007387 */ /* 0x0003e80000100a00 */
[----:B------:R-:W-:Y:S04]  /*111a40*/  STL.64 [R1+0xb98], R62 ;  /* 0x000b983e01007387 */ /* 0x000fe80000100a00 */
[----:B-1----:R-:W2:Y:S04]  /*111a50*/  LDL.LU.64 R60, [R1+0x84a8] ;  /* 0x0084a800013c7983 */ /* 0x002ea80000300a00 */
[----:B------:R-:W4:Y:S04]  /*111a60*/  LDL.LU.64 R64, [R1+0x84a0] ;  /* 0x0084a00001407983 */ /* 0x000f280000300a00 */
[----:B------:R1:W-:Y:S04]  /*111a70*/  STL.64 [R1+0xba0], R244 ;  /* 0x000ba0f401007387 */ /* 0x0003e80000100a00 */
[----:B------:R-:W-:Y:S04]  /*111a80*/  STL.64 [R1+0xba8], R246 ;  /* 0x000ba8f601007387 */ /* 0x000fe80000100a00 */
[----:B-1----:R-:W2:Y:S02]  /*111a90*/  LDL.LU.64 R244, [R1+0x8498] ;  /* 0x0084980001f47983 */ /* 0x002ea40000300a00 */
[----:B--2---:R-:W-:-:S15]  /*111aa0*/  HMMA.1688.F32.TF32 R84, R4, R244, R84 ;  /* 0x000000f40454723c */ /* 0x004fde0000081054 */
[----:B------:R-:W-:-:S04]  /*111ab0*/  NOP ;  /* 0x0000000000007918 */ /* 0x000fc80000000000 */
[----:B------:R1:W-:Y:S04]  /*111ac0*/  STL.64 [R1+0xbb0], R84 ;  /* 0x000bb05401007387 */ /* 0x0003e80000100a00 */
[----:B------:R-:W-:Y:S04]  /*111ad0*/  STL.64 [R1+0xbb8], R86 ;  /* 0x000bb85601007387 */ /* 0x000fe80000100a00 */
[----:B-1----:R-:W2:Y:S02]  /*111ae0*/  LDL.LU.64 R84, [R1+0x8490] ;  /* 0x0084900001547983 */ /* 0x002ea40000300a00 */
[----:B--2---:R-:W-:-:S15]  /*111af0*/  HMMA.1688.F32.TF32 R80, R4, R84, R80 ;  /* 0x000000540450723c */ /* 0x004fde0000081050 */
[----:B------:R-:W-:-:S04]  /*111b00*/  NOP ;  /* 0x0000000000007918 */ /* 0x000fc80000000000 */
[----:B------:R1:W-:Y:S04]  /*111b10*/  STL.64 [R1+0xbc0], R80 ;  /* 0x000bc05001007387 */ /* 0x0003e80000100a00 */
[----:B------:R-:W-:Y:S04]  /*111b20*/  STL.64 [R1+0xbc8], R82 ;  /* 0x000bc85201007387 */ /* 0x000fe80000100a00 */
[----:B-1----:R-:W3:Y:S02]  /*111b30*/  LDL.LU.64 R80, [R1+0x8488] ;  /* 0x0084880001507983 */ /* 0x002ee40000300a00 */
[----:B---3--:R-:W-:-:S15]  /*111b40*/  HMMA.1688.F32.TF32 R76, R4, R80, R76 ;  /* 0x00000050044c723c */ /* 0x008fde000008104c */
        /* <DEDUP_REMOVED lines=13> */
[----:B-1----:R-:W2:Y:S01]  /*111c20*/  LDL.LU.64 R68, [R1+0x8470] ;  /* 0x0084700001447983 */ /* 0x002ea20000300a00 */
[C---:B------:R-:W-:Y:S08]  /*111c30*/  HMMA.1688.F32.TF32 R120, R4.reuse, R40, R120 ;  /* 0x000000280478723c */ /* 0x040ff00000081078 */
[C---:B------:R-:W-:Y:S08]  /*111c40*/  HMMA.1688.F32.TF32 R112, R4.reuse, R36, R112 ;  /* 0x000000240470723c */ /* 0x040ff00000081070 */
[C---:B------:R-:W-:Y:S08]  /*111c50*/  HMMA.1688.F32.TF32 R104, R4.reuse, R32, R104 ;  /* 0x000000200468723c */ /* 0x040ff00000081068 */
[----:B------:R-:W-:Y:S01]  /*111c60*/  HMMA.1688.F32.TF32 R96, R4, R28, R96 ;  /* 0x0000001c0460723c */ /* 0x000fe20000081060 */
[----:B------:R-:W-:Y:S01]  /*111c70*/  MOV R47, R180 ;  /* 0x000000b4002f7202 */ /* 0x000fe20000000f00 */
[----:B------:R-:W-:-:S06]  /*111c80*/  IMAD.MOV.U32 R46, RZ, RZ, R181 ;  /* 0x000000ffff2e7224 */ /* 0x000fcc00078e00b5 */
[----:B--2---:R-:W-:-:S15]  /*111c90*/  HMMA.1688.F32.TF32 R160, R4, R68, R160 ;  /* 0x0000004404a0723c */ /* 0x004fde00000810a0 */
[----:B------:R-:W-:-:S04]  /*111ca0*/  NOP ;  /* 0x0000000000007918 */ /* 0x000fc80000000000 */
[----:B------:R-:W-:Y:S04]  /*111cb0*/  STL.64 [R1+0xc00], R160 ;  /* 0x000c00a001007387 */ /* 0x000fe80000100a00 */
[----:B------:R4:W-:Y:S02]  /*111cc0*/  STL.64 [R1+0xc08], R162 ;  /* 0x000c08a201007387 */ /* 0x0009e40000100a00 */
[C---:B----4-:R-:W-:Y:S08]  /*111cd0*/  HMMA.1688.F32.TF32 R160, R4.reuse, R64, R152 ;  /* 0x0000004004a0723c */ /* 0x050ff00000081098 */
[C---:B------:R-:W-:Y:S08]  /*111ce0*/  HMMA.1688.F32.TF32 R152, R4.reuse, R60, R144 ;  /* 0x0000003c0498723c */ /* 0x040ff00000081090 */
[C---:B------:R-:W-:Y:S08]  /*111cf0*/  HMMA.1688.F32.TF32 R144, R4.reuse, R56, R136 ;  /* 0x000000380490723c */ /* 0x040ff00000081088 */
[C---:B------:R-:W-:Y:S08]  /*111d00*/  HMMA.1688.F32.TF32 R136, R4.reuse, R52, R128 ;  /* 0x000000340488723c */ /* 0x040ff00000081080 */
        /* <DEDUP_REMOVED lines=67> */
[----:B------:R-:W4:Y:S04]  /*112140*/  LDL.64 R152, [R1+0x2c0] ;  /* 0x0002c00001987983 */ /* 0x000f280000100a00 */
[----:B------:R-:W4:Y:S04]  /*112150*/  LDL.LU R144, [R1+0x12c0] ;  /* 0x0012c00001907983 */ /* 0x000f280000300800 */
[----:B------:R-:W4:Y:S04]  /*112160*/  LDL.LU R145, [R1+0x12c4] ;  /* 0x0012c40001917983 */ /* 0x000f280000300800 */
[----:B------:R-:W4:Y:S04]  /*112170*/  LDL.LU R146, [R1+0x12c8] ;  /* 0x0012c80001927983 */ /* 0x000f280000300800 */
[----:B------:R-:W4:Y:S04]  /*112180*/  LDL.LU R147, [R1+0x12cc] ;  /* 0x0012cc0001937983 */ /* 0x000f280000300800 */
[----:B------:R-:W4:Y:S04]  /*112190*/  LDL.64 R136, [R1+0x2b0] ;  /* 0x0002b00001887983 */ /* 0x000f280000100a00 */
[----:B------:R-:W4:Y:S04]  /*1121a0*/  LDL.64 R104, [R1+0x2a0] ;  /* 0x0002a00001687983 */ /* 0x000f280000100a00 */
[----:B--2---:R-:W2:Y:S04]  /*1121b0*/  LDL.LU R96, [R1+0x12a0] ;  /* 0x0012a00001607983 */ /* 0x004ea80000300800 */
[----:B------:R-:W2:Y:S04]  /*1121c0*/  LDL.LU R97, [R1+0x12a4] ;  /* 0x0012a40001617983 */ /* 0x000ea80000300800 */
[----:B---3--:R-:W2:Y:S04]  /*1121d0*/  LDL.LU R98, [R1+0x12a8] ;  /* 0x0012a80001627983 */ /* 0x008ea80000300800 */
[----:B------:R-:W2:Y:S04]  /*1121e0*/  LDL.LU R99, [R1+0x12ac] ;  /* 0x0012ac0001637983 */ /* 0x000ea80000300800 */
[----:B------:R-:W2:Y:S04]  /*1121f0*/  LDL.64 R148, [R1+0x290] ;  /* 0x0002900001947983 */ /* 0x000ea80000100a00 */
        /* <DEDUP_REMOVED lines=25> */
[C---:B--2---:R-:W-:Y:S08]  /*112390*/  HMMA.1688.F32.TF32 R96, R4.reuse, R148, R96 ;  /* 0x000000940460723c */ /* 0x044ff00000081060 */
[C---:B---3--:R-:W-:Y:S08]  /*1123a0*/  HMMA.1688.F32.TF32 R156, R4.reuse, R164, R156 ;  /* 0x000000a4049c723c */ /* 0x048ff0000008109c */
[----:B------:R-:W-:Y:S01]  /*1123b0*/  HMMA.1688.F32.TF32 R172, R4, R128, R172 ;  /* 0x0000008004ac723c */ /* 0x000fe200000810ac */
[----:B------:R-:W-:Y:S01]  /*1123c0*/  IMAD.MOV.U32 R51, RZ, RZ, R152 ;  /* 0x000000ffff337224 */ /* 0x000fe200078e0098 */
[----:B------:R-:W-:Y:S01]  /*1123d0*/  MOV R50, R153 ;  /* 0x0000009900327202 */ /* 0x000fe20000000f00 */
[----:B------:R2:W-:Y:S04]  /*1123e0*/  STL.64 [R1+0xd50], R160 ;  /* 0x000d50a001007387 */ /* 0x0005e80000100a00 */
[----:B------:R-:W-:Y:S01]  /*1123f0*/  STL.64 [R1+0xd58], R162 ;  /* 0x000d58a201007387 */ /* 0x000fe20000100a00 */
[----:B------:R-:W-:-:S02]  /*112400*/  IMAD.MOV.U32 R55, RZ, RZ, R136 ;  /* 0x000000ffff377224 */ /* 0x000fc400078e0088 */
[----:B------:R-:W-:Y:S01]  /*112410*/  IMAD.MOV.U32 R54, RZ, RZ, R137 ;  /* 0x000000ffff367224 */ /* 0x000fe200078e0089 */
[----:B------:R-:W-:Y:S01]  /*112420*/  MOV R59, R104 ;  /* 0x00000068003b7202 */ /* 0x000fe20000000f00 */
[----:B--2---:R-:W2:Y:S04]  /*112430*/  LDL.LU.64 R160, [R1+0x8468] ;  /* 0x0084680001a07983 */ /* 0x004ea80000300a00 */
[----:B------:R-:W3:Y:S04]  /*112440*/  LDL.LU.64 R152, [R1+0x8460] ;  /* 0x0084600001987983 */ /* 0x000ee80000300a00 */
[----:B------:R4:W-:Y:S04]  /*112450*/  STL.64 [R1+0xd60], R144 ;  /* 0x000d609001007387 */ /* 0x0009e80000100a00 */
[----:B------:R-:W-:Y:S01]  /*112460*/  STL.64 [R1+0xd68], R146 ;  /* 0x000d689201007387 */ /* 0x000fe20000100a00 */
[----:B------:R-:W-:-:S02]  /*112470*/  IMAD.MOV.U32 R58, RZ, RZ, R105 ;  /* 0x000000ffff3a7224 */ /* 0x000fc400078e0069 */
[----:B------:R-:W-:Y:S01]  /*112480*/  IMAD.MOV.U32 R63, RZ, RZ, R148 ;  /* 0x000000ffff3f7224 */ /* 0x000fe200078e0094 */
[----:B------:R-:W-:Y:S01]  /*112490*/  MOV R62, R149 ;  /* 0x00000095003e7202 */ /* 0x000fe20000000f00 */
[----:B----4-:R-:W4:Y:S04]  /*1124a0*/  LDL.LU.64 R144, [R1+0x8458] ;  /* 0x0084580001907983 */ /* 0x010f280000300a00 */
[----:B------:R-:W2:Y:S04]  /*1124b0*/  LDL.LU.64 R136, [R1+0x8450] ;  /* 0x0084500001887983 */ /* 0x000ea80000300a00 */
[----:B------:R1:W-:Y:S04]  /*1124c0*/  STL.64 [R1+0xd70], R112 ;  /* 0x000d707001007387 */ /* 0x0003e80000100a00 */
[----:B------:R-:W-:Y:S01]  /*1124d0*/  STL.64 [R1+0xd78], R114 ;  /* 0x000d787201007387 */ /* 0x000fe20000100a00 */
[----:B------:R-:W-:-:S02]  /*1124e0*/  IMAD.MOV.U32 R67, RZ, RZ, R164 ;  /* 0x000000ffff437224 */ /* 0x000fc400078e00a4 */
[----:B------:R-:W-:Y:S01]  /*1124f0*/  IMAD.MOV.U32 R66, RZ, RZ, R165 ;  /* 0x000000ffff427224 */ /* 0x000fe200078e00a5 */
        /* <DEDUP_REMOVED lines=12> */
[----:B-1----:R-:W2:Y:S02]  /*1125c0*/  LDL.LU.64 R172, [R1+0x8418] ;  /* 0x0084180001ac7983 */ /* 0x002ea40000300a00 */
        /* <DEDUP_REMOVED lines=15> */
[----:B------:R1:W-:Y:S04]  /*1126c0*/  STL.64 [R1+0xde8], R122 ;  /* 0x000de87a01007387 */ /* 0x0003e80000100a00 */
[----:B------:R2:W-:Y:S01]  /*1126d0*/  STL.64 [R1+0x8318], R96 ;  /* 0x0083186001007387 */ /* 0x0005e20000100a00 */
[C---:B-1----:R-:W-:Y:S08]  /*1126e0*/  HMMA.1688.F32.TF32 R120, R4.reuse, R96, R204 ;  /* 0x000000600478723c */ /* 0x042ff000000810cc */
[----:B--2---:R-:W-:Y:S01]  /*1126f0*/  HMMA.1688.F32.TF32 R96, R4, R104, R240 ;  /* 0x000000680460723c */ /* 0x004fe200000810f0 */
[----:B------:R-:W-:Y:S01]  /*112700*/  IMAD.MOV.U32 R75, RZ, RZ, R172 ;  /* 0x000000ffff4b7224 */ /* 0x000fe200078e00ac */
[----:B------:R-:W-:Y:S01]  /*112710*/  MOV R74, R173 ;  /* 0x000000ad004a7202 */ /* 0x000fe20000000f00 */
[----:B------:R-:W-:-:S08]  /*112720*/  IMAD.MOV.U32 R87, RZ, RZ, R148 ;  /* 0x000000ffff577224 */ /* 0x000fd000078e0094 */
        /* <DEDUP_REMOVED lines=60> */
[----:B-1----:R-:W4:Y:S04]  /*112af0*/  LDL.LU R104, [R1+0x1180] ;  /* 0x0011800001687983 */ /* 0x002f280000300800 */
[----:B------:R-:W4:Y:S04]  /*112b00*/  LDL.LU R105, [R1+0x1184] ;  /* 0x0011840001697983 */ /* 0x000f280000300800 */
[----:B------:R-:W4:Y:S04]  /*112b10*/  LDL.LU R106, [R1+0x1188] ;  /* 0x00118800016a7983 */ /* 0x000f280000300800 */
[----:B------:R-:W4:Y:S01]  /*112b20*/  LDL.LU R107, [R1+0x118c] ;  /* 0x00118c00016b7983 */ /* 0x000f220000300800 */
[----:B---3--:R-:W-:-:S15]  /*112b30*/  HMMA.1688.F32.TF32 R120, R4, R112, R120 ;  /* 0x000000700478723c */ /* 0x008fde0000081078 */
[----:B------:R-:W-:-:S04]  /*112b40*/  NOP ;  /* 0x0000000000007918 */ /* 0x000fc80000000000 */
[----:B------:R1:W-:Y:S04]  /*112b50*/  STL.64 [R1+0xe10], R120 ;  /* 0x000e107801007387 */ /* 0x0003e80000100a00 */
[----:B------:R-:W-:Y:S04]  /*112b60*/  STL.64 [R1+0xe18], R122 ;  /* 0x000e187a01007387 */ /* 0x000fe80000100a00 */
[----:B-1----:R-:W2:Y:S04]  /*112b70*/  LDL.LU.64 R120, [R1+0x8410] ;  /* 0x0084100001787983 */ /* 0x002ea80000300a00 */
[----:B------:R1:W-:Y:S04]  /*112b80*/  STL.64 [R1+0x8328], R112 ;  /* 0x0083287001007387 */ /* 0x0003e80000100a00 */
[----:B-1----:R-:W3:Y:S04]  /*112b90*/  LDL.LU R112, [R1+0x1190] ;  /* 0x0011900001707983 */ /* 0x002ee80000300800 */
[----:B------:R-:W3:Y:S04]  /*112ba0*/  LDL.LU R113, [R1+0x1194] ;  /* 0x0011940001717983 */ /* 0x000ee80000300800 */
[----:B------:R-:W3:Y:S04]  /*112bb0*/  LDL.LU R114, [R1+0x1198] ;  /* 0x0011980001727983 */ /* 0x000ee80000300800 */
[----:B------:R-:W3:Y:S01]  /*112bc0*/  LDL.LU R115, [R1+0x119c] ;  /* 0x00119c0001737983 */ /* 0x000ee20000300800 */
[----:B--2---:R-:W-:-:S15]  /*112bd0*/  HMMA.1688.F32.TF32 R128, R4, R120, R128 ;  /* 0x000000780480723c */ /* 0x004fde0000081080 */
[----:B------:R-:W-:-:S04]  /*112be0*/  NOP ;  /* 0x0000000000007918 */ /* 0x000fc80000000000 */
[----:B------:R1:W-:Y:S04]  /*112bf0*/  STL.64 [R1+0xe20], R128 ;  /* 0x000e208001007387 */ /* 0x0003e80000100a00 */
[----:B------:R-:W-:Y:S04]  /*112c00*/  STL.64 [R1+0xe28], R130 ;  /* 0x000e288201007387 */ /* 0x000fe80000100a00 */
[----:B-1----:R-:W2:Y:S04]  /*112c10*/  LDL.LU.64 R128, [R1+0x8408] ;  /* 0x0084080001807983 */ /* 0x002ea80000300a00 */
        /* <DEDUP_REMOVED lines=8> */
[----:B--2---:R-:W-:Y:S01]  /*112ca0*/  HMMA.1688.F32.TF32 R120, R4, R128, R120 ;  /* 0x000000800478723c */ /* 0x004fe20000081078 */
[----:B------:R-:W-:-:S15]  /*112cb0*/  STL.64 [R1+0x8338], R128 ;  /* 0x0083388001007387 */ /* 0x000fde0000100a00 */
[----:B------:R-:W-:-:S03]  /*112cc0*/  NOP ;  /* 0x0000000000007918 */ /* 0x000fc60000000000 */
        /* <DEDUP_REMOVED lines=12> */
[----:B--2---:R-:W-:Y:S01]  /*112d90*/  HMMA.1688.F32.TF32 R96, R4, R168, R156 ;  /* 0x000000a80460723c */ /* 0x004fe2000008109c */
[----:B------:R-:W-:Y:S10]  /*112da0*/  STL.64 [R1+0x8358], R160 ;  /* 0x008358a001007387 */ /* 0x000ff40000100a00 */
        /* <DEDUP_REMOVED lines=26> */
[----:B-1----:R-:W-:Y:S02]  /*112f50*/  HMMA.1688.F32.TF32 R96, R8, R228, R240 ;  /* 0x000000e40860723c */ /* 0x002fe400000810f0 */
[----:B------:R-:W-:Y:S08]  /*112f60*/  STL.64 [R1+0x8390], R232 ;  /* 0x008390e801007387 */ /* 0x000ff00000100a00 */
        /* <DEDUP_REMOVED lines=54> */
[----:B------:R-:W-:-:S02]  /*1132d0*/  IMAD.MOV.U32 R4, RZ, RZ, R15 ;  /* 0x000000ffff047224 */ /* 0x000fc400078e000f */
[----:B------:R-:W-:Y:S02]  /*1132e0*/  IMAD.MOV.U32 R5, RZ, RZ, R14 ;  /* 0x000000ffff057224 */ /* 0x000fe400078e000e */
[----:B------:R-:W-:Y:S01]  /*1132f0*/  IMAD.MOV.U32 R15, RZ, RZ, R132 ;  /* 0x000000ffff0f7224 */ /* 0x000fe200078e0084 */
[----:B------:R-:W-:Y:S02]  /*113300*/  MOV R14, R133 ;  /* 0x00000085000e7202 */ /* 0x000fe40000000f00 */
[----:B------:R-:W-:Y:S01]  /*113310*/  MOV R7, R140 ;  /* 0x0000008c00077202 */ /* 0x000fe20000000f00 */
[----:B------:R-:W-:Y:S02]  /*113320*/  IMAD.MOV.U32 R6, RZ, RZ, R141 ;  /* 0x000000ffff067224 */ /* 0x000fe400078e008d */
[----:B------:R-:W-:Y:S02]  /*113330*/  IMAD.MOV.U32 R19, RZ, RZ, R124 ;  /* 0x000000ffff137224 */ /* 0x000fe400078e007c */
[----:B------:R-:W-:-:S02]  /*113340*/  IMAD.MOV.U32 R18, RZ, RZ, R125 ;  /* 0x000000ffff127224 */ /* 0x000fc400078e007d */
[----:B------:R-:W-:Y:S01]  /*113350*/  IMAD.MOV.U32 R27, RZ, RZ, R108 ;  /* 0x000000ffff1b7224 */ /* 0x000fe200078e006c */
[----:B------:R-:W-:Y:S01]  /*113360*/  MOV R26, R109 ;  /* 0x0000006d001a7202 */ /* 0x000fe20000000f00 */
[----:B------:R-:W-:Y:S02]  /*113370*/  IMAD.MOV.U32 R31, RZ, RZ, R100 ;  /* 0x000000ffff1f7224 */ /* 0x000fe400078e0064 */
[----:B------:R-:W-:Y:S01]  /*113380*/  IMAD.MOV.U32 R30, RZ, RZ, R101 ;  /* 0x000000ffff1e7224 */ /* 0x000fe200078e0065 */
[----:B------:R-:W-:Y:S01]  /*113390*/  MOV R35, R92 ;  /* 0x0000005c00237202 */ /* 0x000fe20000000f00 */
[----:B------:R-:W-:Y:S01]  /*1133a0*/  IMAD.MOV.U32 R34, RZ, RZ, R93 ;  /* 0x000000ffff227224 */ /* 0x000fe200078e005d */
[C---:B---3--:R-:W-:Y:S08]  /*1133b0*/  HMMA.1688.F32.TF32 R120, R8.reuse, R224, R112 ;  /* 0x000000e00878723c */ /* 0x048ff00000081070 */
[C---:B--2---:R-:W-:Y:S08]  /*1133c0*/  HMMA.1688.F32.TF32 R112, R8.reuse, R220, R104 ;  /* 0x000000dc0870723c */ /* 0x044ff00000081068 */
[C---:B------:R-:W-:Y:S08]  /*1133d0*/  HMMA.1688.F32.TF32 R104, R8.reuse, R216, R96 ;  /* 0x000000d80868723c */ /* 0x040ff00000081060 */
[C---:B----4-:R-:W-:Y:S01]  /*1133e0*/  HMMA.1688.F32.TF32 R96, R8.reuse, R212, R148 ;  /* 0x000000d40860723c */ /* 0x050fe20000081094 */
        /* <DEDUP_REMOVED lines=12> */
[C---:B--2---:R-:W-:Y:S01]  /*1134b0*/  HMMA.1688.F32.TF32 R96, R8.reuse, R140, R164 ;  /* 0x0000008c0860723c */ /* 0x044fe200000810a4 */
[----:B------:R-:W-:Y:S10]  /*1134c0*/  STL.64 [R1+0x83c0], R208 ;  /* 0x0083c0d001007387 */ /* 0x000ff40000100a00 */
        /* <DEDUP_REMOVED lines=118> */
[----:B-1----:R-:W-:-:S15]  /*113c30*/  HMMA.1688.F32.TF32 R12, R8, R88, R128 ;  /* 0x00000058080c723c */ /* 0x002fde0000081080 */
[----:B------:R-:W-:-:S04]  /*113c40*/  NOP ;  /* 0x0000000000007918 */ /* 0x000fc80000000000 */
[----:B------:R-:W-:Y:S04]  /*113c50*/  STL.64 [R1+0x10c0], R12 ;  /* 0x0010c00c01007387 */ /* 0x000fe80000100a00 */
[----:B------:R2:W-:Y:S04]  /*113c60*/  STL.64 [R1+0x10c8], R14 ;  /* 0x0010c80e01007387 */ /* 0x0005e80000100a00 */
[----:B------:R-:W4:Y:S04]  /*113c70*/  LDL.LU.64 R88, [R1+0x8400] ;  /* 0x0084000001587983 */ /* 0x000f280000300a00 */
[----:B------:R-:W-:Y:S04]  /*113c80*/  STL.64 [R1+0x83d0], R6 ;  /* 0x0083d00601007387 */ /* 0x000fe80000100a00 */
[----:B------:R1:W-:Y:S01]  /*113c90*/  STL.64 [R1+0x83c8], R4 ;  /* 0x0083c80401007387 */ /* 0x0003e20000100a00 */
[C---:B--2---:R-:W-:Y:S08]  /*113ca0*/  HMMA.1688.F32.TF32 R12, R8.reuse, R4, R120 ;  /* 0x00000004080c723c */ /* 0x044ff00000081078 */
[C---:B-1----:R-:W-:Y:S11]  /*113cb0*/  HMMA.1688.F32.TF32 R4, R8.reuse, R44, R112 ;  /* 0x0000002c0804723c */ /* 0x042ff60000081070 */
[----:B------:R-:W-:Y:S04]  /*113cc0*/  STL.64 [R1+0x10a0], R12 ;  /* 0x0010a00c01007387 */ /* 0x000fe80000100a00 */
[----:B------:R1:W-:Y:S04]  /*113cd0*/  STL.64 [R1+0x10a8], R14 ;  /* 0x0010a80e01007387 */ /* 0x0003e80000100a00 */
[----:B------:R-:W-:Y:S04]  /*113ce0*/  STL.64 [R1+0x83d8], R44 ;  /* 0x0083d82c01007387 */ /* 0x000fe80000100a00 */
[----:B------:R-:W-:Y:S04]  /*113cf0*/  STL.64 [R1+0x1080], R4 ;  /* 0x0010800401007387 */ /* 0x000fe80000100a00 */
[----:B------:R3:W-:Y:S01]  /*113d00*/  STL.64 [R1+0x1088], R6 ;  /* 0x0010880601007387 */ /* 0x0007e20000100a00 */
[C---:B-1----:R-:W-:Y:S08]  /*113d10*/  HMMA.1688.F32.TF32 R12, R8.reuse, R244, R104 ;  /* 0x000000f4080c723c */ /* 0x042ff00000081068 */
[C---:B---3--:R-:W-:Y:S01]  /*113d20*/  HMMA.1688.F32.TF32 R4, R8.reuse, R84, R96 ;  /* 0x000000540804723c */ /* 0x048fe20000081060 */
[----:B------:R-:W-:Y:S07]  /*113d30*/  STL.64 [R1+0x83e0], R244 ;  /* 0x0083e0f401007387 */ /* 0x000fee0000100a00 */
[C---:B------:R-:W-:Y:S03]  /*113d40*/  HMMA.1688.F32.TF32 R92, R8.reuse, R80, R92 ;  /* 0x00000050085c723c */ /* 0x040fe6000008105c */
        /* <DEDUP_REMOVED lines=37> */
[----:B------:R-:W-:Y:S02]  /*113fa0*/  MOV R177, R66 ;  /* 0x0000004200b17202 */ /* 0x000fe40000000f00 */
[----:B------:R-:W-:Y:S01]  /*113fb0*/  MOV R160, R71 ;  /* 0x0000004700a07202 */ /* 0x000fe20000000f00 */
[----:B------:R-:W-:Y:S02]  /*113fc0*/  IMAD.MOV.U32 R161, RZ, RZ, R70 ;  /* 0x000000ffffa17224 */ /* 0x000fe400078e0046 */
[----:B------:R-:W-:Y:S01]  /*113fd0*/  IMAD.MOV.U32 R144, RZ, RZ, R75 ;  /* 0x000000ffff907224 */ /* 0x000fe200078e004b */
[----:B------:R-:W-:Y:S04]  /*113fe0*/  STL.64 [R1+0xf60], R12 ;  /* 0x000f600c01007387 */ /* 0x000fe80000100a00 */
[----:B------:R-:W-:Y:S04]  /*113ff0*/  STL.64 [R1+0xf68], R14 ;  /* 0x000f680e01007387 */ /* 0x000fe80000100a00 */
[----:B------:R-:W-:Y:S04]  /*114000*/  STL.64 [R1+0xf40], R4 ;  /* 0x000f400401007387 */ /* 0x000fe80000100a00 */
[----:B------:R4:W-:Y:S01]  /*114010*/  STL.64 [R1+0xf48], R6 ;  /* 0x000f480601007387 */ /* 0x0009e20000100a00 */
[----:B------:R-:W-:-:S02]  /*114020*/  IMAD.MOV.U32 R145, RZ, RZ, R74 ;  /* 0x000000ffff917224 */ /* 0x000fc400078e004a */
[----:B------:R-:W-:Y:S01]  /*114030*/  IMAD.MOV.U32 R128, RZ, RZ, R79 ;  /* 0x000000ffff807224 */ /* 0x000fe200078e004f */
[----:B------:R-:W-:Y:S02]  /*114040*/  MOV R129, R78 ;  /* 0x0000004e00817202 */ /* 0x000fe40000000f00 */
[----:B------:R-:W-:Y:S01]  /*114050*/  MOV R112, R83 ;  /* 0x0000005300707202 */ /* 0x000fe20000000f00 */
[----:B------:R-:W-:Y:S02]  /*114060*/  IMAD.MOV.U32 R113, RZ, RZ, R82 ;  /* 0x000000ffff717224 */ /* 0x000fe400078e0052 */
[----:B------:R-:W-:Y:S02]  /*114070*/  IMAD.MOV.U32 R96, RZ, RZ, R87 ;  /* 0x000000ffff607224 */ /* 0x000fe400078e0057 */
[----:B------:R-:W-:Y:S01]  /*114080*/  IMAD.MOV.U32 R97, RZ, RZ, R86 ;  /* 0x000000ffff617224 */ /* 0x000fe200078e0056 */
[----:B------:R-:W-:Y:S04]  /*114090*/  LDS R240, [R3+UR12+0x86080] ;  /* 0x0860800c03f07984 */ /* 0x000fe80008000800 */
[----:B------:R-:W-:Y:S01]  /*1140a0*/  LDS R242, [R3+UR12+0x86480] ;  /* 0x0864800c03f27984 */ /* 0x000fe20008000800 */
[C---:B----4-:R-:W-:Y:S08]  /*1140b0*/  HMMA.1688.F32.TF32 R4, R8.reuse, R40, R156 ;  /* 0x000000280804723c */ /* 0x050ff0000008109c */
        /* <DEDUP_REMOVED lines=17> */
[----:B------:R1:W-:Y:S04]  /*1141d0*/  STL.64 [R1+0x1750], R12 ;  /* 0x0017500c01007387 */ /* 0x0003e80000100a00 */
[----:B------:R3:W-:Y:S04]  /*1141e0*/  STL.64 [R1+0x1758], R14 ;  /* 0x0017580e01007387 */ /* 0x0007e80000100a00 */
        /* <DEDUP_REMOVED lines=116> */
[----:B------:R-:W-:Y:S04]  /*114930*/  LDS R241, [R89+UR12+0x86080] ;  /* 0x0860800c59f17984 */ /* 0x000fe80008000800 */
[----:B------:R-:W4:Y:S04]  /*114940*/  LDL.LU R2, [R1+0x83f8] ;  /* 0x0083f80001027983 */ /* 0x000f280000300800 */
[----:B------:R-:W1:Y:S01]  /*114950*/  LDS R243, [R89+UR12+0x86480] ;  /* 0x0864800c59f37984 */ /* 0x000e620008000800 */
[----:B--2---:R-:W-:-:S15]  /*114960*/  HMMA.1688.F32.TF32 R12, R8, R16, R12 ;  /* 0x00000010080c723c */ /* 0x004fde000008100c */
[----:B------:R-:W-:-:S04]  /*114970*/  NOP ;  /* 0x0000000000007918 */ /* 0x000fc80000000000 */
[----:B------:R-:W-:Y:S04]  /*114980*/  STL.64 [R1+0x1730], R12 ;  /* 0x0017300c01007387 */ /* 0x000fe80000100a00 */
[----:B------:R2:W-:Y:S04]  /*114990*/  STL.64 [R1+0x1738], R14 ;  /* 0x0017380e01007387 */ /* 0x0005e80000100a00 */
[----:B--2---:R-:W2:Y:S04]  /*1149a0*/  LDL.LU.64 R14, [R1+0x83f0] ;  /* 0x0083f000010e7983 */ /* 0x004ea80000300a00 */
[----:B------:R-:W2:Y:S01]  /*1149b0*/  LDL.LU.64 R12, [R1+0x83e8] ;  /* 0x0083e800010c7983 */ /* 0x000ea20000300a00 */
[----:B------:R-:W-:Y:S01]  /*1149c0*/  IMAD.MOV.U32 R4, RZ, RZ, R43 ;  /* 0x000000ffff047224 */ /* 0x000fe200078e002b */
[----:B------:R-:W-:Y:S01]  /*1149d0*/  MOV R5, R42 ;  /* 0x0000002a00057202 */ /* 0x000fe20000000f00 */
[C---:B------:R-:W-:Y:S08]  /*1149e0*/  HMMA.1688.F32.TF32 R212, R8.reuse, R212, R208 ;  /* 0x000000d408d4723c */ /* 0x040ff000000810d0 */
[C---:B---3--:R-:W-:Y:S08]  /*1149f0*/  HMMA.1688.F32.TF32 R4, R8.reuse, R4, R44 ;  /* 0x000000040804723c */ /* 0x048ff0000008102c */
[C---:B------:R-:W-:Y:S08]  /*114a00*/  HMMA.1688.F32.TF32 R220, R8.reuse, R220, R216 ;  /* 0x000000dc08dc723c */ /* 0x040ff000000810d8 */
        /* <DEDUP_REMOVED lines=9> */
[----:B--2---:R-:W-:-:S15]  /*114aa0*/  HMMA.1688.F32.TF32 R244, R8, R12, R244 ;  /* 0x0000000c08f4723c */ /* 0x004fde00000810f4 */
[----:B------:R-:W-:-:S04]  /*114ab0*/  NOP ;  /* 0x0000000000007918 */ /* 0x000fc80000000000 */
[----:B------:R2:W-:Y:S04]  /*114ac0*/  STL.64 [R1+0x1720], R244 ;  /* 0x001720f401007387 */ /* 0x0005e80000100a00 */
[----:B------:R-:W-:Y:S01]  /*114ad0*/  STL.64 [R1+0x1728], R246 ;  /* 0x001728f601007387 */ /* 0x000fe20000100a00 */
[----:B------:R-:W-:-:S03]  /*114ae0*/  IMAD.MOV.U32 R207, RZ, RZ, R88 ;  /* 0x000000ffffcf7224 */ /* 0x000fc600078e0058 */
[----:B------:R-:W-:Y:S04]  /*114af0*/  LDS R247, [R89+UR12+0x86c00] ;  /* 0x086c000c59f77984 */ /* 0x000fe80008000800 */
[----:B------:R-:W-:Y:S04]  /*114b00*/  LDS R246, [R3+UR12+0x86c00] ;  /* 0x086c000c03f67984 */ /* 0x000fe80008000800 */
[----:B--2---:R-:W2:Y:S04]  /*114b10*/  LDL.LU.64 R244, [R1+0x83e0] ;  /* 0x0083e00001f47983 */ /* 0x004ea80000300a00 */
[----:B------:R-:W3:Y:S04]  /*114b20*/  LDL.LU.64 R44, [R1+0x83d8] ;  /* 0x0083d800012c7983 */ /* 0x000ee80000300a00 */
[----:B------:R-:W-:Y:S04]  /*114b30*/  STL.64 [R1+0x1710], R4 ;  /* 0x0017100401007387 */ /* 0x000fe80000100a00 */
[----:B------:R1:W-:Y:S04]  /*114b40*/  STL.64 [R1+0x1718], R6 ;  /* 0x0017180601007387 */ /* 0x0003e80000100a00 */
[----:B-1----:R-:W2:Y:S04]  /*114b50*/  LDL.LU.64 R6, [R1+0x83d0] ;  /* 0x0083d00001067983 */ /* 0x002ea80000300a00 */
[----:B------:R-:W2:Y:S04]  /*114b60*/  LDL.LU.64 R4, [R1+0x83c8] ;  /* 0x0083c80001047983 */ /* 0x000ea80000300a00 */
        /* <DEDUP_REMOVED lines=19> */
[----:B-1----:R-:W3:Y:S04]  /*114ca0*/  LDL.LU.64 R192, [R1+0x8378] ;  /* 0x0083780001c07983 */ /* 0x002ee80000300a00 */
[----:B------:R-:W3:Y:S04]  /*114cb0*/  LDL.LU.64 R184, [R1+0x8370] ;  /* 0x0083700001b87983 */ /* 0x000ee80000300a00 */
[----:B------:R1:W-:Y:S04]  /*114cc0*/  STL.64 [R1+0x16b0], R176 ;  /* 0x0016b0b001007387 */ /* 0x0003e80000100a00 */
[----:B------:R-:W-:Y:S04]  /*114cd0*/  STL.64 [R1+0x16b8], R178 ;  /* 0x0016b8b201007387 */ /* 0x000fe80000100a00 */
[----:B-1----:R-:W4:Y:S04]  /*114ce0*/  LDL.LU.64 R176, [R1+0x8368] ;  /* 0x0083680001b07983 */ /* 0x002f280000300a00 */
[----:B------:R-:W4:Y:S04]  /*114cf0*/  LDL.LU.64 R168, [R1+0x8360] ;  /* 0x0083600001a87983 */ /* 0x000f280000300a00 */
        /* <DEDUP_REMOVED lines=17> */
[----:B------:R2:W-:Y:S04]  /*114e10*/  STL.64 [R1+0x1668], R98 ;  /* 0x0016686201007387 */ /* 0x0005e80000100a00 */
[----:B-1----:R-:W4:Y:S01]  /*114e20*/  LDL.LU.64 R96, [R1+0x8318] ;  /* 0x0083180001607983 */ /* 0x002f220000300a00 */
[C---:B--2---:R-:W-:Y:S08]  /*114e30*/  HMMA.1688.F32.TF32 R200, R240.reuse, R200, R196 ;  /* 0x000000c8f0c8723c */ /* 0x044ff000000810c4 */
[----:B---3--:R-:W-:Y:S08]  /*114e40*/  HMMA.1688.F32.TF32 R184, R240, R184, R180 ;  /* 0x000000b8f0b8723c */ /* 0x008ff000000810b4 */
[C---:B----4-:R-:W-:Y:S08]  /*114e50*/  HMMA.1688.F32.TF32 R152, R8.reuse, R152, R148 ;  /* 0x000000980898723c */ /* 0x050ff00000081094 */
[C---:B------:R-:W-:Y:S08]  /*114e60*/  HMMA.1688.F32.TF32 R136, R8.reuse, R136, R132 ;  /* 0x000000880888723c */ /* 0x040ff00000081084 */
[C---:B------:R-:W-:Y:S08]  /*114e70*/  HMMA.1688.F32.TF32 R120, R8.reuse, R120, R116 ;  /* 0x000000780878723c */ /* 0x040ff00000081074 */
[C---:B------:R-:W-:Y:S08]  /*114e80*/  HMMA.1688.F32.TF32 R104, R8.reuse, R104, R100 ;  /* 0x000000680868723c */ /* 0x040ff00000081064 */
[C---:B------:R-:W-:Y:S08]  /*114e90*/  HMMA.1688.F32.TF32 R112, R8.reuse, R112, R108 ;  /* 0x000000700870723c */ /* 0x040ff0000008106c */
[C---:B------:R-:W-:Y:S01]  /*114ea0*/  HMMA.1688.F32.TF32 R96, R8.reuse, R96, R92 ;  /* 0x000000600860723c */ /* 0x040fe2000008105c */
[----:B------:R-:W2:Y:S04]  /*114eb0*/  LDL.LU.64 R94, [R1+0x8310] ;  /* 0x00831000015e7983 */ /* 0x000ea80000300a00 */
[----:B------:R-:W2:Y:S03]  /*114ec0*/  LDL.LU.64 R92, [R1+0x8308] ;  /* 0x00830800015c7983 */ /* 0x000ea60000300a00 */
[C---:B------:R-:W-:Y:S11]  /*114ed0*/  HMMA.1688.F32.TF32 R128, R8.reuse, R128, R124 ;  /* 0x000000800880723c */ /* 0x040ff6000008107c */
[----:B------:R-:W-:Y:S04]  /*114ee0*/  STL.64 [R1+0x1650], R96 ;  /* 0x0016506001007387 */ /* 0x000fe80000100a00 */
[----:B------:R1:W-:Y:S04]  /*114ef0*/  STL.64 [R1+0x1658], R98 ;  /* 0x0016586201007387 */ /* 0x0003e80000100a00 */
[----:B-1----:R-:W3:Y:S04]  /*114f00*/  LDL.LU.64 R98, [R1+0x8300] ;  /* 0x0083000001627983 */ /* 0x002ee80000300a00 */
[----:B------:R-:W3:Y:S04]  /*114f10*/  LDL.LU.64 R96, [R1+0x82f8] ;  /* 0x0082f80001607983 */ /* 0x000ee80000300a00 */
[----:B------:R-:W4:Y:S04]  /*114f20*/  LDL.LU.64 R102, [R1+0x82f0] ;  /* 0x0082f00001667983 */ /* 0x000f280000300a00 */
[----:B------:R-:W4:Y:S04]  /*114f30*/  LDL.LU.64 R100, [R1+0x82e8] ;  /* 0x0082e80001647983 */ /* 0x000f280000300a00 */
[----:B------:R-:W-:Y:S04]  /*114f40*/  STL.64 [R1+0x1640], R104 ;  /* 0x0016406801007387 */ /* 0x000fe80000100a00 */
[----:B------:R1:W-:Y:S01]  /*114f50*/  STL.64 [R1+0x1648], R106 ;  /* 0x0016486a01007387 */ /* 0x0003e20000100a00 */
[C---:B------:R-:W-:Y:S03]  /*114f60*/  HMMA.1688.F32.TF32 R144, R8.reuse, R144, R140 ;  /* 0x000000900890723c */ /* 0x040fe6000008108c */
        /* <DEDUP_REMOVED lines=18> */
[----:B------:R1:W-:Y:S01]  /*115090*/  STL.64 [R1+0x13b8], R130 ;  /* 0x0013b88201007387 */ /* 0x0003e20000100a00 */
[----:B------:R-:W-:Y:S03]  /*1150a0*/  HMMA.1688.F32.TF32 R8, R8, R168, R164 ;  /* 0x000000a80808723c */ /* 0x000fe600000810a4 */
        /* <DEDUP_REMOVED lines=30> */
[----:B------:R-:W2:Y:S04]  /*115290*/  LDL.LU.64 R170, [R1+0x81e0] ;  /* 0x0081e00001aa7983 */ /* 0x000ea80000300a00 */
[----:B------:R-:W2:Y:S04]  /*1152a0*/  LDL.LU.64 R168, [R1+0x81d8] ;  /* 0x0081d80001a87983 */ /* 0x000ea80000300a00 */
[----:B------:R-:W-:Y:S04]  /*1152b0*/  STL.64 [R1+0xe80], R8 ;  /* 0x000e800801007387 */ /* 0x000fe80000100a00 */
[----:B------:R-:W-:Y:S04]  /*1152c0*/  STL.64 [R1+0xe88], R10 ;  /* 0x000e880a01007387 */ /* 0x000fe80000100a00 */
        /* <DEDUP_REMOVED lines=31> */
[----:B------:R-:W3:Y:S01]  /*1154c0*/  LDL.LU.64 R234, [R1+0x8130] ;  /* 0x0081300001ea7983 */ /* 0x000ee20000300a00 */
[----:B--2---:R-:W-:Y:S03]  /*1154d0*/  HMMA.1688.F32.TF32 R236, R240, R232, R236 ;  /* 0x000000e8f0ec723c */ /* 0x004fe600000810ec */
[----:B------:R-:W3:-:S15]  /*1154e0*/  LDL.LU.64 R232, [R1+0x8128] ;  /* 0x0081280001e87983 */ /* 0x000ede0000300a00 */
[----:B------:R-:W-:Y:S01]  /*1154f0*/  NOP ;  /* 0x0000000000007918 */ /* 0x000fe20000000000 */
[----:B------:R-:W-:Y:S04]  /*115500*/  STL.64 [R1+0x730], R236 ;  /* 0x000730ec01007387 */ /* 0x000fe80000100a00 */
[----:B------:R-:W-:Y:S04]  /*115510*/  STL.64 [R1+0x738], R238 ;  /* 0x000738ee01007387 */ /* 0x000fe80000100a00 */
[----:B------:R-:W2:Y:S01]  /*115520*/  LDL.LU.64 R230, [R1+0x8120] ;  /* 0x0081200001e67983 */ /* 0x000ea20000300a00 */
[----:B---3--:R-:W-:Y:S03]  /*115530*/  HMMA.1688.F32.TF32 R232, R240, R228, R232 ;  /* 0x000000e4f0e8723c */ /* 0x008fe600000810e8 */
[----:B------:R-:W2:-:S15]  /*115540*/  LDL.LU.64 R228, [R1+0x8118] ;  /* 0x0081180001e47983 */ /* 0x000e9e0000300a00 */
[----:B------:R-:W-:Y:S01]  /*115550*/  NOP ;  /* 0x0000000000007918 */ /* 0x000fe20000000000 */
[----:B------:R-:W-:Y:S04]  /*115560*/  STL.64 [R1+0x720], R232 ;  /* 0x000720e801007387 */ /* 0x000fe80000100a00 */
[----:B------:R-:W-:Y:S04]  /*115570*/  STL.64 [R1+0x728], R234 ;  /* 0x000728ea01007387 */ /* 0x000fe80000100a00 */
        /* <DEDUP_REMOVED lines=22> */
[----:B------:R1:W-:Y:S04]  /*1156e0*/  STL.64 [R1+0x6e0], R216 ;  /* 0x0006e0d801007387 */ /* 0x0003e80000100a00 */
[----:B------:R-:W-:Y:S04]  /*1156f0*/  STL.64 [R1+0x6e8], R218 ;  /* 0x0006e8da01007387 */ /* 0x000fe80000100a00 */
[----:B------:R-:W3:Y:S01]  /*115700*/  LDL.LU.64 R210, [R1+0x80d0] ;  /* 0x0080d00001d27983 */ /* 0x000ee20000300a00 */
[----:B--2---:R-:W-:Y:S03]  /*115710*/  HMMA.1688.F32.TF32 R212, R240, R208, R212 ;  /* 0x000000d0f0d4723c */ /* 0x004fe600000810d4 */
[----:B------:R-:W3:Y:S01]  /*115720*/  LDL.LU.64 R208, [R1+0x80c8] ;  /* 0x0080c80001d07983 */ /* 0x000ee20000300a00 */
[----:B-1----:R-:W-:Y:S01]  /*115730*/  MOV R216, R15 ;  /* 0x0000000f00d87202 */ /* 0x002fe20000000f00 */
[----:B------:R-:W-:-:S02]  /*115740*/  IMAD.MOV.U32 R217, RZ, RZ, R14 ;  /* 0x000000ffffd97224 */ /* 0x000fc400078e000e */
[----:B------:R-:W-:Y:S02]  /*115750*/  IMAD.MOV.U32 R220, RZ, RZ, R19 ;  /* 0x000000ffffdc7224 */ /* 0x000fe400078e0013 */
[----:B------:R-:W-:Y:S02]  /*115760*/  IMAD.MOV.U32 R221, RZ, RZ, R18 ;  /* 0x000000ffffdd7224 */ /* 0x000fe400078e0012 */
[----:B------:R-:W-:Y:S01]  /*115770*/  IMAD.MOV.U32 R224, RZ, RZ, R23 ;  /* 0x000000ffffe07224 */ /* 0x000fe200078e0017 */
[----:B------:R-:W-:Y:S02]  /*115780*/  MOV R225, R22 ;  /* 0x0000001600e17202 */ /* 0x000fe40000000f00 */
[----:B------:R-:W-:Y:S01]  /*115790*/  MOV R228, R27 ;  /* 0x0000001b00e47202 */ /* 0x000fe20000000f00 */
[----:B------:R-:W-:-:S04]  /*1157a0*/  IMAD.MOV.U32 R229, RZ, RZ, R26 ;  /* 0x000000ffffe57224 */ /* 0x000fc800078e001a */
[----:B------:R1:W-:Y:S01]  /*1157b0*/  STL.64 [R1+0x6d0], R212 ;  /* 0x0006d0d401007387 */ /* 0x0003e20000100a00 */
[----:B------:R-:W-:Y:S01]  /*1157c0*/  HMMA.1688.F32.TF32 R204, R240, R216, R204 ;  /* 0x000000d8f0cc723c */ /* 0x000fe200000810cc */
[----:B------:R-:W-:Y:S02]  /*1157d0*/  IMAD.MOV.U32 R232, RZ, RZ, R31 ;  /* 0x000000ffffe87224 */ /* 0x000fe400078e001f */
[----:B-1----:R-:W-:Y:S01]  /*1157e0*/  IMAD.MOV.U32 R212, RZ, RZ, R7 ;  /* 0x000000ffffd47224 */ /* 0x002fe200078e0007 */
[----:B------:R-:W-:Y:S01]  /*1157f0*/  MOV R213, R6 ;  /* 0x0000000600d57202 */ /* 0x000fe20000000f00 */
[----:B------:R-:W-:-:S03]  /*115800*/  IMAD.MOV.U32 R233, RZ, RZ, R30 ;  /* 0x000000ffffe97224 */ /* 0x000fc600078e001e */
[----:B------:R-:W-:Y:S01]  /*115810*/  HMMA.1688.F32.TF32 R200, R240, R220, R200 ;  /* 0x000000dcf0c8723c */ /* 0x000fe200000810c8 */
[----:B------:R-:W-:Y:S01]  /*115820*/  IMAD.MOV.U32 R236, RZ, RZ, R35 ;  /* 0x000000ffffec7224 */ /* 0x000fe200078e0023 */
[----:B------:R-:W-:-:S06]  /*115830*/  MOV R237, R34 ;  /* 0x0000002200ed7202 */ /* 0x000fcc0000000f00 */
[----:B------:R-:W-:Y:S01]  /*115840*/  HMMA.1688.F32.TF32 R196, R240, R224, R196 ;  /* 0x000000e0f0c4723c */ /* 0x000fe200000810c4 */
[----:B------:R-:W-:Y:S01]  /*115850*/  MOV R8, R39 ;  /* 0x0000002700087202 */ /* 0x000fe20000000f00 */
[----:B------:R-:W-:-:S06]  /*115860*/  IMAD.MOV.U32 R9, RZ, RZ, R38 ;  /* 0x000000ffff097224 */ /* 0x000fcc00078e0026 */
[C---:B------:R-:W-:Y:S08]  /*115870*/  HMMA.1688.F32.TF32 R192, R240.reuse, R228, R192 ;  /* 0x000000e4f0c0723c */ /* 0x040ff000000810c0 */
[C---:B------:R-:W-:Y:S08]  /*115880*/  HMMA.1688.F32.TF32 R188, R240.reuse, R232, R188 ;  /* 0x000000e8f0bc723c */ /* 0x040ff000000810bc */
[C---:B------:R-:W-:Y:S08]  /*115890*/  HMMA.1688.F32.TF32 R184, R240.reuse, R236, R184 ;  /* 0x000000ecf0b8723c */ /* 0x040ff000000810b8 */
[C---:B------:R-:W-:Y:S01]  /*1158a0*/  HMMA.1688.F32.TF32 R8, R240.reuse, R8, R180 ;  /* 0x00000008f008723c */ /* 0x040fe200000810b4 */
[----:B------:R-:W-:Y:S07]  /*1158b0*/  STL.64 [R1+0x6d8], R214 ;  /* 0x0006d8d601007387 */ /* 0x000fee0000100a00 */
[C---:B------:R-:W-:Y:S08]  /*1158c0*/  HMMA.1688.F32.TF32 R4, R240.reuse, R4, R176 ;  /* 0x00000004f004723c */ /* 0x040ff000000810b0 */
[C---:B------:R-:W-:Y:S08]  /*1158d0*/  HMMA.1688.F32.TF32 R44, R240.reuse, R44, R172 ;  /* 0x0000002cf02c723c */ /* 0x040ff000000810ac */
[C---:B------:R-:W-:Y:S08]  /*1158e0*/  HMMA.1688.F32.TF32 R40, R240.reuse, R40, R124 ;  /* 0x00000028f028723c */ /* 0x040ff0000008107c */
[C---:B------:R-:W-:Y:S08]  /*1158f0*/  HMMA.1688.F32.TF32 R28, R240.reuse, R28, R112 ;  /* 0x0000001cf01c723c */ /* 0x040ff00000081070 */
[C---:B----4-:R-:W-:Y:S01]  /*115900*/  HMMA.1688.F32.TF32 R20, R240.reuse, R20, R100 ;  /* 0x00000014f014723c */ /* 0x050fe20000081064 */
[----:B------:R-:W-:Y:S04]  /*115910*/  LDSM.16.M88.4 R100, [R2+UR13+0x1d180] ;  /* 0x01d1800d0264783b */ /* 0x000fe80008000200 */
        /* <DEDUP_REMOVED lines=10> */
[----:B------:R-:W-:Y:S01]  /*1159c0*/  LDSM.16.M88.4 R236, [R2+UR13+0x3f180] ;  /* 0x03f1800d02ec783b */ /* 0x000fe20008000200 */
[----:B---3--:R-:W-:Y:S03]  /*1159d0*/  HMMA.1688.F32.TF32 R208, R240, R212, R208 ;  /* 0x000000d4f0d0723c */ /* 0x008fe600000810d0 */
[----:B------:R-:W-:-:S15]  /*1159e0*/  LDSM.16.M88.4 R212, [R2+UR13+0x39180] ;  /* 0x0391800d02d4783b */ /* 0x000fde0008000200 */
[----:B------:R-:W-:Y:S01]  /*1159f0*/  NOP ;  /* 0x0000000000007918 */ /* 0x000fe20000000000 */
        /* <DEDUP_REMOVED lines=16> */
[----:B------:R-:W-:Y:S04]  /*115b00*/  LDSM.16.M88.4 R184, [R2+UR13+0x32180] ;  /* 0x0321800d02b8783b */ /* 0x000fe80008000200 */
[----:B------:R-:W-:Y:S04]  /*115b10*/  LDSM.16.M88.4 R188, [R2+UR13+0x33180] ;  /* 0x0331800d02bc783b */ /* 0x000fe80008000200 */
[----:B------:R-:W-:Y:S04]  /*115b20*/  LDSM.16.M88.4 R192, [R2+UR13+0x34180] ;  /* 0x0341800d02c0783b */ /* 0x000fe80008000200 */
[----:B------:R-:W-:Y:S04]  /*115b30*/  LDSM.16.M88.4 R196, [R2+UR13+0x35180] ;  /* 0x0351800d02c4783b */ /* 0x000fe80008000200 */
[----:B------:R-:W-:Y:S04]  /*115b40*/  LDSM.16.M88.4 R200, [R2+UR13+0x36180] ;  /* 0x0361800d02c8783b */ /* 0x000fe80008000200 */
[----:B------:R-:W-:Y:S04]  /*115b50*/  LDSM.16.M88.4 R204, [R2+UR13+0x37180] ;  /* 0x0371800d02cc783b */ /* 0x000fe80008000200 */
[----:B------:R-:W-:Y:S01]  /*115b60*/  LDSM.16.M88.4 R208, [R2+UR13+0x38180] ;  /* 0x0381800d02d0783b */ /* 0x000fe20008000200 */
[C---:B-1----:R-:W-:Y:S03]  /*115b70*/  HMMA.1688.F32.TF32 R8, R240.reuse, R244, R168 ;  /* 0x000000f4f008723c */ /* 0x042fe600000810a8 */
[----:B------:R-:W-:Y:S04]  /*115b80*/  STL.64 [R1+0x640], R4 ;  /* 0x0006400401007387 */ /* 0x000fe80000100a00 */
[----:B------:R1:W-:Y:S04]  /*115b90*/  STL.64 [R1+0x648], R6 ;  /* 0x0006480601007387 */ /* 0x0003e80000100a00 */
[----:B------:R-:W-:Y:S04]  /*115ba0*/  STL.64 [R1+0x630], R44 ;  /* 0x0006302c01007387 */ /* 0x000fe80000100a00 */
[----:B------:R2:W-:Y:S04]  /*115bb0*/  STL.64 [R1+0x638], R46 ;  /* 0x0006382e01007387 */ /* 0x0005e80000100a00 */
[----:B------:R-:W-:Y:S04]  /*115bc0*/  LDS R245, [R89+UR12+0x86800] ;  /* 0x0868000c59f57984 */ /* 0x000fe80008000800 */
[----:B------:R-:W-:Y:S04]  /*115bd0*/  LDS R244, [R3+UR12+0x86800] ;  /* 0x0868000c03f47984 */ /* 0x000fe80008000800 */
[----:B------:R-:W-:Y:S04]  /*115be0*/  LDSM.16.M88.4 R88, [R2+UR13+0x1a180] ;  /* 0x01a1800d0258783b */ /* 0x000fe80008000200 */
[----:B------:R-:W-:Y:S01]  /*115bf0*/  LDSM.16.M88.4 R168, [R2+UR13+0x2e180] ;  /* 0x02e1800d02a8783b */ /* 0x000fe20008000200 */
[C---:B-1----:R-:W-:Y:S08]  /*115c00*/  HMMA.1688.F32.TF32 R4, R240.reuse, R84, R164 ;  /* 0x00000054f004723c */ /* 0x042ff000000810a4 */
[C---:B--2---:R-:W-:Y:S01]  /*115c10*/  HMMA.1688.F32.TF32 R44, R240.reuse, R80, R160 ;  /* 0x00000050f02c723c */ /* 0x044fe200000810a0 */
[----:B------:R-:W-:Y:S04]  /*115c20*/  LDSM.16.M88.4 R80, [R2+UR13+0x18180] ;  /* 0x0181800d0250783b */ /* 0x000fe80008000200 */
[----:B------:R-:W-:Y:S04]  /*115c30*/  STL.64 [R1+0x620], R8 ;  /* 0x0006200801007387 */ /* 0x000fe80000100a00 */
[----:B------:R1:W-:Y:S04]  /*115c40*/  STL.64 [R1+0x628], R10 ;  /* 0x0006280a01007387 */ /* 0x0003e80000100a00 */
[----:B------:R-:W-:Y:S04]  /*115c50*/  LDSM.16.M88.4 R84, [R2+UR13+0x19180] ;  /* 0x0191800d0254783b */ /* 0x000fe80008000200 */
[----:B------:R-:W-:Y:S04]  /*115c60*/  LDSM.16.M88.4 R160, [R2+UR13+0x2c180] ;  /* 0x02c1800d02a0783b */ /* 0x000fe80008000200 */
[----:B------:R-:W-:Y:S01]  /*115c70*/  LDSM.16.M88.4 R164, [R2+UR13+0x2d180] ;  /* 0x02d1800d02a4783b */ /* 0x000fe20008000200 */
[C---:B-1----:R-:W-:Y:S03]  /*115c80*/  HMMA.1688.F32.TF32 R8, R240.reuse, R76, R156 ;  /* 0x0000004cf008723c */ /* 0x042fe6000008109c */
[----:B------:R-:W-:Y:S04]  /*115c90*/  LDSM.16.M88.4 R76, [R2+UR13+0x17180] ;  /* 0x0171800d024c783b */ /* 0x000fe80008000200 */
[----:B------:R-:W-:Y:S04]  /*115ca0*/  STL.64 [R1+0x610], R4 ;  /* 0x0006100401007387 */ /* 0x000fe80000100a00 */
[----:B------:R1:W-:Y:S04]  /*115cb0*/  STL.64 [R1+0x618], R6 ;  /* 0x0006180601007387 */ /* 0x0003e80000100a00 */
[----:B------:R-:W-:Y:S04]  /*115cc0*/  STL.64 [R1+0x600], R44 ;  /* 0x0006002c01007387 */ /* 0x000fe80000100a00 */
[----:B------:R2:W-:Y:S04]  /*115cd0*/  STL.64 [R1+0x608], R46 ;  /* 0x0006082e01007387 */ /* 0x0005e80000100a00 */
        /* <DEDUP_REMOVED lines=29> */
[----:B------:R-:W-:Y:S04]  /*115eb0*/  STL.64 [R1+0x5a8], R46 ;  /* 0x0005a82e01007387 */ /* 0x000fe80000100a00 */
[----:B------:R-:W-:Y:S04]  /*115ec0*/  LDSM.16.M88.4 R44, [R2+UR13+0xf180] ;  /* 0x00f1800d022c783b */ /* 0x000fe80008000200 */
[----:B------:R-:W-:Y:S01]  /*115ed0*/  LDSM.16.M88.4 R132, [R2+UR13+0x25180] ;  /* 0x0251800d0284783b */ /* 0x000fe20008000200 */
[C---:B-1----:R-:W-:Y:S03]  /*115ee0*/  HMMA.1688.F32.TF32 R4, R240.reuse, R48, R128 ;  /* 0x00000030f004723c */ /* 0x042fe60000081080 */
        /* <DEDUP_REMOVED lines=40> */
[----:B------:R-:W-:Y:S04]  /*116170*/  STL.64 [R1+0x4d8], R10 ;  /* 0x0004d80a01007387 */ /* 0x000fe80000100a00 */
[----:B------:R-:W1:Y:S04]  /*116180*/  LDSM.16.M88.4 R8, [R2+UR13+0x180] ;  /* 0x0001800d0208783b */ /* 0x000e680008000200 */
[----:B------:R-:W-:Y:S04]  /*116190*/  LDSM.16.M88.4 R92, [R2+UR13+0x1b180] ;  /* 0x01b1800d025c783b */ /* 0x000fe80008000200 */
[----:B------:R-:W-:Y:S04]  /*1161a0*/  STL.64 [R1+0x4c0], R4 ;  /* 0x0004c00401007387 */ /* 0x000fe80000100a00 */
[----:B------:R-:W-:Y:S04]  /*1161b0*/  STL.64 [R1+0x4c8], R6 ;  /* 0x0004c80601007387 */ /* 0x000fe80000100a00 */
[----:B------:R-:W2:Y:S04]  /*1161c0*/  LDSM.16.M88.4 R4, [R2+UR13+0x2180] ;  /* 0x0021800d0204783b */ /* 0x000ea80008000200 */
[----:B-1----:R-:W-:Y:S04]  /*1161d0*/  STL.64 [R1+0x370], R8 ;  /* 0x0003700801007387 */ /* 0x002fe80000100a00 */
[----:B------:R-:W-:Y:S04]  /*1161e0*/  STL.64 [R1+0x378], R10 ;  /* 0x0003780a01007387 */ /* 0x000fe80000100a00 */
[----:B------:R-:W1:Y:S04]  /*1161f0*/  LDSM.16.M88.4 R8, [R2+UR13+0x3180] ;  /* 0x0031800d0208783b */ /* 0x000e680008000200 */
[----:B------:R-:W-:Y:S04]  /*116200*/  STL.64 [R1+0x360], R12 ;  /* 0x0003600c01007387 */ /* 0x000fe80000100a00 */
[----:B------:R-:W-:Y:S04]  /*116210*/  STL.64 [R1+0x368], R14 ;  /* 0x0003680e01007387 */ /* 0x000fe80000100a00 */
[----:B------:R-:W3:Y:S04]  /*116220*/  LDSM.16.M88.4 R12, [R2+UR13+0x4180] ;  /* 0x0041800d020c783b */ /* 0x000ee80008000200 */
[----:B--2---:R-:W-:Y:S04]  /*116230*/  STL.64 [R1+0x350], R4 ;  /* 0x0003500401007387 */ /* 0x004fe80000100a00 */
[----:B------:R-:W-:Y:S04]  /*116240*/  STL.64 [R1+0x358], R6 ;  /* 0x0003580601007387 */ /* 0x000fe80000100a00 */
[----:B------:R-:W2:Y:S04]  /*116250*/  LDSM.16.M88.4 R4, [R2+UR13+0x5180] ;  /* 0x0051800d0204783b */ /* 0x000ea80008000200 */
[----:B-1----:R-:W-:Y:S04]  /*116260*/  STL.64 [R1+0x340], R8 ;  /* 0x0003400801007387 */ /* 0x002fe80000100a00 */
[----:B------:R-:W-:Y:S04]  /*116270*/  STL.64 [R1+0x348], R10 ;  /* 0x0003480a01007387 */ /* 0x000fe80000100a00 */
[----:B---3--:R-:W-:Y:S04]  /*116280*/  STL.64 [R1+0x330], R12 ;  /* 0x0003300c01007387 */ /* 0x008fe80000100a00 */
[----:B------:R-:W-:Y:S04]  /*116290*/  STL.64 [R1+0x338], R14 ;  /* 0x0003380e01007387 */ /* 0x000fe80000100a00 */
[----:B------:R-:W1:Y:S04]  /*1162a0*/  LDSM.16.M88.4 R8, [R2+UR13+0x6180] ;  /* 0x0061800d0208783b */ /* 0x000e680008000200 */
[----:B------:R-:W3:Y:S04]  /*1162b0*/  LDSM.16.M88.4 R12, [R2+UR13+0x7180] ;  /* 0x0071800d020c783b */ /* 0x000ee80008000200 */
[----:B------:R-:W-:Y:S04]  /*1162c0*/  STL [R1+0x9254], R252 ;  /* 0x009254fc01007387 */ /* 0x000fe80000100800 */
[----:B--2---:R-:W-:Y:S04]  /*1162d0*/  STL [R1+0x8db8], R4 ;  /* 0x008db80401007387 */ /* 0x004fe80000100800 */
        /* <DEDUP_REMOVED lines=120> */
[----:B-1----:R-:W3:Y:S04]  /*116a60*/  LDL.LU R60, [R1+0x270] ;  /* 0x00027000013c7983 */ /* 0x002ee80000300800 */
[----:B--2---:R-:W2:Y:S04]  /*116a70*/  LDL.LU R61, [R1+0x274] ;  /* 0x00027400013d7983 */ /* 0x004ea80000300800 */
[----:B------:R1:W-:Y:S04]  /*116a80*/  STL [R1+0x88d0], R27 ;  /* 0x0088d01b01007387 */ /* 0x0003e80000100800 */
[----:B------:R-:W2:Y:S04]  /*116a90*/  LDL.LU R24, [R1+0x940] ;  /* 0x0009400001187983 */ /* 0x000ea80000300800 */
[----:B------:R-:W2:Y:S04]  /*116aa0*/  LDL.LU R25, [R1+0x944] ;  /* 0x0009440001197983 */ /* 0x000ea80000300800 */
[----:B----4-:R-:W2:Y:S04]  /*116ab0*/  LDL.LU R26, [R1+0x948] ;  /* 0x00094800011a7983 */ /* 0x010ea80000300800 */
[----:B-1----:R-:W2:Y:S04]  /*116ac0*/  LDL.LU R27, [R1+0x94c] ;  /* 0x00094c00011b7983 */ /* 0x002ea80000300800 */
[----:B------:R-:W-:Y:S04]  /*116ad0*/  STL [R1+0x8864], R42 ;  /* 0x0088642a01007387 */ /* 0x000fe80000100800 */
[----:B------:R-:W-:Y:S04]  /*116ae0*/  STL [R1+0x8860], R43 ;  /* 0x0088602b01007387 */ /* 0x000fe80000100800 */
[----:B------:R-:W4:Y:S04]  /*116af0*/  LDL.LU R40, [R1+0x280] ;  /* 0x0002800001287983 */ /* 0x000f280000300800 */
[----:B------:R-:W4:Y:S04]  /*116b00*/  LDL.LU R41, [R1+0x284] ;  /* 0x0002840001297983 */ /* 0x000f280000300800 */
[----:B------:R1:W-:Y:S04]  /*116b10*/  STL [R1+0x884c], R47 ;  /* 0x00884c2f01007387 */ /* 0x0003e80000100800 */
[----:B------:R-:W4:Y:S04]  /*116b20*/  LDL.LU R44, [R1+0x950] ;  /* 0x00095000012c7983 */ /* 0x000f280000300800 */
[----:B------:R-:W4:Y:S04]  /*116b30*/  LDL.LU R45, [R1+0x954] ;  /* 0x00095400012d7983 */ /* 0x000f280000300800 */
[----:B------:R-:W4:Y:S04]  /*116b40*/  LDL.LU R46, [R1+0x958] ;  /* 0x00095800012e7983 */ /* 0x000f280000300800 */
[----:B-1----:R-:W4:Y:S04]  /*116b50*/  LDL.LU R47, [R1+0x95c] ;  /* 0x00095c00012f7983 */ /* 0x002f280000300800 */
[----:B------:R1:W-:Y:S04]  /*116b60*/  STL [R1+0x882c], R51 ;  /* 0x00882c3301007387 */ /* 0x0003e80000100800 */
[----:B------:R-:W2:Y:S04]  /*116b70*/  LDL.LU R48, [R1+0x960] ;  /* 0x0009600001307983 */ /* 0x000ea80000300800 */
[----:B------:R-:W2:Y:S04]  /*116b80*/  LDL.LU R49, [R1+0x964] ;  /* 0x0009640001317983 */ /* 0x000ea80000300800 */
[----:B------:R-:W2:Y:S04]  /*116b90*/  LDL.LU R50, [R1+0x968] ;  /* 0x0009680001327983 */ /* 0x000ea80000300800 */
[----:B-1----:R-:W2:Y:S04]  /*116ba0*/  LDL.LU R51, [R1+0x96c] ;  /* 0x00096c0001337983 */ /* 0x002ea80000300800 */
[----:B------:R-:W-:Y:S04]  /*116bb0*/  STL [R1+0x8814], R55 ;  /* 0x0088143701007387 */ /* 0x000fe80000100800 */
[----:B------:R-:W2:Y:S04]  /*116bc0*/  LDL.LU R52, [R1+0x2a0] ;  /* 0x0002a00001347983 */ /* 0x000ea80000300800 */
[----:B------:R-:W2:Y:S04]  /*116bd0*/  LDL.LU R53, [R1+0x2a4] ;  /* 0x0002a40001357983 */ /* 0x000ea80000300800 */
[----:B------:R-:W-:Y:S04]  /*116be0*/  STL [R1+0x87f0], R59 ;  /* 0x0087f03b01007387 */ /* 0x000fe80000100800 */
[----:B------:R1:W-:Y:S04]  /*116bf0*/  STL [R1+0x87dc], R110 ;  /* 0x0087dc6e01007387 */ /* 0x0003e80000100800 */
[----:B------:R1:W-:Y:S04]  /*116c00*/  STL [R1+0x87d8], R111 ;  /* 0x0087d86f01007387 */ /* 0x0003e80000100800 */
[----:B------:R-:W2:Y:S04]  /*116c10*/  LDL.LU R108, [R1+0x970] ;  /* 0x00097000016c7983 */ /* 0x000ea80000300800 */
[----:B------:R-:W2:Y:S04]  /*116c20*/  LDL.LU R109, [R1+0x974] ;  /* 0x00097400016d7983 */ /* 0x000ea80000300800 */
[----:B-1----:R-:W2:Y:S04]  /*116c30*/  LDL.LU R110, [R1+0x978] ;  /* 0x00097800016e7983 */ /* 0x002ea80000300800 */
[----:B------:R-:W2:Y:S04]  /*116c40*/  LDL.LU R111, [R1+0x97c] ;  /* 0x00097c00016f7983 */ /* 0x000ea80000300800 */
[----:B------:R-:W-:Y:S04]  /*116c50*/  STL [R1+0x87d4], R114 ;  /* 0x0087d47201007387 */ /* 0x000fe80000100800 */
[----:B------:R-:W-:Y:S04]  /*116c60*/  STL [R1+0x87d0], R115 ;  /* 0x0087d07301007387 */ /* 0x000fe80000100800 */
[----:B------:R-:W2:Y:S04]  /*116c70*/  LDL.LU R112, [R1+0x2b0] ;  /* 0x0002b00001707983 */ /* 0x000ea80000300800 */
[----:B------:R-:W2:Y:S04]  /*116c80*/  LDL.LU R113, [R1+0x2b4] ;  /* 0x0002b40001717983 */ /* 0x000ea80000300800 */
        /* <DEDUP_REMOVED lines=93> */
[----:B------:R-:W3:Y:S04]  /*117260*/  LDL.LU.64 R200, [R1+0x2d0] ;  /* 0x0002d00001c87983 */ /* 0x000ee80000300a00 */
[----:B-1----:R-:W4:Y:S04]  /*117270*/  LDL.LU.64 R202, [R1+0x2d8] ;  /* 0x0002d80001ca7983 */ /* 0x002f280000300a00 */
[----:B------:R-:W-:Y:S04]  /*117280*/  STL [R1+0x8394], R206 ;  /* 0x008394ce01007387 */ /* 0x000fe80000100800 */
[----:B------:R-:W-:Y:S04]  /*117290*/  STL [R1+0x8390], R207 ;  /* 0x008390cf01007387 */ /* 0x000fe80000100800 */
[----:B------:R-:W-:Y:S04]  /*1172a0*/  STL [R1+0x8384], R210 ;  /* 0x008384d201007387 */ /* 0x000fe80000100800 */
[----:B------:R-:W-:Y:S04]  /*1172b0*/  STL [R1+0x8380], R211 ;  /* 0x008380d301007387 */ /* 0x000fe80000100800 */
[----:B------:R-:W-:Y:S04]  /*1172c0*/  STL [R1+0x837c], R214 ;  /* 0x00837cd601007387 */ /* 0x000fe80000100800 */
[----:B------:R1:W-:Y:S04]  /*1172d0*/  STL [R1+0x8378], R215 ;  /* 0x008378d701007387 */ /* 0x0003e80000100800 */
[----:B------:R-:W4:Y:S01]  /*1172e0*/  LDL.LU.64 R212, [R1+0x290] ;  /* 0x0002900001d47983 */ /* 0x000f220000300a00 */
[C---:B--2---:R-:W-:Y:S03]  /*1172f0*/  HMMA.1688.F32.TF32 R4, R240.reuse, R120, R128 ;  /* 0x00000078f004723c */ /* 0x044fe60000081080 */
[----:B-1----:R-:W2:Y:S05]  /*117300*/  LDL.LU.64 R214, [R1+0x298] ;  /* 0x0002980001d67983 */ /* 0x002eaa0000300a00 */
[----:B------:R-:W-:Y:S01]  /*117310*/  HMMA.1688.F32.TF32 R8, R240, R112, R116 ;  /* 0x00000070f008723c */ /* 0x000fe20000081074 */
[----:B------:R-:W-:Y:S04]  /*117320*/  STL [R1+0x836c], R218 ;  /* 0x00836cda01007387 */ /* 0x000fe80000100800 */
[----:B------:R-:W-:Y:S04]  /*117330*/  STL [R1+0x8368], R219 ;  /* 0x008368db01007387 */ /* 0x000fe80000100800 */
[----:B------:R-:W-:Y:S02]  /*117340*/  STL [R1+0x8364], R222 ;  /* 0x008364de01007387 */ /* 0x000fe40000100800 */
[----:B------:R-:W-:-:S02]  /*117350*/  IMAD.MOV.U32 R252, RZ, RZ, R7 ;  /* 0x000000fffffc7224 */ /* 0x000fc400078e0007 */
        /* <DEDUP_REMOVED lines=18> */
[----:B------:R-:W-:Y:S01]  /*117480*/  STL.64 [R1+0x4a0], R4 ;  /* 0x0004a00401007387 */ /* 0x000fe20000100a00 */
[C---:B----4-:R-:W-:Y:S03]  /*117490*/  HMMA.1688.F32.TF32 R12, R240.reuse, R212, R48 ;  /* 0x000000d4f00c723c */ /* 0x050fe60000081030 */
[----:B------:R1:W-:Y:S04]  /*1174a0*/  STL [R1+0x4a8], R6 ;  /* 0x0004a80601007387 */ /* 0x0003e80000100800 */
[----:B------:R-:W-:Y:S04]  /*1174b0*/  STL [R1+0x9270], R252 ;  /* 0x009270fc01007387 */ /* 0x000fe80000100800 */
[----:B------:R-:W-:Y:S01]  /*1174c0*/  STL.64 [R1+0x490], R8 ;  /* 0x0004900801007387 */ /* 0x000fe20000100a00 */
[C---:B-1----:R-:W-:Y:S03]  /*1174d0*/  HMMA.1688.F32.TF32 R4, R240.reuse, R52, R108 ;  /* 0x00000034f004723c */ /* 0x042fe6000008106c */
[----:B------:R1:W-:Y:S05]  /*1174e0*/  STL.64 [R1+0x498], R10 ;  /* 0x0004980a01007387 */ /* 0x0003ea0000100a00 */
[C---:B-1----:R-:W-:Y:S11]  /*1174f0*/  HMMA.1688.F32.TF32 R8, R240.reuse, R40, R44 ;  /* 0x00000028f008723c */ /* 0x042ff6000008102c */
[----:B------:R-:W-:Y:S04]  /*117500*/  STL.64 [R1+0x480], R4 ;  /* 0x0004800401007387 */ /* 0x000fe80000100a00 */
[----:B------:R1:W-:Y:S04]  /*117510*/  STL.64 [R1+0x488], R6 ;  /* 0x0004880601007387 */ /* 0x0003e80000100a00 */
[----:B------:R-:W-:Y:S04]  /*117520*/  STL.64 [R1+0x470], R12 ;  /* 0x0004700c01007387 */ /* 0x000fe80000100a00 */
[----:B------:R-:W-:Y:S01]  /*117530*/  STL.64 [R1+0x478], R14 ;  /* 0x0004780e01007387 */ /* 0x000fe20000100a00 */
[C---:B-1----:R-:W-:Y:S03]  /*117540*/  HMMA.1688.F32.TF32 R4, R240.reuse, R60, R24 ;  /* 0x0000003cf004723c */ /* 0x042fe60000081018 */
[----:B------:R-:W3:Y:S04]  /*117550*/  LDL.LU R60, [R1+0x190] ;  /* 0x00019000013c7983 */ /* 0x000ee80000300800 */
[----:B------:R-:W-:Y:S04]  /*117560*/  STL.64 [R1+0x460], R8 ;  /* 0x0004600801007387 */ /* 0x000fe80000100a00 */
[----:B------:R-:W-:Y:S08]  /*117570*/  STL.64 [R1+0x468], R10 ;  /* 0x0004680a01007387 */ /* 0x000ff00000100a00 */
[----:B------:R1:W-:Y:S04]  /*117580*/  STL.64 [R1+0x450], R4 ;  /* 0x0004500401007387 */ /* 0x0003e80000100a00 */
[----:B------:R-:W-:Y:S04]  /*117590*/  STL.64 [R1+0x458], R6 ;  /* 0x0004580601007387 */ /* 0x000fe80000100a00 */
[----:B------:R-:W3:Y:S04]  /*1175a0*/  LDL.LU R61, [R1+0x194] ;  /* 0x00019400013d7983 */ /* 0x000ee80000300800 */
[----:B------:R-:W4:Y:S04]  /*1175b0*/  LDL.LU R44, [R1+0x2e0] ;  /* 0x0002e000012c7983 */ /* 0x000f280000300800 */
[----:B------:R-:W4:Y:S04]  /*1175c0*/  LDL.LU R45, [R1+0x2e4] ;  /* 0x0002e400012d7983 */ /* 0x000f280000300800 */
        /* <DEDUP_REMOVED lines=94> */
[----:B------:R1:W-:Y:S01]  /*117bb0*/  STL.64 [R1+0x4e8], R58 ;  /* 0x0004e83a01007387 */ /* 0x0003e20000100a00 */
[C---:B------:R-:W-:Y:S03]  /*117bc0*/  HMMA.1688.F32.TF32 R12, R240.reuse, R12, R20 ;  /* 0x0000000cf00c723c */ /* 0x040fe60000081014 */
[----:B------:R-:W-:Y:S04]  /*117bd0*/  STL.64 [R1+0x510], R80 ;  /* 0x0005105001007387 */ /* 0x000fe80000100a00 */
[----:B------:R-:W-:Y:S01]  /*117be0*/  STL.64 [R1+0x518], R82 ;  /* 0x0005185201007387 */ /* 0x000fe20000100a00 */
[C---:B-1----:R-:W-:Y:S03]  /*117bf0*/  HMMA.1688.F32.TF32 R56, R240.reuse, R64, R68 ;  /* 0x00000040f038723c */ /* 0x042fe60000081044 */
[----:B------:R-:W-:Y:S04]  /*117c00*/  STL.64 [R1+0x540], R72 ;  /* 0x0005404801007387 */ /* 0x000fe80000100a00 */
[----:B------:R-:W-:Y:S01]  /*117c10*/  STL.64 [R1+0x548], R74 ;  /* 0x0005484a01007387 */ /* 0x000fe20000100a00 */
[C---:B------:R-:W-:Y:S08]  /*117c20*/  HMMA.1688.F32.TF32 R8, R240.reuse, R4, R8 ;  /* 0x00000004f008723c */ /* 0x040ff00000081008 */
[C---:B------:R-:W-:Y:S03]  /*117c30*/  HMMA.1688.F32.TF32 R4, R240.reuse, R184, R188 ;  /* 0x000000b8f004723c */ /* 0x040fe600000810bc */
[----:B------:R-:W-:Y:S01]  /*117c40*/  IMAD.MOV.U32 R248, RZ, RZ, R58 ;  /* 0x000000fffff87224 */ /* 0x000fe200078e003a */
[----:B------:R-:W-:Y:S01]  /*117c50*/  MOV R249, R57 ;  /* 0x0000003900f97202 */ /* 0x000fe20000000f00 */
[----:B------:R-:W-:Y:S04]  /*117c60*/  STL [R1+0x790], R56 ;  /* 0x0007903801007387 */ /* 0x000fe80000100800 */
[----:B------:R-:W-:Y:S04]  /*117c70*/  STL [R1+0x9250], R59 ;  /* 0x0092503b01007387 */ /* 0x000fe80000100800 */
[----:B------:R-:W-:Y:S04]  /*117c80*/  STL [R1+0x924c], R248 ;  /* 0x00924cf801007387 */ /* 0x000fe80000100800 */
[----:B------:R-:W-:Y:S04]  /*117c90*/  STL [R1+0x9248], R249 ;  /* 0x009248f901007387 */ /* 0x000fe80000100800 */
        /* <DEDUP_REMOVED lines=18> */
[----:B------:R-:W2:Y:S04]  /*117dc0*/  LDL.LU R27, [R1+0x86c] ;  /* 0x00086c00011b7983 */ /* 0x000ea80000300800 */
[----:B------:R-:W2:Y:S04]  /*117dd0*/  LDL.LU.64 R114, [R1+0x438] ;  /* 0x0004380001727983 */ /* 0x000ea80000300a00 */
[----:B------:R-:W3:Y:S04]  /*117de0*/  LDL.LU R52, [R1+0x9b0] ;  /* 0x0009b00001347983 */ /* 0x000ee80000300800 */
[----:B------:R-:W3:Y:S04]  /*117df0*/  LDL.LU R53, [R1+0x9b4] ;  /* 0x0009b40001357983 */ /* 0x000ee80000300800 */
[----:B------:R-:W3:Y:S04]  /*117e00*/  LDL.LU R54, [R1+0x9b8] ;  /* 0x0009b80001367983 */ /* 0x000ee80000300800 */
[----:B------:R-:W3:Y:S04]  /*117e10*/  LDL.LU R55, [R1+0x9bc] ;  /* 0x0009bc0001377983 */ /* 0x000ee80000300800 */
[----:B------:R-:W3:Y:S01]  /*117e20*/  LDL.64 R50, [R1+0x428] ;  /* 0x0004280001327983 */ /* 0x000ee20000100a00 */
[C---:B-1----:R-:W-:Y:S08]  /*117e30*/  HMMA.1688.F32.TF32 R4, R240.reuse, R128, R172 ;  /* 0x00000080f004723c */ /* 0x042ff000000810ac */
[C---:B------:R-:W-:Y:S08]  /*117e40*/  HMMA.1688.F32.TF32 R12, R240.reuse, R116, R120 ;  /* 0x00000074f00c723c */ /* 0x040ff00000081078 */
[C---:B------:R-:W-:Y:S03]  /*117e50*/  HMMA.1688.F32.TF32 R8, R240.reuse, R44, R108 ;  /* 0x0000002cf008723c */ /* 0x040fe6000008106c */
[----:B------:R-:W-:Y:S04]  /*117e60*/  STL.64 [R1+0x870], R4 ;  /* 0x0008700401007387 */ /* 0x000fe80000100a00 */
[----:B------:R1:W-:Y:S04]  /*117e70*/  STL.64 [R1+0x878], R6 ;  /* 0x0008780601007387 */ /* 0x0003e80000100a00 */
[----:B------:R-:W-:Y:S04]  /*117e80*/  STL.64 [R1+0x890], R12 ;  /* 0x0008900c01007387 */ /* 0x000fe80000100a00 */
[----:B------:R-:W-:Y:S04]  /*117e90*/  STL.64 [R1+0x898], R14 ;  /* 0x0008980e01007387 */ /* 0x000fe80000100a00 */
[----:B------:R-:W-:Y:S01]  /*117ea0*/  STL.64 [R1+0x8c0], R8 ;  /* 0x0008c00801007387 */ /* 0x000fe20000100a00 */
[----:B-1----:R-:W-:Y:S03]  /*117eb0*/  HMMA.1688.F32.TF32 R4, R240, R60, R40 ;  /* 0x0000003cf004723c */ /* 0x002fe60000081028 */
[----:B------:R-:W-:Y:S04]  /*117ec0*/  STL.64 [R1+0x8c8], R10 ;  /* 0x0008c80a01007387 */ /* 0x000fe80000100a00 */
[----:B------:R-:W4:Y:S04]  /*117ed0*/  LDL R62, [R1+0x418] ;  /* 0x00041800013e7983 */ /* 0x000f280000100800 */
[----:B------:R-:W4:Y:S04]  /*117ee0*/  LDL R63, [R1+0x41c] ;  /* 0x00041c00013f7983 */ /* 0x000f280000100800 */
        /* <DEDUP_REMOVED lines=18> */
[----:B------:R-:W-:Y:S04]  /*118010*/  STL [R1+0x927c], R249 ;  /* 0x00927cf901007387 */ /* 0x000fe80000100800 */
[----:B------:R-:W-:Y:S04]  /*118020*/  STL [R1+0x9278], R248 ;  /* 0x009278f801007387 */ /* 0x000fe80000100800 */
[----:B------:R-:W-:Y:S04]  /*118030*/  STL [R1+0x9274], R59 ;  /* 0x0092743b01007387 */ /* 0x000fe80000100800 */
[----:B------:R-:W-:Y:S04]  /*118040*/  LDS R240, [R3+UR12+0x86880] ;  /* 0x0868800c03f07984 */ /* 0x000fe80008000800 */
[----:B------:R-:W-:Y:S01]  /*118050*/  LDS R242, [R3+UR12+0x86c80] ;  /* 0x086c800c03f27984 */ /* 0x000fe20008000800 */
[----:B--2---:R-:W-:-:S15]  /*118060*/  HMMA.1688.F32.TF32 R4, R244, R114, R24 ;  /* 0x00000072f404723c */ /* 0x004fde0000081018 */
[----:B------:R-:W-:-:S04]  /*118070*/  NOP ;  /* 0x0000000000007918 */ /* 0x000fc80000000000 */
[----:B------:R-:W-:Y:S04]  /*118080*/  STL.64 [R1+0xb00], R4 ;  /* 0x000b000401007387 */ /* 0x000fe80000100a00 */
[----:B------:R3:W-:Y:S02]  /*118090*/  STL.64 [R1+0xb08], R6 ;  /* 0x000b080601007387 */ /* 0x0007e40000100a00 */
[----:B---3--:R-:W-:Y:S01]  /*1180a0*/  HMMA.1688.F32.TF32 R4, R244, R50, R52 ;  /* 0x00000032f404723c */ /* 0x008fe20000081034 */
[----:B------:R-:W-:Y:S01]  /*1180b0*/  IMAD.MOV.U32 R55, RZ, RZ, R50 ;  /* 0x000000ffff377224 */ /* 0x000fe200078e0032 */
[----:B------:R-:W-:-:S15]  /*1180c0*/  MOV R54, R51 ;  /* 0x0000003300367202 */ /* 0x000fde0000000f00 */
[----:B------:R-:W-:Y:S02]  /*1180d0*/  NOP ;  /* 0x0000000000007918 */ /* 0x000fe40000000000 */
[----:B------:R-:W-:Y:S04]  /*1180e0*/  STL.64 [R1+0xaf0], R4 ;  /* 0x000af00401007387 */ /* 0x000fe80000100a00 */
[----:B------:R4:W-:Y:S04]  /*1180f0*/  STL.64 [R1+0xaf8], R6 ;  /* 0x000af80601007387 */ /* 0x0009e80000100a00 */
[----:B------:R-:W2:Y:S04]  /*118100*/  LDL R50, [R1+0x3d8] ;  /* 0x0003d80001327983 */ /* 0x000ea80000100800 */
[----:B------:R-:W2:Y:S04]  /*118110*/  LDL R51, [R1+0x3dc] ;  /* 0x0003dc0001337983 */ /* 0x000ea80000100800 */
[----:B------:R-:W3:Y:S04]  /*118120*/  LDL.LU R176, [R1+0x9f0] ;  /* 0x0009f00001b07983 */ /* 0x000ee80000300800 */
[----:B------:R-:W3:Y:S04]  /*118130*/  LDL.LU R177, [R1+0x9f4] ;  /* 0x0009f40001b17983 */ /* 0x000ee80000300800 */
[----:B------:R-:W3:Y:S04]  /*118140*/  LDL.LU R178, [R1+0x9f8] ;  /* 0x0009f80001b27983 */ /* 0x000ee80000300800 */
[----:B------:R-:W3:Y:S04]  /*118150*/  LDL.LU R179, [R1+0x9fc] ;  /* 0x0009fc0001b37983 */ /* 0x000ee80000300800 */
[----:B------:R-:W3:Y:S01]  /*118160*/  LDL.64 R118, [R1+0x3e8] ;  /* 0x0003e80001767983 */ /* 0x000ee20000100a00 */
[----:B------:R-:W-:Y:S01]  /*118170*/  MOV R27, R114 ;  /* 0x00000072001b7202 */ /* 0x000fe20000000f00 */
[----:B------:R-:W-:-:S02]  /*118180*/  IMAD.MOV.U32 R26, RZ, RZ, R115 ;  /* 0x000000ffff1a7224 */ /* 0x000fc400078e0073 */
[----:B------:R-:W2:Y:S04]  /*118190*/  LDL.LU R112, [R1+0xa00] ;  /* 0x000a000001707983 */ /* 0x000ea80000300800 */
[----:B------:R-:W2:Y:S04]  /*1181a0*/  LDL.LU R113, [R1+0xa04] ;  /* 0x000a040001717983 */ /* 0x000ea80000300800 */
[----:B------:R-:W2:Y:S04]  /*1181b0*/  LDL.LU R114, [R1+0xa08] ;  /* 0x000a080001727983 */ /* 0x000ea80000300800 */
[----:B------:R-:W2:Y:S01]  /*1181c0*/  LDL.LU R115, [R1+0xa0c] ;  /* 0x000a0c0001737983 */ /* 0x000ea20000300800 */
[----:B----4-:R-:W-:-:S15]  /*1181d0*/  HMMA.1688.F32.TF32 R4, R244, R62, R44 ;  /* 0x0000003ef404723c */ /* 0x010fde000008102c */
[----:B------:R-:W-:-:S04]  /*1181e0*/  NOP ;  /* 0x0000000000007918 */ /* 0x000fc80000000000 */
[----:B------:R-:W-:Y:S01]  /*1181f0*/  IMAD.MOV.U32 R11, RZ, RZ, R6 ;  /* 0x000000ffff0b7224 */ /* 0x000fe200078e0006 */
[----:B------:R1:W-:Y:S01]  /*118200*/  STL.64 [R1+0xae0], R4 ;  /* 0x000ae00401007387 */ /* 0x0003e20000100a00 */
[----:B------:R-:W-:-:S03]  /*118210*/  IMAD.MOV.U32 R10, RZ, RZ, R7 ;  /* 0x000000ffff0a7224 */ /* 0x000fc600078e0007 */
[----:B------:R-:W4:Y:S04]  /*118220*/  LDL.LU R44, [R1+0xa10] ;  /* 0x000a1000012c7983 */ /* 0x000f280000300800 */
[----:B------:R-:W4:Y:S01]  /*118230*/  LDL.LU R45, [R1+0xa14] ;  /* 0x000a1400012d7983 */ /* 0x000f220000300800 */
[----:B-1----:R-:W-:Y:S03]  /*118240*/  HMMA.1688.F32.TF32 R4, R244, R130, R108 ;  /* 0x00000082f404723c */ /* 0x002fe6000008106c */
[----:B------:R-:W4:Y:S04]  /*118250*/  LDL.LU R46, [R1+0xa18] ;  /* 0x000a1800012e7983 */ /* 0x000f280000300800 */
[----:B------:R-:W4:Y:S04]  /*118260*/  LDL.LU R47, [R1+0xa1c] ;  /* 0x000a1c00012f7983 */ /* 0x000f280000300800 */
[----:B------:R-:W4:Y:S08]  /*118270*/  LDL.64 R62, [R1+0x3c8] ;  /* 0x0003c800013e7983 */ /* 0x000f300000100a00 */
[----:B------:R-:W-:Y:S01]  /*118280*/  STL.64 [R1+0xad0], R4 ;  /* 0x000ad00401007387 */ /* 0x000fe20000100a00 */
[----:B------:R-:W-:-:S03]  /*118290*/  IMAD.MOV.U32 R0, RZ, RZ, R7 ;  /* 0x000000ffff007224 */ /* 0x000fc600078e0007 */
[----:B------:R1:W-:Y:S02]  /*1182a0*/  STL [R1+0xad8], R6 ;  /* 0x000ad80601007387 */ /* 0x0003e40000100800 */
[----:B-1----:R-:W-:Y:S01]  /*1182b0*/  HMMA.1688.F32.TF32 R4, R244, R42, R120 ;  /* 0x0000002af404723c */ /* 0x002fe20000081078 */
[----:B------:R-:W-:Y:S01]  /*1182c0*/  MOV R111, R130 ;  /* 0x00000082006f7202 */ /* 0x000fe20000000f00 */
[----:B------:R-:W-:Y:S01]  /*1182d0*/  IMAD.MOV.U32 R110, RZ, RZ, R131 ;  /* 0x000000ffff6e7224 */ /* 0x000fe200078e0083 */
[----:B------:R-:W-:Y:S01]  /*1182e0*/  MOV R171, R42 ;  /* 0x0000002a00ab7202 */ /* 0x000fe20000000f00 */
[----:B------:R-:W-:-:S15]  /*1182f0*/  IMAD.MOV.U32 R170, RZ, RZ, R43 ;  /* 0x000000ffffaa7224 */ /* 0x000fde00078e002b */
[----:B------:R-:W-:Y:S04]  /*118300*/  STL.64 [R1+0xac0], R4 ;  /* 0x000ac00401007387 */ /* 0x000fe80000100a00 */
[----:B------:R3:W-:Y:S04]  /*118310*/  STL.64 [R1+0xac8], R6 ;  /* 0x000ac80601007387 */ /* 0x0007e80000100a00 */
[----:B------:R-:W4:Y:S04]  /*118320*/  LDL R42, [R1+0x3a8] ;  /* 0x0003a800012a7983 */ /* 0x000f280000100800 */
[----:B------:R-:W4:Y:S04]  /*118330*/  LDL R43, [R1+0x3ac] ;  /* 0x0003ac00012b7983 */ /* 0x000f280000100800 */
[----:B------:R-:W4:Y:S04]  /*118340*/  LDL R130, [R1+0x3b8] ;  /* 0x0003b80001827983 */ /* 0x000f280000100800 */
[----:B------:R-:W4:Y:S04]  /*118350*/  LDL R131, [R1+0x3bc] ;  /* 0x0003bc0001837983 */ /* 0x000f280000100800 */
        /* <DEDUP_REMOVED lines=8> */
[----:B---3--:R-:W-:Y:S01]  /*1183e0*/  HMMA.1688.F32.TF32 R4, R244, R118, R176 ;  /* 0x00000076f404723c */ /* 0x008fe200000810b0 */
[----:B------:R-:W-:Y:S01]  /*1183f0*/  IMAD.MOV.U32 R183, RZ, RZ, R118 ;  /* 0x000000ffffb77224 */ /* 0x000fe200078e0076 */
[----:B------:R-:W-:-:S06]  /*118400*/  MOV R182, R119 ;  /* 0x0000007700b67202 */ /* 0x000fcc0000000f00 */
[C---:B--2---:R-:W-:Y:S11]  /*118410*/  HMMA.1688.F32.TF32 R12, R244.reuse, R50, R112 ;  /* 0x00000032f40c723c */ /* 0x044ff60000081070 */
[----:B------:R1:W-:Y:S04]  /*118420*/  STL.64 [R1+0xab0], R4 ;  /* 0x000ab00401007387 */ /* 0x0003e80000100a00 */
[----:B------:R-:W-:Y:S04]  /*118430*/  STL.64 [R1+0xab8], R6 ;  /* 0x000ab80601007387 */ /* 0x000fe80000100a00 */
[----:B------:R-:W2:Y:S04]  /*118440*/  LDL R114, [R1+0x398] ;  /* 0x0003980001727983 */ /* 0x000ea80000100800 */
[----:B------:R-:W2:Y:S04]  /*118450*/  LDL R115, [R1+0x39c] ;  /* 0x00039c0001737983 */ /* 0x000ea80000100800 */
[----:B------:R-:W2:Y:S04]  /*118460*/  LDL.LU R116, [R1+0xa40] ;  /* 0x000a400001747983 */ /* 0x000ea80000300800 */
[----:B------:R-:W2:Y:S04]  /*118470*/  LDL.LU R117, [R1+0xa44] ;  /* 0x000a440001757983 */ /* 0x000ea80000300800 */
[----:B------:R-:W2:Y:S04]  /*118480*/  LDL.LU R118, [R1+0xa48] ;  /* 0x000a480001767983 */ /* 0x000ea80000300800 */
[----:B------:R-:W2:Y:S04]  /*118490*/  LDL.LU R119, [R1+0xa4c] ;  /* 0x000a4c0001777983 */ /* 0x000ea80000300800 */
[----:B------:R-:W-:Y:S01]  /*1184a0*/  STL.64 [R1+0x8da0], R14 ;  /* 0x008da00e01007387 */ /* 0x000fe20000100a00 */
[----:B----4-:R-:W-:Y:S03]  /*1184b0*/  HMMA.1688.F32.TF32 R20, R244, R62, R44 ;  /* 0x0000003ef414723c */ /* 0x010fe6000008102c */
[----:B------:R3:W-:Y:S01]  /*1184c0*/  STL.64 [R1+0x8d98], R12 ;  /* 0x008d980c01007387 */ /* 0x0007e20000100a00 */
[----:B------:R-:W-:-:S03]  /*1184d0*/  IMAD.MOV.U32 R47, RZ, RZ, R62 ;  /* 0x000000ffff2f7224 */ /* 0x000fc600078e003e */
[----:B------:R-:W4:Y:S01]  /*1184e0*/  LDL.LU R48, [R1+0xa50] ;  /* 0x000a500001307983 */ /* 0x000f220000300800 */
[----:B------:R-:W-:-:S03]  /*1184f0*/  IMAD.MOV.U32 R46, RZ, RZ, R63 ;  /* 0x000000ffff2e7224 */ /* 0x000fc600078e003f */
[----:B------:R-:W4:Y:S04]  /*118500*/  LDL.LU R49, [R1+0xa54] ;  /* 0x000a540001317983 */ /* 0x000f280000300800 */
[----:B------:R-:W4:Y:S04]  /*118510*/  LDL.LU R50, [R1+0xa58] ;  /* 0x000a580001327983 */ /* 0x000f280000300800 */
[----:B------:R-:W4:Y:S04]  /*118520*/  LDL.LU R51, [R1+0xa5c] ;  /* 0x000a5c0001337983 */ /* 0x000f280000300800 */
[----:B------:R-:W4:Y:S01]  /*118530*/  LDL.64 R62, [R1+0x388] ;  /* 0x00038800013e7983 */ /* 0x000f220000100a00 */
[----:B------:R-:W-:Y:S01]  /*118540*/  MOV R16, R23 ;  /* 0x0000001700107202 */ /* 0x000fe20000000f00 */
[----:B------:R-:W-:Y:S01]  /*118550*/  IMAD.MOV.U32 R9, RZ, RZ, R22 ;  /* 0x000000ffff097224 */ /* 0x000fe200078e0016 */
[----:B-1----:R-:W-:Y:S01]  /*118560*/  MOV R5, R20 ;  /* 0x0000001400057202 */ /* 0x002fe20000000f00 */
[----:B------:R-:W-:-:S02]  /*118570*/  IMAD.MOV.U32 R8, RZ, RZ, R21 ;  /* 0x000000ffff087224 */ /* 0x000fc400078e0015 */
[----:B------:R-:W-:Y:S04]  /*118580*/  STL [R1+0x8dc8], R16 ;  /* 0x008dc81001007387 */ /* 0x000fe80000100800 */
[----:B------:R-:W-:Y:S04]  /*118590*/  STL [R1+0x8dc4], R9 ;  /* 0x008dc40901007387 */ /* 0x000fe80000100800 */
[----:B------:R-:W-:Y:S04]  /*1185a0*/  STL [R1+0x8dc0], R5 ;  /* 0x008dc00501007387 */ /* 0x000fe80000100800 */
[----:B------:R-:W-:Y:S01]  /*1185b0*/  STL [R1+0x8dbc], R8 ;  /* 0x008dbc0801007387 */ /* 0x000fe20000100800 */
[----:B---3--:R-:W-:-:S15]  /*1185c0*/  HMMA.1688.F32.TF32 R12, R244, R130, R172 ;  /* 0x00000082f40c723c */ /* 0x008fde00000810ac */
[----:B------:R-:W-:-:S04]  /*1185d0*/  NOP ;  /* 0x0000000000007918 */ /* 0x000fc80000000000 */
[----:B------:R-:W-:Y:S04]  /*1185e0*/  STL.64 [R1+0xa80], R12 ;  /* 0x000a800c01007387 */ /* 0x000fe80000100a00 */
[----:B------:R1:W-:Y:S01]  /*1185f0*/  STL [R1+0xa88], R14 ;  /* 0x000a880e01007387 */ /* 0x0003e20000100800 */
[----:B------:R-:W-:Y:S03]  /*118600*/  HMMA.1688.F32.TF32 R20, R244, R42, R120 ;  /* 0x0000002af414723c */ /* 0x000fe60000081078 */
[----:B------:R-:W3:Y:S04]  /*118610*/  LDL.LU R128, [R1+0xb10] ;  /* 0x000b100001807983 */ /* 0x000ee80000300800 */
[----:B------:R-:W3:Y:S04]  /*118620*/  LDL.LU R129, [R1+0xb14] ;  /* 0x000b140001817983 */ /* 0x000ee80000300800 */
[----:B------:R-:W3:Y:S04]  /*118630*/  LDL.LU R130, [R1+0xb18] ;  /* 0x000b180001827983 */ /* 0x000ee80000300800 */
[----:B------:R-:W3:Y:S04]  /*118640*/  LDL.LU R131, [R1+0xb1c] ;  /* 0x000b1c0001837983 */ /* 0x000ee80000300800 */
[----:B------:R-:W3:Y:S01]  /*118650*/  LDL.64 R42, [R1+0x188] ;  /* 0x00018800012a7983 */ /* 0x000ee20000100a00 */
[----:B------:R-:W-:-:S02]  /*118660*/  IMAD.MOV.U32 R4, RZ, RZ, R15 ;  /* 0x000000ffff047224 */ /* 0x000fc400078e000f */
[----:B------:R-:W-:Y:S02]  /*118670*/  IMAD.MOV.U32 R15, RZ, RZ, R22 ;  /* 0x000000ffff0f7224 */ /* 0x000fe400078e0016 */
[----:B-1----:R-:W-:Y:S01]  /*118680*/  IMAD.MOV.U32 R14, RZ, RZ, R23 ;  /* 0x000000ffff0e7224 */ /* 0x002fe200078e0017 */
[----:B------:R-:W-:Y:S01]  /*118690*/  MOV R190, R21 ;  /* 0x0000001500be7202 */ /* 0x000fe20000000f00 */
[----:B------:R-:W-:-:S03]  /*1186a0*/  IMAD.MOV.U32 R191, RZ, RZ, R20 ;  /* 0x000000ffffbf7224 */ /* 0x000fc600078e0014 */
[----:B------:R4:W-:Y:S01]  /*1186b0*/  STL.64 [R1+0x8df0], R14 ;  /* 0x008df00e01007387 */ /* 0x0009e20000100a00 */
[----:B--2---:R-:W-:Y:S03]  /*1186c0*/  HMMA.1688.F32.TF32 R20, R244, R114, R116 ;  /* 0x00000072f414723c */ /* 0x004fe60000081074 */
[----:B------:R-:W2:Y:S04]  /*1186d0*/  LDL R114, [R1+0x178] ;  /* 0x0001780001727983 */ /* 0x000ea80000100800 */
[----:B------:R-:W2:Y:S04]  /*1186e0*/  LDL R115, [R1+0x17c] ;  /* 0x00017c0001737983 */ /* 0x000ea80000100800 */
[----:B------:R-:W2:Y:S04]  /*1186f0*/  LDL.LU R116, [R1+0xb20] ;  /* 0x000b200001747983 */ /* 0x000ea80000300800 */
[----:B------:R-:W2:Y:S04]  /*118700*/  LDL.LU R117, [R1+0xb24] ;  /* 0x000b240001757983 */ /* 0x000ea80000300800 */
[----:B------:R-:W2:Y:S04]  /*118710*/  LDL.LU R118, [R1+0xb28] ;  /* 0x000b280001767983 */ /* 0x000ea80000300800 */
[----:B------:R-:W2:Y:S01]  /*118720*/  LDL.LU R119, [R1+0xb2c] ;  /* 0x000b2c0001777983 */ /* 0x000ea20000300800 */
[----:B------:R-:W-:Y:S01]  /*118730*/  IMAD.MOV.U32 R9, RZ, RZ, R21 ;  /* 0x000000ffff097224 */ /* 0x000fe200078e0015 */
[----:B------:R-:W-:-:S05]  /*118740*/  MOV R8, R23 ;  /* 0x0000001700087202 */ /* 0x000fca0000000f00 */
[----:B------:R-:W-:Y:S04]  /*118750*/  STL.64 [R1+0x8ec8], R8 ;  /* 0x008ec80801007387 */ /* 0x000fe80000100a00 */
[----:B------:R3:W-:Y:S01]  /*118760*/  STL.64 [R1+0x8f10], R10 ;  /* 0x008f100a01007387 */ /* 0x0007e20000100a00 */
[----:B----4-:R-:W-:Y:S03]  /*118770*/  HMMA.1688.F32.TF32 R12, R244, R62, R48 ;  /* 0x0000003ef40c723c */ /* 0x010fe60000081030 */
[----:B------:R-:W4:Y:S01]  /*118780*/  LDL.LU R48, [R1+0xb30] ;  /* 0x000b300001307983 */ /* 0x000f220000300800 */
[----:B------:R-:W-:-:S03]  /*118790*/  IMAD.MOV.U32 R123, RZ, RZ, R62 ;  /* 0x000000ffff7b7224 */ /* 0x000fc600078e003e */
[----:B------:R-:W4:Y:S01]  /*1187a0*/  LDL.LU R49, [R1+0xb34] ;  /* 0x000b340001317983 */ /* 0x000f220000300800 */
[----:B------:R-:W-:-:S03]  /*1187b0*/  IMAD.MOV.U32 R122, RZ, RZ, R63 ;  /* 0x000000ffff7a7224 */ /* 0x000fc600078e003f */
[----:B------:R-:W4:Y:S04]  /*1187c0*/  LDL.LU R50, [R1+0xb38] ;  /* 0x000b380001327983 */ /* 0x000f280000300800 */
[----:B------:R-:W4:Y:S04]  /*1187d0*/  LDL.LU R51, [R1+0xb3c] ;  /* 0x000b3c0001337983 */ /* 0x000f280000300800 */
[----:B------:R-:W4:Y:S01]  /*1187e0*/  LDL.LU.64 R62, [R1+0x168] ;  /* 0x00016800013e7983 */ /* 0x000f220000300a00 */
[----:B------:R-:W-:Y:S02]  /*1187f0*/  MOV R16, R20 ;  /* 0x0000001400107202 */ /* 0x000fe40000000f00 */
[----:B------:R-:W-:Y:S01]  /*118800*/  MOV R17, R12 ;  /* 0x0000000c00117202 */ /* 0x000fe20000000f00 */
[----:B------:R-:W-:Y:S01]  /*118810*/  IMAD.MOV.U32 R5, RZ, RZ, R22 ;  /* 0x000000ffff057224 */ /* 0x000fe200078e0016 */
[----:B------:R-:W-:Y:S01]  /*118820*/  MOV R6, R15 ;  /* 0x0000000f00067202 */ /* 0x000fe20000000f00 */
[----:B------:R-:W-:Y:S04]  /*118830*/  STL.64 [R1+0x9260], R18 ;  /* 0x0092601201007387 */ /* 0x000fe80000100a00 */
[----:B------:R-:W-:Y:S04]  /*118840*/  STL.64 [R1+0x9258], R16 ;  /* 0x0092581001007387 */ /* 0x000fe80000100a00 */
[----:B------:R-:W-:Y:S04]  /*118850*/  STL [R1+0x8ed8], R6 ;  /* 0x008ed80601007387 */ /* 0x000fe80000100800 */
[----:B------:R2:W-:Y:S01]  /*118860*/  STL.64 [R1+0x8ed0], R4 ;  /* 0x008ed00401007387 */ /* 0x0005e20000100a00 */
[----:B---3--:R-:W-:Y:S01]  /*118870*/  HMMA.1688.F32.TF32 R8, R244, R42, R128 ;  /* 0x0000002af408723c */ /* 0x008fe20000081080 */
[----:B------:R-:W-:-:S02]  /*118880*/  IMAD.MOV.U32 R178, RZ, RZ, R42 ;  /* 0x000000ffffb27224 */ /* 0x000fc400078e002a */
[----:B------:R-:W-:-:S15]  /*118890*/  IMAD.MOV.U32 R179, RZ, RZ, R43 ;  /* 0x000000ffffb37224 */ /* 0x000fde00078e002b */
[----:B------:R-:W-:Y:S01]  /*1188a0*/  NOP ;  /* 0x0000000000007918 */ /* 0x000fe20000000000 */
[----:B------:R-:W-:Y:S01]  /*1188b0*/  MOV R24, R8 ;  /* 0x0000000800187202 */ /* 0x000fe20000000f00 */
[----:B------:R-:W-:Y:S01]  /*1188c0*/  IMAD.MOV.U32 R25, RZ, RZ, R9 ;  /* 0x000000ffff197224 */ /* 0x000fe200078e0009 */
[----:B------:R-:W-:Y:S01]  /*1188d0*/  MOV R41, R11 ;  /* 0x0000000b00297202 */ /* 0x000fe20000000f00 */
[----:B------:R-:W-:-:S03]  /*1188e0*/  IMAD.MOV.U32 R40, RZ, RZ, R10 ;  /* 0x000000ffff287224 */ /* 0x000fc600078e000a */
[----:B------:R-:W-:Y:S04]  /*1188f0*/  STL.64 [R1+0x91e0], R24 ;  /* 0x0091e01801007387 */ /* 0x000fe80000100a00 */
[----:B------:R-:W-:Y:S04]  /*118900*/  STL.64 [R1+0x9058], R40 ;  /* 0x0090582801007387 */ /* 0x000fe80000100a00 */
[----:B------:R-:W3:Y:S04]  /*118910*/  LDL.LU R42, [R1+0x158] ;  /* 0x00015800012a7983 */ /* 0x000ee80000300800 */
[----:B------:R-:W3:Y:S04]  /*118920*/  LDL.LU R43, [R1+0x15c] ;  /* 0x00015c00012b7983 */ /* 0x000ee80000300800 */
[----:B------:R-:W3:Y:S04]  /*118930*/  LDL.LU R172, [R1+0xb40] ;  /* 0x000b400001ac7983 */ /* 0x000ee80000300800 */
[----:B------:R-:W3:Y:S04]  /*118940*/  LDL.LU R173, [R1+0xb44] ;  /* 0x000b440001ad7983 */ /* 0x000ee80000300800 */
[----:B------:R-:W3:Y:S04]  /*118950*/  LDL.LU R174, [R1+0xb48] ;  /* 0x000b480001ae7983 */ /* 0x000ee80000300800 */
[----:B------:R-:W3:Y:S01]  /*118960*/  LDL.LU R175, [R1+0xb4c] ;  /* 0x000b4c0001af7983 */ /* 0x000ee20000300800 */
        /* <DEDUP_REMOVED lines=11> */
[----:B----4-:R-:W-:Y:S03]  /*118a20*/  HMMA.1688.F32.TF32 R4, R244, R62, R48 ;  /* 0x0000003ef404723c */ /* 0x010fe60000081030 */
[----:B------:R-:W-:Y:S04]  /*118a30*/  STL.64 [R1+0x8d58], R34 ;  /* 0x008d582201007387 */ /* 0x000fe80000100a00 */
[----:B------:R-:W-:Y:S01]  /*118a40*/  STL.64 [R1+0x8d50], R32 ;  /* 0x008d502001007387 */ /* 0x000fe20000100a00 */
[----:B------:R-:W-:-:S03]  /*118a50*/  IMAD.MOV.U32 R114, RZ, RZ, R62 ;  /* 0x000000ffff727224 */ /* 0x000fc600078e003e */
[----:B------:R-:W-:Y:S01]  /*118a60*/  STL.64 [R1+0x8d48], R38 ;  /* 0x008d482601007387 */ /* 0x000fe20000100a00 */
[----:B------:R-:W-:-:S03]  /*118a70*/  MOV R115, R63 ;  /* 0x0000003f00737202 */ /* 0x000fc60000000f00 */
[----:B------:R-:W-:Y:S04]  /*118a80*/  STL.64 [R1+0x8d40], R36 ;  /* 0x008d402401007387 */ /* 0x000fe80000100a00 */
[----:B------:R-:W4:Y:S04]  /*118a90*/  LDL.LU R60, [R1+0xb60] ;  /* 0x000b6000013c7983 */ /* 0x000f280000300800 */
[----:B------:R-:W4:Y:S04]  /*118aa0*/  LDL.LU R61, [R1+0xb64] ;  /* 0x000b6400013d7983 */ /* 0x000f280000300800 */
[----:B------:R-:W4:Y:S04]  /*118ab0*/  LDL.LU R62, [R1+0xb68] ;  /* 0x000b6800013e7983 */ /* 0x000f280000300800 */
[----:B------:R-:W4:Y:S04]  /*118ac0*/  LDL.LU R63, [R1+0xb6c] ;  /* 0x000b6c00013f7983 */ /* 0x000f280000300800 */
[----:B------:R-:W4:Y:S01]  /*118ad0*/  LDL.LU.64 R50, [R1+0x138] ;  /* 0x0001380001327983 */ /* 0x000f220000300a00 */
[----:B------:R-:W-:Y:S01]  /*118ae0*/  MOV R23, R6 ;  /* 0x0000000600177202 */ /* 0x000fe20000000f00 */
[----:B------:R-:W-:-:S02]  /*118af0*/  IMAD.MOV.U32 R22, RZ, RZ, R7 ;  /* 0x000000ffff167224 */ /* 0x000fc400078e0007 */
[----:B------:R-:W-:Y:S02]  /*118b00*/  IMAD.MOV.U32 R20, RZ, RZ, R13 ;  /* 0x000000ffff147224 */ /* 0x000fe400078e000d */
[----:B------:R-:W-:Y:S02]  /*118b10*/  IMAD.MOV.U32 R21, RZ, RZ, R14 ;  /* 0x000000ffff157224 */ /* 0x000fe400078e000e */
[----:B------:R-:W-:Y:S02]  /*118b20*/  IMAD.MOV.U32 R31, RZ, RZ, R4 ;  /* 0x000000ffff1f7224 */ /* 0x000fe400078e0004 */
[----:B------:R-:W-:Y:S01]  /*118b30*/  IMAD.MOV.U32 R30, RZ, RZ, R5 ;  /* 0x000000ffff1e7224 */ /* 0x000fe200078e0005 */
[----:B------:R-:W-:Y:S04]  /*118b40*/  STL.64 [R1+0x8dd8], R22 ;  /* 0x008dd81601007387 */ /* 0x000fe80000100a00 */
[----:B------:R-:W-:Y:S04]  /*118b50*/  STL.64 [R1+0x8dd0], R20 ;  /* 0x008dd01401007387 */ /* 0x000fe80000100a00 */
[----:B------:R-:W-:Y:S04]  /*118b60*/  STL.64 [R1+0x8d68], R30 ;  /* 0x008d681e01007387 */ /* 0x000fe80000100a00 */
[----:B------:R-:W-:Y:S04]  /*118b70*/  STL.64 [R1+0x8d60], R28 ;  /* 0x008d601c01007387 */ /* 0x000fe80000100a00 */
[----:B------:R-:W4:Y:S04]  /*118b80*/  LDL.LU R88, [R1+0xb70] ;  /* 0x000b700001587983 */ /* 0x000f280000300800 */
[----:B------:R-:W4:Y:S04]  /*118b90*/  LDL.LU R89, [R1+0xb74] ;  /* 0x000b740001597983 */ /* 0x000f280000300800 */
[----:B------:R-:W4:Y:S04]  /*118ba0*/  LDL.LU R90, [R1+0xb78] ;  /* 0x000b7800015a7983 */ /* 0x000f280000300800 */
[----:B------:R-:W4:Y:S04]  /*118bb0*/  LDL.LU R91, [R1+0xb7c] ;  /* 0x000b7c00015b7983 */ /* 0x000f280000300800 */
[----:B------:R-:W4:Y:S04]  /*118bc0*/  LDL.LU.64 R74, [R1+0x128] ;  /* 0x00012800014a7983 */ /* 0x000f280000300a00 */
[----:B------:R-:W4:Y:S04]  /*118bd0*/  LDL.LU.64 R18, [R1+0xd8] ;  /* 0x0000d80001127983 */ /* 0x000f280000300a00 */
        /* <DEDUP_REMOVED lines=8> */
[----:B------:R-:W4:Y:S01]  /*118c60*/  LDL.LU.64 R86, [R1+0x118] ;  /* 0x0001180001567983 */ /* 0x000f220000300a00 */
[----:B---3--:R-:W-:-:S15]  /*118c70*/  HMMA.1688.F32.TF32 R4, R244, R42, R172 ;  /* 0x0000002af404723c */ /* 0x008fde00000810ac */
[----:B------:R-:W-:-:S04]  /*118c80*/  NOP ;  /* 0x0000000000007918 */ /* 0x000fc80000000000 */
[----:B------:R-:W-:Y:S01]  /*118c90*/  IMAD.MOV.U32 R71, RZ, RZ, R4 ;  /* 0x000000ffff477224 */ /* 0x000fe200078e0004 */
[----:B------:R-:W-:Y:S01]  /*118ca0*/  MOV R70, R5 ;  /* 0x0000000500467202 */ /* 0x000fe20000000f00 */
[----:B------:R-:W-:Y:S02]  /*118cb0*/  IMAD.MOV.U32 R67, RZ, RZ, R6 ;  /* 0x000000ffff437224 */ /* 0x000fe400078e0006 */
[----:B------:R-:W-:Y:S02]  /*118cc0*/  IMAD.MOV.U32 R66, RZ, RZ, R7 ;  /* 0x000000ffff427224 */ /* 0x000fe400078e0007 */
[C---:B--2---:R-:W-:Y:S01]  /*118cd0*/  HMMA.1688.F32.TF32 R4, R244.reuse, R118, R128 ;  /* 0x00000076f404723c */ /* 0x044fe20000081080 */
[----:B------:R-:W2:Y:S04]  /*118ce0*/  LDL.LU.64 R118, [R1+0x108] ;  /* 0x0001080001767983 */ /* 0x000ea80000300a00 */
        /* <DEDUP_REMOVED lines=9> */
[----:B------:R-:W-:Y:S01]  /*118d80*/  MOV R103, R4 ;  /* 0x0000000400677202 */ /* 0x000fe20000000f00 */
[----:B------:R-:W-:Y:S01]  /*118d90*/  IMAD.MOV.U32 R102, RZ, RZ, R5 ;  /* 0x000000ffff667224 */ /* 0x000fe200078e0005 */
[----:B------:R-:W-:Y:S01]  /*118da0*/  MOV R98, R7 ;  /* 0x0000000700627202 */ /* 0x000fe20000000f00 */
[----:B------:R-:W-:Y:S01]  /*118db0*/  IMAD.MOV.U32 R99, RZ, RZ, R6 ;  /* 0x000000ffff637224 */ /* 0x000fe200078e0006 */
[----:B------:R-:W3:Y:S01]  /*118dc0*/  LDL.LU.64 R78, [R1+0xe8] ;  /* 0x0000e800014e7983 */ /* 0x000ee20000300a00 */
[----:B----4-:R-:W-:-:S15]  /*118dd0*/  HMMA.1688.F32.TF32 R4, R244, R50, R60 ;  /* 0x00000032f404723c */ /* 0x010fde000008103c */
[----:B------:R-:W-:-:S04]  /*118de0*/  NOP ;  /* 0x0000000000007918 */ /* 0x000fc80000000000 */
[----:B------:R-:W-:Y:S01]  /*118df0*/  MOV R44, R4 ;  /* 0x00000004002c7202 */ /* 0x000fe20000000f00 */
[----:B------:R-:W-:Y:S01]  /*118e00*/  IMAD.MOV.U32 R45, RZ, RZ, R5 ;  /* 0x000000ffff2d7224 */ /* 0x000fe200078e0005 */
[----:B------:R-:W-:Y:S01]  /*118e10*/  MOV R49, R7 ;  /* 0x0000000700317202 */ /* 0x000fe20000000f00 */
[----:B------:R-:W-:-:S05]  /*118e20*/  IMAD.MOV.U32 R48, RZ, RZ, R6 ;  /* 0x000000ffff307224 */ /* 0x000fca00078e0006 */
[----:B------:R-:W-:Y:S04]  /*118e30*/  STL.64 [R1+0x91d0], R48 ;  /* 0x0091d03001007387 */ /* 0x000fe80000100a00 */
[----:B------:R-:W-:Y:S04]  /*118e40*/  STL.64 [R1+0x91a8], R44 ;  /* 0x0091a82c01007387 */ /* 0x000fe80000100a00 */
[----:B------:R-:W4:Y:S04]  /*118e50*/  LDL.LU R72, [R1+0xbc0] ;  /* 0x000bc00001487983 */ /* 0x000f280000300800 */
[----:B------:R-:W4:Y:S01]  /*118e60*/  LDL.LU R73, [R1+0xbc4] ;  /* 0x000bc40001497983 */ /* 0x000f220000300800 */
[----:B------:R-:W-:Y:S01]  /*118e70*/  HMMA.1688.F32.TF32 R4, R244, R74, R88 ;  /* 0x0000004af404723c */ /* 0x000fe20000081058 */
[----:B------:R-:W-:-:S02]  /*118e80*/  IMAD.MOV.U32 R59, RZ, RZ, R74 ;  /* 0x000000ffff3b7224 */ /* 0x000fc400078e004a */
[----:B------:R-:W-:Y:S01]  /*118e90*/  IMAD.MOV.U32 R252, RZ, RZ, R75 ;  /* 0x000000fffffc7224 */ /* 0x000fe200078e004b */
[----:B------:R-:W4:Y:S04]  /*118ea0*/  LDL.LU R74, [R1+0xbc8] ;  /* 0x000bc800014a7983 */ /* 0x000f280000300800 */
[----:B------:R-:W4:Y:S11]  /*118eb0*/  LDL.LU R75, [R1+0xbcc] ;  /* 0x000bcc00014b7983 */ /* 0x000f360000300800 */
[----:B------:R-:W-:Y:S01]  /*118ec0*/  MOV R95, R4 ;  /* 0x00000004005f7202 */ /* 0x000fe20000000f00 */
[----:B------:R-:W-:Y:S01]  /*118ed0*/  IMAD.MOV.U32 R94, RZ, RZ, R5 ;  /* 0x000000ffff5e7224 */ /* 0x000fe200078e0005 */
[----:B------:R-:W-:Y:S01]  /*118ee0*/  MOV R90, R7 ;  /* 0x00000007005a7202 */ /* 0x000fe20000000f00 */
[----:B------:R-:W-:-:S02]  /*118ef0*/  IMAD.MOV.U32 R91, RZ, RZ, R6 ;  /* 0x000000ffff5b7224 */ /* 0x000fc400078e0006 */
[----:B------:R-:W-:-:S15]  /*118f00*/  HMMA.1688.F32.TF32 R4, R244, R86, R104 ;  /* 0x00000056f404723c */ /* 0x000fde0000081068 */
[----:B------:R-:W-:-:S04]  /*118f10*/  NOP ;  /* 0x0000000000007918 */ /* 0x000fc80000000000 */
[----:B------:R-:W-:Y:S01]  /*118f20*/  MOV R52, R4 ;  /* 0x0000000400347202 */ /* 0x000fe20000000f00 */
[----:B------:R2:W-:Y:S01]  /*118f30*/  STL.64 [R1+0x9d8], R6 ;  /* 0x0009d80601007387 */ /* 0x0005e20000100a00 */
[----:B------:R-:W-:-:S05]  /*118f40*/  IMAD.MOV.U32 R53, RZ, RZ, R5 ;  /* 0x000000ffff357224 */ /* 0x000fca00078e0005 */
[----:B------:R-:W-:Y:S01]  /*118f50*/  STL.64 [R1+0x91c0], R52 ;  /* 0x0091c03401007387 */ /* 0x000fe20000100a00 */
[----:B--2---:R-:W-:Y:S01]  /*118f60*/  HMMA.1688.F32.TF32 R4, R244, R118, R184 ;  /* 0x00000076f404723c */ /* 0x004fe200000810b8 */
[----:B------:R-:W-:Y:S01]  /*118f70*/  IMAD.MOV.U32 R58, RZ, RZ, R118 ;  /* 0x000000ffff3a7224 */ /* 0x000fe200078e0076 */
[----:B------:R-:W-:-:S15]  /*118f80*/  MOV R126, R119 ;  /* 0x00000077007e7202 */ /* 0x000fde0000000f00 */
[----:B------:R-:W-:Y:S02]  /*118f90*/  NOP ;  /* 0x0000000000007918 */ /* 0x000fe40000000000 */
[----:B------:R3:W-:Y:S04]  /*118fa0*/  STL.64 [R1+0x9c8], R6 ;  /* 0x0009c80601007387 */ /* 0x0007e80000100a00 */
[----:B------:R-:W2:Y:S04]  /*118fb0*/  LDL.LU R184, [R1+0xbd0] ;  /* 0x000bd00001b87983 */ /* 0x000ea80000300800 */
[----:B------:R-:W2:Y:S04]  /*118fc0*/  LDL.LU R185, [R1+0xbd4] ;  /* 0x000bd40001b97983 */ /* 0x000ea80000300800 */
[----:B------:R-:W2:Y:S04]  /*118fd0*/  LDL.LU R186, [R1+0xbd8] ;  /* 0x000bd80001ba7983 */ /* 0x000ea80000300800 */
[----:B------:R-:W2:Y:S04]  /*118fe0*/  LDL.LU R187, [R1+0xbdc] ;  /* 0x000bdc0001bb7983 */ /* 0x000ea80000300800 */
[----:B------:R-:W2:Y:S01]  /*118ff0*/  LDL.LU.64 R118, [R1+0xc8] ;  /* 0x0000c80001767983 */ /* 0x000ea20000300a00 */
[----:B------:R-:W-:-:S02]  /*119000*/  IMAD.MOV.U32 R56, RZ, RZ, R4 ;  /* 0x000000ffff387224 */ /* 0x000fc400078e0004 */
[----:B------:R-:W-:Y:S02]  /*119010*/  IMAD.MOV.U32 R57, RZ, RZ, R5 ;  /* 0x000000ffff397224 */ /* 0x000fe400078e0005 */
[----:B---3--:R-:W-:-:S15]  /*119020*/  HMMA.1688.F32.TF32 R4, R244, R82, R172 ;  /* 0x00000052f404723c */ /* 0x008fde00000810ac */
[----:B------:R-:W-:-:S04]  /*119030*/  NOP ;  /* 0x0000000000007918 */ /* 0x000fc80000000000 */
[----:B------:R-:W-:Y:S01]  /*119040*/  IMAD.MOV.U32 R60, RZ, RZ, R4 ;  /* 0x000000ffff3c7224 */ /* 0x000fe200078e0004 */
[----:B------:R1:W-:Y:S01]  /*119050*/  STL.64 [R1+0x9b8], R6 ;  /* 0x0009b80601007387 */ /* 0x0003e20000100a00 */
[----:B------:R-:W-:Y:S02]  /*119060*/  MOV R61, R5 ;  /* 0x00000005003d7202 */ /* 0x000fe40000000f00 */
[----:B-1----:R-:W-:Y:S03]  /*119070*/  HMMA.1688.F32.TF32 R4, R244, R78, R128 ;  /* 0x0000004ef404723c */ /* 0x002fe60000081080 */
[----:B------:R-:W-:Y:S01]  /*119080*/  STL.64 [R1+0x91a0], R60 ;  /* 0x0091a03c01007387 */ /* 0x000fe20000100a00 */
[----:B------:R-:W-:Y:S02]  /*119090*/  IMAD.MOV.U32 R249, RZ, RZ, R86 ;  /* 0x000000fffff97224 */ /* 0x000fe400078e0056 */
[----:B------:R-:W-:-:S13]  /*1190a0*/  IMAD.MOV.U32 R248, RZ, RZ, R87 ;  /* 0x000000fffff87224 */ /* 0x000fda00078e0057 */
[----:B------:R4:W-:Y:S04]  /*1190b0*/  STL.64 [R1+0x9a8], R6 ;  /* 0x0009a80601007387 */ /* 0x0009e80000100a00 */
[----:B------:R-:W3:Y:S04]  /*1190c0*/  LDL.LU R152, [R1+0xbe0] ;  /* 0x000be00001987983 */ /* 0x000ee80000300800 */
[----:B------:R-:W3:Y:S04]  /*1190d0*/  LDL.LU R153, [R1+0xbe4] ;  /* 0x000be40001997983 */ /* 0x000ee80000300800 */
[----:B------:R-:W3:Y:S04]  /*1190e0*/  LDL.LU R154, [R1+0xbe8] ;  /* 0x000be800019a7983 */ /* 0x000ee80000300800 */
[----:B------:R-:W3:Y:S04]  /*1190f0*/  LDL.LU R155, [R1+0xbec] ;  /* 0x000bec00019b7983 */ /* 0x000ee80000300800 */
[----:B------:R-:W3:Y:S01]  /*119100*/  LDL.LU.64 R86, [R1+0xb8] ;  /* 0x0000b80001567983 */ /* 0x000ee20000300a00 */
[----:B------:R-:W-:Y:S01]  /*119110*/  MOV R64, R4 ;  /* 0x0000000400407202 */ /* 0x000fe20000000f00 */
[----:B------:R-:W-:-:S02]  /*119120*/  IMAD.MOV.U32 R65, RZ, RZ, R5 ;  /* 0x000000ffff417224 */ /* 0x000fc400078e0005 */
[----:B----4-:R-:W-:Y:S01]  /*119130*/  HMMA.1688.F32.TF32 R4, R244, R18, R72 ;  /* 0x00000012f404723c */ /* 0x010fe20000081048 */
[----:B------:R-:W-:Y:S04]  /*119140*/  STL.64 [R1+0x8d38], R66 ;  /* 0x008d384201007387 */ /* 0x000fe80000100a00 */
[----:B------:R1:W-:Y:S04]  /*119150*/  STL.64 [R1+0x8d30], R64 ;  /* 0x008d304001007387 */ /* 0x0003e80000100a00 */
[----:B------:R-:W4:Y:S04]  /*119160*/  LDL.LU R140, [R1+0xbf0] ;  /* 0x000bf000018c7983 */ /* 0x000f280000300800 */
[----:B------:R-:W4:Y:S04]  /*119170*/  LDL.LU R141, [R1+0xbf4] ;  /* 0x000bf400018d7983 */ /* 0x000f280000300800 */
[----:B------:R-:W4:Y:S04]  /*119180*/  LDL.LU R142, [R1+0xbf8] ;  /* 0x000bf800018e7983 */ /* 0x000f280000300800 */
[----:B------:R-:W4:Y:S04]  /*119190*/  LDL.LU R143, [R1+0xbfc] ;  /* 0x000bfc00018f7983 */ /* 0x000f280000300800 */
[----:B------:R-:W4:Y:S01]  /*1191a0*/  LDL.LU.64 R106, [R1+0xa8] ;  /* 0x0000a800016a7983 */ /* 0x000f220000300a00 */
[----:B------:R-:W-:Y:S01]  /*1191b0*/  IMAD.MOV.U32 R68, RZ, RZ, R4 ;  /* 0x000000ffff447224 */ /* 0x000fe200078e0004 */
[----:B------:R-:W-:-:S02]  /*1191c0*/  MOV R69, R5 ;  /* 0x0000000500457202 */ /* 0x000fc40000000f00 */
[----:B------:R-:W-:Y:S04]  /*1191d0*/  STL.64 [R1+0x8de8], R70 ;  /* 0x008de84601007387 */ /* 0x000fe80000100a00 */
[----:B------:R-:W-:Y:S04]  /*1191e0*/  STL.64 [R1+0x8de0], R68 ;  /* 0x008de04401007387 */ /* 0x000fe80000100a00 */
        /* <DEDUP_REMOVED lines=9> */
[----:B------:R-:W-:-:S02]  /*119280*/  IMAD.MOV.U32 R72, RZ, RZ, R6 ;  /* 0x000000ffff487224 */ /* 0x000fc400078e0006 */
[----:B------:R-:W-:Y:S02]  /*119290*/  IMAD.MOV.U32 R73, RZ, RZ, R7 ;  /* 0x000000ffff497224 */ /* 0x000fe400078e0007 */
[----:B--2---:R-:W-:Y:S01]  /*1192a0*/  HMMA.1688.F32.TF32 R4, R244, R118, R184 ;  /* 0x00000076f404723c */ /* 0x004fe200000810b8 */
[----:B-1----:R-:W-:Y:S01]  /*1192b0*/  MOV R64, R118 ;  /* 0x0000007600407202 */ /* 0x002fe20000000f00 */
[----:B------:R-:W-:Y:S02]  /*1192c0*/  IMAD.MOV.U32 R61, RZ, RZ, R119 ;  /* 0x000000ffff3d7224 */ /* 0x000fe400078e0077 */
[----:B------:R-:W2:Y:S04]  /*1192d0*/  LDL.LU.64 R118, [R1+0x88] ;  /* 0x0000880001767983 */ /* 0x000ea80000300a00 */
[----:B------:R-:W2:Y:S04]  /*1192e0*/  LDL.LU R136, [R1+0xc20] ;  /* 0x000c200001887983 */ /* 0x000ea80000300800 */
[----:B------:R-:W2:Y:S04]  /*1192f0*/  LDL.LU R137, [R1+0xc24] ;  /* 0x000c240001897983 */ /* 0x000ea80000300800 */
[----:B------:R-:W2:Y:S04]  /*119300*/  LDL.LU R138, [R1+0xc28] ;  /* 0x000c2800018a7983 */ /* 0x000ea80000300800 */
[----:B------:R-:W2:Y:S04]  /*119310*/  LDL.LU R139, [R1+0xc2c] ;  /* 0x000c2c00018b7983 */ /* 0x000ea80000300800 */
[----:B------:R-:W2:Y:S01]  /*119320*/  LDL.LU.64 R186, [R1+0x78] ;  /* 0x0000780001ba7983 */ /* 0x000ea20000300a00 */
[----:B------:R-:W-:Y:S01]  /*119330*/  IMAD.MOV.U32 R76, RZ, RZ, R4 ;  /* 0x000000ffff4c7224 */ /* 0x000fe200078e0004 */
[----:B------:R-:W-:Y:S01]  /*119340*/  MOV R77, R5 ;  /* 0x00000005004d7202 */ /* 0x000fe20000000f00 */
[----:B------:R-:W-:-:S02]  /*119350*/  IMAD.MOV.U32 R80, RZ, RZ, R6 ;  /* 0x000000ffff507224 */ /* 0x000fc400078e0006 */
[----:B------:R-:W-:Y:S02]  /*119360*/  IMAD.MOV.U32 R81, RZ, RZ, R7 ;  /* 0x000000ffff517224 */ /* 0x000fe400078e0007 */
[----:B------:R-:W-:Y:S02]  /*119370*/  IMAD.MOV.U32 R130, RZ, RZ, R78 ;  /* 0x000000ffff827224 */ /* 0x000fe400078e004e */
[----:B------:R-:W-:Y:S01]  /*119380*/  IMAD.MOV.U32 R131, RZ, RZ, R79 ;  /* 0x000000ffff837224 */ /* 0x000fe200078e004f */
[----:B---3--:R-:W-:-:S15]  /*119390*/  HMMA.1688.F32.TF32 R4, R244, R86, R152 ;  /* 0x00000056f404723c */ /* 0x008fde0000081098 */
[----:B------:R-:W-:-:S04]  /*1193a0*/  NOP ;  /* 0x0000000000007918 */ /* 0x000fc80000000000 */
[----:B------:R-:W-:Y:S01]  /*1193b0*/  IMAD.MOV.U32 R84, RZ, RZ, R4 ;  /* 0x000000ffff547224 */ /* 0x000fe200078e0004 */
[----:B------:R-:W-:Y:S01]  /*1193c0*/  MOV R85, R5 ;  /* 0x0000000500557202 */ /* 0x000fe20000000f00 */
[----:B------:R-:W-:Y:S02]  /*1193d0*/  IMAD.MOV.U32 R88, RZ, RZ, R6 ;  /* 0x000000ffff587224 */ /* 0x000fe400078e0006 */
[----:B------:R-:W-:Y:S02]  /*1193e0*/  IMAD.MOV.U32 R89, RZ, RZ, R7 ;  /* 0x000000ffff597224 */ /* 0x000fe400078e0007 */
[----:B----4-:R-:W-:Y:S01]  /*1193f0*/  HMMA.1688.F32.TF32 R4, R244, R106, R140 ;  /* 0x0000006af404723c */ /* 0x010fe2000008108c */
[----:B------:R-:W-:Y:S04]  /*119400*/  STL.64 [R1+0x8d28], R90 ;  /* 0x008d285a01007387 */ /* 0x000fe80000100a00 */
[----:B------:R-:W-:Y:S01]  /*119410*/  STL.64 [R1+0x8d20], R88 ;  /* 0x008d205801007387 */ /* 0x000fe20000100a00 */
[----:B------:R-:W-:-:S03]  /*119420*/  MOV R60, R106 ;  /* 0x0000006a003c7202 */ /* 0x000fc60000000f00 */
[----:B------:R-:W3:Y:S01]  /*119430*/  LDL.LU R140, [R1+0xc30] ;  /* 0x000c3000018c7983 */ /* 0x000ee20000300800 */
[----:B------:R-:W-:-:S03]  /*119440*/  IMAD.MOV.U32 R53, RZ, RZ, R107 ;  /* 0x000000ffff357224 */ /* 0x000fc600078e006b */
[----:B------:R-:W3:Y:S04]  /*119450*/  LDL.LU R141, [R1+0xc34] ;  /* 0x000c3400018d7983 */ /* 0x000ee80000300800 */
[----:B------:R-:W3:Y:S02]  /*119460*/  LDL.LU R142, [R1+0xc38] ;  /* 0x000c3800018e7983 */ /* 0x000ee40000300800 */
[----:B------:R-:W-:Y:S01]  /*119470*/  IMAD.MOV.U32 R79, RZ, RZ, R4 ;  /* 0x000000ffff4f7224 */ /* 0x000fe200078e0004 */
[----:B------:R-:W-:Y:S01]  /*119480*/  MOV R78, R5 ;  /* 0x00000005004e7202 */ /* 0x000fe20000000f00 */
[----:B------:R-:W-:Y:S01]  /*119490*/  IMAD.MOV.U32 R75, RZ, RZ, R6 ;  /* 0x000000ffff4b7224 */ /* 0x000fe200078e0006 */
[----:B------:R-:W3:Y:S01]  /*1194a0*/  LDL.LU R143, [R1+0xc3c] ;  /* 0x000c3c00018f7983 */ /* 0x000ee20000300800 */
[----:B------:R-:W-:-:S03]  /*1194b0*/  IMAD.MOV.U32 R74, RZ, RZ, R7 ;  /* 0x000000ffff4a7224 */ /* 0x000fc600078e0007 */
[----:B------:R-:W3:Y:S01]  /*1194c0*/  LDL.LU.64 R106, [R1+0x68] ;  /* 0x00006800016a7983 */ /* 0x000ee20000300a00 */
[C---:B------:R-:W-:Y:S03]  /*1194d0*/  HMMA.1688.F32.TF32 R4, R244.reuse, R146, R148 ;  /* 0x00000092f404723c */ /* 0x040fe60000081094 */
[----:B------:R-:W-:Y:S04]  /*1194e0*/  STL.64 [R1+0x8e10], R74 ;  /* 0x008e104a01007387 */ /* 0x000fe80000100a00 */
[----:B------:R-:W-:Y:S04]  /*1194f0*/  STL.64 [R1+0x8e08], R72 ;  /* 0x008e084801007387 */ /* 0x000fe80000100a00 */
[----:B------:R-:W-:Y:S04]  /*119500*/  STL.64 [R1+0x8e00], R78 ;  /* 0x008e004e01007387 */ /* 0x000fe80000100a00 */
[----:B------:R-:W-:Y:S04]  /*119510*/  STL.64 [R1+0x8df8], R76 ;  /* 0x008df84c01007387 */ /* 0x000fe80000100a00 */
[----:B------:R-:W-:Y:S04]  /*119520*/  STL.64 [R1+0x950], R4 ;  /* 0x0009500401007387 */ /* 0x000fe80000100a00 */
[----:B------:R2:W-:Y:S02]  /*119530*/  STL.64 [R1+0x958], R6 ;  /* 0x0009580601007387 */ /* 0x0005e40000100a00 */
[----:B--2---:R-:W-:Y:S01]  /*119540*/  HMMA.1688.F32.TF32 R4, R244, R118, R132 ;  /* 0x00000076f404723c */ /* 0x004fe20000081084 */
[----:B------:R-:W-:Y:S01]  /*119550*/  IMAD.MOV.U32 R44, RZ, RZ, R118 ;  /* 0x000000ffff2c7224 */ /* 0x000fe200078e0076 */
[----:B------:R-:W-:-:S15]  /*119560*/  MOV R41, R119 ;  /* 0x0000007700297202 */ /* 0x000fde0000000f00 */
[----:B------:R-:W-:Y:S02]  /*119570*/  NOP ;  /* 0x0000000000007918 */ /* 0x000fe40000000000 */
[----:B------:R-:W-:Y:S04]  /*119580*/  STL.64 [R1+0x940], R4 ;  /* 0x0009400401007387 */ /* 0x000fe80000100a00 */
[----:B------:R1:W-:Y:S04]  /*119590*/  STL.64 [R1+0x948], R6 ;  /* 0x0009480601007387 */ /* 0x0003e80000100a00 */
[----:B------:R-:W2:Y:S04]  /*1195a0*/  LDL.LU R132, [R1+0xc40] ;  /* 0x000c400001847983 */ /* 0x000ea80000300800 */
[----:B------:R-:W2:Y:S04]  /*1195b0*/  LDL.LU R133, [R1+0xc44] ;  /* 0x000c440001857983 */ /* 0x000ea80000300800 */
[----:B------:R-:W2:Y:S04]  /*1195c0*/  LDL.LU R134, [R1+0xc48] ;  /* 0x000c480001867983 */ /* 0x000ea80000300800 */
[----:B------:R-:W2:Y:S04]  /*1195d0*/  LDL.LU R135, [R1+0xc4c] ;  /* 0x000c4c0001877983 */ /* 0x000ea80000300800 */
[----:B------:R-:W2:Y:S01]  /*1195e0*/  LDL.LU.64 R118, [R1+0x58] ;  /* 0x0000580001767983 */ /* 0x000ea20000300a00 */
[----:B-1----:R-:W-:Y:S03]  /*1195f0*/  HMMA.1688.F32.TF32 R4, R244, R186, R136 ;  /* 0x000000baf404723c */ /* 0x002fe60000081088 */
        /* <DEDUP_REMOVED lines=8> */
[----:B------:R-:W4:Y:S01]  /*119680*/  LDL.LU.64 R186, [R1+0x48] ;  /* 0x0000480001ba7983 */ /* 0x000f220000300a00 */
[----:B------:R-:W-:Y:S01]  /*119690*/  MOV R92, R4 ;  /* 0x00000004005c7202 */ /* 0x000fe20000000f00 */
[----:B------:R-:W-:Y:S01]  /*1196a0*/  IMAD.MOV.U32 R93, RZ, RZ, R5 ;  /* 0x000000ffff5d7224 */ /* 0x000fe200078e0005 */
[----:B------:R-:W-:Y:S01]  /*1196b0*/  MOV R97, R7 ;  /* 0x0000000700617202 */ /* 0x000fe20000000f00 */
[----:B------:R-:W-:-:S03]  /*1196c0*/  IMAD.MOV.U32 R96, RZ, RZ, R6 ;  /* 0x000000ffff607224 */ /* 0x000fc600078e0006 */
[----:B------:R-:W-:Y:S04]  /*1196d0*/  STL [R1+0x8cb4], R93 ;  /* 0x008cb45d01007387 */ /* 0x000fe80000100800 */
[----:B------:R-:W-:Y:S04]  /*1196e0*/  STL [R1+0x8cb0], R92 ;  /* 0x008cb05c01007387 */ /* 0x000fe80000100800 */
[----:B------:R1:W-:Y:S04]  /*1196f0*/  STL [R1+0x8cac], R96 ;  /* 0x008cac6001007387 */ /* 0x0003e80000100800 */
[----:B------:R1:W-:Y:S04]  /*119700*/  STL [R1+0x8ca8], R97 ;  /* 0x008ca86101007387 */ /* 0x0003e80000100800 */
[----:B------:R-:W4:Y:S04]  /*119710*/  LDL.LU R74, [R1+0x18] ;  /* 0x00001800014a7983 */ /* 0x000f280000300800 */
[----:B------:R-:W4:Y:S04]  /*119720*/  LDL.LU R75, [R1+0x1c] ;  /* 0x00001c00014b7983 */ /* 0x000f280000300800 */
[----:B------:R-:W4:Y:S01]  /*119730*/  LDL R2, [R1+0x1adc] ;  /* 0x001adc0001027983 */ /* 0x000f220000100800 */
[----:B---3--:R-:W-:-:S15]  /*119740*/  HMMA.1688.F32.TF32 R4, R244, R106, R140 ;  /* 0x0000006af404723c */ /* 0x008fde000008108c */
[----:B------:R-:W-:-:S04]  /*119750*/  NOP ;  /* 0x0000000000007918 */ /* 0x000fc80000000000 */
[----:B------:R-:W-:Y:S01]  /*119760*/  MOV R100, R4 ;  /* 0x0000000400647202 */ /* 0x000fe20000000f00 */
[----:B------:R-:W-:Y:S01]  /*119770*/  IMAD.MOV.U32 R101, RZ, RZ, R5 ;  /* 0x000000ffff657224 */ /* 0x000fe200078e0005 */
[----:B------:R-:W-:Y:S01]  /*119780*/  MOV R105, R7 ;  /* 0x0000000700697202 */ /* 0x000fe20000000f00 */
[----:B------:R-:W-:-:S03]  /*119790*/  IMAD.MOV.U32 R104, RZ, RZ, R6 ;  /* 0x000000ffff687224 */ /* 0x000fc600078e0006 */
[----:B------:R-:W-:Y:S01]  /*1197a0*/  STL [R1+0x8cbc], R101 ;  /* 0x008cbc6501007387 */ /* 0x000fe20000100800 */
[----:B------:R-:W-:-:S03]  /*1197b0*/  MOV R52, R146 ;  /* 0x0000009200347202 */ /* 0x000fc60000000f00 */
[----:B------:R-:W-:Y:S01]  /*1197c0*/  STL [R1+0x8cb8], R100 ;  /* 0x008cb86401007387 */ /* 0x000fe20000100800 */
[----:B------:R-:W-:Y:S01]  /*1197d0*/  IMAD.MOV.U32 R49, RZ, RZ, R147 ;  /* 0x000000ffff317224 */ /* 0x000fe200078e0093 */
[----:B--2---:R-:W-:-:S15]  /*1197e0*/  HMMA.1688.F32.TF32 R4, R244, R118, R132 ;  /* 0x00000076f404723c */ /* 0x004fde0000081084 */
[----:B------:R-:W-:-:S04]  /*1197f0*/  NOP ;  /* 0x0000000000007918 */ /* 0x000fc80000000000 */
[----:B------:R4:W-:Y:S04]  /*119800*/  STL.64 [R1+0x918], R6 ;  /* 0x0009180601007387 */ /* 0x0009e80000100a00 */
[----:B------:R-:W2:Y:S04]  /*119810*/  LDL.LU R144, [R1+0xc60] ;  /* 0x000c600001907983 */ /* 0x000ea80000300800 */
[----:B------:R-:W2:Y:S04]  /*119820*/  LDL.LU R145, [R1+0xc64] ;  /* 0x000c640001917983 */ /* 0x000ea80000300800 */
[----:B------:R-:W2:Y:S04]  /*119830*/  LDL.LU R146, [R1+0xc68] ;  /* 0x000c680001927983 */ /* 0x000ea80000300800 */
[----:B------:R-:W2:Y:S04]  /*119840*/  LDL.LU R147, [R1+0xc6c] ;  /* 0x000c6c0001937983 */ /* 0x000ea80000300800 */
[----:B------:R-:W2:Y:S04]  /*119850*/  LDL.LU.64 R142, [R1+0x38] ;  /* 0x00003800018e7983 */ /* 0x000ea80000300a00 */
[----:B------:R-:W3:Y:S04]  /*119860*/  LDL.LU R132, [R1+0xc80] ;  /* 0x000c800001847983 */ /* 0x000ee80000300800 */
        /* <DEDUP_REMOVED lines=9> */
[----:B-1----:R-:W-:Y:S01]  /*119900*/  MOV R96, R4 ;  /* 0x0000000400607202 */ /* 0x002fe20000000f00 */
[----:B------:R-:W-:-:S02]  /*119910*/  IMAD.MOV.U32 R97, RZ, RZ, R5 ;  /* 0x000000ffff617224 */ /* 0x000fc400078e0005 */
[----:B----4-:R-:W-:Y:S01]  /*119920*/  HMMA.1688.F32.TF32 R4, R244, R186, R136 ;  /* 0x000000baf404723c */ /* 0x010fe20000081088 */
[----:B------:R-:W-:Y:S04]  /*119930*/  STL.64 [R1+0x8e20], R98 ;  /* 0x008e206201007387 */ /* 0x000fe80000100a00 */
[----:B------:R-:W-:Y:S04]  /*119940*/  STL.64 [R1+0x8e18], R96 ;  /* 0x008e186001007387 */ /* 0x000fe80000100a00 */
[----:B------:R-:W-:Y:S01]  /*119950*/  STL.64 [R1+0x8e40], R94 ;  /* 0x008e405e01007387 */ /* 0x000fe20000100a00 */
[----:B------:R-:W-:Y:S01]  /*119960*/  IMAD.MOV.U32 R17, RZ, RZ, R186 ;  /* 0x000000ffff117224 */ /* 0x000fe200078e00ba */
[----:B------:R-:W-:-:S02]  /*119970*/  MOV R16, R187 ;  /* 0x000000bb00107202 */ /* 0x000fc40000000f00 */
[----:B------:R-:W-:Y:S04]  /*119980*/  LDS R241, [R2+UR12+0x86880] ;  /* 0x0868800c02f17984 */ /* 0x000fe80008000800 */
[----:B------:R1:W4:Y:S02]  /*119990*/  LDS R243, [R2+UR12+0x86c80] ;  /* 0x086c800c02f37984 */ /* 0x0003240008000800 */
[----:B------:R-:W-:Y:S01]  /*1199a0*/  MOV R93, R6 ;  /* 0x00000006005d7202 */ /* 0x000fe20000000f00 */
[----:B------:R-:W-:Y:S02]  /*1199b0*/  IMAD.MOV.U32 R92, RZ, RZ, R7 ;  /* 0x000000ffff5c7224 */ /* 0x000fe400078e0007 */
[----:B------:R-:W-:Y:S02]  /*1199c0*/  IMAD.MOV.U32 R101, RZ, RZ, R4 ;  /* 0x000000ffff657224 */ /* 0x000fe400078e0004 */
[----:B------:R-:W-:Y:S01]  /*1199d0*/  IMAD.MOV.U32 R100, RZ, RZ, R5 ;  /* 0x000000ffff647224 */ /* 0x000fe200078e0005 */
[----:B------:R-:W-:Y:S04]  /*1199e0*/  STL.64 [R1+0x8e38], R92 ;  /* 0x008e385c01007387 */ /* 0x000fe80000100a00 */
[----:B------:R-:W-:Y:S04]  /*1199f0*/  STL.64 [R1+0x8e30], R102 ;  /* 0x008e306601007387 */ /* 0x000fe80000100a00 */
[----:B------:R-:W-:Y:S04]  /*119a00*/  STL.64 [R1+0x8e28], R100 ;  /* 0x008e286401007387 */ /* 0x000fe80000100a00 */
[----:B------:R-:W4:Y:S04]  /*119a10*/  LDL.LU R136, [R1+0xc90] ;  /* 0x000c900001887983 */ /* 0x000f280000300800 */
[----:B------:R-:W4:Y:S04]  /*119a20*/  LDL.LU R137, [R1+0xc94] ;  /* 0x000c940001897983 */ /* 0x000f280000300800 */
[----:B------:R-:W4:Y:S04]  /*119a30*/  LDL.LU R138, [R1+0xc98] ;  /* 0x000c9800018a7983 */ /* 0x000f280000300800 */
[----:B------:R-:W4:Y:S04]  /*119a40*/  LDL.LU R139, [R1+0xc9c] ;  /* 0x000c9c00018b7983 */ /* 0x000f280000300800 */
[----:B------:R-:W4:Y:S01]  /*119a50*/  LDL.64 R186, [R1+0x8] ;  /* 0x0000080001ba7983 */ /* 0x000f220000100a00 */
[----:B--2---:R-:W-:-:S15]  /*119a60*/  HMMA.1688.F32.TF32 R12, R244, R142, R144 ;  /* 0x0000008ef40c723c */ /* 0x004fde0000081090 */
[----:B------:R-:W-:-:S04]  /*119a70*/  NOP ;  /* 0x0000000000007918 */ /* 0x000fc80000000000 */
[----:B------:R-:W-:Y:S01]  /*119a80*/  IMAD.MOV.U32 R124, RZ, RZ, R12 ;  /* 0x000000ffff7c7224 */ /* 0x000fe200078e000c */
[----:B------:R-:W-:Y:S01]  /*119a90*/  MOV R128, R14 ;  /* 0x0000000e00807202 */ /* 0x000fe20000000f00 */
[----:B------:R-:W-:Y:S02]  /*119aa0*/  IMAD.MOV.U32 R125, RZ, RZ, R13 ;  /* 0x000000ffff7d7224 */ /* 0x000fe400078e000d */
[----:B------:R-:W-:Y:S02]  /*119ab0*/  IMAD.MOV.U32 R129, RZ, RZ, R15 ;  /* 0x000000ffff817224 */ /* 0x000fe400078e000f */
[----:B---3--:R-:W-:Y:S03]  /*119ac0*/  HMMA.1688.F32.TF32 R12, R244, R22, R116 ;  /* 0x00000016f40c723c */ /* 0x008fe60000081074 */
[----:B------:R-:W-:-:S15]  /*119ad0*/  STL.64 [R1+0x8f18], R128 ;  /* 0x008f188001007387 */ /* 0x000fde0000100a00 */
[----:B------:R-:W-:Y:S01]  /*119ae0*/  NOP ;  /* 0x0000000000007918 */ /* 0x000fe20000000000 */
[----:B------:R-:W-:Y:S01]  /*119af0*/  IMAD.MOV.U32 R120, RZ, RZ, R14 ;  /* 0x000000ffff787224 */ /* 0x000fe200078e000e */
[----:B------:R-:W-:Y:S01]  /*119b00*/  MOV R117, R13 ;  /* 0x0000000d00757202 */ /* 0x000fe20000000f00 */
[----:B------:R-:W-:Y:S02]  /*119b10*/  IMAD.MOV.U32 R121, RZ, RZ, R15 ;  /* 0x000000ffff797224 */ /* 0x000fe400078e000f */
[----:B------:R-:W-:Y:S02]  /*119b20*/  IMAD.MOV.U32 R116, RZ, RZ, R12 ;  /* 0x000000ffff747224 */ /* 0x000fe400078e000c */
[----:B------:R-:W-:Y:S01]  /*119b30*/  HMMA.1688.F32.TF32 R12, R244, R74, R132 ;  /* 0x0000004af40c723c */ /* 0x000fe20000081084 */
[----:B------:R-:W-:Y:S04]  /*119b40*/  STL.64 [R1+0x8f28], R120 ;  /* 0x008f287801007387 */ /* 0x000fe80000100a00 */
        /* <DEDUP_REMOVED lines=9> */
[----:B------:R-:W3:Y:S01]  /*119be0*/  LDL.LU.64 R146, [R1+0x328] ;  /* 0x0003280001927983 */ /* 0x000ee20000300a00 */
[----:B------:R-:W-:Y:S01]  /*119bf0*/  IMAD.MOV.U32 R112, RZ, RZ, R14 ;  /* 0x000000ffff707224 */ /* 0x000fe200078e000e */
[----:B------:R-:W-:Y:S01]  /*119c00*/  MOV R113, R15 ;  /* 0x0000000f00717202 */ /* 0x000fe20000000f00 */
[----:B------:R-:W-:Y:S01]  /*119c10*/  IMAD.MOV.U32 R109, RZ, RZ, R13 ;  /* 0x000000ffff6d7224 */ /* 0x000fe200078e000d */
[----:B------:R-:W-:-:S03]  /*119c20*/  MOV R108, R12 ;  /* 0x0000000c006c7202 */ /* 0x000fc60000000f00 */
[----:B------:R-:W-:Y:S01]  /*119c30*/  STL.64 [R1+0x9068], R112 ;  /* 0x0090687001007387 */ /* 0x000fe20000100a00 */
[----:B------:R-:W-:-:S03]  /*119c40*/  IMAD.MOV.U32 R4, RZ, RZ, R142 ;  /* 0x000000ffff047224 */ /* 0x000fc600078e008e */
[----:B------:R-:W-:Y:S01]  /*119c50*/  STL.64 [R1+0x9060], R108 ;  /* 0x0090606c01007387 */ /* 0x000fe20000100a00 */
[----:B-1----:R-:W-:-:S03]  /*119c60*/  MOV R2, R143 ;  /* 0x0000008f00027202 */ /* 0x002fc60000000f00 */
[----:B------:R-:W3:Y:S01]  /*119c70*/  LDL.LU R140, [R1+0xd00] ;  /* 0x000d0000018c7983 */ /* 0x000ee20000300800 */
[----:B----4-:R-:W-:Y:S01]  /*119c80*/  HMMA.1688.F32.TF32 R28, R244, R186, R136 ;  /* 0x000000baf41c723c */ /* 0x010fe20000081088 */
[----:B------:R-:W-:Y:S02]  /*119c90*/  IMAD.MOV.U32 R20, RZ, RZ, R186 ;  /* 0x000000ffff147224 */ /* 0x000fe400078e00ba */
[----:B------:R-:W4:Y:S01]  /*119ca0*/  LDL.LU R141, [R1+0xd04] ;  /* 0x000d0400018d7983 */ /* 0x000f220000300800 */
[----:B------:R-:W-:-:S03]  /*119cb0*/  IMAD.MOV.U32 R13, RZ, RZ, R187 ;  /* 0x000000ffff0d7224 */ /* 0x000fc600078e00bb */
[----:B------:R-:W4:Y:S04]  /*119cc0*/  LDL.LU R142, [R1+0xd08] ;  /* 0x000d0800018e7983 */ /* 0x000f280000300800 */
[----:B------:R-:W4:Y:S04]  /*119cd0*/  LDL.LU R143, [R1+0xd0c] ;  /* 0x000d0c00018f7983 */ /* 0x000f280000300800 */
[----:B------:R-:W4:Y:S04]  /*119ce0*/  LDL.LU.64 R186, [R1+0x318] ;  /* 0x0003180001ba7983 */ /* 0x000f280000300a00 */
        /* <DEDUP_REMOVED lines=9> */
[----:B------:R-:W-:Y:S01]  /*119d80*/  IMAD.MOV.U32 R174, RZ, RZ, R83 ;  /* 0x000000ffffae7224 */ /* 0x000fe200078e0053 */
[----:B------:R-:W-:Y:S02]  /*119d90*/  MOV R68, R86 ;  /* 0x0000005600447202 */ /* 0x000fe40000000f00 */
[----:B------:R-:W4:Y:S01]  /*119da0*/  LDL.LU.64 R150, [R1+0x308] ;  /* 0x0003080001967983 */ /* 0x000f220000300a00 */
[----:B------:R-:W-:Y:S01]  /*119db0*/  IMAD.MOV.U32 R65, RZ, RZ, R87 ;  /* 0x000000ffff417224 */ /* 0x000fe200078e0057 */
[----:B------:R-:W-:Y:S01]  /*119dc0*/  MOV R87, R28 ;  /* 0x0000001c00577202 */ /* 0x000fe20000000f00 */
[----:B------:R-:W-:Y:S01]  /*119dd0*/  IMAD.MOV.U32 R86, RZ, RZ, R29 ;  /* 0x000000ffff567224 */ /* 0x000fe200078e001d */
[----:B------:R-:W-:Y:S01]  /*119de0*/  MOV R82, R31 ;  /* 0x0000001f00527202 */ /* 0x000fe20000000f00 */
[----:B------:R-:W-:-:S05]  /*119df0*/  IMAD.MOV.U32 R83, RZ, RZ, R30 ;  /* 0x000000ffff537224 */ /* 0x000fca00078e001e */
[----:B------:R-:W-:Y:S04]  /*119e00*/  STL.64 [R1+0x8e60], R82 ;  /* 0x008e605201007387 */ /* 0x000fe80000100a00 */
[----:B------:R-:W-:Y:S04]  /*119e10*/  STL.64 [R1+0x8e58], R80 ;  /* 0x008e585001007387 */ /* 0x000fe80000100a00 */
[----:B------:R1:W-:Y:S04]  /*119e20*/  STL.64 [R1+0x8e50], R86 ;  /* 0x008e505601007387 */ /* 0x0003e80000100a00 */
[----:B------:R-:W-:Y:S04]  /*119e30*/  STL.64 [R1+0x8e48], R84 ;  /* 0x008e485401007387 */ /* 0x000fe80000100a00 */
[----:B------:R-:W4:Y:S04]  /*119e40*/  LDL.LU R156, [R1+0xd20] ;  /* 0x000d2000019c7983 */ /* 0x000f280000300800 */
[----:B------:R-:W4:Y:S04]  /*119e50*/  LDL.LU R157, [R1+0xd24] ;  /* 0x000d2400019d7983 */ /* 0x000f280000300800 */
[----:B------:R-:W4:Y:S04]  /*119e60*/  LDL.LU R158, [R1+0xd28] ;  /* 0x000d2800019e7983 */ /* 0x000f280000300800 */
[----:B------:R-:W4:Y:S04]  /*119e70*/  LDL.LU R159, [R1+0xd2c] ;  /* 0x000d2c00019f7983 */ /* 0x000f280000300800 */
[----:B-1----:R-:W4:Y:S04]  /*119e80*/  LDL.LU R86, [R1+0x2c8] ;  /* 0x0002c80001567983 */ /* 0x002f280000300800 */
[----:B------:R-:W4:Y:S04]  /*119e90*/  LDL.LU R87, [R1+0x2cc] ;  /* 0x0002cc0001577983 */ /* 0x000f280000300800 */
[----:B------:R-:W4:Y:S04]  /*119ea0*/  LDL.LU R184, [R1+0xd30] ;  /* 0x000d300001b87983 */ /* 0x000f280000300800 */
[----:B------:R-:W4:Y:S01]  /*119eb0*/  LDL.LU R185, [R1+0xd34] ;  /* 0x000d340001b97983 */ /* 0x000f220000300800 */
        /* <DEDUP_REMOVED lines=9> */
[----:B----4-:R-:W-:Y:S01]  /*119f50*/  HMMA.1688.F32.TF32 R76, R244, R186, R140 ;  /* 0x000000baf44c723c */ /* 0x010fe2000008108c */
        /* <DEDUP_REMOVED lines=8> */
[----:B------:R-:W4:Y:S04]  /*119fe0*/  LDL.LU R206, [R1+0xd48] ;  /* 0x000d480001ce7983 */ /* 0x000f280000300800 */
[----:B------:R-:W4:Y:S01]  /*119ff0*/  LDL.LU R207, [R1+0xd4c] ;  /* 0x000d4c0001cf7983 */ /* 0x000f220000300800 */
[----:B------:R-:W-:-:S03]  /*11a000*/  IMAD.MOV.U32 R140, RZ, RZ, R76 ;  /* 0x000000ffff8c7224 */ /* 0x000fc600078e004c */
[----:B------:R-:W3:Y:S01]  /*11a010*/  LDL.LU R34, [R1+0x2a8] ;  /* 0x0002a80001227983 */ /* 0x000ee20000300800 */
[----:B------:R-:W-:Y:S01]  /*11a020*/  IMAD.MOV.U32 R141, RZ, RZ, R77 ;  /* 0x000000ffff8d7224 */ /* 0x000fe200078e004d */
[----:B------:R-:W-:Y:S02]  /*11a030*/  MOV R144, R78 ;  /* 0x0000004e00907202 */ /* 0x000fe40000000f00 */
[----:B------:R-:W3:Y:S01]  /*11a040*/  LDL.LU R35, [R1+0x2ac] ;  /* 0x0002ac0001237983 */ /* 0x000ee20000300800 */
[----:B------:R-:W-:-:S03]  /*11a050*/  IMAD.MOV.U32 R145, RZ, RZ, R79 ;  /* 0x000000ffff917224 */ /* 0x000fc600078e004f */
[----:B------:R-:W3:Y:S01]  /*11a060*/  LDL.LU R196, [R1+0xd50] ;  /* 0x000d500001c47983 */ /* 0x000ee20000300800 */
        /* <DEDUP_REMOVED lines=9> */
[----:B------:R-:W-:-:S03]  /*11a100*/  IMAD.MOV.U32 R153, RZ, RZ, R79 ;  /* 0x000000ffff997224 */ /* 0x000fc600078e004f */
[----:B------:R-:W3:Y:S01]  /*11a110*/  LDL.LU R194, [R1+0xd68] ;  /* 0x000d680001c27983 */ /* 0x000ee20000300800 */
[----:B------:R-:W-:Y:S03]  /*11a120*/  HMMA.1688.F32.TF32 R76, R244, R118, R156 ;  /* 0x00000076f44c723c */ /* 0x000fe6000008109c */
[----:B------:R-:W3:-:S15]  /*11a130*/  LDL.LU R195, [R1+0xd6c] ;  /* 0x000d6c0001c37983 */ /* 0x000ede0000300800 */
[----:B------:R-:W-:Y:S01]  /*11a140*/  NOP ;  /* 0x0000000000007918 */ /* 0x000fe20000000000 */
[----:B------:R-:W-:Y:S02]  /*11a150*/  IMAD.MOV.U32 R155, RZ, RZ, R78 ;  /* 0x000000ffff9b7224 */ /* 0x000fe400078e004e */
[----:B------:R-:W-:Y:S01]  /*11a160*/  IMAD.MOV.U32 R154, RZ, RZ, R79 ;  /* 0x000000ffff9a7224 */ /* 0x000fe200078e004f */
[----:B------:R-:W-:Y:S01]  /*11a170*/  MOV R158, R77 ;  /* 0x0000004d009e7202 */ /* 0x000fe20000000f00 */
[----:B------:R-:W-:-:S03]  /*11a180*/  IMAD.MOV.U32 R159, RZ, RZ, R76 ;  /* 0x000000ffff9f7224 */ /* 0x000fc600078e004c */
[----:B------:R1:W-:Y:S04]  /*11a190*/  STL.64 [R1+0x8e70], R154 ;  /* 0x008e709a01007387 */ /* 0x0003e80000100a00 */
[----:B------:R-:W-:Y:S01]  /*11a1a0*/  STL.64 [R1+0x8e68], R152 ;  /* 0x008e689801007387 */ /* 0x000fe20000100a00 */
[----:B--2---:R-:W-:Y:S03]  /*11a1b0*/  HMMA.1688.F32.TF32 R76, R244, R10, R184 ;  /* 0x0000000af44c723c */ /* 0x004fe600000810b8 */
[----:B------:R-:W2:Y:S04]  /*11a1c0*/  LDL.LU R184, [R1+0xd70] ;  /* 0x000d700001b87983 */ /* 0x000ea80000300800 */
[----:B------:R-:W2:Y:S04]  /*11a1d0*/  LDL.LU R185, [R1+0xd74] ;  /* 0x000d740001b97983 */ /* 0x000ea80000300800 */
[----:B------:R-:W2:Y:S04]  /*11a1e0*/  LDL.LU R186, [R1+0xd78] ;  /* 0x000d780001ba7983 */ /* 0x000ea80000300800 */
[----:B------:R-:W2:Y:S01]  /*11a1f0*/  LDL.LU R187, [R1+0xd7c] ;  /* 0x000d7c0001bb7983 */ /* 0x000ea20000300800 */
[----:B------:R-:W-:-:S02]  /*11a200*/  IMAD.MOV.U32 R9, RZ, RZ, R106 ;  /* 0x000000ffff097224 */ /* 0x000fc400078e006a */
[----:B------:R-:W-:Y:S01]  /*11a210*/  IMAD.MOV.U32 R8, RZ, RZ, R107 ;  /* 0x000000ffff087224 */ /* 0x000fe200078e006b */
[----:B------:R-:W-:Y:S01]  /*11a220*/  MOV R135, R76 ;  /* 0x0000004c00877202 */ /* 0x000fe20000000f00 */
[----:B------:R-:W-:Y:S01]  /*11a230*/  IMAD.MOV.U32 R134, RZ, RZ, R77 ;  /* 0x000000ffff867224 */ /* 0x000fe200078e004d */
[----:B------:R-:W-:Y:S01]  /*11a240*/  MOV R106, R79 ;  /* 0x0000004f006a7202 */ /* 0x000fe20000000f00 */
[----:B------:R-:W-:Y:S02]  /*11a250*/  IMAD.MOV.U32 R107, RZ, RZ, R78 ;  /* 0x000000ffff6b7224 */ /* 0x000fe400078e004e */
[----:B----4-:R-:W-:Y:S01]  /*11a260*/  HMMA.1688.F32.TF32 R76, R244, R202, R204 ;  /* 0x000000caf44c723c */ /* 0x010fe200000810cc */
[----:B------:R-:W-:Y:S04]  /*11a270*/  STL.64 [R1+0x9200], R10 ;  /* 0x0092000a01007387 */ /* 0x000fe80000100a00 */
[----:B------:R-:W-:Y:S04]  /*11a280*/  STL.64 [R1+0x8e90], R106 ;  /* 0x008e906a01007387 */ /* 0x000fe80000100a00 */
[----:B------:R-:W-:Y:S04]  /*11a290*/  STL.64 [R1+0x8e88], R104 ;  /* 0x008e886801007387 */ /* 0x000fe80000100a00 */
[----:B------:R-:W-:Y:S04]  /*11a2a0*/  STL.64 [R1+0x8e80], R134 ;  /* 0x008e808601007387 */ /* 0x000fe80000100a00 */
[----:B------:R-:W-:Y:S02]  /*11a2b0*/  STL.64 [R1+0x8e78], R132 ;  /* 0x008e788401007387 */ /* 0x000fe40000100a00 */
[----:B------:R-:W-:-:S02]  /*11a2c0*/  MOV R156, R79 ;  /* 0x0000004f009c7202 */ /* 0x000fc40000000f00 */
[----:B------:R-:W-:Y:S04]  /*11a2d0*/  STL.64 [R1+0xc40], R76 ;  /* 0x000c404c01007387 */ /* 0x000fe80000100a00 */
[----:B------:R3:W-:Y:S04]  /*11a2e0*/  STL [R1+0xc48], R78 ;  /* 0x000c484e01007387 */ /* 0x0007e80000100800 */
[----:B-1----:R-:W4:Y:S04]  /*11a2f0*/  LDL.LU R154, [R1+0x288] ;  /* 0x00028800019a7983 */ /* 0x002f280000300800 */
[----:B------:R-:W4:Y:S01]  /*11a300*/  LDL.LU R155, [R1+0x28c] ;  /* 0x00028c00019b7983 */ /* 0x000f220000300800 */
[----:B---3--:R-:W-:Y:S03]  /*11a310*/  HMMA.1688.F32.TF32 R76, R244, R86, R196 ;  /* 0x00000056f44c723c */ /* 0x008fe600000810c4 */
[----:B------:R-:W3:Y:S04]  /*11a320*/  LDL.LU R216, [R1+0xd80] ;  /* 0x000d800001d87983 */ /* 0x000ee80000300800 */
[----:B------:R-:W3:Y:S04]  /*11a330*/  LDL.LU R217, [R1+0xd84] ;  /* 0x000d840001d97983 */ /* 0x000ee80000300800 */
[----:B------:R-:W3:Y:S04]  /*11a340*/  LDL.LU R218, [R1+0xd88] ;  /* 0x000d880001da7983 */ /* 0x000ee80000300800 */
[----:B------:R-:W3:Y:S04]  /*11a350*/  LDL.LU R219, [R1+0xd8c] ;  /* 0x000d8c0001db7983 */ /* 0x000ee80000300800 */
[----:B------:R-:W-:Y:S01]  /*11a360*/  IMAD.MOV.U32 R176, RZ, RZ, R77 ;  /* 0x000000ffffb07224 */ /* 0x000fe200078e004d */
[----:B------:R-:W-:Y:S01]  /*11a370*/  MOV R177, R78 ;  /* 0x0000004e00b17202 */ /* 0x000fe20000000f00 */
[----:B------:R-:W-:-:S04]  /*11a380*/  IMAD.MOV.U32 R173, RZ, RZ, R76 ;  /* 0x000000ffffad7224 */ /* 0x000fc800078e004c */
[----:B------:R-:W-:Y:S01]  /*11a390*/  STL.64 [R1+0x8f30], R176 ;  /* 0x008f30b001007387 */ /* 0x000fe20000100a00 */
[----:B------:R-:W-:-:S03]  /*11a3a0*/  IMAD.MOV.U32 R180, RZ, RZ, R79 ;  /* 0x000000ffffb47224 */ /* 0x000fc600078e004f */
        /* <DEDUP_REMOVED lines=12> */
[----:B------:R-:W-:Y:S02]  /*11a470*/  IMAD.MOV.U32 R196, RZ, RZ, R79 ;  /* 0x000000ffffc47224 */ /* 0x000fe400078e004f */
[----:B--2---:R-:W-:Y:S01]  /*11a480*/  HMMA.1688.F32.TF32 R76, R244, R34, R184 ;  /* 0x00000022f44c723c */ /* 0x004fe200000810b8 */
[----:B------:R-:W2:Y:S04]  /*11a490*/  LDL.LU R184, [R1+0xda0] ;  /* 0x000da00001b87983 */ /* 0x000ea80000300800 */
[----:B------:R-:W2:Y:S04]  /*11a4a0*/  LDL.LU R185, [R1+0xda4] ;  /* 0x000da40001b97983 */ /* 0x000ea80000300800 */
[----:B------:R-:W2:Y:S04]  /*11a4b0*/  LDL.LU R186, [R1+0xda8] ;  /* 0x000da80001ba7983 */ /* 0x000ea80000300800 */
[----:B------:R-:W2:Y:S06]  /*11a4c0*/  LDL.LU R187, [R1+0xdac] ;  /* 0x000dac0001bb7983 */ /* 0x000eac0000300800 */
[----:B------:R-:W-:Y:S01]  /*11a4d0*/  MOV R197, R76 ;  /* 0x0000004c00c57202 */ /* 0x000fe20000000f00 */
[----:B------:R-:W-:Y:S01]  /*11a4e0*/  IMAD.MOV.U32 R200, RZ, RZ, R77 ;  /* 0x000000ffffc87224 */ /* 0x000fe200078e004d */
[----:B------:R-:W-:Y:S01]  /*11a4f0*/  MOV R204, R79 ;  /* 0x0000004f00cc7202 */ /* 0x000fe20000000f00 */
[----:B------:R-:W-:Y:S01]  /*11a500*/  IMAD.MOV.U32 R201, RZ, RZ, R78 ;  /* 0x000000ffffc97224 */ /* 0x000fe200078e004e */
[----:B------:R-:W-:Y:S01]  /*11a510*/  MOV R163, R30 ;  /* 0x0000001e00a37202 */ /* 0x000fe20000000f00 */
[----:B------:R-:W-:Y:S01]  /*11a520*/  STL.64 [R1+0x9240], R34 ;  /* 0x0092402201007387 */ /* 0x000fe20000100a00 */
        /* <DEDUP_REMOVED lines=11> */
[----:B------:R-:W3:-:S12]  /*11a5e0*/  LDL.LU R223, [R1+0xdcc] ;  /* 0x000dcc0001df7983 */ /* 0x000ed80000300800 */
[----:B------:R-:W-:Y:S01]  /*11a5f0*/  MOV R143, R76 ;  /* 0x0000004c008f7202 */ /* 0x000fe20000000f00 */
[----:B------:R-:W-:Y:S01]  /*11a600*/  IMAD.MOV.U32 R142, RZ, RZ, R77 ;  /* 0x000000ffff8e7224 */ /* 0x000fe200078e004d */
[----:B------:R-:W-:Y:S01]  /*11a610*/  MOV R138, R79 ;  /* 0x0000004f008a7202 */ /* 0x000fe20000000f00 */
[----:B------:R-:W-:Y:S02]  /*11a620*/  IMAD.MOV.U32 R139, RZ, RZ, R78 ;  /* 0x000000ffff8b7224 */ /* 0x000fe400078e004e */
[----:B----4-:R-:W-:Y:S03]  /*11a630*/  HMMA.1688.F32.TF32 R76, R244, R154, R208 ;  /* 0x0000009af44c723c */ /* 0x010fe600000810d0 */
[----:B------:R-:W-:-:S15]  /*11a640*/  STL.64 [R1+0x8eb0], R138 ;  /* 0x008eb08a01007387 */ /* 0x000fde0000100a00 */
[----:B------:R-:W-:Y:S01]  /*11a650*/  NOP ;  /* 0x0000000000007918 */ /* 0x000fe20000000000 */
[----:B------:R-:W-:Y:S01]  /*11a660*/  IMAD.MOV.U32 R205, RZ, RZ, R76 ;  /* 0x000000ffffcd7224 */ /* 0x000fe200078e004c */
[----:B------:R-:W-:Y:S01]  /*11a670*/  MOV R209, R78 ;  /* 0x0000004e00d17202 */ /* 0x000fe20000000f00 */
        /* <DEDUP_REMOVED lines=8> */
[----:B------:R-:W-:Y:S01]  /*11a700*/  STL.64 [R1+0x9228], R102 ;  /* 0x0092286601007387 */ /* 0x000fe20000100a00 */
[----:B--2---:R-:W-:-:S15]  /*11a710*/  HMMA.1688.F32.TF32 R76, R244, R102, R184 ;  /* 0x00000066f44c723c */ /* 0x004fde00000810b8 */
[----:B------:R-:W-:-:S04]  /*11a720*/  NOP ;  /* 0x0000000000007918 */ /* 0x000fc80000000000 */
[----:B------:R-:W-:Y:S01]  /*11a730*/  MOV R184, R77 ;  /* 0x0000004d00b87202 */ /* 0x000fe20000000f00 */
[----:B------:R-:W-:Y:S02]  /*11a740*/  IMAD.MOV.U32 R185, RZ, RZ, R78 ;  /* 0x000000ffffb97224 */ /* 0x000fe400078e004e */
[----:B------:R-:W-:-:S03]  /*11a750*/  IMAD.MOV.U32 R181, RZ, RZ, R76 ;  /* 0x000000ffffb57224 */ /* 0x000fc600078e004c */
[----:B------:R-:W-:Y:S04]  /*11a760*/  STL.64 [R1+0x8f98], R184 ;  /* 0x008f98b801007387 */ /* 0x000fe80000100a00 */
[----:B------:R-:W-:Y:S04]  /*11a770*/  STL.64 [R1+0x8f90], R180 ;  /* 0x008f90b401007387 */ /* 0x000fe80000100a00 */
[----:B------:R-:W2:Y:S04]  /*11a780*/  LDL.LU R14, [R1+0x238] ;  /* 0x00023800010e7983 */ /* 0x000ea80000300800 */
[----:B------:R-:W2:Y:S04]  /*11a790*/  LDL.LU R15, [R1+0x23c] ;  /* 0x00023c00010f7983 */ /* 0x000ea80000300800 */
[----:B------:R-:W2:Y:S04]  /*11a7a0*/  LDL.LU R216, [R1+0xdd0] ;  /* 0x000dd00001d87983 */ /* 0x000ea80000300800 */
[----:B------:R-:W2:Y:S04]  /*11a7b0*/  LDL.LU R217, [R1+0xdd4] ;  /* 0x000dd40001d97983 */ /* 0x000ea80000300800 */
[----:B------:R-:W2:Y:S04]  /*11a7c0*/  LDL.LU R218, [R1+0xdd8] ;  /* 0x000dd80001da7983 */ /* 0x000ea80000300800 */
[----:B------:R-:W2:Y:S01]  /*11a7d0*/  LDL.LU R219, [R1+0xddc] ;  /* 0x000ddc0001db7983 */ /* 0x000ea20000300800 */
[----:B------:R-:W-:-:S02]  /*11a7e0*/  IMAD.MOV.U32 R188, RZ, RZ, R79 ;  /* 0x000000ffffbc7224 */ /* 0x000fc400078e004f */
[----:B------:R-:W-:-:S15]  /*11a7f0*/  HMMA.1688.F32.TF32 R76, R244, R90, R224 ;  /* 0x0000005af44c723c */ /* 0x000fde00000810e0 */
[----:B------:R-:W-:-:S04]  /*11a800*/  NOP ;  /* 0x0000000000007918 */ /* 0x000fc80000000000 */
[----:B------:R-:W-:Y:S01]  /*11a810*/  MOV R165, R76 ;  /* 0x0000004c00a57202 */ /* 0x000fe20000000f00 */
[----:B------:R-:W-:Y:S01]  /*11a820*/  IMAD.MOV.U32 R168, RZ, RZ, R77 ;  /* 0x000000ffffa87224 */ /* 0x000fe200078e004d */
[----:B------:R-:W-:Y:S01]  /*11a830*/  MOV R172, R79 ;  /* 0x0000004f00ac7202 */ /* 0x000fe20000000f00 */
[----:B------:R-:W-:Y:S02]  /*11a840*/  IMAD.MOV.U32 R169, RZ, RZ, R78 ;  /* 0x000000ffffa97224 */ /* 0x000fe400078e004e */
[----:B---3--:R-:W-:Y:S01]  /*11a850*/  HMMA.1688.F32.TF32 R76, R244, R30, R220 ;  /* 0x0000001ef44c723c */ /* 0x008fe200000810dc */
[----:B------:R-:W-:Y:S01]  /*11a860*/  STL.64 [R1+0x8ec0], R190 ;  /* 0x008ec0be01007387 */ /* 0x000fe20000100a00 */
[----:B------:R-:W-:-:S03]  /*11a870*/  IMAD.MOV.U32 R167, RZ, RZ, R28 ;  /* 0x000000ffffa77224 */ /* 0x000fc600078e001c */
[----:B------:R-:W-:Y:S04]  /*11a880*/  STL.64 [R1+0x8eb8], R188 ;  /* 0x008eb8bc01007387 */ /* 0x000fe80000100a00 */
[----:B------:R-:W-:Y:S04]  /*11a890*/  STL.64 [R1+0x9220], R90 ;  /* 0x0092205a01007387 */ /* 0x000fe80000100a00 */
[----:B------:R-:W-:Y:S04]  /*11a8a0*/  STL.64 [R1+0x8f38], R172 ;  /* 0x008f38ac01007387 */ /* 0x000fe80000100a00 */
[----:B------:R-:W3:Y:S02]  /*11a8b0*/  LDL.LU R224, [R1+0xde0] ;  /* 0x000de00001e07983 */ /* 0x000ee40000300800 */
[----:B------:R-:W-:Y:S01]  /*11a8c0*/  IMAD.MOV.U32 R157, RZ, RZ, R76 ;  /* 0x000000ffff9d7224 */ /* 0x000fe200078e004c */
[----:B------:R-:W-:Y:S01]  /*11a8d0*/  MOV R161, R78 ;  /* 0x0000004e00a17202 */ /* 0x000fe20000000f00 */
[----:B------:R-:W-:Y:S01]  /*11a8e0*/  IMAD.MOV.U32 R160, RZ, RZ, R77 ;  /* 0x000000ffffa07224 */ /* 0x000fe200078e004d */
[----:B------:R-:W3:Y:S01]  /*11a8f0*/  LDL.LU R225, [R1+0xde4] ;  /* 0x000de40001e17983 */ /* 0x000ee20000300800 */
[----:B------:R-:W-:-:S03]  /*11a900*/  IMAD.MOV.U32 R164, RZ, RZ, R79 ;  /* 0x000000ffffa47224 */ /* 0x000fc600078e004f */
[----:B------:R-:W3:Y:S04]  /*11a910*/  LDL.LU R226, [R1+0xde8] ;  /* 0x000de80001e27983 */ /* 0x000ee80000300800 */
[----:B------:R-:W3:Y:S04]  /*11a920*/  LDL.LU R227, [R1+0xdec] ;  /* 0x000dec0001e37983 */ /* 0x000ee80000300800 */
[----:B------:R-:W-:Y:S04]  /*11a930*/  STL.64 [R1+0x9218], R30 ;  /* 0x0092181e01007387 */ /* 0x000fe80000100a00 */
[----:B------:R-:W-:Y:S04]  /*11a940*/  STL.64 [R1+0x8f08], R166 ;  /* 0x008f08a601007387 */ /* 0x000fe80000100a00 */
[----:B------:R-:W-:Y:S04]  /*11a950*/  STL.64 [R1+0x8f00], R164 ;  /* 0x008f00a401007387 */ /* 0x000fe80000100a00 */
[----:B------:R1:W-:Y:S04]  /*11a960*/  STL.64 [R1+0x8ef8], R162 ;  /* 0x008ef8a201007387 */ /* 0x0003e80000100a00 */
[----:B------:R-:W-:Y:S01]  /*11a970*/  STL.64 [R1+0x8ef0], R160 ;  /* 0x008ef0a001007387 */ /* 0x000fe20000100a00 */
[----:B------:R-:W-:-:S03]  /*11a980*/  IMAD.MOV.U32 R40, RZ, RZ, R146 ;  /* 0x000000ffff287224 */ /* 0x000fc600078e0092 */
[----:B-1----:R-:W3:Y:S04]  /*11a990*/  LDL.LU R162, [R1+0x228] ;  /* 0x0002280001a27983 */ /* 0x002ee80000300800 */
[----:B------:R-:W3:Y:S04]  /*11a9a0*/  LDL.LU R163, [R1+0x22c] ;  /* 0x00022c0001a37983 */ /* 0x000ee80000300800 */
[----:B------:R-:W-:Y:S04]  /*11a9b0*/  STL.64 [R1+0x8ee8], R158 ;  /* 0x008ee89e01007387 */ /* 0x000fe80000100a00 */
[----:B------:R-:W-:Y:S01]  /*11a9c0*/  STL.64 [R1+0x8ee0], R156 ;  /* 0x008ee09c01007387 */ /* 0x000fe20000100a00 */
[----:B------:R-:W-:-:S03]  /*11a9d0*/  MOV R37, R147 ;  /* 0x0000009300257202 */ /* 0x000fc60000000f00 */
        /* <DEDUP_REMOVED lines=10> */
[----:B----4-:R-:W-:Y:S01]  /*11aa80*/  STL.64 [R1+0x9210], R38 ;  /* 0x0092102601007387 */ /* 0x010fe20000100a00 */
[----:B--2---:R-:W-:-:S15]  /*11aa90*/  HMMA.1688.F32.TF32 R76, R244, R38, R216 ;  /* 0x00000026f44c723c */ /* 0x004fde00000810d8 */
[----:B------:R-:W-:-:S04]  /*11aaa0*/  NOP ;  /* 0x0000000000007918 */ /* 0x000fc80000000000 */
[----:B------:R-:W-:Y:S02]  /*11aab0*/  IMAD.MOV.U32 R147, RZ, RZ, R78 ;  /* 0x000000ffff937224 */ /* 0x000fe400078e004e */
[----:B------:R-:W-:Y:S01]  /*11aac0*/  IMAD.MOV.U32 R146, RZ, RZ, R79 ;  /* 0x000000ffff927224 */ /* 0x000fe200078e004f */
[----:B------:R-:W-:Y:S01]  /*11aad0*/  MOV R150, R77 ;  /* 0x0000004d00967202 */ /* 0x000fe20000000f00 */
[----:B------:R-:W-:-:S03]  /*11aae0*/  IMAD.MOV.U32 R151, RZ, RZ, R76 ;  /* 0x000000ffff977224 */ /* 0x000fc600078e004c */
[----:B------:R-:W-:Y:S04]  /*11aaf0*/  STL.64 [R1+0x8f58], R146 ;  /* 0x008f589201007387 */ /* 0x000fe80000100a00 */
[----:B------:R-:W-:Y:S04]  /*11ab00*/  STL.64 [R1+0x8f50], R144 ;  /* 0x008f509001007387 */ /* 0x000fe80000100a00 */
[----:B------:R-:W-:Y:S04]  /*11ab10*/  STL.64 [R1+0x8f48], R150 ;  /* 0x008f489601007387 */ /* 0x000fe80000100a00 */
[----:B------:R-:W-:Y:S04]  /*11ab20*/  STL.64 [R1+0x8f40], R148 ;  /* 0x008f409401007387 */ /* 0x000fe80000100a00 */
        /* <DEDUP_REMOVED lines=23> */
[----:B------:R-:W-:Y:S01]  /*11aca0*/  MOV R239, R76 ;  /* 0x0000004c00ef7202 */ /* 0x000fe20000000f00 */
[----:B------:R-:W-:Y:S01]  /*11acb0*/  IMAD.MOV.U32 R238, RZ, RZ, R77 ;  /* 0x000000ffffee7224 */ /* 0x000fe200078e004d */
[----:B------:R-:W-:Y:S01]  /*11acc0*/  MOV R234, R79 ;  /* 0x0000004f00ea7202 */ /* 0x000fe20000000f00 */
[----:B------:R-:W-:Y:S02]  /*11acd0*/  IMAD.MOV.U32 R235, RZ, RZ, R78 ;  /* 0x000000ffffeb7224 */ /* 0x000fe400078e004e */
[----:B------:R-:W-:Y:S01]  /*11ace0*/  HMMA.1688.F32.TF32 R76, R244, R162, R220 ;  /* 0x000000a2f44c723c */ /* 0x000fe200000810dc */
[----:B------:R-:W-:Y:S04]  /*11acf0*/  STL.64 [R1+0x9238], R162 ;  /* 0x009238a201007387 */ /* 0x000fe80000100a00 */
[----:B------:R-:W3:Y:S04]  /*11ad00*/  LDL.LU R98, [R1+0x1b8] ;  /* 0x0001b80001627983 */ /* 0x000ee80000300800 */
[----:B------:R-:W3:Y:S10]  /*11ad10*/  LDL.LU R99, [R1+0x1bc] ;  /* 0x0001bc0001637983 */ /* 0x000ef40000300800 */
[----:B------:R-:W-:Y:S01]  /*11ad20*/  MOV R227, R78 ;  /* 0x0000004e00e37202 */ /* 0x000fe20000000f00 */
[----:B------:R-:W-:Y:S01]  /*11ad30*/  IMAD.MOV.U32 R226, RZ, RZ, R79 ;  /* 0x000000ffffe27224 */ /* 0x000fe200078e004f */
[----:B------:R-:W3:Y:S04]  /*11ad40*/  LDL.LU R78, [R1+0x1a8] ;  /* 0x0001a800014e7983 */ /* 0x000ee80000300800 */
[----:B------:R-:W3:Y:S04]  /*11ad50*/  LDL.LU R79, [R1+0x1ac] ;  /* 0x0001ac00014f7983 */ /* 0x000ee80000300800 */
[----:B------:R-:W3:Y:S04]  /*11ad60*/  LDL.LU R66, [R1+0x198] ;  /* 0x0001980001427983 */ /* 0x000ee80000300800 */
[----:B------:R-:W3:Y:S01]  /*11ad70*/  LDL.LU R67, [R1+0x19c] ;  /* 0x00019c0001437983 */ /* 0x000ee20000300800 */
[----:B------:R-:W-:-:S02]  /*11ad80*/  IMAD.MOV.U32 R5, RZ, RZ, R215 ;  /* 0x000000ffff057224 */ /* 0x000fc400078e00d7 */
[----:B------:R-:W-:Y:S02]  /*11ad90*/  IMAD.MOV.U32 R12, RZ, RZ, R214 ;  /* 0x000000ffff0c7224 */ /* 0x000fe400078e00d6 */
[----:B------:R-:W-:Y:S02]  /*11ada0*/  IMAD.MOV.U32 R21, RZ, RZ, R203 ;  /* 0x000000ffff157224 */ /* 0x000fe400078e00cb */
[----:B------:R-:W-:Y:S01]  /*11adb0*/  IMAD.MOV.U32 R24, RZ, RZ, R202 ;  /* 0x000000ffff187224 */ /* 0x000fe200078e00ca */
[C---:B----4-:R-:W-:Y:S08]  /*11adc0*/  HMMA.1688.F32.TF32 R88, R244.reuse, R6, R216 ;  /* 0x00000006f458723c */ /* 0x050ff000000810d8 */
[----:B--2---:R-:W-:Y:S11]  /*11add0*/  HMMA.1688.F32.TF32 R100, R244, R190, R136 ;  /* 0x000000bef464723c */ /* 0x004ff60000081088 */
[----:B------:R-:W-:Y:S01]  /*11ade0*/  IMAD.MOV.U32 R223, RZ, RZ, R88 ;  /* 0x000000ffffdf7224 */ /* 0x000fe200078e0058 */
[----:B------:R-:W-:Y:S01]  /*11adf0*/  MOV R222, R89 ;  /* 0x0000005900de7202 */ /* 0x000fe20000000f00 */
[----:B------:R-:W2:Y:S01]  /*11ae00*/  LDL.LU R88, [R1+0xe30] ;  /* 0x000e300001587983 */ /* 0x000ea20000300800 */
[----:B------:R-:W-:-:S02]  /*11ae10*/  IMAD.MOV.U32 R219, RZ, RZ, R90 ;  /* 0x000000ffffdb7224 */ /* 0x000fc400078e005a */
[----:B------:R-:W-:Y:S01]  /*11ae20*/  IMAD.MOV.U32 R218, RZ, RZ, R91 ;  /* 0x000000ffffda7224 */ /* 0x000fe200078e005b */
[----:B------:R-:W2:Y:S04]  /*11ae30*/  LDL.LU R89, [R1+0xe34] ;  /* 0x000e340001597983 */ /* 0x000ea80000300800 */
[----:B------:R-:W2:Y:S04]  /*11ae40*/  LDL.LU R90, [R1+0xe38] ;  /* 0x000e3800015a7983 */ /* 0x000ea80000300800 */
[----:B------:R-:W2:Y:S04]  /*11ae50*/  LDL.LU R91, [R1+0xe3c] ;  /* 0x000e3c00015b7983 */ /* 0x000ea80000300800 */
        /* <DEDUP_REMOVED lines=8> */
[----:B------:R-:W3:Y:S04]  /*11aee0*/  LDL.LU R100, [R1+0xe40] ;  /* 0x000e400001647983 */ /* 0x000ee80000300800 */
[----:B------:R-:W3:Y:S04]  /*11aef0*/  LDL.LU R101, [R1+0xe44] ;  /* 0x000e440001657983 */ /* 0x000ee80000300800 */
[----:B------:R-:W3:Y:S04]  /*11af00*/  LDL.LU R102, [R1+0xe48] ;  /* 0x000e480001667983 */ /* 0x000ee80000300800 */
[----:B------:R-:W3:Y:S01]  /*11af10*/  LDL.LU R103, [R1+0xe4c] ;  /* 0x000e4c0001677983 */ /* 0x000ee20000300800 */
        /* <DEDUP_REMOVED lines=29> */
[----:B---3--:R-:W-:Y:S03]  /*11b0f0*/  HMMA.1688.F32.TF32 R88, R244, R82, R100 ;  /* 0x00000052f458723c */ /* 0x008fe60000081064 */
[----:B------:R-:W-:Y:S04]  /*11b100*/  STL.64 [R1+0x8fb8], R194 ;  /* 0x008fb8c201007387 */ /* 0x000fe80000100a00 */
[----:B------:R-:W-:Y:S04]  /*11b110*/  STL.64 [R1+0x8fb0], R192 ;  /* 0x008fb0c001007387 */ /* 0x000fe80000100a00 */
[----:B------:R-:W-:Y:S04]  /*11b120*/  STL.64 [R1+0x8fa8], R198 ;  /* 0x008fa8c601007387 */ /* 0x000fe80000100a00 */
[----:B------:R-:W-:Y:S04]  /*11b130*/  STL.64 [R1+0x8fa0], R196 ;  /* 0x008fa0c401007387 */ /* 0x000fe80000100a00 */
[----:B------:R-:W-:Y:S01]  /*11b140*/  STL [R1+0xb44], R89 ;  /* 0x000b445901007387 */ /* 0x000fe20000100800 */
[----:B------:R-:W-:Y:S01]  /*11b150*/  IMAD.MOV.U32 R213, RZ, RZ, R88 ;  /* 0x000000ffffd57224 */ /* 0x000fe200078e0058 */
[----:B------:R-:W-:-:S02]  /*11b160*/  MOV R216, R91 ;  /* 0x0000005b00d87202 */ /* 0x000fc40000000f00 */
[----:B------:R4:W-:Y:S04]  /*11b170*/  STL [R1+0xb48], R90 ;  /* 0x000b485a01007387 */ /* 0x0009e80000100800 */
[----:B------:R-:W2:Y:S01]  /*11b180*/  LDL.LU.64 R26, [R1+0x418] ;  /* 0x00041800011a7983 */ /* 0x000ea20000300a00 */
[----:B----4-:R-:W-:Y:S03]  /*11b190*/  HMMA.1688.F32.TF32 R88, R244, R94, R152 ;  /* 0x0000005ef458723c */ /* 0x010fe60000081098 */
[----:B------:R-:W-:Y:S04]  /*11b1a0*/  STL.64 [R1+0x8fc8], R214 ;  /* 0x008fc8d601007387 */ /* 0x000fe80000100a00 */
[----:B------:R-:W-:-:S12]  /*11b1b0*/  STL.64 [R1+0x8fc0], R212 ;  /* 0x008fc0d401007387 */ /* 0x000fd80000100a00 */
[----:B------:R-:W-:Y:S01]  /*11b1c0*/  STL [R1+0xb34], R89 ;  /* 0x000b345901007387 */ /* 0x000fe20000100800 */
[----:B------:R-:W-:Y:S02]  /*11b1d0*/  IMAD.MOV.U32 R217, RZ, RZ, R88 ;  /* 0x000000ffffd97224 */ /* 0x000fe400078e0058 */
[----:B------:R-:W-:Y:S01]  /*11b1e0*/  IMAD.MOV.U32 R220, RZ, RZ, R91 ;  /* 0x000000ffffdc7224 */ /* 0x000fe200078e005b */
[----:B------:R1:W-:Y:S04]  /*11b1f0*/  STL [R1+0xb38], R90 ;  /* 0x000b385a01007387 */ /* 0x0003e80000100800 */
[----:B------:R-:W3:Y:S01]  /*11b200*/  LDL.LU.64 R50, [R1+0x3d8] ;  /* 0x0003d80001327983 */ /* 0x000ee20000300a00 */
[----:B-1----:R-:W-:Y:S03]  /*11b210*/  HMMA.1688.F32.TF32 R88, R244, R98, R136 ;  /* 0x00000062f458723c */ /* 0x002fe60000081088 */
[----:B------:R-:W-:Y:S04]  /*11b220*/  STL.64 [R1+0x8fd8], R218 ;  /* 0x008fd8da01007387 */ /* 0x000fe80000100a00 */
[----:B------:R-:W-:-:S12]  /*11b230*/  STL.64 [R1+0x8fd0], R216 ;  /* 0x008fd0d801007387 */ /* 0x000fd80000100a00 */
[----:B------:R-:W-:Y:S01]  /*11b240*/  STL [R1+0xb24], R89 ;  /* 0x000b245901007387 */ /* 0x000fe20000100800 */
[----:B------:R-:W-:-:S03]  /*11b250*/  MOV R221, R88 ;  /* 0x0000005800dd7202 */ /* 0x000fc60000000f00 */
[----:B------:R1:W-:Y:S02]  /*11b260*/  STL.64 [R1+0xb28], R90 ;  /* 0x000b285a01007387 */ /* 0x0003e40000100a00 */
[----:B-1----:R-:W-:Y:S02]  /*11b270*/  HMMA.1688.F32.TF32 R88, R244, R78, R104 ;  /* 0x0000004ef458723c */ /* 0x002fe40000081068 */
[----:B------:R-:W-:Y:S04]  /*11b280*/  STL.64 [R1+0x8fe8], R222 ;  /* 0x008fe8de01007387 */ /* 0x000fe80000100a00 */
[----:B------:R-:W-:-:S13]  /*11b290*/  STL.64 [R1+0x8fe0], R220 ;  /* 0x008fe0dc01007387 */ /* 0x000fda0000100a00 */
[----:B------:R-:W-:Y:S04]  /*11b2a0*/  STL.64 [R1+0xb10], R88 ;  /* 0x000b105801007387 */ /* 0x000fe80000100a00 */
[----:B------:R-:W-:Y:S04]  /*11b2b0*/  STL [R1+0xb18], R90 ;  /* 0x000b185a01007387 */ /* 0x000fe80000100800 */
[----:B------:R-:W4:Y:S04]  /*11b2c0*/  LDL.LU R136, [R1+0x840] ;  /* 0x0008400001887983 */ /* 0x000f280000300800 */
[----:B------:R-:W4:Y:S04]  /*11b2d0*/  LDL.LU R137, [R1+0x844] ;  /* 0x0008440001897983 */ /* 0x000f280000300800 */
[----:B------:R-:W4:Y:S04]  /*11b2e0*/  LDL.LU R138, [R1+0x848] ;  /* 0x00084800018a7983 */ /* 0x000f280000300800 */
[----:B------:R-:W4:Y:S01]  /*11b2f0*/  LDL.LU R139, [R1+0x84c] ;  /* 0x00084c00018b7983 */ /* 0x000f220000300800 */
        /* <DEDUP_REMOVED lines=28> */
[----:B------:R-:W3:Y:S04]  /*11b4c0*/  LDL.LU.64 R218, [R1+0x3b8] ;  /* 0x0003b80001da7983 */ /* 0x000ee80000300a00 */
[----:B------:R-:W3:Y:S01]  /*11b4d0*/  LDL.LU.64 R110, [R1+0x3a8] ;  /* 0x0003a800016e7983 */ /* 0x000ee20000300a00 */
[----:B----4-:R-:W-:-:S15]  /*11b4e0*/  HMMA.1688.F32.TF32 R100, R244, R66, R136 ;  /* 0x00000042f464723c */ /* 0x010fde0000081088 */
[----:B------:R-:W-:-:S04]  /*11b4f0*/  NOP ;  /* 0x0000000000007918 */ /* 0x000fc80000000000 */
[----:B------:R-:W-:Y:S01]  /*11b500*/  IMAD.MOV.U32 R225, RZ, RZ, R100 ;  /* 0x000000ffffe17224 */ /* 0x000fe200078e0064 */
[----:B------:R1:W-:Y:S01]  /*11b510*/  STL [R1+0x8f4], R101 ;  /* 0x0008f46501007387 */ /* 0x0003e20000100800 */
[----:B------:R-:W-:Y:S01]  /*11b520*/  IMAD.MOV.U32 R228, RZ, RZ, R102 ;  /* 0x000000ffffe47224 */ /* 0x000fe200078e0066 */
[----:B------:R-:W-:Y:S02]  /*11b530*/  MOV R229, R103 ;  /* 0x0000006700e57202 */ /* 0x000fe40000000f00 */
[----:B------:R-:W4:Y:S04]  /*11b540*/  LDL.LU R100, [R1+0x720] ;  /* 0x0007200001647983 */ /* 0x000f280000300800 */
[----:B-1----:R-:W4:Y:S04]  /*11b550*/  LDL.LU R101, [R1+0x724] ;  /* 0x0007240001657983 */ /* 0x002f280000300800 */
        /* <DEDUP_REMOVED lines=8> */
[----:B------:R-:W-:Y:S01]  /*11b5e0*/  MOV R163, R54 ;  /* 0x0000003600a37202 */ /* 0x000fe20000000f00 */
[----:B------:R-:W-:-:S02]  /*11b5f0*/  IMAD.MOV.U32 R224, RZ, RZ, R91 ;  /* 0x000000ffffe07224 */ /* 0x000fc400078e005b */
[----:B------:R-:W-:Y:S02]  /*11b600*/  IMAD.MOV.U32 R90, RZ, RZ, R171 ;  /* 0x000000ffff5a7224 */ /* 0x000fe400078e00ab */
[----:B------:R-:W-:Y:S02]  /*11b610*/  IMAD.MOV.U32 R91, RZ, RZ, R170 ;  /* 0x000000ffff5b7224 */ /* 0x000fe400078e00aa */
[----:B------:R-:W-:Y:S02]  /*11b620*/  IMAD.MOV.U32 R231, RZ, RZ, R76 ;  /* 0x000000ffffe77224 */ /* 0x000fe400078e004c */
[----:B------:R-:W-:-:S08]  /*11b630*/  IMAD.MOV.U32 R230, RZ, RZ, R77 ;  /* 0x000000ffffe67224 */ /* 0x000fd000078e004d */
[----:B------:R-:W-:Y:S01]  /*11b640*/  MOV R232, R192 ;  /* 0x000000c000e87202 */ /* 0x000fe20000000f00 */
[----:B------:R-:W-:Y:S01]  /*11b650*/  IMAD.MOV.U32 R233, RZ, RZ, R193 ;  /* 0x000000ffffe97224 */ /* 0x000fe200078e00c1 */
[----:B------:R-:W-:Y:S01]  /*11b660*/  MOV R237, R195 ;  /* 0x000000c300ed7202 */ /* 0x000fe20000000f00 */
[----:B------:R-:W-:Y:S02]  /*11b670*/  IMAD.MOV.U32 R236, RZ, RZ, R194 ;  /* 0x000000ffffec7224 */ /* 0x000fe400078e00c2 */
[C---:B---3--:R-:W-:Y:S08]  /*11b680*/  HMMA.1688.F32.TF32 R192, R240.reuse, R162, R208 ;  /* 0x000000a2f0c0723c */ /* 0x048ff000000810d0 */
[C---:B------:R-:W-:Y:S01]  /*11b690*/  HMMA.1688.F32.TF32 R160, R240.reuse, R26, R148 ;  /* 0x0000001af0a0723c */ /* 0x040fe20000081094 */
[----:B------:R-:W-:Y:S07]  /*11b6a0*/  STL.64 [R1+0x9008], R230 ;  /* 0x009008e601007387 */ /* 0x000fee0000100a00 */
[C---:B------:R-:W-:Y:S01]  /*11b6b0*/  HMMA.1688.F32.TF32 R148, R240.reuse, R158, R144 ;  /* 0x0000009ef094723c */ /* 0x040fe20000081090 */
[----:B------:R-:W-:Y:S07]  /*11b6c0*/  STL.64 [R1+0x9000], R228 ;  /* 0x009000e401007387 */ /* 0x000fee0000100a00 */
[C---:B------:R-:W-:Y:S01]  /*11b6d0*/  HMMA.1688.F32.TF32 R144, R240.reuse, R90, R164 ;  /* 0x0000005af090723c */ /* 0x040fe200000810a4 */
[----:B------:R-:W-:Y:S07]  /*11b6e0*/  STL.64 [R1+0x8ff8], R226 ;  /* 0x008ff8e201007387 */ /* 0x000fee0000100a00 */
        /* <DEDUP_REMOVED lines=16> */
[----:B------:R1:W-:Y:S01]  /*11b7f0*/  STL.64 [R1+0x840], R88 ;  /* 0x0008405801007387 */ /* 0x0003e20000100a00 */
[----:B------:R-:W-:-:S03]  /*11b800*/  IMAD.MOV.U32 R138, RZ, RZ, R47 ;  /* 0x000000ffff8a7224 */ /* 0x000fc600078e002f */
[----:B------:R3:W-:Y:S01]  /*11b810*/  STL.64 [R1+0x848], R90 ;  /* 0x0008485a01007387 */ /* 0x0007e20000100a00 */
[----:B------:R-:W-:-:S03]  /*11b820*/  IMAD.MOV.U32 R139, RZ, RZ, R46 ;  /* 0x000000ffff8b7224 */ /* 0x000fc600078e002e */
[----:B------:R-:W2:Y:S04]  /*11b830*/  LDL.LU R105, [R1+0x6f4] ;  /* 0x0006f40001697983 */ /* 0x000ea80000300800 */
[----:B------:R-:W2:Y:S04]  /*11b840*/  LDL.LU R106, [R1+0x6f8] ;  /* 0x0006f800016a7983 */ /* 0x000ea80000300800 */
[----:B------:R-:W2:Y:S04]  /*11b850*/  LDL.LU R107, [R1+0x6fc] ;  /* 0x0006fc00016b7983 */ /* 0x000ea80000300800 */
[----:B-1----:R-:W2:Y:S04]  /*11b860*/  LDL.LU R88, [R1+0x700] ;  /* 0x0007000001587983 */ /* 0x002ea80000300800 */
[----:B------:R-:W2:Y:S04]  /*11b870*/  LDL.LU R89, [R1+0x704] ;  /* 0x0007040001597983 */ /* 0x000ea80000300800 */
[----:B---3--:R-:W2:Y:S04]  /*11b880*/  LDL.LU R90, [R1+0x708] ;  /* 0x00070800015a7983 */ /* 0x008ea80000300800 */
[----:B------:R-:W2:Y:S04]  /*11b890*/  LDL.LU R91, [R1+0x70c] ;  /* 0x00070c00015b7983 */ /* 0x000ea80000300800 */
[----:B------:R-:W3:Y:S01]  /*11b8a0*/  LDL.LU.64 R54, [R1+0x398] ;  /* 0x0003980001367983 */ /* 0x000ee20000300a00 */
[----:B----4-:R-:W-:-:S15]  /*11b8b0*/  HMMA.1688.F32.TF32 R100, R240, R50, R100 ;  /* 0x00000032f064723c */ /* 0x010fde0000081064 */
[----:B------:R-:W-:-:S04]  /*11b8c0*/  NOP ;  /* 0x0000000000007918 */ /* 0x000fc80000000000 */
[----:B------:R-:W-:Y:S01]  /*11b8d0*/  IMAD.MOV.U32 R171, RZ, RZ, R102 ;  /* 0x000000ffffab7224 */ /* 0x000fe200078e0066 */
[----:B------:R1:W-:Y:S01]  /*11b8e0*/  STL.64 [R1+0x820], R100 ;  /* 0x0008206401007387 */ /* 0x0003e20000100a00 */
[----:B------:R-:W-:Y:S02]  /*11b8f0*/  IMAD.MOV.U32 R170, RZ, RZ, R103 ;  /* 0x000000ffffaa7224 */ /* 0x000fe400078e0067 */
[----:B-1----:R-:W-:Y:S01]  /*11b900*/  HMMA.1688.F32.TF32 R100, R240, R138, R152 ;  /* 0x0000008af064723c */ /* 0x002fe20000081098 */
[----:B------:R-:W-:Y:S04]  /*11b910*/  STL.64 [R1+0x91d8], R50 ;  /* 0x0091d83201007387 */ /* 0x000fe80000100a00 */
[----:B------:R-:W4:Y:S04]  /*11b920*/  LDL.LU.64 R46, [R1+0x178] ;  /* 0x00017800012e7983 */ /* 0x000f280000300a00 */
[----:B------:R-:W-:Y:S04]  /*11b930*/  STL [R1+0x8b64], R170 ;  /* 0x008b64aa01007387 */ /* 0x000fe80000100800 */
[----:B------:R-:W-:Y:S04]  /*11b940*/  STL [R1+0x8b60], R171 ;  /* 0x008b60ab01007387 */ /* 0x000fe80000100800 */
        /* <DEDUP_REMOVED lines=15> */
[----:B------:R-:W-:Y:S01]  /*11ba40*/  IMAD.MOV.U32 R155, RZ, RZ, R122 ;  /* 0x000000ffff9b7224 */ /* 0x000fe200078e007a */
[----:B------:R-:W-:-:S02]  /*11ba50*/  MOV R154, R123 ;  /* 0x0000007b009a7202 */ /* 0x000fc40000000f00 */
[----:B------:R-:W4:Y:S04]  /*11ba60*/  LDL.LU R120, [R1+0x6b0] ;  /* 0x0006b00001787983 */ /* 0x000f280000300800 */
[----:B------:R-:W4:Y:S04]  /*11ba70*/  LDL.LU R121, [R1+0x6b4] ;  /* 0x0006b40001797983 */ /* 0x000f280000300800 */
[----:B------:R-:W4:Y:S04]  /*11ba80*/  LDL.LU R122, [R1+0x6b8] ;  /* 0x0006b800017a7983 */ /* 0x000f280000300800 */
[----:B------:R-:W4:Y:S04]  /*11ba90*/  LDL.LU R123, [R1+0x6bc] ;  /* 0x0006bc00017b7983 */ /* 0x000f280000300800 */
[----:B------:R-:W-:Y:S01]  /*11baa0*/  STL.64 [R1+0x91f0], R218 ;  /* 0x0091f0da01007387 */ /* 0x000fe20000100a00 */
[----:B------:R-:W-:Y:S01]  /*11bab0*/  IMAD.MOV.U32 R194, RZ, RZ, R249 ;  /* 0x000000ffffc27224 */ /* 0x000fe200078e00f9 */
[----:B------:R-:W-:Y:S01]  /*11bac0*/  MOV R170, R63 ;  /* 0x0000003f00aa7202 */ /* 0x000fe20000000f00 */
[----:B------:R-:W-:-:S02]  /*11bad0*/  IMAD.MOV.U32 R195, RZ, RZ, R248 ;  /* 0x000000ffffc37224 */ /* 0x000fc400078e00f8 */
[----:B------:R-:W-:Y:S01]  /*11bae0*/  IMAD.MOV.U32 R171, RZ, RZ, R62 ;  /* 0x000000ffffab7224 */ /* 0x000fe200078e003e */
[----:B------:R-:W-:Y:S01]  /*11baf0*/  MOV R227, R252 ;  /* 0x000000fc00e37202 */ /* 0x000fe20000000f00 */
[----:B------:R-:W-:Y:S02]  /*11bb00*/  IMAD.MOV.U32 R226, RZ, RZ, R59 ;  /* 0x000000ffffe27224 */ /* 0x000fe400078e003b */
[----:B------:R-:W-:Y:S02]  /*11bb10*/  IMAD.MOV.U32 R158, RZ, RZ, R58 ;  /* 0x000000ffff9e7224 */ /* 0x000fe400078e003a */
[----:B------:R-:W-:Y:S01]  /*11bb20*/  IMAD.MOV.U32 R159, RZ, RZ, R126 ;  /* 0x000000ffff9f7224 */ /* 0x000fe200078e007e */
[C---:B--2---:R-:W-:Y:S08]  /*11bb30*/  HMMA.1688.F32.TF32 R144, R240.reuse, R218, R88 ;  /* 0x000000daf090723c */ /* 0x044ff00000081058 */
[C---:B------:R-:W-:Y:S11]  /*11bb40*/  HMMA.1688.F32.TF32 R88, R240.reuse, R110, R104 ;  /* 0x0000006ef058723c */ /* 0x040ff60000081068 */
[----:B------:R-:W-:Y:S04]  /*11bb50*/  STL.64 [R1+0x7e0], R144 ;  /* 0x0007e09001007387 */ /* 0x000fe80000100a00 */
[----:B------:R-:W-:Y:S04]  /*11bb60*/  STL.64 [R1+0x7e8], R146 ;  /* 0x0007e89201007387 */ /* 0x000fe80000100a00 */
[----:B------:R-:W-:Y:S04]  /*11bb70*/  STL.64 [R1+0x91f8], R110 ;  /* 0x0091f86e01007387 */ /* 0x000fe80000100a00 */
[----:B------:R-:W-:Y:S04]  /*11bb80*/  STL.64 [R1+0x7c0], R88 ;  /* 0x0007c05801007387 */ /* 0x000fe80000100a00 */
[----:B------:R3:W-:Y:S04]  /*11bb90*/  STL.64 [R1+0x7c8], R90 ;  /* 0x0007c85a01007387 */ /* 0x0007e80000100a00 */
[----:B------:R-:W2:Y:S04]  /*11bba0*/  LDL.LU R249, [R1+0x927c] ;  /* 0x00927c0001f97983 */ /* 0x000ea80000300800 */
[----:B------:R-:W2:Y:S04]  /*11bbb0*/  LDL.LU R248, [R1+0x9278] ;  /* 0x0092780001f87983 */ /* 0x000ea80000300800 */
[----:B------:R-:W2:Y:S04]  /*11bbc0*/  LDL.LU.64 R62, [R1+0x148] ;  /* 0x00014800013e7983 */ /* 0x000ea80000300a00 */
[----:B------:R-:W2:Y:S04]  /*11bbd0*/  LDL.LU R59, [R1+0x9274] ;  /* 0x00927400013b7983 */ /* 0x000ea80000300800 */
[----:B------:R-:W2:Y:S04]  /*11bbe0*/  LDL.LU R252, [R1+0x9270] ;  /* 0x0092700001fc7983 */ /* 0x000ea80000300800 */
[----:B------:R-:W2:Y:S04]  /*11bbf0*/  LDL.LU R58, [R1+0x926c] ;  /* 0x00926c00013a7983 */ /* 0x000ea80000300800 */
[----:B------:R-:W2:Y:S01]  /*11bc00*/  LDL.LU R126, [R1+0x9268] ;  /* 0x00926800017e7983 */ /* 0x000ea20000300800 */
[----:B------:R-:W-:Y:S01]  /*11bc10*/  IMAD.MOV.U32 R215, RZ, RZ, R49 ;  /* 0x000000ffffd77224 */ /* 0x000fe200078e0031 */
[C---:B---3--:R-:W-:Y:S08]  /*11bc20*/  HMMA.1688.F32.TF32 R88, R240.reuse, R178, R136 ;  /* 0x000000b2f058723c */ /* 0x048ff00000081088 */
[C---:B----4-:R-:W-:Y:S08]  /*11bc30*/  HMMA.1688.F32.TF32 R108, R240.reuse, R54, R180 ;  /* 0x00000036f06c723c */ /* 0x050ff000000810b4 */
        /* <DEDUP_REMOVED lines=8> */
[----:B------:R-:W-:-:S15]  /*11bcc0*/  STL.64 [R1+0x91b0], R46 ;  /* 0x0091b02e01007387 */ /* 0x000fde0000100a00 */
[----:B------:R-:W-:Y:S02]  /*11bcd0*/  NOP ;  /* 0x0000000000007918 */ /* 0x000fe40000000000 */
[----:B------:R1:W-:Y:S04]  /*11bce0*/  STL.64 [R1+0x760], R88 ;  /* 0x0007605801007387 */ /* 0x0003e80000100a00 */
[----:B------:R3:W-:Y:S04]  /*11bcf0*/  STL.64 [R1+0x768], R90 ;  /* 0x0007685a01007387 */ /* 0x0007e80000100a00 */
        /* <DEDUP_REMOVED lines=71> */
[----:B------:R-:W-:Y:S01]  /*11c170*/  STL.64 [R1+0x91b8], R114 ;  /* 0x0091b87201007387 */ /* 0x000fe20000100a00 */
        /* <DEDUP_REMOVED lines=12> */
[C---:B--2---:R-:W-:Y:S08]  /*11c240*/  HMMA.1688.F32.TF32 R44, R240.reuse, R42, R232 ;  /* 0x0000002af02c723c */ /* 0x044ff000000810e8 */
[----:B---3--:R-:W-:-:S15]  /*11c250*/  HMMA.1688.F32.TF32 R48, R240, R114, R48 ;  /* 0x00000072f030723c */ /* 0x008fde0000081030 */
[----:B------:R-:W-:-:S04]  /*11c260*/  NOP ;  /* 0x0000000000007918 */ /* 0x000fc80000000000 */
[----:B------:R-:W-:Y:S04]  /*11c270*/  STL.64 [R1+0x750], R48 ;  /* 0x0007503001007387 */ /* 0x000fe80000100a00 */
[----:B------:R1:W-:Y:S04]  /*11c280*/  STL.64 [R1+0x758], R50 ;  /* 0x0007583201007387 */ /* 0x0003e80000100a00 */
[----:B------:R-:W-:Y:S04]  /*11c290*/  STL.64 [R1+0x91c8], R62 ;  /* 0x0091c83e01007387 */ /* 0x000fe80000100a00 */
[----:B------:R-:W-:Y:S01]  /*11c2a0*/  STL.64 [R1+0x740], R44 ;  /* 0x0007402c01007387 */ /* 0x000fe20000100a00 */
[C---:B-1----:R-:W-:Y:S03]  /*11c2b0*/  HMMA.1688.F32.TF32 R48, R240.reuse, R62, R244 ;  /* 0x0000003ef030723c */ /* 0x042fe600000810f4 */
[----:B------:R4:W-:Y:S05]  /*11c2c0*/  STL.64 [R1+0x748], R46 ;  /* 0x0007482e01007387 */ /* 0x0009ea0000100a00 */
[C---:B----4-:R-:W-:Y:S11]  /*11c2d0*/  HMMA.1688.F32.TF32 R44, R240.reuse, R170, R200 ;  /* 0x000000aaf02c723c */ /* 0x050ff600000810c8 */
[----:B------:R-:W-:Y:S01]  /*11c2e0*/  STL.64 [R1+0x730], R48 ;  /* 0x0007303001007387 */ /* 0x000fe20000100a00 */
[C---:B------:R-:W-:Y:S03]  /*11c2f0*/  HMMA.1688.F32.TF32 R60, R240.reuse, R226, R208 ;  /* 0x000000e2f03c723c */ /* 0x040fe600000810d0 */
[----:B------:R1:W-:Y:S04]  /*11c300*/  STL.64 [R1+0x738], R50 ;  /* 0x0007383201007387 */ /* 0x0003e80000100a00 */
[----:B------:R-:W-:Y:S01]  /*11c310*/  STL.64 [R1+0x720], R44 ;  /* 0x0007202c01007387 */ /* 0x000fe20000100a00 */
[C---:B-1----:R-:W-:Y:S03]  /*11c320*/  HMMA.1688.F32.TF32 R48, R240.reuse, R194, R160 ;  /* 0x000000c2f030723c */ /* 0x042fe600000810a0 */
[----:B------:R1:W-:Y:S05]  /*11c330*/  STL.64 [R1+0x728], R46 ;  /* 0x0007282e01007387 */ /* 0x0003ea0000100a00 */
        /* <DEDUP_REMOVED lines=14> */
[----:B-1----:R-:W-:Y:S03]  /*11c420*/  HMMA.1688.F32.TF32 R60, R240, R238, R100 ;  /* 0x000000eef03c723c */ /* 0x002fe60000081064 */
[----:B------:R-:W-:Y:S01]  /*11c430*/  STL.64 [R1+0x6c0], R44 ;  /* 0x0006c02c01007387 */ /* 0x000fe20000100a00 */
[----:B------:R-:W-:Y:S01]  /*11c440*/  IMAD.MOV.U32 R211, RZ, RZ, R37 ;  /* 0x000000ffffd37224 */ /* 0x000fe200078e0025 */
[----:B------:R-:W-:-:S02]  /*11c450*/  MOV R150, R36 ;  /* 0x0000002400967202 */ /* 0x000fc40000000f00 */
[----:B------:R1:W-:Y:S01]  /*11c460*/  STL.64 [R1+0x6c8], R46 ;  /* 0x0006c82e01007387 */ /* 0x0003e20000100a00 */
[----:B--2---:R-:W-:Y:S01]  /*11c470*/  HMMA.1688.F32.TF32 R48, R240, R230, R152 ;  /* 0x000000e6f030723c */ /* 0x004fe20000081098 */
[----:B------:R-:W-:Y:S02]  /*11c480*/  IMAD.MOV.U32 R151, RZ, RZ, R29 ;  /* 0x000000ffff977224 */ /* 0x000fe400078e001d */
[----:B------:R-:W-:-:S05]  /*11c490*/  IMAD.MOV.U32 R166, RZ, RZ, R24 ;  /* 0x000000ffffa67224 */ /* 0x000fca00078e0018 */
[----:B------:R-:W-:Y:S01]  /*11c4a0*/  HMMA.1688.F32.TF32 R36, R240, R214, R176 ;  /* 0x000000d6f024723c */ /* 0x000fe200000810b0 */
[----:B------:R-:W-:Y:S01]  /*11c4b0*/  IMAD.MOV.U32 R178, RZ, RZ, R28 ;  /* 0x000000ffffb27224 */ /* 0x000fe200078e001c */
[----:B------:R-:W-:-:S06]  /*11c4c0*/  MOV R179, R25 ;  /* 0x0000001900b37202 */ /* 0x000fcc0000000f00 */
[----:B-1----:R-:W-:Y:S01]  /*11c4d0*/  HMMA.1688.F32.TF32 R44, R240, R222, R136 ;  /* 0x000000def02c723c */ /* 0x002fe20000081088 */
[----:B------:R-:W-:Y:S01]  /*11c4e0*/  MOV R122, R4 ;  /* 0x00000004007a7202 */ /* 0x000fe20000000f00 */
[----:B------:R-:W-:-:S06]  /*11c4f0*/  IMAD.MOV.U32 R123, RZ, RZ, R2 ;  /* 0x000000ffff7b7224 */ /* 0x000fcc00078e0002 */
[C---:B------:R-:W-:Y:S01]  /*11c500*/  HMMA.1688.F32.TF32 R28, R240.reuse, R198, R32 ;  /* 0x000000c6f01c723c */ /* 0x040fe20000081020 */
[----:B------:R-:W-:Y:S01]  /*11c510*/  IMAD.MOV.U32 R4, RZ, RZ, R18 ;  /* 0x000000ffff047224 */ /* 0x000fe200078e0012 */
[----:B------:R-:W-:Y:S02]  /*11c520*/  MOV R2, R19 ;  /* 0x0000001300027202 */ /* 0x000fe40000000f00 */
[----:B------:R-:W2:Y:S04]  /*11c530*/  LDL.LU.64 R18, [R1+0x9260] ;  /* 0x0092600001127983 */ /* 0x000ea80000300a00 */
[----:B------:R-:W-:Y:S01]  /*11c540*/  HMMA.1688.F32.TF32 R24, R240, R182, R8 ;  /* 0x000000b6f018723c */ /* 0x000fe20000081008 */
[----:B------:R-:W3:Y:S04]  /*11c550*/  LDL.LU.64 R16, [R1+0x9258] ;  /* 0x0092580001107983 */ /* 0x000ee80000300a00 */
        /* <DEDUP_REMOVED lines=8> */
[----:B------:R-:W4:Y:S04]  /*11c5e0*/  LDL.LU R8, [R1+0x4a0] ;  /* 0x0004a00001087983 */ /* 0x000f280000300800 */
[----:B------:R1:W-:Y:S04]  /*11c5f0*/  STL.64 [R1+0x670], R28 ;  /* 0x0006701c01007387 */ /* 0x0003e80000100a00 */
[----:B------:R1:W-:Y:S01]  /*11c600*/  STL.64 [R1+0x678], R30 ;  /* 0x0006781e01007387 */ /* 0x0003e20000100a00 */
[----:B------:R-:W-:-:S03]  /*11c610*/  MOV R11, R252 ;  /* 0x000000fc000b7202 */ /* 0x000fc60000000f00 */
[----:B------:R1:W-:Y:S04]  /*11c620*/  STL.64 [R1+0x660], R24 ;  /* 0x0006601801007387 */ /* 0x0003e80000100a00 */
[----:B------:R1:W-:Y:S04]  /*11c630*/  STL.64 [R1+0x668], R26 ;  /* 0x0006681a01007387 */ /* 0x0003e80000100a00 */
        /* <DEDUP_REMOVED lines=52> */
[----:B------:R-:W-:Y:S02]  /*11c980*/  IMAD.MOV.U32 R15, RZ, RZ, R13 ;  /* 0x000000ffff0f7224 */ /* 0x000fe400078e000d */
[----:B------:R-:W-:Y:S02]  /*11c990*/  IMAD.MOV.U32 R138, RZ, RZ, R12 ;  /* 0x000000ffff8a7224 */ /* 0x000fe400078e000c */
[----:B--2---:R-:W-:Y:S01]  /*11c9a0*/  IMAD.MOV.U32 R34, RZ, RZ, R19 ;  /* 0x000000ffff227224 */ /* 0x004fe200078e0013 */
[----:B------:R-:W-:Y:S01]  /*11c9b0*/  MOV R35, R18 ;  /* 0x0000001200237202 */ /* 0x000fe20000000f00 */
[----:B------:R-:W-:Y:S01]  /*11c9c0*/  IMAD.MOV.U32 R210, RZ, RZ, R40 ;  /* 0x000000ffffd27224 */ /* 0x000fe200078e0028 */
[----:B------:R-:W-:Y:S01]  /*11c9d0*/  MOV R32, R126 ;  /* 0x0000007e00207202 */ /* 0x000fe20000000f00 */
[----:B------:R-:W-:Y:S02]  /*11c9e0*/  IMAD.MOV.U32 R167, RZ, RZ, R21 ;  /* 0x000000ffffa77224 */ /* 0x000fe400078e0015 */
[----:B------:R-:W-:Y:S01]  /*11c9f0*/  IMAD.MOV.U32 R33, RZ, RZ, R58 ;  /* 0x000000ffff217224 */ /* 0x000fe200078e003a */
[C---:B---3--:R-:W-:Y:S08]  /*11ca00*/  HMMA.1688.F32.TF32 R44, R240.reuse, R206, R216 ;  /* 0x000000cef02c723c */ /* 0x048ff000000810d8 */
[C---:B------:R-:W-:Y:S11]  /*11ca10*/  HMMA.1688.F32.TF32 R48, R240.reuse, R146, R48 ;  /* 0x00000092f030723c */ /* 0x040ff60000081030 */
[----:B------:R-:W-:Y:S04]  /*11ca20*/  STL.64 [R1+0x650], R44 ;  /* 0x0006502c01007387 */ /* 0x000fe80000100a00 */
[----:B------:R4:W-:Y:S02]  /*11ca30*/  STL.64 [R1+0x658], R46 ;  /* 0x0006582e01007387 */ /* 0x0009e40000100a00 */
[C---:B----4-:R-:W-:Y:S02]  /*11ca40*/  HMMA.1688.F32.TF32 R44, R240.reuse, R174, R244 ;  /* 0x000000aef02c723c */ /* 0x050fe400000810f4 */
[----:B------:R-:W-:Y:S04]  /*11ca50*/  STL.64 [R1+0x640], R48 ;  /* 0x0006403001007387 */ /* 0x000fe80000100a00 */
[----:B------:R-:W-:Y:S02]  /*11ca60*/  STL.64 [R1+0x648], R50 ;  /* 0x0006483201007387 */ /* 0x000fe40000100a00 */
[----:B------:R-:W-:Y:S11]  /*11ca70*/  HMMA.1688.F32.TF32 R12, R240, R14, R160 ;  /* 0x0000000ef00c723c */ /* 0x000ff600000810a0 */
[----:B------:R-:W-:Y:S01]  /*11ca80*/  STL [R1+0x630], R44 ;  /* 0x0006302c01007387 */ /* 0x000fe20000100800 */
[----:B------:R-:W-:Y:S01]  /*11ca90*/  MOV R18, R45 ;  /* 0x0000002d00127202 */ /* 0x000fe20000000f00 */
[----:B------:R-:W-:-:S02]  /*11caa0*/  IMAD.MOV.U32 R19, RZ, RZ, R46 ;  /* 0x000000ffff137224 */ /* 0x000fc400078e002e */
[----:B------:R1:W-:Y:S01]  /*11cab0*/  STL [R1+0x63c], R47 ;  /* 0x00063c2f01007387 */ /* 0x0003e20000100800 */
[C---:B------:R-:W-:Y:S01]  /*11cac0*/  HMMA.1688.F32.TF32 R8, R240.reuse, R86, R8 ;  /* 0x00000056f008723c */ /* 0x040fe20000081008 */
[----:B------:R-:W-:Y:S01]  /*11cad0*/  IMAD.MOV.U32 R139, RZ, RZ, R5 ;  /* 0x000000ffff8b7224 */ /* 0x000fe200078e0005 */
[----:B------:R-:W-:Y:S01]  /*11cae0*/  LOP3.LUT R58, R252, 0x20, RZ, 0x3c, !PT ;  /* 0x00000020fc3a7812 */ /* 0x000fe200078e3cff */
[----:B------:R-:W-:Y:S04]  /*11caf0*/  LDS R244, [R252+UR12+0x86800] ;  /* 0x0868000cfcf47984 */ /* 0x000fe80008000800 */
[----:B------:R-:W-:Y:S01]  /*11cb00*/  LDS R246, [R252+UR12+0x86c00] ;  /* 0x086c000cfcf67984 */ /* 0x000fe20008000800 */
[C---:B-1----:R-:W-:Y:S03]  /*11cb10*/  HMMA.1688.F32.TF32 R44, R240.reuse, R122, R24 ;  /* 0x0000007af02c723c */ /* 0x042fe60000081018 */
[----:B------:R-:W-:Y:S04]  /*11cb20*/  STL [R1+0x8b5c], R19 ;  /* 0x008b5c1301007387 */ /* 0x000fe80000100800 */
[----:B------:R-:W-:Y:S01]  /*11cb30*/  LDS R245, [R58+UR12+0x86800] ;  /* 0x0868000c3af57984 */ /* 0x000fe20008000800 */
[C---:B------:R-:W-:Y:S03]  /*11cb40*/  HMMA.1688.F32.TF32 R24, R240.reuse, R22, R232 ;  /* 0x00000016f018723c */ /* 0x040fe600000810e8 */
[----:B------:R1:W-:Y:S04]  /*11cb50*/  STL [R1+0x8b58], R18 ;  /* 0x008b581201007387 */ /* 0x0003e80000100800 */
[----:B------:R-:W2:Y:S04]  /*11cb60*/  LDS R247, [R58+UR12+0x86c00] ;  /* 0x086c000c3af77984 */ /* 0x000ea80008000800 */
[----:B------:R-:W-:Y:S04]  /*11cb70*/  STL.64 [R1+0x620], R44 ;  /* 0x0006202c01007387 */ /* 0x000fe80000100a00 */
[----:B------:R-:W-:Y:S04]  /*11cb80*/  STL.64 [R1+0x628], R46 ;  /* 0x0006282e01007387 */ /* 0x000fe80000100a00 */
[----:B-1----:R-:W-:Y:S01]  /*11cb90*/  MOV R18, R27 ;  /* 0x0000001b00127202 */ /* 0x002fe20000000f00 */
[----:B------:R-:W-:Y:S01]  /*11cba0*/  IMAD.MOV.U32 R19, RZ, RZ, R26 ;  /* 0x000000ffff137224 */ /* 0x000fe200078e001a */
[----:B------:R-:W-:Y:S04]  /*11cbb0*/  STL.64 [R1+0x610], R24 ;  /* 0x0006101801007387 */ /* 0x000fe80000100a00 */
[----:B------:R-:W-:Y:S04]  /*11cbc0*/  STL [R1+0x8b6c], R18 ;  /* 0x008b6c1201007387 */ /* 0x000fe80000100800 */
[----:B------:R-:W-:Y:S04]  /*11cbd0*/  STL [R1+0x8b68], R19 ;  /* 0x008b681301007387 */ /* 0x000fe80000100800 */
[----:B------:R1:W-:Y:S02]  /*11cbe0*/  STL.64 [R1+0x9038], R16 ;  /* 0x0090381001007387 */ /* 0x0003e40000100a00 */
[C---:B-1----:R-:W-:Y:S08]  /*11cbf0*/  HMMA.1688.F32.TF32 R16, R240.reuse, R74, R200 ;  /* 0x0000004af010723c */ /* 0x042ff000000810c8 */
[C---:B------:R-:W-:Y:S11]  /*11cc00*/  HMMA.1688.F32.TF32 R24, R240.reuse, R250, R36 ;  /* 0x000000faf018723c */ /* 0x040ff60000081024 */
        /* <DEDUP_REMOVED lines=8> */
[----:B-1----:R-:W-:Y:S11]  /*11cc90*/  HMMA.1688.F32.TF32 R24, R240, R178, R100 ;  /* 0x000000b2f018723c */ /* 0x002ff60000081064 */
[----:B------:R-:W-:Y:S04]  /*11cca0*/  STL.64 [R1+0x5c0], R12 ;  /* 0x0005c00c01007387 */ /* 0x000fe80000100a00 */
[----:B------:R-:W-:Y:S01]  /*11ccb0*/  STL.64 [R1+0x5d0], R16 ;  /* 0x0005d01001007387 */ /* 0x000fe20000100a00 */
[----:B------:R-:W-:-:S03]  /*11ccc0*/  IMAD.MOV.U32 R126, RZ, RZ, R15 ;  /* 0x000000ffff7e7224 */ /* 0x000fc600078e000f */
[----:B------:R1:W-:Y:S04]  /*11ccd0*/  STL.64 [R1+0x5d8], R18 ;  /* 0x0005d81201007387 */ /* 0x0003e80000100a00 */
[----:B------:R3:W-:Y:S01]  /*11cce0*/  STL [R1+0x5c8], R14 ;  /* 0x0005c80e01007387 */ /* 0x0007e20000100800 */
[C---:B-1----:R-:W-:Y:S08]  /*11ccf0*/  HMMA.1688.F32.TF32 R16, R240.reuse, R118, R152 ;  /* 0x00000076f010723c */ /* 0x042ff00000081098 */
[----:B---3--:R-:W-:Y:S01]  /*11cd00*/  HMMA.1688.F32.TF32 R12, R240, R166, R32 ;  /* 0x000000a6f00c723c */ /* 0x008fe20000081020 */
[----:B------:R-:W-:Y:S04]  /*11cd10*/  STL [R1+0x8a88], R126 ;  /* 0x008a887e01007387 */ /* 0x000fe80000100800 */
[----:B------:R1:W-:Y:S04]  /*11cd20*/  STL.64 [R1+0x5b0], R24 ;  /* 0x0005b01801007387 */ /* 0x0003e80000100a00 */
[----:B------:R3:W-:Y:S04]  /*11cd30*/  STL.64 [R1+0x5b8], R26 ;  /* 0x0005b81a01007387 */ /* 0x0007e80000100a00 */
[----:B------:R4:W-:Y:S04]  /*11cd40*/  STL.64 [R1+0x5a0], R16 ;  /* 0x0005a01001007387 */ /* 0x0009e80000100a00 */
[----:B------:R2:W-:Y:S04]  /*11cd50*/  STL.64 [R1+0x5a8], R18 ;  /* 0x0005a81201007387 */ /* 0x0005e80000100a00 */
[----:B-1----:R-:W2:Y:S04]  /*11cd60*/  LDL.LU R24, [R1+0x890] ;  /* 0x0008900001187983 */ /* 0x002ea80000300800 */
[----:B------:R1:W-:Y:S04]  /*11cd70*/  STL.64 [R1+0x590], R12 ;  /* 0x0005900c01007387 */ /* 0x0003e80000100a00 */
[----:B------:R1:W-:Y:S04]  /*11cd80*/  STL.64 [R1+0x598], R14 ;  /* 0x0005980e01007387 */ /* 0x0003e80000100a00 */
[----:B------:R1:W-:Y:S04]  /*11cd90*/  STL.64 [R1+0x580], R8 ;  /* 0x0005800801007387 */ /* 0x0003e80000100a00 */
[----:B------:R1:W-:Y:S04]  /*11cda0*/  STL.64 [R1+0x588], R10 ;  /* 0x0005880a01007387 */ /* 0x0003e80000100a00 */
        /* <DEDUP_REMOVED lines=82> */
[C---:B---3--:R-:W-:Y:S08]  /*11d2d0*/  HMMA.1688.F32.TF32 R152, R240.reuse, R138, R152 ;  /* 0x0000008af098723c */ /* 0x048ff00000081098 */
[----:B--2---:R-:W-:-:S15]  /*11d2e0*/  HMMA.1688.F32.TF32 R160, R240, R34, R160 ;  /* 0x00000022f0a0723c */ /* 0x004fde00000810a0 */
[----:B------:R-:W-:-:S04]  /*11d2f0*/  NOP ;  /* 0x0000000000007918 */ /* 0x000fc80000000000 */
[----:B------:R-:W-:Y:S04]  /*11d300*/  STL.64 [R1+0x550], R160 ;  /* 0x000550a001007387 */ /* 0x000fe80000100a00 */
[----:B------:R1:W-:Y:S04]  /*11d310*/  STL.64 [R1+0x558], R162 ;  /* 0x000558a201007387 */ /* 0x0003e80000100a00 */
[----:B-1----:R-:W2:Y:S04]  /*11d320*/  LDL.LU.64 R162, [R1+0x9238] ;  /* 0x0092380001a27983 */ /* 0x002ea80000300a00 */
[----:B------:R-:W-:Y:S04]  /*11d330*/  STL.64 [R1+0x520], R152 ;  /* 0x0005209801007387 */ /* 0x000fe80000100a00 */
[----:B------:R1:W-:Y:S04]  /*11d340*/  STL.64 [R1+0x528], R154 ;  /* 0x0005289a01007387 */ /* 0x0003e80000100a00 */
[----:B-1----:R-:W3:Y:S02]  /*11d350*/  LDL.LU.64 R154, [R1+0x9230] ;  /* 0x00923000019a7983 */ /* 0x002ee40000300a00 */
[----:B---3--:R-:W-:-:S15]  /*11d360*/  HMMA.1688.F32.TF32 R100, R240, R154, R100 ;  /* 0x0000009af064723c */ /* 0x008fde0000081064 */
[----:B------:R-:W-:-:S04]  /*11d370*/  NOP ;  /* 0x0000000000007918 */ /* 0x000fc80000000000 */
[----:B------:R-:W-:Y:S04]  /*11d380*/  STL [R1+0x4f0], R100 ;  /* 0x0004f06401007387 */ /* 0x000fe80000100800 */
[----:B------:R1:W-:Y:S04]  /*11d390*/  STL.64 [R1+0x4f8], R102 ;  /* 0x0004f86601007387 */ /* 0x0003e80000100a00 */
[----:B-1----:R-:W3:Y:S01]  /*11d3a0*/  LDL.LU.64 R102, [R1+0x9228] ;  /* 0x0092280001667983 */ /* 0x002ee20000300a00 */
[----:B------:R-:W-:-:S05]  /*11d3b0*/  MOV R126, R101 ;  /* 0x00000065007e7202 */ /* 0x000fca0000000f00 */
[----:B------:R-:W-:Y:S01]  /*11d3c0*/  STL [R1+0x8a8c], R126 ;  /* 0x008a8c7e01007387 */ /* 0x000fe20000100800 */
[----:B---3--:R-:W-:-:S15]  /*11d3d0*/  HMMA.1688.F32.TF32 R88, R240, R102, R88 ;  /* 0x00000066f058723c */ /* 0x008fde0000081058 */
[----:B------:R-:W-:-:S04]  /*11d3e0*/  NOP ;  /* 0x0000000000007918 */ /* 0x000fc80000000000 */
[----:B------:R-:W-:Y:S04]  /*11d3f0*/  STL.64 [R1+0x4b0], R88 ;  /* 0x0004b05801007387 */ /* 0x000fe80000100a00 */
[----:B------:R1:W-:Y:S04]  /*11d400*/  STL.64 [R1+0x4b8], R90 ;  /* 0x0004b85a01007387 */ /* 0x0003e80000100a00 */
[----:B-1----:R-:W3:Y:S02]  /*11d410*/  LDL.LU.64 R90, [R1+0x9220] ;  /* 0x00922000015a7983 */ /* 0x002ee40000300a00 */
[----:B---3--:R-:W-:-:S15]  /*11d420*/  HMMA.1688.F32.TF32 R28, R240, R90, R28 ;  /* 0x0000005af01c723c */ /* 0x008fde000008101c */
[----:B------:R-:W-:-:S04]  /*11d430*/  NOP ;  /* 0x0000000000007918 */ /* 0x000fc80000000000 */
[----:B------:R-:W-:Y:S01]  /*11d440*/  STL.64 [R1+0x490], R28 ;  /* 0x0004901c01007387 */ /* 0x000fe20000100a00 */
[----:B------:R-:W-:-:S03]  /*11d450*/  IMAD.MOV.U32 R126, RZ, RZ, R31 ;  /* 0x000000ffff7e7224 */ /* 0x000fc600078e001f */
[----:B------:R1:W-:Y:S04]  /*11d460*/  STL [R1+0x498], R30 ;  /* 0x0004981e01007387 */ /* 0x0003e80000100800 */
[----:B-1----:R-:W4:Y:S04]  /*11d470*/  LDL.LU.64 R30, [R1+0x9218] ;  /* 0x00921800011e7983 */ /* 0x002f280000300a00 */
[----:B------:R-:W-:Y:S01]  /*11d480*/  STL [R1+0x8b70], R126 ;  /* 0x008b707e01007387 */ /* 0x000fe20000100800 */
[----:B----4-:R-:W-:-:S15]  /*11d490*/  HMMA.1688.F32.TF32 R36, R240, R30, R36 ;  /* 0x0000001ef024723c */ /* 0x010fde0000081024 */
[----:B------:R-:W-:-:S04]  /*11d4a0*/  NOP ;  /* 0x0000000000007918 */ /* 0x000fc80000000000 */
[----:B------:R-:W-:Y:S04]  /*11d4b0*/  STL.64 [R1+0x480], R36 ;  /* 0x0004802401007387 */ /* 0x000fe80000100a00 */
[----:B------:R1:W-:Y:S04]  /*11d4c0*/  STL.64 [R1+0x488], R38 ;  /* 0x0004882601007387 */ /* 0x0003e80000100a00 */
[----:B-1----:R-:W3:Y:S01]  /*11d4d0*/  LDL.LU.64 R38, [R1+0x9210] ;  /* 0x0092100001267983 */ /* 0x002ee20000300a00 */
[----:B------:R-:W-:Y:S01]  /*11d4e0*/  IMAD.MOV.U32 R203, RZ, RZ, R127 ;  /* 0x000000ffffcb7224 */ /* 0x000fe200078e007f */
[----:B---3--:R-:W-:-:S15]  /*11d4f0*/  HMMA.1688.F32.TF32 R12, R240, R38, R12 ;  /* 0x00000026f00c723c */ /* 0x008fde000008100c */
[----:B------:R-:W-:-:S04]  /*11d500*/  NOP ;  /* 0x0000000000007918 */ /* 0x000fc80000000000 */
[----:B------:R-:W-:Y:S04]  /*11d510*/  STL [R1+0x474], R13 ;  /* 0x0004740d01007387 */ /* 0x000fe80000100800 */
[----:B------:R1:W-:Y:S04]  /*11d520*/  STL.64 [R1+0x478], R14 ;  /* 0x0004780e01007387 */ /* 0x0003e80000100a00 */
[----:B-1----:R-:W3:Y:S01]  /*11d530*/  LDL.LU.64 R14, [R1+0x9208] ;  /* 0x00920800010e7983 */ /* 0x002ee20000300a00 */
[----:B------:R-:W-:-:S05]  /*11d540*/  IMAD.MOV.U32 R127, RZ, RZ, R12 ;  /* 0x000000ffff7f7224 */ /* 0x000fca00078e000c */
[----:B------:R-:W-:Y:S04]  /*11d550*/  STL [R1+0x8b74], R127 ;  /* 0x008b747f01007387 */ /* 0x000fe80000100800 */
[----:B------:R1:W-:Y:S04]  /*11d560*/  STL.64 [R1+0x9040], R124 ;  /* 0x0090407c01007387 */ /* 0x0003e80000100a00 */
[----:B-1----:R-:W2:Y:S01]  /*11d570*/  LDL.LU R124, [R1+0x790] ;  /* 0x00079000017c7983 */ /* 0x002ea20000300800 */
[----:B------:R-:W-:Y:S01]  /*11d580*/  MOV R125, R249 ;  /* 0x000000f9007d7202 */ /* 0x000fe20000000f00 */
[----:B------:R-:W-:-:S02]  /*11d590*/  IMAD.MOV.U32 R126, RZ, RZ, R248 ;  /* 0x000000ffff7e7224 */ /* 0x000fc400078e00f8 */
[----:B------:R-:W-:Y:S01]  /*11d5a0*/  IMAD.MOV.U32 R127, RZ, RZ, R59 ;  /* 0x000000ffff7f7224 */ /* 0x000fe200078e003b */
[----:B---3--:R-:W-:-:S15]  /*11d5b0*/  HMMA.1688.F32.TF32 R8, R240, R14, R8 ;  /* 0x0000000ef008723c */ /* 0x008fde0000081008 */
[----:B------:R-:W-:-:S04]  /*11d5c0*/  NOP ;  /* 0x0000000000007918 */ /* 0x000fc80000000000 */
[----:B------:R-:W-:Y:S04]  /*11d5d0*/  STL.64 [R1+0x460], R8 ;  /* 0x0004600801007387 */ /* 0x000fe80000100a00 */
[----:B------:R1:W-:Y:S04]  /*11d5e0*/  STL.64 [R1+0x468], R10 ;  /* 0x0004680a01007387 */ /* 0x0003e80000100a00 */
[----:B-1----:R-:W3:Y:S01]  /*11d5f0*/  LDL.LU.64 R10, [R1+0x9200] ;  /* 0x00920000010a7983 */ /* 0x002ee20000300a00 */
[C---:B--2---:R-:W-:Y:S08]  /*11d600*/  HMMA.1688.F32.TF32 R124, R240.reuse, R162, R124 ;  /* 0x000000a2f07c723c */ /* 0x044ff0000008107c */
[C---:B------:R-:W-:Y:S11]  /*11d610*/  HMMA.1688.F32.TF32 R60, R240.reuse, R190, R60 ;  /* 0x000000bef03c723c */ /* 0x040ff6000008103c */
        /* <DEDUP_REMOVED lines=23> */
[----:B------:R-:W-:Y:S04]  /*11d790*/  STL.64 [R1+0x518], R46 ;  /* 0x0005182e01007387 */ /* 0x000fe80000100a00 */
[----:B------:R-:W-:Y:S05]  /*11d7a0*/  STL.64 [R1+0x9190], R78 ;  /* 0x0091904e01007387 */ /* 0x000fea0000100a00 */
[----:B------:R-:W-:Y:S04]  /*11d7b0*/  STL.64 [R1+0x530], R16 ;  /* 0x0005301001007387 */ /* 0x000fe80000100a00 */
[----:B------:R-:W-:Y:S01]  /*11d7c0*/  STL.64 [R1+0x538], R18 ;  /* 0x0005381201007387 */ /* 0x000fe20000100a00 */
[----:B---3--:R-:W-:-:S15]  /*11d7d0*/  HMMA.1688.F32.TF32 R24, R240, R10, R232 ;  /* 0x0000000af018723c */ /* 0x008fde00000810e8 */
[----:B------:R-:W-:-:S04]  /*11d7e0*/  NOP ;  /* 0x0000000000007918 */ /* 0x000fc80000000000 */
        /* <DEDUP_REMOVED lines=21> */
[----:B-1----:R-:W2:Y:S04]  /*11d940*/  LDL.LU.64 R26, [R1+0x428] ;  /* 0x00042800011a7983 */ /* 0x002ea80000300a00 */
        /* <DEDUP_REMOVED lines=24> */
[----:B-1----:R-:W3:Y:S01]  /*11dad0*/  LDL.LU.64 R66, [R1+0x408] ;  /* 0x0004080001427983 */ /* 0x002ee20000300a00 */
[C---:B----4-:R-:W-:Y:S08]  /*11dae0*/  HMMA.1688.F32.TF32 R108, R244.reuse, R186, R108 ;  /* 0x000000baf46c723c */ /* 0x050ff0000008106c */
[----:B--2---:R-:W-:Y:S11]  /*11daf0*/  HMMA.1688.F32.TF32 R216, R244, R26, R216 ;  /* 0x0000001af4d8723c */ /* 0x004ff600000810d8 */
[----:B------:R-:W-:Y:S04]  /*11db00*/  STL.64 [R1+0x790], R108 ;  /* 0x0007906c01007387 */ /* 0x000fe80000100a00 */
[----:B------:R1:W-:Y:S01]  /*11db10*/  STL.64 [R1+0x798], R110 ;  /* 0x0007986e01007387 */ /* 0x0003e20000100a00 */
[----:B------:R-:W-:-:S02]  /*11db20*/  IMAD.MOV.U32 R8, RZ, RZ, R26 ;  /* 0x000000ffff087224 */ /* 0x000fc400078e001a */
[----:B------:R-:W-:Y:S01]  /*11db30*/  IMAD.MOV.U32 R5, RZ, RZ, R27 ;  /* 0x000000ffff057224 */ /* 0x000fe200078e001b */
[----:B-1----:R-:W2:Y:S04]  /*11db40*/  LDL.LU.64 R110, [R1+0x91f8] ;  /* 0x0091f800016e7983 */ /* 0x002ea80000300a00 */
[----:B------:R1:W-:Y:S04]  /*11db50*/  STL.64 [R1+0x9180], R186 ;  /* 0x009180ba01007387 */ /* 0x0003e80000100a00 */
[----:B------:R-:W4:Y:S04]  /*11db60*/  LDL.LU R184, [R1+0x1520] ;  /* 0x0015200001b87983 */ /* 0x000f280000300800 */
[----:B------:R-:W4:Y:S04]  /*11db70*/  LDL.LU R185, [R1+0x1524] ;  /* 0x0015240001b97983 */ /* 0x000f280000300800 */
[----:B-1----:R-:W4:Y:S04]  /*11db80*/  LDL.LU R186, [R1+0x1528] ;  /* 0x0015280001ba7983 */ /* 0x002f280000300800 */
[----:B------:R-:W4:Y:S04]  /*11db90*/  LDL.LU R187, [R1+0x152c] ;  /* 0x00152c0001bb7983 */ /* 0x000f280000300800 */
[----:B------:R-:W-:Y:S04]  /*11dba0*/  STL.64 [R1+0x7b0], R216 ;  /* 0x0007b0d801007387 */ /* 0x000fe80000100a00 */
[----:B------:R1:W-:Y:S04]  /*11dbb0*/  STL.64 [R1+0x7b8], R218 ;  /* 0x0007b8da01007387 */ /* 0x0003e80000100a00 */
[----:B-1----:R-:W2:Y:S04]  /*11dbc0*/  LDL.LU.64 R218, [R1+0x91f0] ;  /* 0x0091f00001da7983 */ /* 0x002ea80000300a00 */
[----:B------:R-:W3:Y:S01]  /*11dbd0*/  LDL.LU.64 R26, [R1+0x91e8] ;  /* 0x0091e800011a7983 */ /* 0x000ee20000300a00 */
[----:B------:R-:W-:Y:S01]  /*11dbe0*/  IMAD.MOV.U32 R248, RZ, RZ, R24 ;  /* 0x000000fffff87224 */ /* 0x000fe200078e0018 */
[----:B------:R-:W-:Y:S01]  /*11dbf0*/  MOV R249, R25 ;  /* 0x0000001900f97202 */ /* 0x000fe20000000f00 */
[----:B------:R-:W-:Y:S01]  /*11dc00*/  IMAD.MOV.U32 R19, RZ, RZ, R2 ;  /* 0x000000ffff137224 */ /* 0x000fe200078e0002 */
[----:B------:R-:W2:Y:S01]  /*11dc10*/  LDL.LU.64 R24, [R1+0x91e0] ;  /* 0x0091e00001187983 */ /* 0x000ea20000300a00 */
[----:B---3--:R-:W-:Y:S01]  /*11dc20*/  HMMA.1688.F32.TF32 R48, R244, R26, R48 ;  /* 0x0000001af430723c */ /* 0x008fe20000081030 */
[----:B------:R-:W-:-:S15]  /*11dc30*/  IMAD.MOV.U32 R9, RZ, RZ, R27 ;  /* 0x000000ffff097224 */ /* 0x000fde00078e001b */
[----:B------:R-:W-:-:S03]  /*11dc40*/  NOP ;  /* 0x0000000000007918 */ /* 0x000fc60000000000 */
[----:B------:R-:W-:Y:S01]  /*11dc50*/  IMAD.MOV.U32 R27, RZ, RZ, R50 ;  /* 0x000000ffff1b7224 */ /* 0x000fe200078e0032 */
[----:B------:R-:W-:Y:S01]  /*11dc60*/  STL.64 [R1+0x7d0], R48 ;  /* 0x0007d03001007387 */ /* 0x000fe20000100a00 */
[----:B------:R-:W-:-:S03]  /*11dc70*/  MOV R2, R51 ;  /* 0x0000003300027202 */ /* 0x000fc60000000f00 */
[----:B------:R-:W3:Y:S01]  /*11dc80*/  LDL.LU.64 R50, [R1+0x91d8] ;  /* 0x0091d80001327983 */ /* 0x000ee20000300a00 */
[----:B----4-:R-:W-:Y:S01]  /*11dc90*/  HMMA.1688.F32.TF32 R184, R244, R66, R184 ;  /* 0x00000042f4b8723c */ /* 0x010fe200000810b8 */
[----:B------:R-:W-:Y:S02]  /*11dca0*/  IMAD.MOV.U32 R16, RZ, RZ, R66 ;  /* 0x000000ffff107224 */ /* 0x000fe400078e0042 */
[----:B------:R-:W-:-:S05]  /*11dcb0*/  IMAD.MOV.U32 R13, RZ, RZ, R67 ;  /* 0x000000ffff0d7224 */ /* 0x000fca00078e0043 */
[C---:B------:R-:W-:Y:S01]  /*11dcc0*/  HMMA.1688.F32.TF32 R64, R244.reuse, R78, R240 ;  /* 0x0000004ef440723c */ /* 0x040fe200000810f0 */
[----:B------:R-:W-:Y:S10]  /*11dcd0*/  STL [R1+0x8b78], R2 ;  /* 0x008b780201007387 */ /* 0x000ff40000100800 */
        /* <DEDUP_REMOVED lines=9> */
[----:B------:R-:W-:Y:S01]  /*11dd70*/  STL.64 [R1+0x898], R66 ;  /* 0x0008984201007387 */ /* 0x000fe20000100a00 */
[----:B------:R-:W-:Y:S01]  /*11dd80*/  IMAD.MOV.U32 R28, RZ, RZ, R126 ;  /* 0x000000ffff1c7224 */ /* 0x000fe200078e007e */
[----:B------:R-:W-:Y:S01]  /*11dd90*/  MOV R21, R127 ;  /* 0x0000007f00157202 */ /* 0x000fe20000000f00 */
[----:B---3--:R-:W-:-:S15]  /*11dda0*/  HMMA.1688.F32.TF32 R60, R244, R50, R60 ;  /* 0x00000032f43c723c */ /* 0x008fde000008103c */
[----:B------:R-:W-:-:S04]  /*11ddb0*/  NOP ;  /* 0x0000000000007918 */ /* 0x000fc80000000000 */
[----:B------:R-:W-:Y:S04]  /*11ddc0*/  STL.64 [R1+0x8b0], R60 ;  /* 0x0008b03c01007387 */ /* 0x000fe80000100a00 */
[----:B------:R1:W-:Y:S04]  /*11ddd0*/  STL.64 [R1+0x8b8], R62 ;  /* 0x0008b83e01007387 */ /* 0x0003e80000100a00 */
[----:B------:R-:W3:Y:S01]  /*11dde0*/  LDL.LU.64 R48, [R1+0x91d0] ;  /* 0x0091d00001307983 */ /* 0x000ee20000300a00 */
[C---:B-1----:R-:W-:Y:S08]  /*11ddf0*/  HMMA.1688.F32.TF32 R60, R244.reuse, R46, R112 ;  /* 0x0000002ef43c723c */ /* 0x042ff00000081070 */
[C---:B--2---:R-:W-:Y:S11]  /*11de00*/  HMMA.1688.F32.TF32 R44, R244.reuse, R218, R232 ;  /* 0x000000daf42c723c */ /* 0x044ff600000810e8 */
[----:B------:R-:W-:Y:S04]  /*11de10*/  STL.64 [R1+0xcf0], R60 ;  /* 0x000cf03c01007387 */ /* 0x000fe80000100a00 */
[----:B------:R-:W-:Y:S04]  /*11de20*/  STL.64 [R1+0xcf8], R62 ;  /* 0x000cf83e01007387 */ /* 0x000fe80000100a00 */
[----:B------:R-:W-:Y:S04]  /*11de30*/  STL.64 [R1+0xd00], R44 ;  /* 0x000d002c01007387 */ /* 0x000fe80000100a00 */
[----:B------:R1:W-:Y:S02]  /*11de40*/  STL.64 [R1+0xd08], R46 ;  /* 0x000d082e01007387 */ /* 0x0003e40000100a00 */
[----:B-1----:R-:W-:-:S15]  /*11de50*/  HMMA.1688.F32.TF32 R44, R244, R110, R200 ;  /* 0x0000006ef42c723c */ /* 0x002fde00000810c8 */
[----:B------:R-:W-:-:S04]  /*11de60*/  NOP ;  /* 0x0000000000007918 */ /* 0x000fc80000000000 */
[----:B------:R1:W-:Y:S04]  /*11de70*/  STL.64 [R1+0xd10], R44 ;  /* 0x000d102c01007387 */ /* 0x0003e80000100a00 */
[----:B------:R2:W-:Y:S04]  /*11de80*/  STL.64 [R1+0xd18], R46 ;  /* 0x000d182e01007387 */ /* 0x0005e80000100a00 */
        /* <DEDUP_REMOVED lines=16> */
[----:B------:R-:W4:Y:S04]  /*11df90*/  LDL.LU.64 R114, [R1+0x388] ;  /* 0x0003880001727983 */ /* 0x000f280000300a00 */
[----:B-1----:R-:W4:Y:S04]  /*11dfa0*/  LDL.LU R44, [R1+0x1130] ;  /* 0x00113000012c7983 */ /* 0x002f280000300800 */
[----:B------:R-:W4:Y:S04]  /*11dfb0*/  LDL.LU R45, [R1+0x1134] ;  /* 0x00113400012d7983 */ /* 0x000f280000300800 */
[----:B--2---:R-:W2:Y:S04]  /*11dfc0*/  LDL.LU R46, [R1+0x1138] ;  /* 0x00113800012e7983 */ /* 0x004ea80000300800 */
[----:B------:R-:W2:Y:S04]  /*11dfd0*/  LDL.LU R47, [R1+0x113c] ;  /* 0x00113c00012f7983 */ /* 0x000ea80000300800 */
[----:B------:R-:W2:Y:S01]  /*11dfe0*/  LDL.LU.64 R186, [R1+0x188] ;  /* 0x0001880001ba7983 */ /* 0x000ea20000300a00 */
        /* <DEDUP_REMOVED lines=20> */
[----:B------:R-:W2:Y:S01]  /*11e130*/  LDL.LU R216, [R1+0x1070] ;  /* 0x0010700001d87983 */ /* 0x000ea20000300800 */
[----:B------:R-:W-:-:S03]  /*11e140*/  IMAD.MOV.U32 R29, RZ, RZ, R51 ;  /* 0x000000ffff1d7224 */ /* 0x000fc600078e0033 */
        /* <DEDUP_REMOVED lines=8> */
[----:B------:R-:W2:Y:S01]  /*11e1d0*/  LDL.LU R111, [R1+0x103c] ;  /* 0x00103c00016f7983 */ /* 0x000ea20000300800 */
[C---:B---3--:R-:W-:Y:S08]  /*11e1e0*/  HMMA.1688.F32.TF32 R60, R244.reuse, R54, R60 ;  /* 0x00000036f43c723c */ /* 0x048ff0000008103c */
[C---:B----4-:R-:W-:Y:S08]  /*11e1f0*/  HMMA.1688.F32.TF32 R64, R244.reuse, R114, R64 ;  /* 0x00000072f440723c */ /* 0x050ff00000081040 */
[----:B--2---:R-:W-:Y:S03]  /*11e200*/  HMMA.1688.F32.TF32 R44, R244, R186, R44 ;  /* 0x000000baf42c723c */ /* 0x004fe6000008102c */
[----:B------:R-:W-:Y:S04]  /*11e210*/  STL.64 [R1+0xd20], R60 ;  /* 0x000d203c01007387 */ /* 0x000fe80000100a00 */
[----:B------:R1:W-:Y:S04]  /*11e220*/  STL.64 [R1+0xd28], R62 ;  /* 0x000d283e01007387 */ /* 0x0003e80000100a00 */
[----:B-1----:R-:W2:Y:S04]  /*11e230*/  LDL.LU.64 R62, [R1+0x91c8] ;  /* 0x0091c800013e7983 */ /* 0x002ea80000300a00 */
[----:B------:R-:W3:Y:S04]  /*11e240*/  LDL.LU.64 R52, [R1+0x91c0] ;  /* 0x0091c00001347983 */ /* 0x000ee80000300a00 */
[----:B------:R1:W-:Y:S04]  /*11e250*/  STL.64 [R1+0xd30], R64 ;  /* 0x000d304001007387 */ /* 0x0003e80000100a00 */
[----:B------:R-:W-:Y:S01]  /*11e260*/  STL.64 [R1+0xd38], R66 ;  /* 0x000d384201007387 */ /* 0x000fe20000100a00 */
[----:B-1----:R-:W-:-:S02]  /*11e270*/  IMAD.MOV.U32 R65, RZ, RZ, R114 ;  /* 0x000000ffff417224 */ /* 0x002fc400078e0072 */
[----:B------:R-:W-:Y:S02]  /*11e280*/  IMAD.MOV.U32 R64, RZ, RZ, R115 ;  /* 0x000000ffff407224 */ /* 0x000fe400078e0073 */
[----:B------:R-:W4:Y:S04]  /*11e290*/  LDL.LU.64 R114, [R1+0x91b8] ;  /* 0x0091b80001727983 */ /* 0x000f280000300a00 */
[----:B------:R-:W-:Y:S04]  /*11e2a0*/  STL.64 [R1+0xd50], R44 ;  /* 0x000d502c01007387 */ /* 0x000fe80000100a00 */
[----:B------:R1:W-:Y:S04]  /*11e2b0*/  STL.64 [R1+0xd58], R46 ;  /* 0x000d582e01007387 */ /* 0x0003e80000100a00 */
[----:B-1----:R-:W2:Y:S01]  /*11e2c0*/  LDL.LU.64 R46, [R1+0x91b0] ;  /* 0x0091b000012e7983 */ /* 0x002ea20000300a00 */
[----:B------:R-:W-:Y:S01]  /*11e2d0*/  MOV R67, R186 ;  /* 0x000000ba00437202 */ /* 0x000fe20000000f00 */
[----:B------:R-:W-:Y:S01]  /*11e2e0*/  IMAD.MOV.U32 R66, RZ, RZ, R187 ;  /* 0x000000ffff427224 */ /* 0x000fe200078e00bb */
[C---:B------:R-:W-:Y:S08]  /*11e2f0*/  HMMA.1688.F32.TF32 R96, R244.reuse, R42, R96 ;  /* 0x0000002af460723c */ /* 0x040ff00000081060 */
[----:B--2---:R-:W-:-:S15]  /*11e300*/  HMMA.1688.F32.TF32 R184, R244, R46, R240 ;  /* 0x0000002ef4b8723c */ /* 0x004fde00000810f0 */
[----:B------:R-:W-:-:S04]  /*11e310*/  NOP ;  /* 0x0000000000007918 */ /* 0x000fc80000000000 */
[----:B------:R-:W-:Y:S04]  /*11e320*/  STL.64 [R1+0xd70], R184 ;  /* 0x000d70b801007387 */ /* 0x000fe80000100a00 */
[----:B------:R-:W-:Y:S04]  /*11e330*/  STL.64 [R1+0xd78], R186 ;  /* 0x000d78ba01007387 */ /* 0x000fe80000100a00 */
[----:B------:R-:W2:Y:S01]  /*11e340*/  LDL.LU.64 R44, [R1+0x91a8] ;  /* 0x0091a800012c7983 */ /* 0x000ea20000300a00 */
[----:B----4-:R-:W-:Y:S03]  /*11e350*/  HMMA.1688.F32.TF32 R76, R244, R114, R76 ;  /* 0x00000072f44c723c */ /* 0x010fe6000008104c */
[----:B------:R-:W-:-:S15]  /*11e360*/  STL.64 [R1+0x9078], R114 ;  /* 0x0090787201007387 */ /* 0x000fde0000100a00 */
[----:B------:R-:W-:Y:S01]  /*11e370*/  NOP ;  /* 0x0000000000007918 */ /* 0x000fe20000000000 */
[----:B------:R-:W-:Y:S04]  /*11e380*/  STL.64 [R1+0xd90], R76 ;  /* 0x000d904c01007387 */ /* 0x000fe80000100a00 */
[----:B------:R1:W-:Y:S02]  /*11e390*/  STL.64 [R1+0xd98], R78 ;  /* 0x000d984e01007387 */ /* 0x0003e40000100a00 */
[----:B-1----:R-:W-:Y:S01]  /*11e3a0*/  HMMA.1688.F32.TF32 R76, R244, R62, R124 ;  /* 0x0000003ef44c723c */ /* 0x002fe2000008107c */
[----:B------:R-:W-:Y:S01]  /*11e3b0*/  IMAD.MOV.U32 R68, RZ, RZ, R46 ;  /* 0x000000ffff447224 */ /* 0x000fe200078e002e */
[----:B------:R-:W-:Y:S01]  /*11e3c0*/  STL.64 [R1+0x9070], R42 ;  /* 0x0090702a01007387 */ /* 0x000fe20000100a00 */
[----:B------:R-:W-:-:S03]  /*11e3d0*/  MOV R12, R26 ;  /* 0x0000001a000c7202 */ /* 0x000fc60000000f00 */
[----:B------:R-:W-:Y:S04]  /*11e3e0*/  STL.64 [R1+0xdb0], R96 ;  /* 0x000db06001007387 */ /* 0x000fe80000100a00 */
[----:B------:R-:W-:Y:S04]  /*11e3f0*/  STL.64 [R1+0xdb8], R98 ;  /* 0x000db86201007387 */ /* 0x000fe80000100a00 */
[----:B------:R-:W4:Y:S05]  /*11e400*/  LDL.LU.64 R60, [R1+0x91a0] ;  /* 0x0091a000013c7983 */ /* 0x000f2a0000300a00 */
[----:B------:R-:W-:Y:S01]  /*11e410*/  MOV R46, R79 ;  /* 0x0000004f002e7202 */ /* 0x000fe20000000f00 */
[----:B------:R-:W-:Y:S01]  /*11e420*/  IMAD.MOV.U32 R26, RZ, RZ, R78 ;  /* 0x000000ffff1a7224 */ /* 0x000fe200078e004e */
[----:B------:R1:W-:Y:S04]  /*11e430*/  STL.64 [R1+0xdd0], R76 ;  /* 0x000dd04c01007387 */ /* 0x0003e80000100a00 */
[----:B------:R-:W-:Y:S01]  /*11e440*/  STL [R1+0x9088], R46 ;  /* 0x0090882e01007387 */ /* 0x000fe20000100800 */
[C---:B-1----:R-:W-:Y:S03]  /*11e450*/  HMMA.1688.F32.TF32 R76, R244.reuse, R170, R232 ;  /* 0x000000aaf44c723c */ /* 0x042fe600000810e8 */
[----:B--2---:R-:W-:Y:S04]  /*11e460*/  STL.64 [R1+0x9080], R44 ;  /* 0x0090802c01007387 */ /* 0x004fe80000100a00 */
[----:B------:R-:W-:Y:S04]  /*11e470*/  STL.64 [R1+0x9050], R26 ;  /* 0x0090501a01007387 */ /* 0x000fe80000100a00 */
[----:B------:R1:W-:Y:S02]  /*11e480*/  STL.64 [R1+0x9048], R24 ;  /* 0x0090481801007387 */ /* 0x0003e40000100a00 */
[C---:B-1----:R-:W-:Y:S02]  /*11e490*/  HMMA.1688.F32.TF32 R24, R244.reuse, R226, R216 ;  /* 0x000000e2f418723c */ /* 0x042fe400000810d8 */
[----:B------:R-:W-:Y:S04]  /*11e4a0*/  STL.64 [R1+0x9090], R170 ;  /* 0x009090aa01007387 */ /* 0x000fe80000100a00 */
[----:B------:R-:W-:Y:S04]  /*11e4b0*/  STL.64 [R1+0xdf0], R76 ;  /* 0x000df04c01007387 */ /* 0x000fe80000100a00 */
[----:B------:R1:W-:Y:S04]  /*11e4c0*/  STL.64 [R1+0xdf8], R78 ;  /* 0x000df84e01007387 */ /* 0x0003e80000100a00 */
[----:B------:R-:W-:Y:S05]  /*11e4d0*/  STL.64 [R1+0x9098], R226 ;  /* 0x009098e201007387 */ /* 0x000fea0000100a00 */
[----:B------:R-:W-:Y:S01]  /*11e4e0*/  STL.64 [R1+0xe10], R24 ;  /* 0x000e101801007387 */ /* 0x000fe20000100a00 */
[C---:B-1----:R-:W-:Y:S03]  /*11e4f0*/  HMMA.1688.F32.TF32 R76, R244.reuse, R194, R200 ;  /* 0x000000c2f44c723c */ /* 0x042fe600000810c8 */
[----:B------:R1:W-:Y:S05]  /*11e500*/  STL.64 [R1+0xe18], R26 ;  /* 0x000e181a01007387 */ /* 0x0003ea0000100a00 */
[----:B-1----:R-:W-:Y:S01]  /*11e510*/  HMMA.1688.F32.TF32 R24, R244, R158, R108 ;  /* 0x0000009ef418723c */ /* 0x002fe2000008106c */
        /* <DEDUP_REMOVED lines=51> */
[----:B------:R-:W4:Y:S04]  /*11e850*/  LDL.LU R217, [R1+0xfd4] ;  /* 0x000fd40001d97983 */ /* 0x000f280000300800 */
[----:B------:R-:W4:Y:S04]  /*11e860*/  LDL.LU R218, [R1+0xfd8] ;  /* 0x000fd80001da7983 */ /* 0x000f280000300800 */
[----:B------:R-:W4:Y:S04]  /*11e870*/  LDL.LU R219, [R1+0xfdc] ;  /* 0x000fdc0001db7983 */ /* 0x000f280000300800 */
[----:B------:R2:W-:Y:S04]  /*11e880*/  STL.64 [R1+0x90a8], R158 ;  /* 0x0090a89e01007387 */ /* 0x0005e80000100a00 */
[----:B------:R3:W-:Y:S01]  /*11e890*/  STL.64 [R1+0x90b0], R106 ;  /* 0x0090b06a01007387 */ /* 0x0007e20000100a00 */
[C---:B--2---:R-:W-:Y:S08]  /*11e8a0*/  HMMA.1688.F32.TF32 R156, R244.reuse, R106, R168 ;  /* 0x0000006af49c723c */ /* 0x044ff000000810a8 */
[C---:B---3--:R-:W-:Y:S08]  /*11e8b0*/  HMMA.1688.F32.TF32 R104, R244.reuse, R130, R24 ;  /* 0x00000082f468723c */ /* 0x048ff00000081018 */
[C---:B------:R-:W-:Y:S03]  /*11e8c0*/  HMMA.1688.F32.TF32 R24, R244.reuse, R18, R112 ;  /* 0x00000012f418723c */ /* 0x040fe60000081070 */
[----:B------:R-:W-:Y:S04]  /*11e8d0*/  STL.64 [R1+0xe70], R156 ;  /* 0x000e709c01007387 */ /* 0x000fe80000100a00 */
[----:B------:R-:W-:Y:S04]  /*11e8e0*/  STL.64 [R1+0xe78], R158 ;  /* 0x000e789e01007387 */ /* 0x000fe80000100a00 */
[----:B------:R-:W-:Y:S04]  /*11e8f0*/  STL.64 [R1+0x90b8], R130 ;  /* 0x0090b88201007387 */ /* 0x000fe80000100a00 */
[----:B------:R-:W-:Y:S04]  /*11e900*/  STL.64 [R1+0xe90], R104 ;  /* 0x000e906801007387 */ /* 0x000fe80000100a00 */
[----:B------:R4:W-:Y:S04]  /*11e910*/  STL.64 [R1+0xe98], R106 ;  /* 0x000e986a01007387 */ /* 0x0009e80000100a00 */
[----:B------:R-:W-:Y:S04]  /*11e920*/  STL.64 [R1+0x90c0], R18 ;  /* 0x0090c01201007387 */ /* 0x000fe80000100a00 */
[----:B------:R-:W-:Y:S01]  /*11e930*/  STL.64 [R1+0xeb0], R24 ;  /* 0x000eb01801007387 */ /* 0x000fe20000100a00 */
[C---:B----4-:R-:W-:Y:S03]  /*11e940*/  HMMA.1688.F32.TF32 R104, R244.reuse, R238, R184 ;  /* 0x000000eef468723c */ /* 0x050fe600000810b8 */
[----:B------:R1:W-:Y:S05]  /*11e950*/  STL.64 [R1+0xeb8], R26 ;  /* 0x000eb81a01007387 */ /* 0x0003ea0000100a00 */
[C---:B-1----:R-:W-:Y:S01]  /*11e960*/  HMMA.1688.F32.TF32 R24, R244.reuse, R230, R200 ;  /* 0x000000e6f418723c */ /* 0x042fe200000810c8 */
[----:B------:R-:W-:Y:S10]  /*11e970*/  STL.64 [R1+0x90c8], R238 ;  /* 0x0090c8ee01007387 */ /* 0x000ff40000100a00 */
[----:B------:R-:W-:Y:S04]  /*11e980*/  STL.64 [R1+0xed0], R104 ;  /* 0x000ed06801007387 */ /* 0x000fe80000100a00 */
[----:B------:R1:W-:Y:S04]  /*11e990*/  STL.64 [R1+0xed8], R106 ;  /* 0x000ed86a01007387 */ /* 0x0003e80000100a00 */
[----:B------:R-:W2:Y:S04]  /*11e9a0*/  LDL.LU R200, [R1+0x1880] ;  /* 0x0018800001c87983 */ /* 0x000ea80000300800 */
[----:B------:R-:W-:Y:S01]  /*11e9b0*/  STL.64 [R1+0xef0], R24 ;  /* 0x000ef01801007387 */ /* 0x000fe20000100a00 */
[C---:B-1----:R-:W-:Y:S03]  /*11e9c0*/  HMMA.1688.F32.TF32 R104, R244.reuse, R222, R240 ;  /* 0x000000def468723c */ /* 0x042fe600000810f0 */
[----:B------:R1:W-:Y:S04]  /*11e9d0*/  STL.64 [R1+0xef8], R26 ;  /* 0x000ef81a01007387 */ /* 0x0003e80000100a00 */
[----:B------:R-:W2:Y:S04]  /*11e9e0*/  LDL.LU R201, [R1+0x1884] ;  /* 0x0018840001c97983 */ /* 0x000ea80000300800 */
[----:B------:R-:W2:Y:S01]  /*11e9f0*/  LDL.LU R202, [R1+0x1888] ;  /* 0x0018880001ca7983 */ /* 0x000ea20000300800 */
[C---:B-1----:R-:W-:Y:S03]  /*11ea00*/  HMMA.1688.F32.TF32 R24, R244.reuse, R214, R108 ;  /* 0x000000d6f418723c */ /* 0x042fe6000008106c */
[----:B------:R-:W2:Y:S04]  /*11ea10*/  LDL.LU R203, [R1+0x188c] ;  /* 0x00188c0001cb7983 */ /* 0x000ea80000300800 */
[----:B------:R-:W-:Y:S04]  /*11ea20*/  STL.64 [R1+0x90d0], R230 ;  /* 0x0090d0e601007387 */ /* 0x000fe80000100a00 */
[----:B------:R-:W-:Y:S04]  /*11ea30*/  STL.64 [R1+0x90d8], R222 ;  /* 0x0090d8de01007387 */ /* 0x000fe80000100a00 */
[----:B------:R-:W-:Y:S04]  /*11ea40*/  STL.64 [R1+0xf10], R104 ;  /* 0x000f106801007387 */ /* 0x000fe80000100a00 */
[----:B------:R-:W-:Y:S04]  /*11ea50*/  STL.64 [R1+0xf18], R106 ;  /* 0x000f186a01007387 */ /* 0x000fe80000100a00 */
[----:B------:R-:W3:Y:S04]  /*11ea60*/  LDL.LU R108, [R1+0x1870] ;  /* 0x00187000016c7983 */ /* 0x000ee80000300800 */
[----:B------:R-:W-:Y:S04]  /*11ea70*/  STL.64 [R1+0xf30], R24 ;  /* 0x000f301801007387 */ /* 0x000fe80000100a00 */
[----:B------:R1:W-:Y:S04]  /*11ea80*/  STL.64 [R1+0xf38], R26 ;  /* 0x000f381a01007387 */ /* 0x0003e80000100a00 */
[----:B------:R-:W3:Y:S04]  /*11ea90*/  LDL.LU R109, [R1+0x1874] ;  /* 0x00187400016d7983 */ /* 0x000ee80000300800 */
[----:B------:R-:W3:Y:S04]  /*11eaa0*/  LDL.LU R110, [R1+0x1878] ;  /* 0x00187800016e7983 */ /* 0x000ee80000300800 */
[----:B------:R-:W3:Y:S01]  /*11eab0*/  LDL.LU R111, [R1+0x187c] ;  /* 0x00187c00016f7983 */ /* 0x000ee20000300800 */
[C---:B-1----:R-:W-:Y:S03]  /*11eac0*/  HMMA.1688.F32.TF32 R24, R244.reuse, R198, R76 ;  /* 0x000000c6f418723c */ /* 0x042fe6000008104c */
[----:B------:R-:W-:Y:S04]  /*11ead0*/  STL.64 [R1+0x90e0], R214 ;  /* 0x0090e0d601007387 */ /* 0x000fe80000100a00 */
[----:B------:R-:W-:Y:S01]  /*11eae0*/  STL.64 [R1+0x90e8], R198 ;  /* 0x0090e8c601007387 */ /* 0x000fe20000100a00 */
[----:B------:R-:W-:Y:S01]  /*11eaf0*/  HMMA.1688.F32.TF32 R76, R244, R182, R96 ;  /* 0x000000b6f44c723c */ /* 0x000fe20000081060 */
[----:B------:R-:W-:Y:S01]  /*11eb00*/  IMAD.MOV.U32 R32, RZ, RZ, R50 ;  /* 0x000000ffff207224 */ /* 0x000fe200078e0032 */
[----:B------:R-:W-:Y:S01]  /*11eb10*/  MOV R59, R54 ;  /* 0x00000036003b7202 */ /* 0x000fe20000000f00 */
[----:B------:R-:W-:Y:S01]  /*11eb20*/  IMAD.MOV.U32 R42, RZ, RZ, R63 ;  /* 0x000000ffff2a7224 */ /* 0x000fe200078e003f */
[----:B------:R-:W-:Y:S01]  /*11eb30*/  MOV R43, R62 ;  /* 0x0000003e002b7202 */ /* 0x000fe20000000f00 */
[----:B------:R-:W-:Y:S04]  /*11eb40*/  LDS R241, [R58+UR12+0x86880] ;  /* 0x0868800c3af17984 */ /* 0x000fe80008000800 */
[----:B------:R-:W-:Y:S04]  /*11eb50*/  LDS R243, [R58+UR12+0x86c80] ;  /* 0x086c800c3af37984 */ /* 0x000fe80008000800 */
[----:B------:R-:W-:Y:S04]  /*11eb60*/  STL.64 [R1+0xf50], R24 ;  /* 0x000f501801007387 */ /* 0x000fe80000100a00 */
[----:B------:R1:W-:Y:S01]  /*11eb70*/  STL.64 [R1+0xf58], R26 ;  /* 0x000f581a01007387 */ /* 0x0003e20000100a00 */
[----:B------:R-:W-:-:S03]  /*11eb80*/  IMAD.MOV.U32 R19, RZ, RZ, R41 ;  /* 0x000000ffff137224 */ /* 0x000fc600078e0029 */
[----:B------:R-:W-:Y:S04]  /*11eb90*/  LDS R240, [R252+UR12+0x86880] ;  /* 0x0868800cfcf07984 */ /* 0x000fe80008000800 */
[----:B------:R-:W4:Y:S01]  /*11eba0*/  LDS R242, [R252+UR12+0x86c80] ;  /* 0x086c800cfcf27984 */ /* 0x000f220008000800 */
[C---:B-1----:R-:W-:Y:S03]  /*11ebb0*/  HMMA.1688.F32.TF32 R24, R244.reuse, R206, R124 ;  /* 0x000000cef418723c */ /* 0x042fe6000008107c */
[----:B------:R-:W-:Y:S04]  /*11ebc0*/  STL.64 [R1+0x90f0], R182 ;  /* 0x0090f0b601007387 */ /* 0x000fe80000100a00 */
[----:B------:R-:W-:Y:S04]  /*11ebd0*/  STL.64 [R1+0xf70], R76 ;  /* 0x000f704c01007387 */ /* 0x000fe80000100a00 */
[----:B------:R1:W-:Y:S04]  /*11ebe0*/  STL.64 [R1+0xf78], R78 ;  /* 0x000f784e01007387 */ /* 0x0003e80000100a00 */
[----:B------:R-:W-:Y:S04]  /*11ebf0*/  STL.64 [R1+0x90f8], R206 ;  /* 0x0090f8ce01007387 */ /* 0x000fe80000100a00 */
[----:B------:R-:W-:Y:S01]  /*11ec00*/  STL.64 [R1+0xf90], R24 ;  /* 0x000f901801007387 */ /* 0x000fe20000100a00 */
[C---:B-1----:R-:W-:Y:S03]  /*11ec10*/  HMMA.1688.F32.TF32 R76, R244.reuse, R146, R232 ;  /* 0x00000092f44c723c */ /* 0x042fe600000810e8 */
[----:B------:R1:W-:Y:S05]  /*11ec20*/  STL.64 [R1+0xf98], R26 ;  /* 0x000f981a01007387 */ /* 0x0003ea0000100a00 */
[----:B-1----:R-:W-:Y:S01]  /*11ec30*/  HMMA.1688.F32.TF32 R24, R244, R174, R216 ;  /* 0x000000aef418723c */ /* 0x002fe200000810d8 */
[----:B------:R-:W-:Y:S10]  /*11ec40*/  STL.64 [R1+0x9100], R146 ;  /* 0x0091009201007387 */ /* 0x000ff40000100a00 */
[----:B------:R-:W-:Y:S04]  /*11ec50*/  STL.64 [R1+0xfb0], R76 ;  /* 0x000fb04c01007387 */ /* 0x000fe80000100a00 */
[----:B------:R-:W-:Y:S04]  /*11ec60*/  STL.64 [R1+0xfb8], R78 ;  /* 0x000fb84e01007387 */ /* 0x000fe80000100a00 */
[----:B------:R-:W-:Y:S01]  /*11ec70*/  IMAD.MOV.U32 R50, RZ, RZ, R26 ;  /* 0x000000ffff327224 */ /* 0x000fe200078e001a */
[----:B------:R2:W-:Y:S01]  /*11ec80*/  STL.64 [R1+0xfd0], R24 ;  /* 0x000fd01801007387 */ /* 0x0005e20000100a00 */
[----:B------:R-:W-:-:S05]  /*11ec90*/  IMAD.MOV.U32 R54, RZ, RZ, R27 ;  /* 0x000000ffff367224 */ /* 0x000fca00078e001b */
[----:B------:R-:W-:Y:S04]  /*11eca0*/  STL [R1+0x9128], R54 ;  /* 0x0091283601007387 */ /* 0x000fe80000100800 */
[----:B------:R-:W-:Y:S04]  /*11ecb0*/  STL.64 [R1+0x9120], R52 ;  /* 0x0091203401007387 */ /* 0x000fe80000100a00 */
[----:B------:R-:W-:Y:S04]  /*11ecc0*/  STL [R1+0x9118], R50 ;  /* 0x0091183201007387 */ /* 0x000fe80000100800 */
[----:B------:R-:W-:Y:S04]  /*11ecd0*/  STL.64 [R1+0x9110], R48 ;  /* 0x0091103001007387 */ /* 0x000fe80000100a00 */
[----:B------:R-:W-:Y:S04]  /*11ece0*/  STL.64 [R1+0x9108], R174 ;  /* 0x009108ae01007387 */ /* 0x000fe80000100a00 */
[----:B------:R-:W-:Y:S01]  /*11ecf0*/  STL [R1+0x8b7c], R252 ;  /* 0x008b7cfc01007387 */ /* 0x000fe20000100800 */
[----:B--2---:R-:W-:-:S15]  /*11ed00*/  HMMA.1688.F32.TF32 R24, R244, R122, R200 ;  /* 0x0000007af418723c */ /* 0x004fde00000810c8 */
[----:B------:R-:W-:-:S04]  /*11ed10*/  NOP ;  /* 0x0000000000007918 */ /* 0x000fc80000000000 */
[----:B------:R-:W-:Y:S01]  /*11ed20*/  MOV R58, R25 ;  /* 0x00000019003a7202 */ /* 0x000fe20000000f00 */
[----:B------:R-:W-:Y:S01]  /*11ed30*/  IMAD.MOV.U32 R62, RZ, RZ, R26 ;  /* 0x000000ffff3e7224 */ /* 0x000fe200078e001a */
[----:B------:R3:W-:Y:S01]  /*11ed40*/  STL [R1+0x1010], R24 ;  /* 0x0010101801007387 */ /* 0x0007e20000100800 */
[----:B------:R-:W-:-:S05]  /*11ed50*/  IMAD.MOV.U32 R63, RZ, RZ, R27 ;  /* 0x000000ffff3f7224 */ /* 0x000fca00078e001b */
[----:B------:R-:W-:Y:S01]  /*11ed60*/  STL.64 [R1+0x9150], R62 ;  /* 0x0091503e01007387 */ /* 0x000fe20000100a00 */
[C---:B---3--:R-:W-:Y:S03]  /*11ed70*/  HMMA.1688.F32.TF32 R24, R244.reuse, R22, R108 ;  /* 0x00000016f418723c */ /* 0x048fe6000008106c */
[----:B------:R1:W-:Y:S04]  /*11ed80*/  STL.64 [R1+0x9148], R60 ;  /* 0x0091483c01007387 */ /* 0x0003e80000100a00 */
[----:B------:R-:W-:Y:S04]  /*11ed90*/  STL [R1+0x9140], R58 ;  /* 0x0091403a01007387 */ /* 0x000fe80000100800 */
        /* <DEDUP_REMOVED lines=106> */
[----:B------:R-:W-:Y:S01]  /*11f440*/  STL.64 [R1+0x9160], R74 ;  /* 0x0091604a01007387 */ /* 0x000fe20000100a00 */
[C---:B--2---:R-:W-:Y:S08]  /*11f450*/  HMMA.1688.F32.TF32 R120, R244.reuse, R74, R60 ;  /* 0x0000004af478723c */ /* 0x044ff0000008103c */
[C---:B----4-:R-:W-:Y:S11]  /*11f460*/  HMMA.1688.F32.TF32 R60, R244.reuse, R146, R172 ;  /* 0x00000092f43c723c */ /* 0x050ff600000810ac */
        /* <DEDUP_REMOVED lines=32> */
[----:B------:R-:W-:Y:S02]  /*11f670*/  STL.64 [R1+0x1178], R122 ;  /* 0x0011787a01007387 */ /* 0x000fe40000100a00 */
[C---:B------:R-:W-:Y:S03]  /*11f680*/  HMMA.1688.F32.TF32 R104, R244.reuse, R138, R192 ;  /* 0x0000008af468723c */ /* 0x040fe600000810c0 */
[----:B------:R-:W-:Y:S04]  /*11f690*/  STL.64 [R1+0x1190], R72 ;  /* 0x0011904801007387 */ /* 0x000fe80000100a00 */
[----:B------:R1:W-:Y:S04]  /*11f6a0*/  STL.64 [R1+0x1198], R74 ;  /* 0x0011984a01007387 */ /* 0x0003e80000100a00 */
[----:B------:R-:W-:Y:S01]  /*11f6b0*/  STL.64 [R1+0x11b0], R60 ;  /* 0x0011b03c01007387 */ /* 0x000fe20000100a00 */
[C---:B---3--:R-:W-:Y:S03]  /*11f6c0*/  HMMA.1688.F32.TF32 R24, R244.reuse, R90, R24 ;  /* 0x0000005af418723c */ /* 0x048fe60000081018 */
[----:B------:R2:W-:Y:S05]  /*11f6d0*/  STL.64 [R1+0x11b8], R62 ;  /* 0x0011b83e01007387 */ /* 0x0005ea0000100a00 */
[C---:B-1----:R-:W-:Y:S08]  /*11f6e0*/  HMMA.1688.F32.TF32 R72, R244.reuse, R154, R224 ;  /* 0x0000009af448723c */ /* 0x042ff000000810e0 */
[C---:B--2---:R-:W-:Y:S01]  /*11f6f0*/  HMMA.1688.F32.TF32 R60, R244.reuse, R102, R168 ;  /* 0x00000066f43c723c */ /* 0x044fe200000810a8 */
[----:B------:R-:W-:Y:S04]  /*11f700*/  STL.64 [R1+0x11d0], R104 ;  /* 0x0011d06801007387 */ /* 0x000fe80000100a00 */
[----:B------:R-:W-:Y:S06]  /*11f710*/  STL.64 [R1+0x11d8], R106 ;  /* 0x0011d86a01007387 */ /* 0x000fec0000100a00 */
        /* <DEDUP_REMOVED lines=129> */
[----:B------:R-:W3:Y:S01]  /*11ff30*/  LDL.LU R129, [R1+0x11e4] ;  /* 0x0011e40001817983 */ /* 0x000ee20000300800 */
[----:B-1----:R-:W-:-:S03]  /*11ff40*/  MOV R27, R42 ;  /* 0x0000002a001b7202 */ /* 0x002fc60000000f00 */
        /* <DEDUP_REMOVED lines=26> */
[----:B--2---:R-:W-:Y:S02]  /*1200f0*/  HMMA.1688.F32.TF32 R244, R244, R66, R184 ;  /* 0x00000042f4f4723c */ /* 0x004fe400000810b8 */
[----:B------:R-:W2:Y:S01]  /*120100*/  LDL.LU.64 R186, [R1+0x9180] ;  /* 0x0091800001ba7983 */ /* 0x000ea20000300a00 */
[----:B------:R-:W-:-:S02]  /*120110*/  IMAD.MOV.U32 R74, RZ, RZ, R8 ;  /* 0x000000ffff4a7224 */ /* 0x000fc400078e0008 */
[----:B------:R-:W-:Y:S01]  /*120120*/  IMAD.MOV.U32 R75, RZ, RZ, R5 ;  /* 0x000000ffff4b7224 */ /* 0x000fe200078e0005 */
[----:B------:R-:W-:Y:S01]  /*120130*/  MOV R63, R9 ;  /* 0x00000009003f7202 */ /* 0x000fe20000000f00 */
[----:B------:R-:W-:Y:S01]  /*120140*/  IMAD.MOV.U32 R62, RZ, RZ, R12 ;  /* 0x000000ffff3e7224 */ /* 0x000fe200078e000c */
[----:B------:R-:W-:Y:S01]  /*120150*/  MOV R122, R16 ;  /* 0x00000010007a7202 */ /* 0x000fe20000000f00 */
[----:B------:R-:W-:-:S03]  /*120160*/  IMAD.MOV.U32 R123, RZ, RZ, R13 ;  /* 0x000000ffff7b7224 */ /* 0x000fc600078e000d */
[----:B------:R-:W-:Y:S01]  /*120170*/  HMMA.1688.F32.TF32 R72, R240, R74, R248 ;  /* 0x0000004af048723c */ /* 0x000fe200000810f8 */
[----:B------:R-:W-:Y:S01]  /*120180*/  MOV R18, R51 ;  /* 0x0000003300127202 */ /* 0x000fe20000000f00 */
[----:B------:R-:W-:-:S05]  /*120190*/  IMAD.MOV.U32 R51, RZ, RZ, R17 ;  /* 0x000000ffff337224 */ /* 0x000fca00078e0011 */
[----:B------:R1:W-:Y:S01]  /*1201a0*/  STL.64 [R1+0x1600], R244 ;  /* 0x001600f401007387 */ /* 0x0003e20000100a00 */
[----:B------:R-:W-:Y:S03]  /*1201b0*/  HMMA.1688.F32.TF32 R60, R240, R62, R20 ;  /* 0x0000003ef03c723c */ /* 0x000fe60000081014 */
[----:B------:R3:W-:Y:S01]  /*1201c0*/  STL.64 [R1+0x1608], R246 ;  /* 0x001608f601007387 */ /* 0x0007e20000100a00 */
[----:B------:R-:W-:-:S03]  /*1201d0*/  MOV R4, R146 ;  /* 0x0000009200047202 */ /* 0x000fc60000000f00 */
[----:B-1----:R-:W4:Y:S01]  /*1201e0*/  LDL.LU R244, [R1+0x1120] ;  /* 0x0011200001f47983 */ /* 0x002f220000300800 */
[C---:B------:R-:W-:Y:S03]  /*1201f0*/  HMMA.1688.F32.TF32 R120, R240.reuse, R122, R56 ;  /* 0x0000007af078723c */ /* 0x040fe60000081038 */
[----:B------:R-:W4:Y:S04]  /*120200*/  LDL.LU R245, [R1+0x1124] ;  /* 0x0011240001f57983 */ /* 0x000f280000300800 */
[----:B---3--:R-:W4:Y:S04]  /*120210*/  LDL.LU R246, [R1+0x1128] ;  /* 0x0011280001f67983 */ /* 0x008f280000300800 */
[----:B------:R-:W4:Y:S01]  /*120220*/  LDL.LU R247, [R1+0x112c] ;  /* 0x00112c0001f77983 */ /* 0x000f220000300800 */
[----:B------:R-:W-:Y:S01]  /*120230*/  IMAD.MOV.U32 R146, RZ, RZ, R28 ;  /* 0x000000ffff927224 */ /* 0x000fe200078e001c */
[----:B------:R-:W-:Y:S01]  /*120240*/  HMMA.1688.F32.TF32 R48, R240, R50, R52 ;  /* 0x00000032f030723c */ /* 0x000fe20000081034 */
[----:B------:R-:W-:Y:S01]  /*120250*/  MOV R182, R32 ;  /* 0x0000002000b67202 */ /* 0x000fe20000000f00 */
[----:B------:R-:W-:-:S02]  /*120260*/  IMAD.MOV.U32 R183, RZ, RZ, R29 ;  /* 0x000000ffffb77224 */ /* 0x000fc400078e001d */
[----:B------:R-:W-:Y:S02]  /*120270*/  IMAD.MOV.U32 R214, RZ, RZ, R36 ;  /* 0x000000ffffd67224 */ /* 0x000fe400078e0024 */
[----:B------:R-:W-:Y:S02]  /*120280*/  IMAD.MOV.U32 R215, RZ, RZ, R33 ;  /* 0x000000ffffd77224 */ /* 0x000fe400078e0021 */
[----:B------:R-:W-:Y:S01]  /*120290*/  HMMA.1688.F32.TF32 R144, R240, R146, R172 ;  /* 0x00000092f090723c */ /* 0x000fe200000810ac */
[----:B------:R-:W-:-:S07]  /*1202a0*/  MOV R231, R37 ;  /* 0x0000002500e77202 */ /* 0x000fce0000000f00 */
[C---:B------:R-:W-:Y:S08]  /*1202b0*/  HMMA.1688.F32.TF32 R180, R240.reuse, R182, R204 ;  /* 0x000000b6f0b4723c */ /* 0x040ff000000810cc */
[C---:B------:R-:W-:Y:S08]  /*1202c0*/  HMMA.1688.F32.TF32 R212, R240.reuse, R214, R196 ;  /* 0x000000d6f0d4723c */ /* 0x040ff000000810c4 */
[C---:B------:R-:W-:Y:S08]  /*1202d0*/  HMMA.1688.F32.TF32 R228, R240.reuse, R230, R220 ;  /* 0x000000e6f0e4723c */ /* 0x040ff000000810dc */
[----:B------:R-:W-:Y:S01]  /*1202e0*/  HMMA.1688.F32.TF32 R16, R240, R18, R236 ;  /* 0x00000012f010723c */ /* 0x000fe200000810ec */
[----:B------:R-:W-:-:S07]  /*1202f0*/  IMAD.MOV.U32 R114, RZ, RZ, R68 ;  /* 0x000000ffff727224 */ /* 0x000fce00078e0044 */
[C---:B------:R-:W-:Y:S08]  /*120300*/  HMMA.1688.F32.TF32 R104, R240.reuse, R106, R128 ;  /* 0x0000006af068723c */ /* 0x040ff00000081080 */
[C---:B------:R-:W-:Y:S08]  /*120310*/  HMMA.1688.F32.TF32 R192, R240.reuse, R194, R156 ;  /* 0x000000c2f0c0723c */ /* 0x040ff0000008109c */
[C---:B------:R-:W-:Y:S08]  /*120320*/  HMMA.1688.F32.TF32 R168, R240.reuse, R170, R224 ;  /* 0x000000aaf0a8723c */ /* 0x040ff000000810e0 */
[C---:B------:R-:W-:Y:S08]  /*120330*/  HMMA.1688.F32.TF32 R112, R240.reuse, R114, R44 ;  /* 0x00000072f070723c */ /* 0x040ff0000008102c */
[----:B--2---:R-:W-:Y:S01]  /*120340*/  HMMA.1688.F32.TF32 R184, R240, R186, R208 ;  /* 0x000000baf0b8723c */ /* 0x004fe200000810d0 */
[----:B------:R-:W2:-:S15]  /*120350*/  LDL.LU.64 R210, [R1+0x9178] ;  /* 0x0091780001d27983 */ /* 0x000e9e0000300a00 */
[----:B------:R-:W-:-:S03]  /*120360*/  NOP ;  /* 0x0000000000007918 */ /* 0x000fc60000000000 */
[----:B------:R1:W-:Y:S04]  /*120370*/  STL.64 [R1+0x15f0], R184 ;  /* 0x0015f0b801007387 */ /* 0x0003e80000100a00 */
[----:B------:R3:W-:Y:S04]  /*120380*/  STL.64 [R1+0x15f8], R186 ;  /* 0x0015f8ba01007387 */ /* 0x0007e80000100a00 */
[----:B-1----:R-:W2:Y:S04]  /*120390*/  LDL.LU R184, [R1+0x1080] ;  /* 0x0010800001b87983 */ /* 0x002ea80000300800 */
[----:B------:R-:W2:Y:S04]  /*1203a0*/  LDL.LU R185, [R1+0x1084] ;  /* 0x0010840001b97983 */ /* 0x000ea80000300800 */
[----:B---3--:R-:W2:Y:S04]  /*1203b0*/  LDL.LU R186, [R1+0x1088] ;  /* 0x0010880001ba7983 */ /* 0x008ea80000300800 */
[----:B------:R-:W2:Y:S04]  /*1203c0*/  LDL.LU R187, [R1+0x108c] ;  /* 0x00108c0001bb7983 */ /* 0x000ea80000300800 */
[----:B------:R-:W3:Y:S04]  /*1203d0*/  LDL.LU.64 R250, [R1+0x9170] ;  /* 0x0091700001fa7983 */ /* 0x000ee80000300a00 */
        /* <DEDUP_REMOVED lines=9> */
[----:B------:R-:W2:Y:S04]  /*120470*/  LDL.LU R58, [R1+0x9140] ;  /* 0x00914000013a7983 */ /* 0x000ea80000300800 */
[----:B------:R-:W2:Y:S04]  /*120480*/  LDL.LU.64 R56, [R1+0x9138] ;  /* 0x0091380001387983 */ /* 0x000ea80000300a00 */
[----:B------:R-:W-:Y:S04]  /*120490*/  STL.64 [R1+0x15c0], R120 ;  /* 0x0015c07801007387 */ /* 0x000fe80000100a00 */
[----:B------:R1:W-:Y:S04]  /*1204a0*/  STL.64 [R1+0x15c8], R122 ;  /* 0x0015c87a01007387 */ /* 0x0003e80000100a00 */
[----:B-1----:R-:W2:Y:S04]  /*1204b0*/  LDL.LU.64 R122, [R1+0x9130] ;  /* 0x00913000017a7983 */ /* 0x002ea80000300a00 */
[----:B------:R-:W2:Y:S04]  /*1204c0*/  LDL.LU R54, [R1+0x9128] ;  /* 0x0091280001367983 */ /* 0x000ea80000300800 */
[----:B------:R-:W2:Y:S04]  /*1204d0*/  LDL.LU.64 R52, [R1+0x9120] ;  /* 0x0091200001347983 */ /* 0x000ea80000300a00 */
[----:B------:R-:W-:Y:S04]  /*1204e0*/  STL.64 [R1+0x15b0], R48 ;  /* 0x0015b03001007387 */ /* 0x000fe80000100a00 */
[----:B------:R1:W-:Y:S04]  /*1204f0*/  STL.64 [R1+0x15b8], R50 ;  /* 0x0015b83201007387 */ /* 0x0003e80000100a00 */
[----:B-1----:R-:W2:Y:S04]  /*120500*/  LDL.LU R50, [R1+0x9118] ;  /* 0x0091180001327983 */ /* 0x002ea80000300800 */
[----:B------:R-:W2:Y:S04]  /*120510*/  LDL.LU.64 R48, [R1+0x9110] ;  /* 0x0091100001307983 */ /* 0x000ea80000300a00 */
        /* <DEDUP_REMOVED lines=36> */
[----:B-1----:R-:W2:Y:S02]  /*120760*/  LDL.LU.64 R114, [R1+0x9078] ;  /* 0x0090780001727983 */ /* 0x002ea40000300a00 */
[C---:B--2---:R-:W-:Y:S02]  /*120770*/  HMMA.1688.F32.TF32 R112, R240.reuse, R114, R40 ;  /* 0x00000072f070723c */ /* 0x044fe40000081028 */
[----:B------:R-:W2:Y:S06]  /*120780*/  LDL.LU.64 R42, [R1+0x9070] ;  /* 0x00907000012a7983 */ /* 0x000eac0000300a00 */
[C---:B----4-:R-:W-:Y:S11]  /*120790*/  HMMA.1688.F32.TF32 R24, R240.reuse, R26, R244 ;  /* 0x0000001af018723c */ /* 0x050ff600000810f4 */
[----:B------:R1:W-:Y:S04]  /*1207a0*/  STL.64 [R1+0x1510], R112 ;  /* 0x0015107001007387 */ /* 0x0003e80000100a00 */
[----:B------:R-:W-:Y:S01]  /*1207b0*/  STL.64 [R1+0x1518], R114 ;  /* 0x0015187201007387 */ /* 0x000fe20000100a00 */
[C---:B------:R-:W-:Y:S03]  /*1207c0*/  HMMA.1688.F32.TF32 R168, R240.reuse, R170, R124 ;  /* 0x000000aaf0a8723c */ /* 0x040fe6000008107c */
[----:B-1----:R-:W4:Y:S05]  /*1207d0*/  LDL.LU.64 R112, [R1+0x9068] ;  /* 0x0090680001707983 */ /* 0x002f2a0000300a00 */
[C---:B------:R-:W-:Y:S08]  /*1207e0*/  HMMA.1688.F32.TF32 R124, R240.reuse, R226, R232 ;  /* 0x000000e2f07c723c */ /* 0x040ff000000810e8 */
[----:B--2---:R-:W-:Y:S01]  /*1207f0*/  HMMA.1688.F32.TF32 R40, R240, R42, R108 ;  /* 0x0000002af028723c */ /* 0x004fe2000008106c */
[----:B------:R-:W2:-:S15]  /*120800*/  LDL.LU.64 R108, [R1+0x9060] ;  /* 0x00906000016c7983 */ /* 0x000e9e0000300a00 */
[----:B------:R-:W-:-:S03]  /*120810*/  NOP ;  /* 0x0000000000007918 */ /* 0x000fc60000000000 */
[----:B------:R1:W-:Y:S04]  /*120820*/  STL.64 [R1+0x1500], R40 ;  /* 0x0015002801007387 */ /* 0x0003e80000100a00 */
[----:B------:R-:W-:Y:S04]  /*120830*/  STL.64 [R1+0x1508], R42 ;  /* 0x0015082a01007387 */ /* 0x000fe80000100a00 */
[----:B-1----:R-:W2:Y:S04]  /*120840*/  LDL.LU.64 R40, [R1+0x9058] ;  /* 0x0090580001287983 */ /* 0x002ea80000300a00 */
[----:B------:R-:W-:Y:S04]  /*120850*/  STL.64 [R1+0x14f0], R24 ;  /* 0x0014f01801007387 */ /* 0x000fe80000100a00 */
[----:B------:R1:W-:Y:S02]  /*120860*/  STL.64 [R1+0x14f8], R26 ;  /* 0x0014f81a01007387 */ /* 0x0003e40000100a00 */
[----:B-1----:R-:W-:Y:S02]  /*120870*/  HMMA.1688.F32.TF32 R24, R240, R194, R216 ;  /* 0x000000c2f018723c */ /* 0x002fe400000810d8 */
[----:B------:R-:W-:Y:S04]  /*120880*/  STL.64 [R1+0x14e0], R168 ;  /* 0x0014e0a801007387 */ /* 0x000fe80000100a00 */
[----:B------:R-:W-:-:S13]  /*120890*/  STL.64 [R1+0x14e8], R170 ;  /* 0x0014e8aa01007387 */ /* 0x000fda0000100a00 */
[----:B------:R-:W-:Y:S01]  /*1208a0*/  STL [R1+0x14c4], R25 ;  /* 0x0014c41901007387 */ /* 0x000fe20000100800 */
[----:B------:R-:W-:-:S03]  /*1208b0*/  MOV R43, R24 ;  /* 0x00000018002b7202 */ /* 0x000fc60000000f00 */
[----:B------:R-:W-:Y:S04]  /*1208c0*/  STL.64 [R1+0x14d0], R124 ;  /* 0x0014d07c01007387 */ /* 0x000fe80000100a00 */
[----:B------:R-:W-:Y:S04]  /*1208d0*/  STL.64 [R1+0x14d8], R126 ;  /* 0x0014d87e01007387 */ /* 0x000fe80000100a00 */
[----:B------:R1:W-:Y:S02]  /*1208e0*/  STL.64 [R1+0x14c8], R26 ;  /* 0x0014c81a01007387 */ /* 0x0003e40000100a00 */
[----:B-1----:R-:W-:Y:S02]  /*1208f0*/  HMMA.1688.F32.TF32 R24, R240, R158, R200 ;  /* 0x0000009ef018723c */ /* 0x002fe400000810c8 */
[----:B------:R-:W-:-:S15]  /*120900*/  STL [R1+0x8874], R43 ;  /* 0x0088742b01007387 */ /* 0x000fde0000100800 */
[----:B------:R-:W-:Y:S02]  /*120910*/  NOP ;  /* 0x0000000000007918 */ /* 0x000fe40000000000 */
        /* <DEDUP_REMOVED lines=9> */
[----:B------:R1:W-:Y:S04]  /*1209b0*/  STL [R1+0x14a4], R25 ;  /* 0x0014a41901007387 */ /* 0x0003e80000100800 */
        /* <DEDUP_REMOVED lines=50> */
[----:B--2---:R-:W-:Y:S03]  /*120ce0*/  HMMA.1688.F32.TF32 R128, R240, R130, R24 ;  /* 0x00000082f080723c */ /* 0x004fe60000081018 */
[----:B------:R-:W2:Y:S04]  /*120cf0*/  LDL.LU.64 R26, [R1+0x9050] ;  /* 0x00905000011a7983 */ /* 0x000ea80000300a00 */
[----:B------:R-:W2:-:S12]  /*120d00*/  LDL.LU.64 R24, [R1+0x9048] ;  /* 0x0090480001187983 */ /* 0x000e980000300a00 */
[----:B------:R-:W-:Y:S01]  /*120d10*/  MOV R55, R128 ;  /* 0x0000008000377202 */ /* 0x000fe20000000f00 */
[----:B------:R-:W-:Y:S01]  /*120d20*/  IMAD.MOV.U32 R114, RZ, RZ, R129 ;  /* 0x000000ffff727224 */ /* 0x000fe200078e0081 */
[----:B------:R-:W2:Y:S01]  /*120d30*/  LDL.LU R128, [R1+0xf00] ;  /* 0x000f000001807983 */ /* 0x000ea20000300800 */
[----:B------:R-:W-:Y:S01]  /*120d40*/  IMAD.MOV.U32 R111, RZ, RZ, R130 ;  /* 0x000000ffff6f7224 */ /* 0x000fe200078e0082 */
[----:B------:R-:W-:Y:S02]  /*120d50*/  MOV R110, R131 ;  /* 0x00000083006e7202 */ /* 0x000fe40000000f00 */
[----:B------:R-:W2:Y:S04]  /*120d60*/  LDL.LU R129, [R1+0xf04] ;  /* 0x000f040001817983 */ /* 0x000ea80000300800 */
[----:B------:R-:W2:Y:S04]  /*120d70*/  LDL.LU R130, [R1+0xf08] ;  /* 0x000f080001827983 */ /* 0x000ea80000300800 */
[----:B------:R-:W2:Y:S01]  /*120d80*/  LDL.LU R131, [R1+0xf0c] ;  /* 0x000f0c0001837983 */ /* 0x000ea20000300800 */
[C---:B---3--:R-:W-:Y:S03]  /*120d90*/  HMMA.1688.F32.TF32 R16, R240.reuse, R18, R124 ;  /* 0x00000012f010723c */ /* 0x048fe6000008107c */
[----:B------:R-:W-:Y:S05]  /*120da0*/  STL [R1+0x8848], R110 ;  /* 0x0088486e01007387 */ /* 0x000fea0000100800 */
[----:B----4-:R-:W-:Y:S01]  /*120db0*/  HMMA.1688.F32.TF32 R236, R240, R238, R168 ;  /* 0x000000eef0ec723c */ /* 0x010fe200000810a8 */
[----:B------:R-:W-:Y:S10]  /*120dc0*/  STL [R1+0x8844], R111 ;  /* 0x0088446f01007387 */ /* 0x000ff40000100800 */
[----:B------:R-:W-:Y:S01]  /*120dd0*/  IMAD.MOV.U32 R115, RZ, RZ, R19 ;  /* 0x000000ffff737224 */ /* 0x000fe200078e0013 */
[----:B------:R1:W-:Y:S01]  /*120de0*/  STL [R1+0x8840], R114 ;  /* 0x0088407201007387 */ /* 0x0003e20000100800 */
[----:B------:R-:W-:-:S03]  /*120df0*/  IMAD.MOV.U32 R51, RZ, RZ, R16 ;  /* 0x000000ffff337224 */ /* 0x000fc600078e0010 */
[----:B------:R-:W3:Y:S04]  /*120e00*/  LDL.LU.64 R124, [R1+0x9040] ;  /* 0x00904000017c7983 */ /* 0x000ee80000300a00 */
[----:B------:R4:W-:Y:S01]  /*120e10*/  STL [R1+0x1484], R17 ;  /* 0x0014841101007387 */ /* 0x0009e20000100800 */
[----:B------:R-:W-:Y:S03]  /*120e20*/  HMMA.1688.F32.TF32 R220, R240, R222, R224 ;  /* 0x000000def0dc723c */ /* 0x000fe600000810e0 */
[----:B------:R-:W-:Y:S01]  /*120e30*/  STL [R1+0x1488], R18 ;  /* 0x0014881201007387 */ /* 0x000fe20000100800 */
[----:B-1----:R-:W-:Y:S01]  /*120e40*/  MOV R114, R239 ;  /* 0x000000ef00727202 */ /* 0x002fe20000000f00 */
[----:B------:R-:W-:-:S02]  /*120e50*/  IMAD.MOV.U32 R111, RZ, RZ, R238 ;  /* 0x000000ffff6f7224 */ /* 0x000fc400078e00ee */
[----:B----4-:R-:W4:Y:S01]  /*120e60*/  LDL.LU.64 R16, [R1+0x9038] ;  /* 0x0090380001107983 */ /* 0x010f220000300a00 */
[C---:B------:R-:W-:Y:S03]  /*120e70*/  HMMA.1688.F32.TF32 R228, R240.reuse, R230, R232 ;  /* 0x000000e6f0e4723c */ /* 0x040fe600000810e8 */
[----:B------:R-:W-:Y:S01]  /*120e80*/  STL [R1+0x8868], R115 ;  /* 0x0088687301007387 */ /* 0x000fe20000100800 */
[----:B------:R-:W-:Y:S01]  /*120e90*/  IMAD.MOV.U32 R110, RZ, RZ, R237 ;  /* 0x000000ffff6e7224 */ /* 0x000fe200078e00ed */
[----:B------:R-:W-:Y:S02]  /*120ea0*/  MOV R47, R236 ;  /* 0x000000ec002f7202 */ /* 0x000fe40000000f00 */
[----:B------:R-:W3:Y:S04]  /*120eb0*/  LDL.LU.64 R168, [R1+0x9030] ;  /* 0x0090300001a87983 */ /* 0x000ee80000300a00 */
[----:B------:R-:W3:Y:S04]  /*120ec0*/  LDL.LU.64 R238, [R1+0x9028] ;  /* 0x0090280001ee7983 */ /* 0x000ee80000300a00 */
[----:B------:R-:W3:Y:S01]  /*120ed0*/  LDL.LU.64 R236, [R1+0x9020] ;  /* 0x0090200001ec7983 */ /* 0x000ee20000300a00 */
[C---:B------:R-:W-:Y:S03]  /*120ee0*/  HMMA.1688.F32.TF32 R212, R240.reuse, R214, R216 ;  /* 0x000000d6f0d4723c */ /* 0x040fe600000810d8 */
[----:B------:R-:W-:Y:S04]  /*120ef0*/  STL [R1+0x8878], R114 ;  /* 0x0088787201007387 */ /* 0x000fe80000100800 */
[----:B------:R-:W-:Y:S04]  /*120f00*/  STL [R1+0x8870], R111 ;  /* 0x0088706f01007387 */ /* 0x000fe80000100800 */
[----:B------:R-:W-:Y:S01]  /*120f10*/  STL [R1+0x886c], R110 ;  /* 0x00886c6e01007387 */ /* 0x000fe20000100800 */
[C---:B------:R-:W-:Y:S03]  /*120f20*/  HMMA.1688.F32.TF32 R196, R240.reuse, R198, R192 ;  /* 0x000000c6f0c4723c */ /* 0x040fe600000810c0 */
[----:B------:R-:W3:Y:S04]  /*120f30*/  LDL.LU.64 R234, [R1+0x9018] ;  /* 0x0090180001ea7983 */ /* 0x000ee80000300a00 */
[----:B------:R-:W3:Y:S04]  /*120f40*/  LDL.LU.64 R232, [R1+0x9010] ;  /* 0x0090100001e87983 */ /* 0x000ee80000300a00 */
[----:B------:R-:W-:Y:S01]  /*120f50*/  STL.64 [R1+0x1460], R228 ;  /* 0x001460e401007387 */ /* 0x000fe20000100a00 */
[C---:B------:R-:W-:Y:S03]  /*120f60*/  HMMA.1688.F32.TF32 R180, R240.reuse, R182, R184 ;  /* 0x000000b6f0b4723c */ /* 0x040fe600000810b8 */
[----:B------:R1:W-:Y:S05]  /*120f70*/  STL.64 [R1+0x1468], R230 ;  /* 0x001468e601007387 */ /* 0x0003ea0000100a00 */
[C---:B------:R-:W-:Y:S01]  /*120f80*/  HMMA.1688.F32.TF32 R204, R240.reuse, R206, R244 ;  /* 0x000000cef0cc723c */ /* 0x040fe200000810f4 */
[----:B-1----:R-:W3:Y:S04]  /*120f90*/  LDL.LU.64 R230, [R1+0x9008] ;  /* 0x0090080001e67983 */ /* 0x002ee80000300a00 */
[----:B------:R-:W3:Y:S04]  /*120fa0*/  LDL.LU.64 R228, [R1+0x9000] ;  /* 0x0090000001e47983 */ /* 0x000ee80000300a00 */
[----:B------:R-:W3:Y:S04]  /*120fb0*/  LDL.LU.64 R226, [R1+0x8ff8] ;  /* 0x008ff80001e27983 */ /* 0x000ee80000300a00 */
[----:B------:R-:W3:Y:S01]  /*120fc0*/  LDL.LU.64 R224, [R1+0x8ff0] ;  /* 0x008ff00001e07983 */ /* 0x000ee20000300a00 */
[----:B------:R-:W-:Y:S03]  /*120fd0*/  HMMA.1688.F32.TF32 R144, R240, R146, R200 ;  /* 0x00000092f090723c */ /* 0x000fe600000810c8 */
        /* <DEDUP_REMOVED lines=9> */
[----:B------:R-:W3:Y:S04]  /*121070*/  LDL.LU.64 R212, [R1+0x8fc0] ;  /* 0x008fc00001d47983 */ /* 0x000ee80000300a00 */
[----:B------:R-:W3:Y:S04]  /*121080*/  LDL.LU.64 R194, [R1+0x8fb8] ;  /* 0x008fb80001c27983 */ /* 0x000ee80000300a00 */
[----:B------:R-:W3:Y:S04]  /*121090*/  LDL.LU.64 R192, [R1+0x8fb0] ;  /* 0x008fb00001c07983 */ /* 0x000ee80000300a00 */
[----:B------:R-:W-:Y:S04]  /*1210a0*/  STL.64 [R1+0x1430], R196 ;  /* 0x001430c401007387 */ /* 0x000fe80000100a00 */
[----:B------:R1:W-:Y:S01]  /*1210b0*/  STL.64 [R1+0x1438], R198 ;  /* 0x001438c601007387 */ /* 0x0003e20000100a00 */
[----:B------:R-:W-:-:S02]  /*1210c0*/  IMAD.MOV.U32 R114, RZ, RZ, R146 ;  /* 0x000000ffff727224 */ /* 0x000fc400078e0092 */
[----:B------:R-:W-:Y:S01]  /*1210d0*/  IMAD.MOV.U32 R43, RZ, RZ, R147 ;  /* 0x000000ffff2b7224 */ /* 0x000fe200078e0093 */
[----:B-1----:R-:W3:Y:S04]  /*1210e0*/  LDL.LU.64 R198, [R1+0x8fa8] ;  /* 0x008fa80001c67983 */ /* 0x002ee80000300a00 */
[----:B------:R-:W3:Y:S04]  /*1210f0*/  LDL.LU.64 R196, [R1+0x8fa0] ;  /* 0x008fa00001c47983 */ /* 0x000ee80000300a00 */
[----:B------:R-:W3:Y:S04]  /*121100*/  LDL.LU.64 R184, [R1+0x8f98] ;  /* 0x008f980001b87983 */ /* 0x000ee80000300a00 */
[----:B------:R1:W-:Y:S04]  /*121110*/  STL.64 [R1+0x1420], R180 ;  /* 0x001420b401007387 */ /* 0x0003e80000100a00 */
[----:B------:R-:W-:Y:S04]  /*121120*/  STL.64 [R1+0x1428], R182 ;  /* 0x001428b601007387 */ /* 0x000fe80000100a00 */
[----:B-1----:R-:W3:Y:S04]  /*121130*/  LDL.LU.64 R180, [R1+0x8f90] ;  /* 0x008f900001b47983 */ /* 0x002ee80000300a00 */
[----:B------:R-:W-:Y:S04]  /*121140*/  STL.64 [R1+0x1410], R204 ;  /* 0x001410cc01007387 */ /* 0x000fe80000100a00 */
[----:B------:R-:W-:Y:S04]  /*121150*/  STL.64 [R1+0x1418], R206 ;  /* 0x001418ce01007387 */ /* 0x000fe80000100a00 */
[----:B------:R1:W-:Y:S01]  /*121160*/  STL.64 [R1+0x1400], R144 ;  /* 0x0014009001007387 */ /* 0x0003e20000100a00 */
[C---:B------:R-:W-:Y:S08]  /*121170*/  HMMA.1688.F32.TF32 R104, R240.reuse, R122, R104 ;  /* 0x0000007af068723c */ /* 0x040ff00000081068 */
[----:B-1----:R-:W-:Y:S11]  /*121180*/  HMMA.1688.F32.TF32 R144, R240, R174, R156 ;  /* 0x000000aef090723c */ /* 0x002ff6000008109c */
[----:B------:R-:W-:Y:S01]  /*121190*/  MOV R111, R104 ;  /* 0x00000068006f7202 */ /* 0x000fe20000000f00 */
[----:B------:R-:W-:-:S07]  /*1211a0*/  IMAD.MOV.U32 R110, RZ, RZ, R105 ;  /* 0x000000ffff6e7224 */ /* 0x000fce00078e0069 */
[----:B------:R-:W-:Y:S04]  /*1211b0*/  STL.64 [R1+0x13f0], R144 ;  /* 0x0013f09001007387 */ /* 0x000fe80000100a00 */
[----:B------:R-:W-:Y:S04]  /*1211c0*/  STL.64 [R1+0x13f8], R146 ;  /* 0x0013f89201007387 */ /* 0x000fe80000100a00 */
[----:B------:R-:W3:Y:S01]  /*1211d0*/  LDL.LU R156, [R1+0x1700] ;  /* 0x00170000019c7983 */ /* 0x000ee20000300800 */
[----:B--2---:R-:W-:Y:S01]  /*1211e0*/  HMMA.1688.F32.TF32 R20, R240, R22, R128 ;  /* 0x00000016f014723c */ /* 0x004fe20000081080 */
[----:B------:R-:W-:Y:S01]  /*1211f0*/  IMAD.MOV.U32 R115, RZ, RZ, R106 ;  /* 0x000000ffff737224 */ /* 0x000fe200078e006a */
[----:B------:R-:W-:-:S15]  /*121200*/  MOV R42, R107 ;  /* 0x0000006b002a7202 */ /* 0x000fde0000000f00 */
[----:B------:R-:W-:Y:S02]  /*121210*/  NOP ;  /* 0x0000000000007918 */ /* 0x000fe40000000000 */
        /* <DEDUP_REMOVED lines=24> */
[----:B------:R-:W2:Y:S01]  /*1213a0*/  LDL.LU R23, [R1+0xeac] ;  /* 0x000eac0001177983 */ /* 0x000ea20000300800 */
        /* <DEDUP_REMOVED lines=14> */
[C---:B---3--:R-:W-:Y:S03]  /*121490*/  HMMA.1688.F32.TF32 R72, R240.reuse, R74, R104 ;  /* 0x0000004af048723c */ /* 0x048fe60000081068 */
[----:B------:R-:W3:Y:S04]  /*1214a0*/  LDL.LU R104, [R1+0x16f0] ;  /* 0x0016f00001687983 */ /* 0x000ee80000300800 */
[----:B------:R-:W3:Y:S04]  /*1214b0*/  LDL.LU R105, [R1+0x16f4] ;  /* 0x0016f40001697983 */ /* 0x000ee80000300800 */
[----:B------:R-:W3:Y:S04]  /*1214c0*/  LDL.LU R106, [R1+0x16f8] ;  /* 0x0016f800016a7983 */ /* 0x000ee80000300800 */
[----:B------:R-:W3:Y:S04]  /*1214d0*/  LDL.LU R107, [R1+0x16fc] ;  /* 0x0016fc00016b7983 */ /* 0x000ee80000300800 */
[----:B------:R-:W-:Y:S01]  /*1214e0*/  MOV R182, R72 ;  /* 0x0000004800b67202 */ /* 0x000fe20000000f00 */
[----:B------:R-:W-:Y:S01]  /*1214f0*/  IMAD.MOV.U32 R183, RZ, RZ, R73 ;  /* 0x000000ffffb77224 */ /* 0x000fe200078e0049 */
[----:B------:R-:W-:Y:S01]  /*121500*/  MOV R187, R75 ;  /* 0x0000004b00bb7202 */ /* 0x000fe20000000f00 */
[----:B------:R-:W-:Y:S01]  /*121510*/  IMAD.MOV.U32 R186, RZ, RZ, R74 ;  /* 0x000000ffffba7224 */ /* 0x000fe200078e004a */
[----:B------:R-:W3:Y:S04]  /*121520*/  LDL.LU R72, [R1+0x16e0] ;  /* 0x0016e00001487983 */ /* 0x000ee80000300800 */
[----:B------:R-:W3:Y:S04]  /*121530*/  LDL.LU R73, [R1+0x16e4] ;  /* 0x0016e40001497983 */ /* 0x000ee80000300800 */
[----:B------:R-:W3:Y:S04]  /*121540*/  LDL.LU R74, [R1+0x16e8] ;  /* 0x0016e800014a7983 */ /* 0x000ee80000300800 */
[----:B------:R-:W3:Y:S01]  /*121550*/  LDL.LU R75, [R1+0x16ec] ;  /* 0x0016ec00014b7983 */ /* 0x000ee20000300800 */
[C---:B----4-:R-:W-:Y:S03]  /*121560*/  HMMA.1688.F32.TF32 R244, R240.reuse, R246, R200 ;  /* 0x000000f6f0f4723c */ /* 0x050fe600000810c8 */
[----:B------:R-:W-:Y:S04]  /*121570*/  STL [R1+0x879c], R187 ;  /* 0x00879cbb01007387 */ /* 0x000fe80000100800 */
[----:B------:R-:W-:Y:S04]  /*121580*/  STL [R1+0x8798], R186 ;  /* 0x008798ba01007387 */ /* 0x000fe80000100800 */
[----:B------:R-:W-:Y:S04]  /*121590*/  STL [R1+0x8794], R183 ;  /* 0x008794b701007387 */ /* 0x000fe80000100800 */
[----:B------:R-:W-:Y:S04]  /*1215a0*/  STL [R1+0x8790], R182 ;  /* 0x008790b601007387 */ /* 0x000fe80000100800 */
[----:B------:R-:W4:Y:S04]  /*1215b0*/  LDL.LU.64 R202, [R1+0x8f88] ;  /* 0x008f880001ca7983 */ /* 0x000f280000300a00 */
[----:B------:R-:W4:Y:S04]  /*1215c0*/  LDL.LU.64 R200, [R1+0x8f80] ;  /* 0x008f800001c87983 */ /* 0x000f280000300a00 */
[----:B------:R-:W-:Y:S04]  /*1215d0*/  STL.64 [R1+0x180], R244 ;  /* 0x000180f401007387 */ /* 0x000fe80000100a00 */
[----:B------:R2:W-:Y:S02]  /*1215e0*/  STL.64 [R1+0x188], R246 ;  /* 0x000188f601007387 */ /* 0x0005e40000100a00 */
[----:B--2---:R-:W-:Y:S02]  /*1215f0*/  HMMA.1688.F32.TF32 R244, R240, R250, R20 ;  /* 0x000000faf0f4723c */ /* 0x004fe40000081014 */
[----:B------:R-:W2:-:S15]  /*121600*/  LDL.LU R20, [R1+0x16d0] ;  /* 0x0016d00001147983 */ /* 0x000e9e0000300800 */
[----:B------:R-:W-:Y:S02]  /*121610*/  NOP ;  /* 0x0000000000007918 */ /* 0x000fe40000000000 */
[----:B------:R-:W-:Y:S04]  /*121620*/  STL.64 [R1+0x170], R244 ;  /* 0x000170f401007387 */ /* 0x000fe80000100a00 */
[----:B------:R-:W-:Y:S04]  /*121630*/  STL.64 [R1+0x178], R246 ;  /* 0x000178f601007387 */ /* 0x000fe80000100a00 */
[----:B------:R-:W2:Y:S04]  /*121640*/  LDL.LU R21, [R1+0x16d4] ;  /* 0x0016d40001157983 */ /* 0x000ea80000300800 */
[----:B------:R-:W2:Y:S04]  /*121650*/  LDL.LU R22, [R1+0x16d8] ;  /* 0x0016d80001167983 */ /* 0x000ea80000300800 */
[----:B------:R-:W2:Y:S01]  /*121660*/  LDL.LU R23, [R1+0x16dc] ;  /* 0x0016dc0001177983 */ /* 0x000ea20000300800 */
[C---:B------:R-:W-:Y:S03]  /*121670*/  HMMA.1688.F32.TF32 R208, R240.reuse, R210, R204 ;  /* 0x000000d2f0d0723c */ /* 0x040fe600000810cc */
[----:B------:R-:W4:Y:S05]  /*121680*/  LDL.LU R251, [R1+0x1adc] ;  /* 0x001adc0001fb7983 */ /* 0x000f2a0000300800 */
[C---:B------:R-:W-:Y:S01]  /*121690*/  HMMA.1688.F32.TF32 R148, R240.reuse, R150, R144 ;  /* 0x00000096f094723c */ /* 0x040fe20000081090 */
[----:B------:R-:W-:Y:S04]  /*1216a0*/  STL.64 [R1+0x8a38], R248 ;  /* 0x008a38f801007387 */ /* 0x000fe80000100a00 */
[----:B------:R-:W4:Y:S03]  /*1216b0*/  LDL.LU.64 R206, [R1+0x8f78] ;  /* 0x008f780001ce7983 */ /* 0x000f260000300a00 */
[C---:B------:R-:W-:Y:S01]  /*1216c0*/  HMMA.1688.F32.TF32 R176, R240.reuse, R178, R172 ;  /* 0x000000b2f0b0723c */ /* 0x040fe200000810ac */
[----:B------:R-:W4:Y:S07]  /*1216d0*/  LDL.LU.64 R204, [R1+0x8f70] ;  /* 0x008f700001cc7983 */ /* 0x000f2e0000300a00 */
[C---:B------:R-:W-:Y:S01]  /*1216e0*/  HMMA.1688.F32.TF32 R116, R240.reuse, R118, R120 ;  /* 0x00000076f074723c */ /* 0x040fe20000081078 */
[----:B------:R-:W-:Y:S04]  /*1216f0*/  STL.64 [R1+0x17a0], R208 ;  /* 0x0017a0d001007387 */ /* 0x000fe80000100a00 */
[----:B------:R1:W-:Y:S03]  /*121700*/  STL.64 [R1+0x17a8], R210 ;  /* 0x0017a8d201007387 */ /* 0x0003e60000100a00 */
[C---:B------:R-:W-:Y:S01]  /*121710*/  HMMA.1688.F32.TF32 R156, R240.reuse, R166, R156 ;  /* 0x000000a6f09c723c */ /* 0x040fe2000008109c */
[----:B------:R-:W-:Y:S04]  /*121720*/  LDS R244, [R3+UR12+0x87000] ;  /* 0x0870000c03f47984 */ /* 0x000fe80008000800 */
[----:B------:R-:W-:Y:S03]  /*121730*/  LDS R246, [R3+UR12+0x87400] ;  /* 0x0874000c03f67984 */ /* 0x000fe60008000800 */
[----:B------:R-:W-:Y:S01]  /*121740*/  HMMA.1688.F32.TF32 R8, R240, R10, R128 ;  /* 0x0000000af008723c */ /* 0x000fe20000081080 */
[----:B-1----:R-:W4:Y:S04]  /*121750*/  LDL.LU.64 R210, [R1+0x8f68] ;  /* 0x008f680001d27983 */ /* 0x002f280000300a00 */
[----:B------:R-:W4:Y:S04]  /*121760*/  LDL.LU.64 R208, [R1+0x8f60] ;  /* 0x008f600001d07983 */ /* 0x000f280000300a00 */
[----:B------:R-:W4:Y:S04]  /*121770*/  LDL.LU.64 R146, [R1+0x8f58] ;  /* 0x008f580001927983 */ /* 0x000f280000300a00 */
[----:B------:R-:W4:Y:S04]  /*121780*/  LDL.LU.64 R144, [R1+0x8f50] ;  /* 0x008f500001907983 */ /* 0x000f280000300a00 */
[----:B------:R-:W-:Y:S04]  /*121790*/  STL.64 [R1+0x1790], R148 ;  /* 0x0017909401007387 */ /* 0x000fe80000100a00 */
[----:B------:R1:W-:Y:S01]  /*1217a0*/  STL.64 [R1+0x1798], R150 ;  /* 0x0017989601007387 */ /* 0x0003e20000100a00 */
[----:B------:R-:W-:-:S03]  /*1217b0*/  IMAD.MOV.U32 R186, RZ, RZ, R159 ;  /* 0x000000ffffba7224 */ /* 0x000fc600078e009f */
[----:B-1----:R-:W4:Y:S04]  /*1217c0*/  LDL.LU.64 R150, [R1+0x8f48] ;  /* 0x008f480001967983 */ /* 0x002f280000300a00 */
[----:B------:R-:W4:Y:S04]  /*1217d0*/  LDL.LU.64 R148, [R1+0x8f40] ;  /* 0x008f400001947983 */ /* 0x000f280000300a00 */
[----:B------:R-:W4:Y:S04]  /*1217e0*/  LDL.LU.64 R172, [R1+0x8f38] ;  /* 0x008f380001ac7983 */ /* 0x000f280000300a00 */
[----:B------:R1:W-:Y:S04]  /*1217f0*/  STL.64 [R1+0x1780], R176 ;  /* 0x001780b001007387 */ /* 0x0003e80000100a00 */
[----:B------:R-:W-:Y:S01]  /*121800*/  STL.64 [R1+0x1788], R178 ;  /* 0x001788b201007387 */ /* 0x000fe20000100a00 */
[----:B------:R-:W-:-:S03]  /*121810*/  IMAD.MOV.U32 R187, RZ, RZ, R158 ;  /* 0x000000ffffbb7224 */ /* 0x000fc600078e009e */
[----:B-1----:R-:W4:Y:S04]  /*121820*/  LDL.LU.64 R176, [R1+0x8f30] ;  /* 0x008f300001b07983 */ /* 0x002f280000300a00 */
[----:B------:R-:W4:Y:S04]  /*121830*/  LDL.LU.64 R120, [R1+0x8f28] ;  /* 0x008f280001787983 */ /* 0x000f280000300a00 */
[----:B------:R1:W-:Y:S04]  /*121840*/  STL.64 [R1+0x1770], R116 ;  /* 0x0017707401007387 */ /* 0x0003e80000100a00 */
[----:B------:R-:W-:Y:S04]  /*121850*/  STL.64 [R1+0x1778], R118 ;  /* 0x0017787601007387 */ /* 0x000fe80000100a00 */
[----:B-1----:R-:W4:Y:S04]  /*121860*/  LDL.LU.64 R116, [R1+0x8f20] ;  /* 0x008f200001747983 */ /* 0x002f280000300a00 */
[----:B------:R-:W4:Y:S04]  /*121870*/  LDL.LU.64 R128, [R1+0x8f18] ;  /* 0x008f180001807983 */ /* 0x000f280000300a00 */
[----:B------:R-:W-:Y:S04]  /*121880*/  STL.64 [R1+0x1760], R8 ;  /* 0x0017600801007387 */ /* 0x000fe80000100a00 */
[----:B------:R1:W-:Y:S04]  /*121890*/  STL.64 [R1+0x1768], R10 ;  /* 0x0017680a01007387 */ /* 0x0003e80000100a00 */
[----:B-1----:R-:W4:Y:S04]  /*1218a0*/  LDL.LU.64 R10, [R1+0x8f10] ;  /* 0x008f1000010a7983 */ /* 0x002f280000300a00 */
[----:B------:R-:W-:Y:S04]  /*1218b0*/  STL.64 [R1+0x1750], R156 ;  /* 0x0017509c01007387 */ /* 0x000fe80000100a00 */
[----:B------:R-:W-:Y:S04]  /*1218c0*/  STL [R1+0x87a4], R186 ;  /* 0x0087a4ba01007387 */ /* 0x000fe80000100800 */
[----:B------:R1:W-:Y:S04]  /*1218d0*/  STL [R1+0x87a0], R187 ;  /* 0x0087a0bb01007387 */ /* 0x0003e80000100800 */
[----:B------:R-:W4:Y:S01]  /*1218e0*/  LDL.LU R164, [R1+0x16c0] ;  /* 0x0016c00001a47983 */ /* 0x000f220000300800 */
[C---:B---3--:R-:W-:Y:S08]  /*1218f0*/  HMMA.1688.F32.TF32 R84, R240.reuse, R86, R104 ;  /* 0x00000056f054723c */ /* 0x048ff00000081068 */
[----:B------:R-:W-:Y:S11]  /*121900*/  HMMA.1688.F32.TF32 R68, R240, R70, R72 ;  /* 0x00000046f044723c */ /* 0x000ff60000081048 */
[----:B------:R3:W-:Y:S04]  /*121910*/  STL.64 [R1+0x1740], R84 ;  /* 0x0017405401007387 */ /* 0x0007e80000100a00 */
[----:B------:R1:W-:Y:S04]  /*121920*/  STL.64 [R1+0x1748], R86 ;  /* 0x0017485601007387 */ /* 0x0003e80000100a00 */
[----:B------:R-:W4:Y:S04]  /*121930*/  LDL.LU R165, [R1+0x16c4] ;  /* 0x0016c40001a57983 */ /* 0x000f280000300800 */
[----:B------:R-:W4:Y:S04]  /*121940*/  LDL.LU R166, [R1+0x16c8] ;  /* 0x0016c80001a67983 */ /* 0x000f280000300800 */
[----:B------:R-:W4:Y:S04]  /*121950*/  LDL.LU R167, [R1+0x16cc] ;  /* 0x0016cc0001a77983 */ /* 0x000f280000300800 */
[----:B------:R2:W-:Y:S01]  /*121960*/  STL.64 [R1+0x1730], R68 ;  /* 0x0017304401007387 */ /* 0x0005e20000100a00 */
[----:B-1----:R-:W-:-:S03]  /*121970*/  IMAD.MOV.U32 R187, RZ, RZ, R71 ;  /* 0x000000ffffbb7224 */ /* 0x002fc600078e0047 */
[----:B------:R-:W4:Y:S01]  /*121980*/  LDL.LU R104, [R1+0x16b0] ;  /* 0x0016b00001687983 */ /* 0x000f220000300800 */
[----:B------:R-:W-:-:S03]  /*121990*/  MOV R186, R70 ;  /* 0x0000004600ba7202 */ /* 0x000fc60000000f00 */
[----:B------:R-:W4:Y:S04]  /*1219a0*/  LDL.LU R105, [R1+0x16b4] ;  /* 0x0016b40001697983 */ /* 0x000f280000300800 */
[----:B------:R-:W4:Y:S04]  /*1219b0*/  LDL.LU R106, [R1+0x16b8] ;  /* 0x0016b800016a7983 */ /* 0x000f280000300800 */
[----:B------:R-:W4:Y:S04]  /*1219c0*/  LDL.LU R107, [R1+0x16bc] ;  /* 0x0016bc00016b7983 */ /* 0x000f280000300800 */
[----:B---3--:R-:W3:Y:S04]  /*1219d0*/  LDL.LU R84, [R1+0x16a0] ;  /* 0x0016a00001547983 */ /* 0x008ee80000300800 */
[----:B------:R-:W3:Y:S04]  /*1219e0*/  LDL.LU R85, [R1+0x16a4] ;  /* 0x0016a40001557983 */ /* 0x000ee80000300800 */
[----:B------:R-:W3:Y:S04]  /*1219f0*/  LDL.LU R86, [R1+0x16a8] ;  /* 0x0016a80001567983 */ /* 0x000ee80000300800 */
[----:B------:R-:W3:Y:S04]  /*121a00*/  LDL.LU R87, [R1+0x16ac] ;  /* 0x0016ac0001577983 */ /* 0x000ee80000300800 */
[----:B------:R-:W-:Y:S04]  /*121a10*/  STL [R1+0x87ac], R187 ;  /* 0x0087acbb01007387 */ /* 0x000fe80000100800 */
[----:B------:R-:W-:Y:S04]  /*121a20*/  STL [R1+0x87a8], R186 ;  /* 0x0087a8ba01007387 */ /* 0x000fe80000100800 */
[----:B------:R-:W3:Y:S01]  /*121a30*/  LDL.LU R72, [R1+0x1690] ;  /* 0x0016900001487983 */ /* 0x000ee20000300800 */
[----:B--2---:R-:W-:Y:S03]  /*121a40*/  HMMA.1688.F32.TF32 R20, R240, R34, R20 ;  /* 0x00000022f014723c */ /* 0x004fe60000081014 */
[----:B----4-:R-:W-:Y:S04]  /*121a50*/  LDS R245, [R251+UR12+0x87000] ;  /* 0x0870000cfbf57984 */ /* 0x010fe80008000800 */
[----:B------:R-:W1:-:S12]  /*121a60*/  LDS R247, [R251+UR12+0x87400] ;  /* 0x0874000cfbf77984 */ /* 0x000e580008000800 */
        /* <DEDUP_REMOVED lines=16> */
[----:B------:R-:W4:Y:S01]  /*121b70*/  LDL.LU R35, [R1+0x166c] ;  /* 0x00166c0001237983 */ /* 0x000f220000300800 */
[C---:B------:R-:W-:Y:S08]  /*121b80*/  HMMA.1688.F32.TF32 R136, R240.reuse, R138, R164 ;  /* 0x0000008af088723c */ /* 0x040ff000000810a4 */
[----:B------:R-:W-:Y:S11]  /*121b90*/  HMMA.1688.F32.TF32 R104, R240, R154, R104 ;  /* 0x0000009af068723c */ /* 0x000ff60000081068 */
[----:B------:R-:W-:Y:S01]  /*121ba0*/  IMAD.MOV.U32 R119, RZ, RZ, R139 ;  /* 0x000000ffff777224 */ /* 0x000fe200078e008b */
[----:B------:R-:W-:Y:S01]  /*121bb0*/  MOV R182, R137 ;  /* 0x0000008900b67202 */ /* 0x000fe20000000f00 */
[----:B------:R-:W-:-:S02]  /*121bc0*/  IMAD.MOV.U32 R118, RZ, RZ, R138 ;  /* 0x000000ffff767224 */ /* 0x000fc400078e008a */
[----:B------:R-:W-:Y:S01]  /*121bd0*/  IMAD.MOV.U32 R183, RZ, RZ, R136 ;  /* 0x000000ffffb77224 */ /* 0x000fe200078e0088 */
[----:B------:R-:W-:Y:S04]  /*121be0*/  STL [R1+0x87bc], R119 ;  /* 0x0087bc7701007387 */ /* 0x000fe80000100800 */
[----:B------:R-:W-:Y:S04]  /*121bf0*/  STL [R1+0x87b8], R118 ;  /* 0x0087b87601007387 */ /* 0x000fe80000100800 */
[----:B------:R-:W-:Y:S01]  /*121c00*/  STL [R1+0x87b4], R182 ;  /* 0x0087b4b601007387 */ /* 0x000fe20000100800 */
[----:B---3--:R-:W-:Y:S03]  /*121c10*/  HMMA.1688.F32.TF32 R84, R240, R102, R84 ;  /* 0x00000066f054723c */ /* 0x008fe60000081054 */
[----:B------:R-:W-:Y:S04]  /*121c20*/  STL [R1+0x87b0], R183 ;  /* 0x0087b0b701007387 */ /* 0x000fe80000100800 */
[----:B------:R-:W-:Y:S04]  /*121c30*/  STL.64 [R1+0x1700], R104 ;  /* 0x0017006801007387 */ /* 0x000fe80000100a00 */
[----:B------:R-:W1:Y:S04]  /*121c40*/  LDL R248, [R1+0x370] ;  /* 0x0003700001f87983 */ /* 0x000e680000100800 */
[----:B------:R-:W1:Y:S04]  /*121c50*/  LDL R249, [R1+0x374] ;  /* 0x0003740001f97983 */ /* 0x000e680000100800 */
[----:B------:R-:W3:Y:S01]  /*121c60*/  LDL.LU R88, [R1+0xae0] ;  /* 0x000ae00001587983 */ /* 0x000ee20000300800 */
[----:B------:R-:W-:Y:S01]  /*121c70*/  IMAD.MOV.U32 R122, RZ, RZ, R84 ;  /* 0x000000ffff7a7224 */ /* 0x000fe200078e0054 */
[----:B------:R-:W-:Y:S01]  /*121c80*/  MOV R123, R85 ;  /* 0x00000055007b7202 */ /* 0x000fe20000000f00 */
[----:B------:R-:W-:-:S02]  /*121c90*/  IMAD.MOV.U32 R130, RZ, RZ, R86 ;  /* 0x000000ffff827224 */ /* 0x000fc400078e0056 */
[----:B------:R-:W-:Y:S01]  /*121ca0*/  IMAD.MOV.U32 R131, RZ, RZ, R87 ;  /* 0x000000ffff837224 */ /* 0x000fe200078e0057 */
[----:B------:R-:W-:Y:S01]  /*121cb0*/  MOV R187, R106 ;  /* 0x0000006a00bb7202 */ /* 0x000fe20000000f00 */
[----:B------:R-:W-:Y:S01]  /*121cc0*/  IMAD.MOV.U32 R186, RZ, RZ, R107 ;  /* 0x000000ffffba7224 */ /* 0x000fe200078e006b */
[C---:B--2---:R-:W-:Y:S08]  /*121cd0*/  HMMA.1688.F32.TF32 R20, R240.reuse, R38, R20 ;  /* 0x00000026f014723c */ /* 0x044ff00000081014 */
[C---:B----4-:R-:W-:Y:S11]  /*121ce0*/  HMMA.1688.F32.TF32 R12, R240.reuse, R14, R32 ;  /* 0x0000000ef00c723c */ /* 0x050ff60000081020 */
[----:B------:R-:W-:Y:S04]  /*121cf0*/  STL.64 [R1+0x16c0], R20 ;  /* 0x0016c01401007387 */ /* 0x000fe80000100a00 */
[----:B------:R-:W-:Y:S04]  /*121d00*/  STL.64 [R1+0x16c8], R22 ;  /* 0x0016c81601007387 */ /* 0x000fe80000100a00 */
[----:B------:R2:W-:Y:S04]  /*121d10*/  STL.64 [R1+0x16b0], R12 ;  /* 0x0016b00c01007387 */ /* 0x0005e80000100a00 */
[----:B------:R4:W-:Y:S04]  /*121d20*/  STL.64 [R1+0x16b8], R14 ;  /* 0x0016b80e01007387 */ /* 0x0009e80000100a00 */
        /* <DEDUP_REMOVED lines=53> */
[----:B------:R-:W1:Y:S01]  /*122080*/  LDL.LU R68, [R1+0xb00] ;  /* 0x000b000001447983 */ /* 0x000e620000300800 */
[----:B------:R-:W-:-:S03]  /*122090*/  IMAD.MOV.U32 R174, RZ, RZ, R28 ;  /* 0x000000ffffae7224 */ /* 0x000fc600078e001c */
[----:B------:R-:W1:Y:S01]  /*1220a0*/  LDL.LU R69, [R1+0xb04] ;  /* 0x000b040001457983 */ /* 0x000e620000300800 */
[----:B------:R-:W-:-:S03]  /*1220b0*/  IMAD.MOV.U32 R175, RZ, RZ, R29 ;  /* 0x000000ffffaf7224 */ /* 0x000fc600078e001d */
[----:B------:R-:W1:Y:S04]  /*1220c0*/  LDL.LU R70, [R1+0xb08] ;  /* 0x000b080001467983 */ /* 0x000e680000300800 */
[----:B------:R-:W1:Y:S04]  /*1220d0*/  LDL.LU R71, [R1+0xb0c] ;  /* 0x000b0c0001477983 */ /* 0x000e680000300800 */
[----:B------:R-:W4:Y:S04]  /*1220e0*/  LDL.64 R28, [R1+0x350] ;  /* 0x00035000011c7983 */ /* 0x000f280000100a00 */
[----:B------:R-:W4:Y:S04]  /*1220f0*/  LDL.LU R36, [R1+0xad0] ;  /* 0x000ad00001247983 */ /* 0x000f280000300800 */
[----:B------:R-:W4:Y:S04]  /*122100*/  LDL.LU R37, [R1+0xad4] ;  /* 0x000ad40001257983 */ /* 0x000f280000300800 */
[----:B------:R-:W4:Y:S04]  /*122110*/  LDL.LU R38, [R1+0xad8] ;  /* 0x000ad80001267983 */ /* 0x000f280000300800 */
[----:B------:R-:W4:Y:S01]  /*122120*/  LDL.64 R32, [R1+0x340] ;  /* 0x0003400001207983 */ /* 0x000f220000100a00 */
[----:B------:R-:W-:Y:S01]  /*122130*/  IMAD.MOV.U32 R39, RZ, RZ, R0 ;  /* 0x000000ffff277224 */ /* 0x000fe200078e0000 */
[C---:B--2---:R-:W-:Y:S08]  /*122140*/  HMMA.1688.F32.TF32 R188, R240.reuse, R190, R8 ;  /* 0x000000bef0bc723c */ /* 0x044ff00000081008 */
[C---:B---3--:R-:W-:Y:S08]  /*122150*/  HMMA.1688.F32.TF32 R4, R240.reuse, R6, R156 ;  /* 0x00000006f004723c */ /* 0x048ff0000008109c */
[----:B----4-:R-:W-:Y:S01]  /*122160*/  HMMA.1688.F32.TF32 R160, R240, R162, R164 ;  /* 0x000000a2f0a0723c */ /* 0x010fe200000810a4 */
[----:B------:R-:W2:Y:S04]  /*122170*/  LDL.LU.64 R166, [R1+0x8f08] ;  /* 0x008f080001a67983 */ /* 0x000ea80000300a00 */
[----:B------:R-:W3:Y:S01]  /*122180*/  LDL.LU.64 R164, [R1+0x8f00] ;  /* 0x008f000001a47983 */ /* 0x000ee20000300a00 */
[----:B------:R-:W-:Y:S01]  /*122190*/  MOV R10, R189 ;  /* 0x000000bd000a7202 */ /* 0x000fe20000000f00 */
[----:B------:R-:W-:-:S02]  /*1221a0*/  IMAD.MOV.U32 R11, RZ, RZ, R190 ;  /* 0x000000ffff0b7224 */ /* 0x000fc400078e00be */
[----:B------:R-:W-:-:S10]  /*1221b0*/  IMAD.MOV.U32 R0, RZ, RZ, R191 ;  /* 0x000000ffff007224 */ /* 0x000fd400078e00bf */
[----:B------:R-:W-:Y:S04]  /*1221c0*/  STL.64 [R1+0x16a0], R160 ;  /* 0x0016a0a001007387 */ /* 0x000fe80000100a00 */
[----:B------:R4:W-:Y:S01]  /*1221d0*/  STL.64 [R1+0x16a8], R162 ;  /* 0x0016a8a201007387 */ /* 0x0009e20000100a00 */
[C---:B------:R-:W-:Y:S03]  /*1221e0*/  HMMA.1688.F32.TF32 R140, R240.reuse, R142, R136 ;  /* 0x0000008ef08c723c */ /* 0x040fe60000081088 */
[----:B----4-:R-:W4:Y:S04]  /*1221f0*/  LDL.LU.64 R162, [R1+0x8ef8] ;  /* 0x008ef80001a27983 */ /* 0x010f280000300a00 */
[----:B------:R-:W2:Y:S04]  /*122200*/  LDL.LU.64 R160, [R1+0x8ef0] ;  /* 0x008ef00001a07983 */ /* 0x000ea80000300a00 */
[----:B------:R-:W2:Y:S04]  /*122210*/  LDL.LU.64 R158, [R1+0x8ee8] ;  /* 0x008ee800019e7983 */ /* 0x000ea80000300a00 */
[----:B------:R-:W2:Y:S01]  /*122220*/  LDL.LU.64 R156, [R1+0x8ee0] ;  /* 0x008ee000019c7983 */ /* 0x000ea20000300a00 */
[C---:B------:R-:W-:Y:S03]  /*122230*/  HMMA.1688.F32.TF32 R132, R240.reuse, R134, R104 ;  /* 0x00000086f084723c */ /* 0x040fe60000081068 */
[----:B------:R-:W-:Y:S04]  /*122240*/  STL.64 [R1+0x1690], R4 ;  /* 0x0016900401007387 */ /* 0x000fe80000100a00 */
[----:B------:R1:W-:Y:S01]  /*122250*/  STL.64 [R1+0x1698], R6 ;  /* 0x0016980601007387 */ /* 0x0003e20000100a00 */
[----:B------:R-:W-:Y:S03]  /*122260*/  HMMA.1688.F32.TF32 R80, R240, R82, R152 ;  /* 0x00000052f050723c */ /* 0x000fe60000081098 */
[----:B-1----:R-:W2:Y:S01]  /*122270*/  LDL.LU R6, [R1+0x8ed8] ;  /* 0x008ed80001067983 */ /* 0x002ea20000300800 */
[----:B------:R-:W-:-:S03]  /*122280*/  IMAD.MOV.U32 R7, RZ, RZ, R188 ;  /* 0x000000ffff077224 */ /* 0x000fc600078e00bc */
[----:B------:R-:W2:Y:S04]  /*122290*/  LDL.LU.64 R4, [R1+0x8ed0] ;  /* 0x008ed00001047983 */ /* 0x000ea80000300a00 */
[----:B------:R-:W2:Y:S04]  /*1222a0*/  LDL.LU.64 R8, [R1+0x8ec8] ;  /* 0x008ec80001087983 */ /* 0x000ea80000300a00 */
[----:B------:R-:W2:Y:S04]  /*1222b0*/  LDL.LU.64 R190, [R1+0x8ec0] ;  /* 0x008ec00001be7983 */ /* 0x000ea80000300a00 */
[----:B------:R-:W2:Y:S04]  /*1222c0*/  LDL.LU.64 R188, [R1+0x8eb8] ;  /* 0x008eb80001bc7983 */ /* 0x000ea80000300a00 */
[----:B------:R-:W-:Y:S04]  /*1222d0*/  STL [R1+0x8734], R10 ;  /* 0x0087340a01007387 */ /* 0x000fe80000100800 */
[----:B------:R-:W-:Y:S01]  /*1222e0*/  STL [R1+0x8728], R7 ;  /* 0x0087280701007387 */ /* 0x000fe20000100800 */
[C---:B------:R-:W-:Y:S03]  /*1222f0*/  HMMA.1688.F32.TF32 R92, R240.reuse, R94, R84 ;  /* 0x0000005ef05c723c */ /* 0x040fe60000081054 */
[----:B------:R-:W-:Y:S04]  /*122300*/  STL [R1+0x8724], R11 ;  /* 0x0087240b01007387 */ /* 0x000fe80000100800 */
[----:B------:R-:W-:Y:S04]  /*122310*/  STL [R1+0x8720], R0 ;  /* 0x0087200001007387 */ /* 0x000fe80000100800 */
        /* <DEDUP_REMOVED lines=40> */
[----:B------:R-:W2:Y:S01]  /*1225a0*/  LDL.64 R240, [R1+0x360] ;  /* 0x0003600001f07983 */ /* 0x000ea20000100a00 */
[----:B------:R-:W-:Y:S01]  /*1225b0*/  HMMA.1688.F32.TF32 R68, R244, R248, R68 ;  /* 0x000000f8f444723c */ /* 0x000fe20000081044 */
[----:B------:R-:W-:Y:S01]  /*1225c0*/  MOV R178, R30 ;  /* 0x0000001e00b27202 */ /* 0x000fe20000000f00 */
[----:B------:R-:W-:Y:S01]  /*1225d0*/  IMAD.MOV.U32 R179, RZ, RZ, R31 ;  /* 0x000000ffffb37224 */ /* 0x000fe200078e001f */
[----:B------:R-:W-:Y:S01]  /*1225e0*/  MOV R126, R29 ;  /* 0x0000001d007e7202 */ /* 0x000fe20000000f00 */
[----:B------:R-:W-:-:S04]  /*1225f0*/  IMAD.MOV.U32 R127, RZ, RZ, R28 ;  /* 0x000000ffff7f7224 */ /* 0x000fc800078e001c */
[C---:B------:R-:W-:Y:S01]  /*122600*/  HMMA.1688.F32.TF32 R88, R244.reuse, R28, R88 ;  /* 0x0000001cf458723c */ /* 0x040fe20000081058 */
[----:B------:R1:W-:Y:S04]  /*122610*/  STL.64 [R1+0x13b0], R64 ;  /* 0x0013b04001007387 */ /* 0x0003e80000100a00 */
[----:B------:R3:W-:Y:S03]  /*122620*/  STL.64 [R1+0x13b8], R66 ;  /* 0x0013b84201007387 */ /* 0x0007e60000100a00 */
[C---:B------:R-:W-:Y:S01]  /*122630*/  HMMA.1688.F32.TF32 R28, R244.reuse, R32, R36 ;  /* 0x00000020f41c723c */ /* 0x040fe20000081024 */
[----:B-1----:R-:W4:Y:S04]  /*122640*/  LDL.LU R64, [R1+0xac0] ;  /* 0x000ac00001407983 */ /* 0x002f280000300800 */
[----:B------:R-:W4:Y:S04]  /*122650*/  LDL.LU R65, [R1+0xac4] ;  /* 0x000ac40001417983 */ /* 0x000f280000300800 */
[----:B---3--:R-:W4:Y:S04]  /*122660*/  LDL.LU R66, [R1+0xac8] ;  /* 0x000ac80001427983 */ /* 0x008f280000300800 */
[----:B------:R-:W4:Y:S04]  /*122670*/  LDL.LU R67, [R1+0xacc] ;  /* 0x000acc0001437983 */ /* 0x000f280000300800 */
[----:B------:R-:W4:Y:S04]  /*122680*/  LDL.64 R12, [R1+0x330] ;  /* 0x00033000010c7983 */ /* 0x000f280000100a00 */
[----:B------:R-:W-:Y:S04]  /*122690*/  STL.64 [R1+0x13a0], R68 ;  /* 0x0013a04401007387 */ /* 0x000fe80000100a00 */
[----:B------:R1:W-:Y:S04]  /*1226a0*/  STL.64 [R1+0x13a8], R70 ;  /* 0x0013a84601007387 */ /* 0x0003e80000100a00 */
[----:B-1----:R-:W3:Y:S04]  /*1226b0*/  LDL.LU.64 R70, [R1+0x8de8] ;  /* 0x008de80001467983 */ /* 0x002ee80000300a00 */
[----:B------:R-:W3:Y:S01]  /*1226c0*/  LDL.LU.64 R68, [R1+0x8de0] ;  /* 0x008de00001447983 */ /* 0x000ee20000300a00 */
[----:B--2---:R-:W-:Y:S01]  /*1226d0*/  HMMA.1688.F32.TF32 R20, R244, R240, R20 ;  /* 0x000000f0f414723c */ /* 0x004fe20000081014 */
[----:B------:R-:W-:Y:S01]  /*1226e0*/  MOV R18, R240 ;  /* 0x000000f000127202 */ /* 0x000fe20000000f00 */
[----:B------:R-:W-:-:S15]  /*1226f0*/  IMAD.MOV.U32 R19, RZ, RZ, R241 ;  /* 0x000000ffff137224 */ /* 0x000fde00078e00f1 */
[----:B------:R-:W-:Y:S02]  /*122700*/  NOP ;  /* 0x0000000000007918 */ /* 0x000fe40000000000 */
[----:B------:R-:W-:Y:S04]  /*122710*/  STL.64 [R1+0x1380], R20 ;  /* 0x0013801401007387 */ /* 0x000fe80000100a00 */
[----:B------:R1:W-:Y:S04]  /*122720*/  STL.64 [R1+0x1388], R22 ;  /* 0x0013881601007387 */ /* 0x0003e80000100a00 */
[----:B-1----:R-:W2:Y:S04]  /*122730*/  LDL.LU.64 R22, [R1+0x8dd8] ;  /* 0x008dd80001167983 */ /* 0x002ea80000300a00 */
[----:B------:R-:W2:Y:S04]  /*122740*/  LDL.LU.64 R20, [R1+0x8dd0] ;  /* 0x008dd00001147983 */ /* 0x000ea80000300a00 */
[----:B------:R1:W-:Y:S04]  /*122750*/  STL.64 [R1+0x1360], R88 ;  /* 0x0013605801007387 */ /* 0x0003e80000100a00 */
[----:B------:R3:W-:Y:S04]  /*122760*/  STL.64 [R1+0x1368], R90 ;  /* 0x0013685a01007387 */ /* 0x0007e80000100a00 */
[----:B------:R-:W-:Y:S04]  /*122770*/  STL.64 [R1+0x1340], R28 ;  /* 0x0013401c01007387 */ /* 0x000fe80000100a00 */
[----:B------:R2:W-:Y:S01]  /*122780*/  STL.64 [R1+0x1348], R30 ;  /* 0x0013481e01007387 */ /* 0x0005e20000100a00 */
[----:B-1----:R-:W-:-:S03]  /*122790*/  MOV R88, R16 ;  /* 0x0000001000587202 */ /* 0x002fc60000000f00 */
[----:B------:R-:W2:Y:S01]  /*1227a0*/  LDL.LU R240, [R1+0xab0] ;  /* 0x000ab00001f07983 */ /* 0x000ea20000300800 */
[----:B------:R-:W-:-:S03]  /*1227b0*/  IMAD.MOV.U32 R89, RZ, RZ, R9 ;  /* 0x000000ffff597224 */ /* 0x000fc600078e0009 */
[----:B------:R-:W2:Y:S01]  /*1227c0*/  LDL.LU R241, [R1+0xab4] ;  /* 0x000ab40001f17983 */ /* 0x000ea20000300800 */
[----:B---3--:R-:W-:-:S03]  /*1227d0*/  IMAD.MOV.U32 R90, RZ, RZ, R5 ;  /* 0x000000ffff5a7224 */ /* 0x008fc600078e0005 */
[----:B------:R-:W3:Y:S01]  /*1227e0*/  LDL.LU R242, [R1+0xab8] ;  /* 0x000ab80001f27983 */ /* 0x000ee20000300800 */
[----:B------:R-:W-:-:S03]  /*1227f0*/  MOV R91, R8 ;  /* 0x00000008005b7202 */ /* 0x000fc60000000f00 */
[----:B------:R-:W3:Y:S04]  /*122800*/  LDL.LU R243, [R1+0xabc] ;  /* 0x000abc0001f37983 */ /* 0x000ee80000300800 */
[----:B------:R-:W2:Y:S04]  /*122810*/  LDL.LU R16, [R1+0x8dc8] ;  /* 0x008dc80001107983 */ /* 0x000ea80000300800 */
[----:B------:R-:W3:Y:S04]  /*122820*/  LDL.LU R9, [R1+0x8dc4] ;  /* 0x008dc40001097983 */ /* 0x000ee80000300800 */
[----:B------:R-:W3:Y:S04]  /*122830*/  LDL.LU R5, [R1+0x8dc0] ;  /* 0x008dc00001057983 */ /* 0x000ee80000300800 */
[----:B------:R-:W3:Y:S01]  /*122840*/  LDL.LU R8, [R1+0x8dbc] ;  /* 0x008dbc0001087983 */ /* 0x000ee20000300800 */
[----:B------:R-:W-:-:S02]  /*122850*/  IMAD.MOV.U32 R170, RZ, RZ, R32 ;  /* 0x000000ffffaa7224 */ /* 0x000fc400078e0020 */
[----:B------:R-:W-:Y:S01]  /*122860*/  IMAD.MOV.U32 R171, RZ, RZ, R33 ;  /* 0x000000ffffab7224 */ /* 0x000fe200078e0021 */
[----:B------:R-:W3:Y:S01]  /*122870*/  LDL.LU R32, [R1+0xa80] ;  /* 0x000a800001207983 */ /* 0x000ee20000300800 */
[----:B------:R-:W-:-:S03]  /*122880*/  IMAD.MOV.U32 R35, RZ, RZ, R4 ;  /* 0x000000ffff237224 */ /* 0x000fc600078e0004 */
[----:B------:R-:W3:Y:S04]  /*122890*/  LDL.LU R33, [R1+0xa84] ;  /* 0x000a840001217983 */ /* 0x000ee80000300800 */
[----:B------:R-:W3:Y:S04]  /*1228a0*/  LDL.LU R34, [R1+0xa88] ;  /* 0x000a880001227983 */ /* 0x000ee80000300800 */
[----:B------:R-:W3:Y:S01]  /*1228b0*/  LDL.LU R4, [R1+0x8db8] ;  /* 0x008db80001047983 */ /* 0x000ee20000300800 */
[----:B------:R-:W-:Y:S01]  /*1228c0*/  IMAD.MOV.U32 R38, RZ, RZ, R15 ;  /* 0x000000ffff267224 */ /* 0x000fe200078e000f */
[----:B------:R-:W-:Y:S01]  /*1228d0*/  MOV R39, R14 ;  /* 0x0000000e00277202 */ /* 0x000fe20000000f00 */
[----:B----4-:R-:W-:Y:S01]  /*1228e0*/  HMMA.1688.F32.TF32 R64, R244, R12, R64 ;  /* 0x0000000cf440723c */ /* 0x010fe20000081040 */
[----:B------:R-:W-:-:S02]  /*1228f0*/  IMAD.MOV.U32 R252, RZ, RZ, R12 ;  /* 0x000000fffffc7224 */ /* 0x000fc400078e000c */
[----:B------:R-:W-:Y:S02]  /*122900*/  IMAD.MOV.U32 R2, RZ, RZ, R13 ;  /* 0x000000ffff027224 */ /* 0x000fe400078e000d */
[----:B--2---:R-:W-:Y:S02]  /*122910*/  IMAD.MOV.U32 R31, RZ, RZ, R16 ;  /* 0x000000ffff1f7224 */ /* 0x004fe400078e0010 */
[----:B---3--:R-:W-:Y:S02]  /*122920*/  IMAD.MOV.U32 R30, RZ, RZ, R9 ;  /* 0x000000ffff1e7224 */ /* 0x008fe400078e0009 */
[----:B------:R-:W-:Y:S02]  /*122930*/  IMAD.MOV.U32 R28, RZ, RZ, R5 ;  /* 0x000000ffff1c7224 */ /* 0x000fe400078e0005 */
[----:B------:R-:W2:Y:S01]  /*122940*/  LDL.LU R5, [R1+0x8db4] ;  /* 0x008db40001057983 */ /* 0x000ea20000300800 */
[----:B------:R-:W-:-:S03]  /*122950*/  MOV R29, R8 ;  /* 0x00000008001d7202 */ /* 0x000fc60000000f00 */
[----:B------:R-:W3:Y:S04]  /*122960*/  LDL.LU R8, [R1+0x8db0] ;  /* 0x008db00001087983 */ /* 0x000ee80000300800 */
[----:B------:R-:W3:Y:S04]  /*122970*/  LDL.LU R9, [R1+0x8dac] ;  /* 0x008dac0001097983 */ /* 0x000ee80000300800 */
[----:B------:R-:W4:Y:S04]  /*122980*/  LDL.LU R16, [R1+0x8da8] ;  /* 0x008da80001107983 */ /* 0x000f280000300800 */
[----:B------:R-:W3:Y:S04]  /*122990*/  LDL.LU.64 R14, [R1+0x8da0] ;  /* 0x008da000010e7983 */ /* 0x000ee80000300a00 */
[----:B------:R-:W3:Y:S01]  /*1229a0*/  LDL.LU.64 R12, [R1+0x8d98] ;  /* 0x008d9800010c7983 */ /* 0x000ee20000300a00 */
        /* <DEDUP_REMOVED lines=8> */
[----:B------:R-:W4:Y:S01]  /*122a30*/  LDL.LU R17, [R1+0x8d90] ;  /* 0x008d900001117983 */ /* 0x000f220000300800 */
[----:B------:R-:W-:-:S03]  /*122a40*/  IMAD.MOV.U32 R65, RZ, RZ, R20 ;  /* 0x000000ffff417224 */ /* 0x000fc600078e0014 */
[----:B------:R-:W4:Y:S04]  /*122a50*/  LDL.LU R20, [R1+0x8d8c] ;  /* 0x008d8c0001147983 */ /* 0x000f280000300800 */
[----:B------:R-:W4:Y:S04]  /*122a60*/  LDL.LU R21, [R1+0x8d88] ;  /* 0x008d880001157983 */ /* 0x000f280000300800 */
[----:B------:R-:W-:Y:S04]  /*122a70*/  STL [R1+0x8744], R7 ;  /* 0x0087440701007387 */ /* 0x000fe80000100800 */
[----:B------:R-:W-:Y:S01]  /*122a80*/  STL [R1+0x8740], R191 ;  /* 0x008740bf01007387 */ /* 0x000fe20000100800 */
[----:B------:R-:W-:-:S03]  /*122a90*/  IMAD.MOV.U32 R67, RZ, RZ, R6 ;  /* 0x000000ffff437224 */ /* 0x000fc600078e0006 */
[----:B------:R-:W-:Y:S04]  /*122aa0*/  STL [R1+0x873c], R190 ;  /* 0x00873cbe01007387 */ /* 0x000fe80000100800 */
[----:B------:R-:W-:Y:S01]  /*122ab0*/  STL [R1+0x8738], R10 ;  /* 0x0087380a01007387 */ /* 0x000fe20000100800 */
[C---:B--2---:R-:W-:Y:S08]  /*122ac0*/  HMMA.1688.F32.TF32 R240, R244.reuse, R4, R240 ;  /* 0x00000004f4f0723c */ /* 0x044ff000000810f0 */
[----:B---3--:R-:W-:Y:S11]  /*122ad0*/  HMMA.1688.F32.TF32 R12, R244, R8, R12 ;  /* 0x00000008f40c723c */ /* 0x008ff6000008100c */
[----:B------:R-:W-:Y:S01]  /*122ae0*/  IMAD.MOV.U32 R11, RZ, RZ, R240 ;  /* 0x000000ffff0b7224 */ /* 0x000fe200078e00f0 */
[----:B------:R-:W-:Y:S01]  /*122af0*/  MOV R0, R241 ;  /* 0x000000f100007202 */ /* 0x000fe20000000f00 */
[----:B------:R1:W-:Y:S01]  /*122b00*/  STL [R1+0x1308], R242 ;  /* 0x001308f201007387 */ /* 0x0003e20000100800 */
[----:B------:R-:W-:Y:S01]  /*122b10*/  IMAD.MOV.U32 R240, RZ, RZ, R24 ;  /* 0x000000fffff07224 */ /* 0x000fe200078e0018 */
[----:B------:R-:W-:Y:S01]  /*122b20*/  MOV R241, R25 ;  /* 0x0000001900f17202 */ /* 0x000fe20000000f00 */
[----:B------:R-:W-:Y:S01]  /*122b30*/  IMAD.MOV.U32 R6, RZ, RZ, R243 ;  /* 0x000000ffff067224 */ /* 0x000fe200078e00f3 */
[----:B------:R-:W2:Y:S01]  /*122b40*/  LDL.LU R24, [R1+0x8d84] ;  /* 0x008d840001187983 */ /* 0x000ea20000300800 */
[----:B------:R-:W-:-:S03]  /*122b50*/  IMAD.MOV.U32 R243, RZ, RZ, R41 ;  /* 0x000000fffff37224 */ /* 0x000fc600078e0029 */
[----:B------:R-:W2:Y:S01]  /*122b60*/  LDL.LU R25, [R1+0x8d80] ;  /* 0x008d800001197983 */ /* 0x000ea20000300800 */
[----:B-1----:R-:W-:-:S03]  /*122b70*/  IMAD.MOV.U32 R242, RZ, RZ, R40 ;  /* 0x000000fffff27224 */ /* 0x002fc600078e0028 */
[----:B------:R-:W3:Y:S04]  /*122b80*/  LDL.LU R40, [R1+0x8d7c] ;  /* 0x008d7c0001287983 */ /* 0x000ee80000300800 */
[----:B------:R-:W3:Y:S01]  /*122b90*/  LDL.LU R41, [R1+0x8d78] ;  /* 0x008d780001297983 */ /* 0x000ee20000300800 */
[----:B------:R-:W-:Y:S01]  /*122ba0*/  MOV R7, R12 ;  /* 0x0000000c00077202 */ /* 0x000fe20000000f00 */
[----:B------:R-:W-:Y:S02]  /*122bb0*/  IMAD.MOV.U32 R191, RZ, RZ, R13 ;  /* 0x000000ffffbf7224 */ /* 0x000fe400078e000d */
[----:B------:R-:W2:Y:S01]  /*122bc0*/  LDL.LU.64 R12, [R1+0x8d70] ;  /* 0x008d7000010c7983 */ /* 0x000ea20000300a00 */
[C---:B----4-:R-:W-:Y:S08]  /*122bd0*/  HMMA.1688.F32.TF32 R32, R244.reuse, R16, R32 ;  /* 0x00000010f420723c */ /* 0x050ff00000081020 */
        /* <DEDUP_REMOVED lines=11> */
[----:B------:R-:W-:Y:S04]  /*122c90*/  STL.64 [R1+0x1280], R36 ;  /* 0x0012802401007387 */ /* 0x000fe80000100a00 */
[----:B------:R1:W-:Y:S04]  /*122ca0*/  STL.64 [R1+0x1288], R38 ;  /* 0x0012882601007387 */ /* 0x0003e80000100a00 */
[----:B-1----:R-:W2:Y:S01]  /*122cb0*/  LDL.LU.64 R38, [R1+0x8d48] ;  /* 0x008d480001267983 */ /* 0x002ea20000300a00 */
[----:B------:R-:W-:Y:S03]  /*122cc0*/  HMMA.1688.F32.TF32 R88, R244, R24, R88 ;  /* 0x00000018f458723c */ /* 0x000fe60000081058 */
[----:B------:R-:W3:Y:S01]  /*122cd0*/  LDL.LU.64 R36, [R1+0x8d40] ;  /* 0x008d400001247983 */ /* 0x000ee20000300a00 */
[----:B------:R-:W-:Y:S01]  /*122ce0*/  MOV R10, R15 ;  /* 0x0000000f000a7202 */ /* 0x000fe20000000f00 */
[----:B------:R-:W-:-:S14]  /*122cf0*/  IMAD.MOV.U32 R190, RZ, RZ, R14 ;  /* 0x000000ffffbe7224 */ /* 0x000fdc00078e000e */
[----:B------:R-:W-:Y:S01]  /*122d00*/  IMAD.MOV.U32 R15, RZ, RZ, R91 ;  /* 0x000000ffff0f7224 */ /* 0x000fe200078e005b */
[----:B------:R2:W-:Y:S01]  /*122d10*/  STL.64 [R1+0x1260], R88 ;  /* 0x0012605801007387 */ /* 0x0005e20000100a00 */
[----:B------:R-:W-:-:S03]  /*122d20*/  IMAD.MOV.U32 R14, RZ, RZ, R90 ;  /* 0x000000ffff0e7224 */ /* 0x000fc600078e005a */
[----:B------:R-:W-:Y:S04]  /*122d30*/  STL.64 [R1+0x8b48], R26 ;  /* 0x008b481a01007387 */ /* 0x000fe80000100a00 */
[----:B------:R1:W-:Y:S04]  /*122d40*/  STL.64 [R1+0x8b40], R24 ;  /* 0x008b401801007387 */ /* 0x0003e80000100a00 */
[----:B------:R-:W-:Y:S04]  /*122d50*/  STL [R1+0x8614], R15 ;  /* 0x0086140f01007387 */ /* 0x000fe80000100800 */
[----:B------:R-:W-:Y:S01]  /*122d60*/  STL [R1+0x8610], R14 ;  /* 0x0086100e01007387 */ /* 0x000fe20000100800 */
[----:B----4-:R-:W-:Y:S01]  /*122d70*/  HMMA.1688.F32.TF32 R64, R244, R28, R64 ;  /* 0x0000001cf440723c */ /* 0x010fe20000081040 */
[----:B--2---:R-:W-:Y:S01]  /*122d80*/  MOV R88, R39 ;  /* 0x0000002700587202 */ /* 0x004fe20000000f00 */
[----:B------:R-:W-:-:S15]  /*122d90*/  IMAD.MOV.U32 R89, RZ, RZ, R38 ;  /* 0x000000ffff597224 */ /* 0x000fde00078e0026 */
[----:B------:R-:W-:Y:S02]  /*122da0*/  NOP ;  /* 0x0000000000007918 */ /* 0x000fe40000000000 */
[----:B------:R-:W-:Y:S02]  /*122db0*/  IMAD.MOV.U32 R38, RZ, RZ, R66 ;  /* 0x000000ffff267224 */ /* 0x000fe400078e0042 */
[----:B------:R-:W-:Y:S02]  /*122dc0*/  IMAD.MOV.U32 R39, RZ, RZ, R67 ;  /* 0x000000ffff277224 */ /* 0x000fe400078e0043 */
[----:B------:R-:W2:Y:S01]  /*122dd0*/  LDL.LU.64 R66, [R1+0x8d38] ;  /* 0x008d380001427983 */ /* 0x000ea20000300a00 */
[----:B------:R-:W-:Y:S01]  /*122de0*/  IMAD.MOV.U32 R90, RZ, RZ, R35 ;  /* 0x000000ffff5a7224 */ /* 0x000fe200078e0023 */
[----:B------:R-:W-:Y:S01]  /*122df0*/  MOV R91, R34 ;  /* 0x00000022005b7202 */ /* 0x000fe20000000f00 */
[----:B------:R-:W-:Y:S01]  /*122e00*/  HMMA.1688.F32.TF32 R240, R244, R32, R240 ;  /* 0x00000020f4f0723c */ /* 0x000fe200000810f0 */
[----:B-1----:R-:W-:Y:S01]  /*122e10*/  IMAD.MOV.U32 R24, RZ, RZ, R31 ;  /* 0x000000ffff187224 */ /* 0x002fe200078e001f */
[----:B------:R-:W-:Y:S01]  /*122e20*/  MOV R26, R23 ;  /* 0x00000017001a7202 */ /* 0x000fe20000000f00 */
[----:B------:R-:W-:-:S02]  /*122e30*/  IMAD.MOV.U32 R25, RZ, RZ, R30 ;  /* 0x000000ffff197224 */ /* 0x000fc400078e001e */
[----:B------:R-:W-:-:S03]  /*122e40*/  IMAD.MOV.U32 R27, RZ, RZ, R22 ;  /* 0x000000ffff1b7224 */ /* 0x000fc600078e0016 */
[C---:B---3--:R-:W-:Y:S01]  /*122e50*/  HMMA.1688.F32.TF32 R88, R244.reuse, R36, R88 ;  /* 0x00000024f458723c */ /* 0x048fe20000081058 */
[----:B------:R-:W-:Y:S01]  /*122e60*/  MOV R35, R65 ;  /* 0x0000004100237202 */ /* 0x000fe20000000f00 */
[----:B------:R-:W-:Y:S02]  /*122e70*/  IMAD.MOV.U32 R34, RZ, RZ, R64 ;  /* 0x000000ffff227224 */ /* 0x000fe400078e0040 */
[----:B------:R-:W3:Y:S04]  /*122e80*/  LDL.LU.64 R64, [R1+0x8d30] ;  /* 0x008d300001407983 */ /* 0x000ee80000300a00 */
[----:B------:R-:W-:Y:S01]  /*122e90*/  HMMA.1688.F32.TF32 R24, R244, R40, R24 ;  /* 0x00000028f418723c */ /* 0x000fe20000081018 */
[----:B------:R-:W-:Y:S02]  /*122ea0*/  STL [R1+0x8624], R39 ;  /* 0x0086242701007387 */ /* 0x000fe40000100800 */
[----:B------:R-:W-:Y:S01]  /*122eb0*/  MOV R31, R243 ;  /* 0x000000f3001f7202 */ /* 0x000fe20000000f00 */
[----:B------:R-:W-:Y:S01]  /*122ec0*/  IMAD.MOV.U32 R30, RZ, RZ, R242 ;  /* 0x000000ffff1e7224 */ /* 0x000fe200078e00f2 */
[----:B------:R-:W-:Y:S01]  /*122ed0*/  STL [R1+0x8620], R38 ;  /* 0x0086202601007387 */ /* 0x000fe20000100800 */
[----:B------:R-:W-:Y:S01]  /*122ee0*/  IMAD.MOV.U32 R23, RZ, RZ, R241 ;  /* 0x000000ffff177224 */ /* 0x000fe200078e00f1 */
[----:B------:R-:W-:-:S02]  /*122ef0*/  MOV R22, R240 ;  /* 0x000000f000167202 */ /* 0x000fc40000000f00 */
[----:B------:R1:W-:Y:S01]  /*122f00*/  STL [R1+0x861c], R35 ;  /* 0x00861c2301007387 */ /* 0x0003e20000100800 */
[----:B------:R-:W-:-:S03]  /*122f10*/  IMAD.MOV.U32 R240, RZ, RZ, R71 ;  /* 0x000000fffff07224 */ /* 0x000fc600078e0047 */
[----:B------:R4:W-:Y:S01]  /*122f20*/  STL [R1+0x8618], R34 ;  /* 0x0086182201007387 */ /* 0x0009e20000100800 */
[----:B------:R-:W-:Y:S02]  /*122f30*/  IMAD.MOV.U32 R241, RZ, RZ, R70 ;  /* 0x000000fffff17224 */ /* 0x000fe400078e0046 */
[----:B------:R-:W-:Y:S01]  /*122f40*/  IMAD.MOV.U32 R71, RZ, RZ, R91 ;  /* 0x000000ffff477224 */ /* 0x000fe200078e005b */
[----:B------:R-:W-:Y:S01]  /*122f50*/  STL [R1+0x8634], R31 ;  /* 0x0086341f01007387 */ /* 0x000fe20000100800 */
[----:B------:R-:W-:-:S03]  /*122f60*/  IMAD.MOV.U32 R70, RZ, RZ, R90 ;  /* 0x000000ffff467224 */ /* 0x000fc600078e005a */
[----:B------:R-:W-:Y:S04]  /*122f70*/  STL [R1+0x8630], R30 ;  /* 0x0086301e01007387 */ /* 0x000fe80000100800 */
[----:B------:R-:W-:Y:S04]  /*122f80*/  STL [R1+0x862c], R23 ;  /* 0x00862c1701007387 */ /* 0x000fe80000100800 */
[----:B------:R-:W-:Y:S04]  /*122f90*/  STL [R1+0x8628], R22 ;  /* 0x0086281601007387 */ /* 0x000fe80000100800 */
[----:B------:R-:W3:Y:S01]  /*122fa0*/  LDL.LU.64 R90, [R1+0x8d28] ;  /* 0x008d2800015a7983 */ /* 0x000ee20000300a00 */
[----:B-1----:R-:W-:Y:S01]  /*122fb0*/  MOV R35, R24 ;  /* 0x0000001800237202 */ /* 0x002fe20000000f00 */
[----:B----4-:R-:W-:-:S02]  /*122fc0*/  IMAD.MOV.U32 R34, RZ, RZ, R25 ;  /* 0x000000ffff227224 */ /* 0x010fc400078e0019 */
[----:B------:R-:W-:Y:S02]  /*122fd0*/  IMAD.MOV.U32 R24, RZ, RZ, R44 ;  /* 0x000000ffff187224 */ /* 0x000fe400078e002c */
[----:B------:R-:W-:Y:S01]  /*122fe0*/  IMAD.MOV.U32 R25, RZ, RZ, R45 ;  /* 0x000000ffff197224 */ /* 0x000fe200078e002d */
[----:B------:R-:W-:Y:S01]  /*122ff0*/  MOV R14, R27 ;  /* 0x0000001b000e7202 */ /* 0x000fe20000000f00 */
[----:B------:R-:W-:Y:S01]  /*123000*/  IMAD.MOV.U32 R15, RZ, RZ, R26 ;  /* 0x000000ffff0f7224 */ /* 0x000fe200078e001a */
[----:B------:R-:W-:Y:S01]  /*123010*/  MOV R26, R48 ;  /* 0x00000030001a7202 */ /* 0x000fe20000000f00 */
[----:B------:R-:W-:Y:S01]  /*123020*/  IMAD.MOV.U32 R27, RZ, RZ, R49 ;  /* 0x000000ffff1b7224 */ /* 0x000fe200078e0031 */
[----:B--2---:R-:W-:Y:S01]  /*123030*/  MOV R242, R67 ;  /* 0x0000004300f27202 */ /* 0x004fe20000000f00 */
[----:B------:R-:W-:Y:S01]  /*123040*/  IMAD.MOV.U32 R243, RZ, RZ, R66 ;  /* 0x000000fffff37224 */ /* 0x000fe200078e0042 */
[----:B------:R-:W-:Y:S01]  /*123050*/  MOV R67, R89 ;  /* 0x0000005900437202 */ /* 0x000fe20000000f00 */
[----:B------:R-:W-:-:S02]  /*123060*/  IMAD.MOV.U32 R66, RZ, RZ, R88 ;  /* 0x000000ffff427224 */ /* 0x000fc400078e0058 */
[----:B------:R-:W2:Y:S04]  /*123070*/  LDL.LU.64 R88, [R1+0x8d20] ;  /* 0x008d200001587983 */ /* 0x000ea80000300a00 */
[----:B------:R-:W-:Y:S04]  /*123080*/  STL [R1+0x8644], R71 ;  /* 0x0086444701007387 */ /* 0x000fe80000100800 */
[----:B------:R-:W-:Y:S04]  /*123090*/  STL [R1+0x8640], R70 ;  /* 0x0086404601007387 */ /* 0x000fe80000100800 */
[----:B------:R-:W-:Y:S04]  /*1230a0*/  STL [R1+0x863c], R67 ;  /* 0x00863c4301007387 */ /* 0x000fe80000100800 */
[----:B------:R-:W-:Y:S04]  /*1230b0*/  STL [R1+0x8638], R66 ;  /* 0x0086384201007387 */ /* 0x000fe80000100800 */
[----:B------:R-:W4:Y:S04]  /*1230c0*/  LDL.LU R44, [R1+0x8d1c] ;  /* 0x008d1c00012c7983 */ /* 0x000f280000300800 */
[----:B------:R-:W4:Y:S04]  /*1230d0*/  LDL.LU R45, [R1+0x8d18] ;  /* 0x008d1800012d7983 */ /* 0x000f280000300800 */
[----:B------:R-:W2:Y:S04]  /*1230e0*/  LDL.LU R48, [R1+0x8d14] ;  /* 0x008d140001307983 */ /* 0x000ea80000300800 */
[----:B------:R-:W2:Y:S04]  /*1230f0*/  LDL.LU R49, [R1+0x8d10] ;  /* 0x008d100001317983 */ /* 0x000ea80000300800 */
[----:B------:R1:W-:Y:S04]  /*123100*/  STL.64 [R1+0x8b08], R42 ;  /* 0x008b082a01007387 */ /* 0x0003e80000100a00 */
[----:B------:R3:W-:Y:S01]  /*123110*/  STL.64 [R1+0x8b00], R40 ;  /* 0x008b002801007387 */ /* 0x0007e20000100a00 */
[----:B-1----:R-:W-:-:S02]  /*123120*/  IMAD.MOV.U32 R42, RZ, RZ, R99 ;  /* 0x000000ffff2a7224 */ /* 0x002fc400078e0063 */
[----:B------:R-:W-:Y:S02]  /*123130*/  IMAD.MOV.U32 R43, RZ, RZ, R98 ;  /* 0x000000ffff2b7224 */ /* 0x000fe400078e0062 */
[----:B---3--:R-:W-:Y:S01]  /*123140*/  IMAD.MOV.U32 R40, RZ, RZ, R103 ;  /* 0x000000ffff287224 */ /* 0x008fe200078e0067 */
[----:B------:R-:W-:Y:S01]  /*123150*/  MOV R41, R102 ;  /* 0x0000006600297202 */ /* 0x000fe20000000f00 */
[----:B------:R-:W-:Y:S04]  /*123160*/  STL [R1+0x8654], R14 ;  /* 0x0086540e01007387 */ /* 0x000fe80000100800 */
[----:B------:R-:W-:Y:S04]  /*123170*/  STL [R1+0x8650], R15 ;  /* 0x0086500f01007387 */ /* 0x000fe80000100800 */
[----:B------:R-:W-:Y:S04]  /*123180*/  STL [R1+0x864c], R34 ;  /* 0x00864c2201007387 */ /* 0x000fe80000100800 */
[----:B------:R-:W-:Y:S04]  /*123190*/  STL [R1+0x8648], R35 ;  /* 0x0086482301007387 */ /* 0x000fe80000100800 */
[----:B------:R-:W-:Y:S01]  /*1231a0*/  STL.64 [R1+0x8af8], R46 ;  /* 0x008af82e01007387 */ /* 0x000fe20000100a00 */
[C---:B----4-:R-:W-:Y:S08]  /*1231b0*/  HMMA.1688.F32.TF32 R240, R244.reuse, R44, R240 ;  /* 0x0000002cf4f0723c */ /* 0x050ff000000810f0 */
[----:B--2---:R-:W-:Y:S01]  /*1231c0*/  HMMA.1688.F32.TF32 R40, R244, R48, R40 ;  /* 0x00000030f428723c */ /* 0x004fe20000081028 */
[----:B------:R1:W-:Y:S10]  /*1231d0*/  STL.64 [R1+0x8af0], R44 ;  /* 0x008af02c01007387 */ /* 0x0003f40000100a00 */
[----:B------:R-:W-:Y:S01]  /*1231e0*/  MOV R103, R243 ;  /* 0x000000f300677202 */ /* 0x000fe20000000f00 */
[----:B------:R-:W-:Y:S01]  /*1231f0*/  IMAD.MOV.U32 R102, RZ, RZ, R242 ;  /* 0x000000ffff667224 */ /* 0x000fe200078e00f2 */
[----:B------:R-:W-:Y:S01]  /*123200*/  MOV R98, R240 ;  /* 0x000000f000627202 */ /* 0x000fe20000000f00 */
[----:B------:R-:W-:-:S02]  /*123210*/  IMAD.MOV.U32 R99, RZ, RZ, R241 ;  /* 0x000000ffff637224 */ /* 0x000fc400078e00f1 */
[----:B------:R-:W-:Y:S01]  /*123220*/  STL [R1+0x8664], R103 ;  /* 0x0086646701007387 */ /* 0x000fe20000100800 */
[----:B------:R-:W-:Y:S01]  /*123230*/  IMAD.MOV.U32 R243, RZ, RZ, R90 ;  /* 0x000000fffff37224 */ /* 0x000fe200078e005a */
[----:B------:R-:W-:Y:S01]  /*123240*/  MOV R242, R91 ;  /* 0x0000005b00f27202 */ /* 0x000fe20000000f00 */
[----:B------:R-:W-:Y:S01]  /*123250*/  IMAD.MOV.U32 R90, RZ, RZ, R40 ;  /* 0x000000ffff5a7224 */ /* 0x000fe200078e0028 */
[----:B------:R-:W-:Y:S01]  /*123260*/  STL [R1+0x8660], R102 ;  /* 0x0086606601007387 */ /* 0x000fe20000100800 */
[----:B------:R-:W-:Y:S01]  /*123270*/  MOV R91, R41 ;  /* 0x00000029005b7202 */ /* 0x000fe20000000f00 */
[----:B------:R-:W-:Y:S01]  /*123280*/  IMAD.MOV.U32 R41, RZ, RZ, R53 ;  /* 0x000000ffff297224 */ /* 0x000fe200078e0035 */
[----:B------:R-:W-:Y:S01]  /*123290*/  MOV R40, R52 ;  /* 0x0000003400287202 */ /* 0x000fe20000000f00 */
[----:B------:R-:W-:Y:S04]  /*1232a0*/  STL [R1+0x865c], R99 ;  /* 0x00865c6301007387 */ /* 0x000fe80000100800 */
[----:B------:R-:W-:Y:S04]  /*1232b0*/  STL [R1+0x8658], R98 ;  /* 0x0086586201007387 */ /* 0x000fe80000100800 */
[----:B------:R-:W2:Y:S04]  /*1232c0*/  LDL.LU R52, [R1+0x8d0c] ;  /* 0x008d0c0001347983 */ /* 0x000ea80000300800 */
[----:B------:R-:W2:Y:S01]  /*1232d0*/  LDL.LU R53, [R1+0x8d08] ;  /* 0x008d080001357983 */ /* 0x000ea20000300800 */
[----:B------:R-:W-:-:S02]  /*1232e0*/  IMAD.MOV.U32 R240, RZ, RZ, R95 ;  /* 0x000000fffff07224 */ /* 0x000fc400078e005f */
[----:B------:R-:W-:Y:S02]  /*1232f0*/  IMAD.MOV.U32 R241, RZ, RZ, R94 ;  /* 0x000000fffff17224 */ /* 0x000fe400078e005e */
[----:B------:R-:W-:Y:S02]  /*123300*/  IMAD.MOV.U32 R94, RZ, RZ, R42 ;  /* 0x000000ffff5e7224 */ /* 0x000fe400078e002a */
[----:B------:R-:W-:Y:S01]  /*123310*/  IMAD.MOV.U32 R95, RZ, RZ, R43 ;  /* 0x000000ffff5f7224 */ /* 0x000fe200078e002b */
[----:B------:R-:W3:Y:S04]  /*123320*/  LDL.LU R42, [R1+0x9d8] ;  /* 0x0009d800012a7983 */ /* 0x000ee80000300800 */
[----:B------:R-:W3:Y:S04]  /*123330*/  LDL.LU R43, [R1+0x9dc] ;  /* 0x0009dc00012b7983 */ /* 0x000ee80000300800 */
[----:B------:R-:W-:Y:S04]  /*123340*/  STL.64 [R1+0x8ae8], R50 ;  /* 0x008ae83201007387 */ /* 0x000fe80000100a00 */
[----:B------:R4:W-:Y:S04]  /*123350*/  STL.64 [R1+0x8ae0], R48 ;  /* 0x008ae03001007387 */ /* 0x0009e80000100a00 */
        /* <DEDUP_REMOVED lines=8> */
[----:B------:R-:W-:Y:S01]  /*1233e0*/  IMAD.MOV.U32 R25, RZ, RZ, R57 ;  /* 0x000000ffff197224 */ /* 0x000fe200078e0039 */
[----:B------:R-:W-:Y:S02]  /*1233f0*/  MOV R24, R56 ;  /* 0x0000003800187202 */ /* 0x000fe40000000f00 */
[----:B------:R-:W1:Y:S04]  /*123400*/  LDL.LU R56, [R1+0x8d04] ;  /* 0x008d040001387983 */ /* 0x000e680000300800 */
[----:B------:R-:W1:Y:S01]  /*123410*/  LDL.LU R57, [R1+0x8d00] ;  /* 0x008d000001397983 */ /* 0x000e620000300800 */
[----:B------:R-:W-:-:S02]  /*123420*/  IMAD.MOV.U32 R31, RZ, RZ, R26 ;  /* 0x000000ffff1f7224 */ /* 0x000fc400078e001a */
[----:B------:R-:W-:Y:S01]  /*123430*/  IMAD.MOV.U32 R30, RZ, RZ, R27 ;  /* 0x000000ffff1e7224 */ /* 0x000fe200078e001b */
[----:B------:R-:W2:Y:S04]  /*123440*/  LDL.LU R26, [R1+0x9c8] ;  /* 0x0009c800011a7983 */ /* 0x000ea80000300800 */
[----:B------:R-:W2:Y:S04]  /*123450*/  LDL.LU R27, [R1+0x9cc] ;  /* 0x0009cc00011b7983 */ /* 0x000ea80000300800 */
[----:B------:R-:W-:Y:S04]  /*123460*/  STL.64 [R1+0x8ad8], R54 ;  /* 0x008ad83601007387 */ /* 0x000fe80000100a00 */
[----:B------:R-:W-:Y:S04]  /*123470*/  STL.64 [R1+0x8ad0], R52 ;  /* 0x008ad03401007387 */ /* 0x000fe80000100a00 */
[----:B------:R-:W-:Y:S04]  /*123480*/  STL [R1+0x8684], R30 ;  /* 0x0086841e01007387 */ /* 0x000fe80000100800 */
[----:B------:R-:W-:Y:S04]  /*123490*/  STL [R1+0x8680], R31 ;  /* 0x0086801f01007387 */ /* 0x000fe80000100800 */
[----:B------:R-:W-:Y:S04]  /*1234a0*/  STL [R1+0x867c], R66 ;  /* 0x00867c4201007387 */ /* 0x000fe80000100800 */
[----:B------:R1:W-:Y:S02]  /*1234b0*/  STL [R1+0x8678], R67 ;  /* 0x0086784301007387 */ /* 0x0003e40000100800 */
[----:B-1----:R-:W-:Y:S01]  /*1234c0*/  HMMA.1688.F32.TF32 R44, R244, R56, R240 ;  /* 0x00000038f42c723c */ /* 0x002fe200000810f0 */
[----:B------:R-:W-:Y:S01]  /*1234d0*/  MOV R240, R60 ;  /* 0x0000003c00f07202 */ /* 0x000fe20000000f00 */
[----:B------:R-:W-:Y:S01]  /*1234e0*/  IMAD.MOV.U32 R241, RZ, RZ, R61 ;  /* 0x000000fffff17224 */ /* 0x000fe200078e003d */
[----:B------:R-:W3:Y:S04]  /*1234f0*/  LDL.LU R60, [R1+0x8cfc] ;  /* 0x008cfc00013c7983 */ /* 0x000ee80000300800 */
[----:B------:R-:W3:Y:S04]  /*123500*/  LDL.LU R61, [R1+0x8cf8] ;  /* 0x008cf800013d7983 */ /* 0x000ee80000300800 */
[----:B------:R-:W2:Y:S04]  /*123510*/  LDL.LU R242, [R1+0x9b8] ;  /* 0x0009b80001f27983 */ /* 0x000ea80000300800 */
[----:B------:R-:W2:Y:S04]  /*123520*/  LDL.LU R243, [R1+0x9bc] ;  /* 0x0009bc0001f37983 */ /* 0x000ea80000300800 */
[----:B------:R-:W-:Y:S01]  /*123530*/  IMAD.MOV.U32 R70, RZ, RZ, R47 ;  /* 0x000000ffff467224 */ /* 0x000fe200078e002f */
[----:B------:R-:W-:Y:S01]  /*123540*/  MOV R35, R45 ;  /* 0x0000002d00237202 */ /* 0x000fe20000000f00 */
[----:B------:R-:W-:Y:S01]  /*123550*/  IMAD.MOV.U32 R71, RZ, RZ, R46 ;  /* 0x000000ffff477224 */ /* 0x000fe200078e002e */
[----:B------:R-:W-:Y:S01]  /*123560*/  STL.64 [R1+0x8ac8], R58 ;  /* 0x008ac83a01007387 */ /* 0x000fe20000100a00 */
[----:B------:R-:W-:-:S03]  /*123570*/  IMAD.MOV.U32 R34, RZ, RZ, R44 ;  /* 0x000000ffff227224 */ /* 0x000fc600078e002c */
[----:B------:R-:W-:Y:S01]  /*123580*/  STL.64 [R1+0x8ac0], R56 ;  /* 0x008ac03801007387 */ /* 0x000fe20000100a00 */
[----:B----4-:R-:W-:-:S03]  /*123590*/  MOV R48, R64 ;  /* 0x0000004000307202 */ /* 0x010fc60000000f00 */
[----:B------:R-:W-:Y:S01]  /*1235a0*/  STL [R1+0x8694], R70 ;  /* 0x0086944601007387 */ /* 0x000fe20000100800 */
[----:B------:R-:W-:-:S03]  /*1235b0*/  IMAD.MOV.U32 R49, RZ, RZ, R65 ;  /* 0x000000ffff317224 */ /* 0x000fc600078e0041 */
[----:B------:R-:W-:Y:S04]  /*1235c0*/  STL [R1+0x8690], R71 ;  /* 0x0086904701007387 */ /* 0x000fe80000100800 */
[----:B------:R-:W-:Y:S04]  /*1235d0*/  STL [R1+0x868c], R35 ;  /* 0x00868c2301007387 */ /* 0x000fe80000100800 */
[----:B------:R1:W-:Y:S04]  /*1235e0*/  STL [R1+0x8688], R34 ;  /* 0x0086882201007387 */ /* 0x0003e80000100800 */
[----:B------:R-:W2:Y:S04]  /*1235f0*/  LDL.LU R64, [R1+0x8cf4] ;  /* 0x008cf40001407983 */ /* 0x000ea80000300800 */
[----:B------:R-:W2:Y:S04]  /*123600*/  LDL.LU R65, [R1+0x8cf0] ;  /* 0x008cf00001417983 */ /* 0x000ea80000300800 */
[----:B------:R-:W4:Y:S04]  /*123610*/  LDL.LU R50, [R1+0x9a8] ;  /* 0x0009a80001327983 */ /* 0x000f280000300800 */
[----:B------:R-:W4:Y:S04]  /*123620*/  LDL.LU R51, [R1+0x9ac] ;  /* 0x0009ac0001337983 */ /* 0x000f280000300800 */
[----:B------:R-:W-:Y:S01]  /*123630*/  STL.64 [R1+0x8ab8], R62 ;  /* 0x008ab83e01007387 */ /* 0x000fe20000100a00 */
[----:B------:R-:W-:Y:S01]  /*123640*/  MOV R44, R68 ;  /* 0x00000044002c7202 */ /* 0x000fe20000000f00 */
[----:B------:R-:W-:Y:S01]  /*123650*/  IMAD.MOV.U32 R45, RZ, RZ, R69 ;  /* 0x000000ffff2d7224 */ /* 0x000fe200078e0045 */
[----:B---3--:R-:W-:Y:S01]  /*123660*/  HMMA.1688.F32.TF32 R40, R244, R60, R40 ;  /* 0x0000003cf428723c */ /* 0x008fe20000081028 */
[----:B------:R-:W-:-:S15]  /*123670*/  STL.64 [R1+0x8ab0], R60 ;  /* 0x008ab03c01007387 */ /* 0x000fde0000100a00 */
[----:B------:R-:W-:-:S03]  /*123680*/  NOP ;  /* 0x0000000000007918 */ /* 0x000fc60000000000 */
[----:B------:R-:W-:Y:S01]  /*123690*/  IMAD.MOV.U32 R15, RZ, RZ, R43 ;  /* 0x000000ffff0f7224 */ /* 0x000fe200078e002b */
[----:B------:R-:W-:Y:S01]  /*1236a0*/  MOV R98, R41 ;  /* 0x0000002900627202 */ /* 0x000fe20000000f00 */
[----:B------:R-:W-:Y:S02]  /*1236b0*/  IMAD.MOV.U32 R14, RZ, RZ, R42 ;  /* 0x000000ffff0e7224 */ /* 0x000fe400078e002a */
[----:B------:R-:W-:Y:S01]  /*1236c0*/  IMAD.MOV.U32 R99, RZ, RZ, R40 ;  /* 0x000000ffff637224 */ /* 0x000fe200078e0028 */
[----:B------:R-:W-:Y:S04]  /*1236d0*/  STL [R1+0x86a4], R15 ;  /* 0x0086a40f01007387 */ /* 0x000fe80000100800 */
[----:B------:R-:W-:Y:S04]  /*1236e0*/  STL [R1+0x86a0], R14 ;  /* 0x0086a00e01007387 */ /* 0x000fe80000100800 */
[----:B------:R3:W-:Y:S04]  /*1236f0*/  STL [R1+0x869c], R98 ;  /* 0x00869c6201007387 */ /* 0x0007e80000100800 */
[----:B------:R1:W-:Y:S04]  /*123700*/  STL [R1+0x8698], R99 ;  /* 0x0086986301007387 */ /* 0x0003e80000100800 */
[----:B------:R-:W3:Y:S04]  /*123710*/  LDL.LU R68, [R1+0x8cec] ;  /* 0x008cec0001447983 */ /* 0x000ee80000300800 */
[----:B------:R-:W3:Y:S01]  /*123720*/  LDL.LU R69, [R1+0x8ce8] ;  /* 0x008ce80001457983 */ /* 0x000ee20000300800 */
[----:B--2---:R-:W-:Y:S01]  /*123730*/  HMMA.1688.F32.TF32 R24, R244, R64, R24 ;  /* 0x00000040f418723c */ /* 0x004fe20000081018 */
[----:B------:R-:W-:Y:S01]  /*123740*/  IMAD.MOV.U32 R46, RZ, RZ, R72 ;  /* 0x000000ffff2e7224 */ /* 0x000fe200078e0048 */
[----:B------:R-:W-:Y:S01]  /*123750*/  MOV R47, R73 ;  /* 0x00000049002f7202 */ /* 0x000fe20000000f00 */
[----:B------:R-:W4:Y:S01]  /*123760*/  LDL.LU R72, [R1+0x8ce4] ;  /* 0x008ce40001487983 */ /* 0x000f220000300800 */
[----:B------:R-:W-:Y:S01]  /*123770*/  IMAD.MOV.U32 R40, RZ, RZ, R76 ;  /* 0x000000ffff287224 */ /* 0x000fe200078e004c */
[----:B------:R-:W-:Y:S01]  /*123780*/  MOV R42, R80 ;  /* 0x00000050002a7202 */ /* 0x000fe20000000f00 */
[----:B------:R-:W-:Y:S01]  /*123790*/  IMAD.MOV.U32 R41, RZ, RZ, R77 ;  /* 0x000000ffff297224 */ /* 0x000fe200078e004d */
[----:B------:R-:W4:Y:S01]  /*1237a0*/  LDL.LU R73, [R1+0x8ce0] ;  /* 0x008ce00001497983 */ /* 0x000f220000300800 */
[----:B------:R-:W-:-:S03]  /*1237b0*/  IMAD.MOV.U32 R43, RZ, RZ, R81 ;  /* 0x000000ffff2b7224 */ /* 0x000fc600078e0051 */
[----:B------:R-:W2:Y:S04]  /*1237c0*/  LDL.LU R76, [R1+0x8cdc] ;  /* 0x008cdc00014c7983 */ /* 0x000ea80000300800 */
[----:B------:R-:W2:Y:S04]  /*1237d0*/  LDL.LU R77, [R1+0x8cd8] ;  /* 0x008cd800014d7983 */ /* 0x000ea80000300800 */
[----:B------:R-:W-:Y:S01]  /*1237e0*/  IMAD.MOV.U32 R91, RZ, RZ, R24 ;  /* 0x000000ffff5b7224 */ /* 0x000fe200078e0018 */
[----:B------:R-:W-:Y:S01]  /*1237f0*/  MOV R90, R25 ;  /* 0x00000019005a7202 */ /* 0x000fe20000000f00 */
[----:B------:R-:W-:Y:S01]  /*123800*/  IMAD.MOV.U32 R103, RZ, RZ, R26 ;  /* 0x000000ffff677224 */ /* 0x000fe200078e001a */
[----:B------:R-:W2:Y:S01]  /*123810*/  LDL.LU R80, [R1+0x8cd4] ;  /* 0x008cd40001507983 */ /* 0x000ea20000300800 */
[----:B------:R-:W-:-:S03]  /*123820*/  IMAD.MOV.U32 R102, RZ, RZ, R27 ;  /* 0x000000ffff667224 */ /* 0x000fc600078e001b */
[----:B------:R-:W2:Y:S04]  /*123830*/  LDL.LU R81, [R1+0x8cd0] ;  /* 0x008cd00001517983 */ /* 0x000ea80000300800 */
[----:B------:R-:W-:Y:S04]  /*123840*/  STL [R1+0x86b4], R102 ;  /* 0x0086b46601007387 */ /* 0x000fe80000100800 */
[----:B------:R-:W-:Y:S04]  /*123850*/  STL [R1+0x86b0], R103 ;  /* 0x0086b06701007387 */ /* 0x000fe80000100800 */
[----:B------:R1:W-:Y:S04]  /*123860*/  STL [R1+0x86ac], R90 ;  /* 0x0086ac5a01007387 */ /* 0x0003e80000100800 */
[----:B------:R1:W-:Y:S01]  /*123870*/  STL [R1+0x86a8], R91 ;  /* 0x0086a85b01007387 */ /* 0x0003e20000100800 */
[----:B---3--:R-:W-:-:S15]  /*123880*/  HMMA.1688.F32.TF32 R24, R244, R68, R240 ;  /* 0x00000044f418723c */ /* 0x008fde00000810f0 */
[----:B------:R-:W-:-:S04]  /*123890*/  NOP ;  /* 0x0000000000007918 */ /* 0x000fc80000000000 */
[----:B------:R-:W-:Y:S01]  /*1238a0*/  IMAD.MOV.U32 R23, RZ, RZ, R24 ;  /* 0x000000ffff177224 */ /* 0x000fe200078e0018 */
[----:B------:R-:W-:Y:S01]  /*1238b0*/  MOV R22, R25 ;  /* 0x0000001900167202 */ /* 0x000fe20000000f00 */
[----:B------:R-:W-:Y:S01]  /*1238c0*/  IMAD.MOV.U32 R25, RZ, RZ, R85 ;  /* 0x000000ffff197224 */ /* 0x000fe200078e0055 */
[----:B------:R-:W-:Y:S02]  /*1238d0*/  MOV R24, R84 ;  /* 0x0000005400187202 */ /* 0x000fe40000000f00 */
[----:B------:R-:W3:Y:S04]  /*1238e0*/  LDL.LU R84, [R1+0x8ccc] ;  /* 0x008ccc0001547983 */ /* 0x000ee80000300800 */
[----:B------:R-:W3:Y:S01]  /*1238f0*/  LDL.LU R85, [R1+0x8cc8] ;  /* 0x008cc80001557983 */ /* 0x000ee20000300800 */
[----:B------:R-:W-:-:S02]  /*123900*/  IMAD.MOV.U32 R39, RZ, RZ, R26 ;  /* 0x000000ffff277224 */ /* 0x000fc400078e001a */
[----:B------:R-:W-:Y:S01]  /*123910*/  IMAD.MOV.U32 R38, RZ, RZ, R27 ;  /* 0x000000ffff267224 */ /* 0x000fe200078e001b */
[----:B------:R-:W-:Y:S01]  /*123920*/  MOV R27, R89 ;  /* 0x00000059001b7202 */ /* 0x000fe20000000f00 */
[----:B------:R-:W-:Y:S02]  /*123930*/  IMAD.MOV.U32 R26, RZ, RZ, R88 ;  /* 0x000000ffff1a7224 */ /* 0x000fe400078e0058 */
[----:B------:R-:W3:Y:S04]  /*123940*/  LDL.LU R88, [R1+0x8cc4] ;  /* 0x008cc40001587983 */ /* 0x000ee80000300800 */
[----:B------:R-:W3:Y:S01]  /*123950*/  LDL.LU R89, [R1+0x8cc0] ;  /* 0x008cc00001597983 */ /* 0x000ee20000300800 */
[C---:B----4-:R-:W-:Y:S08]  /*123960*/  HMMA.1688.F32.TF32 R48, R244.reuse, R72, R48 ;  /* 0x00000048f430723c */ /* 0x050ff00000081030 */
[C---:B--2---:R-:W-:Y:S08]  /*123970*/  HMMA.1688.F32.TF32 R44, R244.reuse, R76, R44 ;  /* 0x0000004cf42c723c */ /* 0x044ff0000008102c */
[----:B------:R-:W-:Y:S01]  /*123980*/  HMMA.1688.F32.TF32 R40, R244, R80, R40 ;  /* 0x00000050f428723c */ /* 0x000fe20000081028 */
[----:B------:R-:W-:Y:S01]  /*123990*/  IMAD.MOV.U32 R240, RZ, RZ, R79 ;  /* 0x000000fffff07224 */ /* 0x000fe200078e004f */
[----:B------:R-:W-:Y:S01]  /*1239a0*/  MOV R242, R75 ;  /* 0x0000004b00f27202 */ /* 0x000fe20000000f00 */
[----:B------:R-:W-:Y:S01]  /*1239b0*/  IMAD.MOV.U32 R241, RZ, RZ, R78 ;  /* 0x000000fffff17224 */ /* 0x000fe200078e004e */
[----:B------:R-:W-:Y:S01]  /*1239c0*/  MOV R67, R49 ;  /* 0x0000003100437202 */ /* 0x000fe20000000f00 */
[----:B------:R-:W-:Y:S01]  /*1239d0*/  IMAD.MOV.U32 R243, RZ, RZ, R74 ;  /* 0x000000fffff37224 */ /* 0x000fe200078e004a */
[----:B------:R-:W-:Y:S01]  /*1239e0*/  STL [R1+0x86c4], R38 ;  /* 0x0086c42601007387 */ /* 0x000fe20000100800 */
[----:B------:R-:W-:-:S03]  /*1239f0*/  IMAD.MOV.U32 R66, RZ, RZ, R48 ;  /* 0x000000ffff427224 */ /* 0x000fc600078e0030 */
[----:B------:R-:W-:Y:S01]  /*123a00*/  STL [R1+0x86c0], R39 ;  /* 0x0086c02701007387 */ /* 0x000fe20000100800 */
[----:B------:R-:W-:Y:S01]  /*123a10*/  IMAD.MOV.U32 R30, RZ, RZ, R46 ;  /* 0x000000ffff1e7224 */ /* 0x000fe200078e002e */
[----:B------:R-:W-:Y:S01]  /*123a20*/  MOV R31, R47 ;  /* 0x0000002f001f7202 */ /* 0x000fe20000000f00 */
[----:B-1----:R-:W-:Y:S01]  /*123a30*/  IMAD.MOV.U32 R34, RZ, RZ, R45 ;  /* 0x000000ffff227224 */ /* 0x002fe200078e002d */
[----:B------:R-:W-:Y:S01]  /*123a40*/  STL [R1+0x86bc], R22 ;  /* 0x0086bc1601007387 */ /* 0x000fe20000100800 */
[----:B------:R-:W-:-:S03]  /*123a50*/  MOV R35, R44 ;  /* 0x0000002c00237202 */ /* 0x000fc60000000f00 */
[----:B------:R-:W-:Y:S01]  /*123a60*/  STL [R1+0x86b8], R23 ;  /* 0x0086b81701007387 */ /* 0x000fe20000100800 */
[----:B------:R-:W-:Y:S01]  /*123a70*/  MOV R70, R42 ;  /* 0x0000002a00467202 */ /* 0x000fe20000000f00 */
[----:B------:R-:W-:Y:S02]  /*123a80*/  IMAD.MOV.U32 R71, RZ, RZ, R43 ;  /* 0x000000ffff477224 */ /* 0x000fe400078e002b */
[----:B------:R-:W-:Y:S04]  /*123a90*/  STL [R1+0x86cc], R67 ;  /* 0x0086cc4301007387 */ /* 0x000fe80000100800 */
[----:B------:R-:W-:Y:S04]  /*123aa0*/  STL [R1+0x86c8], R66 ;  /* 0x0086c84201007387 */ /* 0x000fe80000100800 */
[----:B------:R-:W-:Y:S04]  /*123ab0*/  STL.64 [R1+0x8b38], R30 ;  /* 0x008b381e01007387 */ /* 0x000fe80000100a00 */
[----:B------:R1:W-:Y:S04]  /*123ac0*/  STL.64 [R1+0x8b30], R28 ;  /* 0x008b301c01007387 */ /* 0x0003e80000100a00 */
[----:B------:R-:W-:Y:S04]  /*123ad0*/  STL.64 [R1+0x8b28], R34 ;  /* 0x008b282201007387 */ /* 0x000fe80000100a00 */
[----:B------:R2:W-:Y:S04]  /*123ae0*/  STL.64 [R1+0x8b20], R32 ;  /* 0x008b202001007387 */ /* 0x0005e80000100a00 */
[----:B------:R-:W-:Y:S04]  /*123af0*/  STL.64 [R1+0x8a98], R70 ;  /* 0x008a984601007387 */ /* 0x000fe80000100a00 */
[----:B------:R-:W-:Y:S01]  /*123b00*/  STL.64 [R1+0x8a90], R68 ;  /* 0x008a904401007387 */ /* 0x000fe20000100a00 */
[----:B------:R-:W-:-:S02]  /*123b10*/  IMAD.MOV.U32 R98, RZ, RZ, R40 ;  /* 0x000000ffff627224 */ /* 0x000fc400078e0028 */
[----:B------:R-:W-:Y:S01]  /*123b20*/  IMAD.MOV.U32 R99, RZ, RZ, R41 ;  /* 0x000000ffff637224 */ /* 0x000fe200078e0029 */
[----:B---3--:R-:W-:-:S15]  /*123b30*/  HMMA.1688.F32.TF32 R24, R244, R84, R24 ;  /* 0x00000054f418723c */ /* 0x008fde0000081018 */
[----:B------:R-:W-:-:S04]  /*123b40*/  NOP ;  /* 0x0000000000007918 */ /* 0x000fc80000000000 */
[----:B------:R-:W-:Y:S01]  /*123b50*/  IMAD.MOV.U32 R74, RZ, RZ, R24 ;  /* 0x000000ffff4a7224 */ /* 0x000fe200078e0018 */
[----:B------:R-:W-:Y:S01]  /*123b60*/  MOV R75, R25 ;  /* 0x00000019004b7202 */ /* 0x000fe20000000f00 */
[----:B------:R-:W-:Y:S02]  /*123b70*/  IMAD.MOV.U32 R78, RZ, RZ, R26 ;  /* 0x000000ffff4e7224 */ /* 0x000fe400078e001a */
[----:B------:R-:W-:Y:S02]  /*123b80*/  IMAD.MOV.U32 R79, RZ, RZ, R27 ;  /* 0x000000ffff4f7224 */ /* 0x000fe400078e001b */
[----:B------:R-:W-:Y:S03]  /*123b90*/  HMMA.1688.F32.TF32 R24, R244, R88, R240 ;  /* 0x00000058f418723c */ /* 0x000fe600000810f0 */
[----:B------:R-:W-:Y:S04]  /*123ba0*/  STL.64 [R1+0x8b18], R78 ;  /* 0x008b184e01007387 */ /* 0x000fe80000100a00 */
[----:B------:R-:W-:Y:S04]  /*123bb0*/  STL.64 [R1+0x8b10], R76 ;  /* 0x008b104c01007387 */ /* 0x000fe80000100a00 */
[----:B------:R-:W-:Y:S04]  /*123bc0*/  STL.64 [R1+0x8aa8], R74 ;  /* 0x008aa84a01007387 */ /* 0x000fe80000100a00 */
[----:B------:R-:W-:Y:S01]  /*123bd0*/  STL.64 [R1+0x8aa0], R72 ;  /* 0x008aa04801007387 */ /* 0x000fe20000100a00 */
        /* <DEDUP_REMOVED lines=8> */
[----:B------:R-:W3:Y:S04]  /*123c60*/  LDL.LU R101, [R1+0x8cbc] ;  /* 0x008cbc0001657983 */ /* 0x000ee80000300800 */
[----:B------:R-:W4:Y:S04]  /*123c70*/  LDL.LU R100, [R1+0x8cb8] ;  /* 0x008cb80001647983 */ /* 0x000f280000300800 */
[----:B------:R-:W2:Y:S01]  /*123c80*/  LDL.LU R93, [R1+0x8cb4] ;  /* 0x008cb400015d7983 */ /* 0x000ea20000300800 */
[----:B------:R-:W-:-:S03]  /*123c90*/  MOV R90, R24 ;  /* 0x00000018005a7202 */ /* 0x000fc60000000f00 */
[----:B------:R-:W3:Y:S01]  /*123ca0*/  LDL.LU R92, [R1+0x8cb0] ;  /* 0x008cb000015c7983 */ /* 0x000ee20000300800 */
[----:B------:R-:W-:-:S03]  /*123cb0*/  IMAD.MOV.U32 R91, RZ, RZ, R25 ;  /* 0x000000ffff5b7224 */ /* 0x000fc600078e0019 */
[----:B-1----:R-:W4:Y:S01]  /*123cc0*/  LDL.LU R28, [R1+0x940] ;  /* 0x00094000011c7983 */ /* 0x002f220000300800 */
[----:B------:R-:W-:-:S03]  /*123cd0*/  IMAD.MOV.U32 R24, RZ, RZ, R96 ;  /* 0x000000ffff187224 */ /* 0x000fc600078e0060 */
[----:B------:R-:W4:Y:S01]  /*123ce0*/  LDL.LU R29, [R1+0x944] ;  /* 0x00094400011d7983 */ /* 0x000f220000300800 */
[----:B------:R-:W-:-:S03]  /*123cf0*/  MOV R25, R97 ;  /* 0x0000006100197202 */ /* 0x000fc60000000f00 */
        /* <DEDUP_REMOVED lines=19> */
[----:B------:R-:W-:Y:S01]  /*123e30*/  IMAD.MOV.U32 R51, RZ, RZ, R121 ;  /* 0x000000ffff337224 */ /* 0x000fe200078e0079 */
[----:B------:R-:W-:Y:S01]  /*123e40*/  MOV R53, R125 ;  /* 0x0000007d00357202 */ /* 0x000fe20000000f00 */
[----:B------:R-:W-:-:S02]  /*123e50*/  IMAD.MOV.U32 R52, RZ, RZ, R124 ;  /* 0x000000ffff347224 */ /* 0x000fc400078e007c */
[----:B--2---:R-:W-:Y:S02]  /*123e60*/  IMAD.MOV.U32 R61, RZ, RZ, R93 ;  /* 0x000000ffff3d7224 */ /* 0x004fe400078e005d */
[----:B---3--:R-:W-:Y:S02]  /*123e70*/  IMAD.MOV.U32 R60, RZ, RZ, R92 ;  /* 0x000000ffff3c7224 */ /* 0x008fe400078e005c */
[----:B------:R-:W2:Y:S04]  /*123e80*/  LDL.LU R92, [R1+0x8ca4] ;  /* 0x008ca400015c7983 */ /* 0x000ea80000300800 */
[----:B------:R-:W2:Y:S01]  /*123e90*/  LDL.LU R93, [R1+0x8ca0] ;  /* 0x008ca000015d7983 */ /* 0x000ea20000300800 */
[----:B----4-:R-:W-:-:S03]  /*123ea0*/  MOV R62, R96 ;  /* 0x00000060003e7202 */ /* 0x010fc60000000f00 */
[----:B------:R-:W3:Y:S01]  /*123eb0*/  LDL.LU R96, [R1+0x8c9c] ;  /* 0x008c9c0001607983 */ /* 0x000ee20000300800 */
[----:B------:R-:W-:-:S03]  /*123ec0*/  IMAD.MOV.U32 R63, RZ, RZ, R97 ;  /* 0x000000ffff3f7224 */ /* 0x000fc600078e0061 */
[----:B------:R-:W3:Y:S01]  /*123ed0*/  LDL.LU R97, [R1+0x8c98] ;  /* 0x008c980001617983 */ /* 0x000ee20000300800 */
[----:B------:R-:W-:Y:S01]  /*123ee0*/  IMAD.MOV.U32 R56, RZ, RZ, R100 ;  /* 0x000000ffff387224 */ /* 0x000fe200078e0064 */
[----:B------:R-:W-:Y:S02]  /*123ef0*/  MOV R57, R101 ;  /* 0x0000006500397202 */ /* 0x000fe40000000f00 */
        /* <DEDUP_REMOVED lines=18> */
[C---:B--2---:R-:W-:Y:S08]  /*124020*/  HMMA.1688.F32.TF32 R32, R244.reuse, R92, R40 ;  /* 0x0000005cf420723c */ /* 0x044ff00000081028 */
[----:B---3--:R-:W-:Y:S11]  /*124030*/  HMMA.1688.F32.TF32 R28, R244, R96, R28 ;  /* 0x00000060f41c723c */ /* 0x008ff6000008101c */
[----:B------:R-:W-:Y:S01]  /*124040*/  MOV R22, R32 ;  /* 0x0000002000167202 */ /* 0x000fe20000000f00 */
[----:B------:R-:W-:-:S07]  /*124050*/  IMAD.MOV.U32 R23, RZ, RZ, R33 ;  /* 0x000000ffff177224 */ /* 0x000fce00078e0021 */
[----:B------:R-:W-:Y:S01]  /*124060*/  IMAD.MOV.U32 R67, RZ, RZ, R28 ;  /* 0x000000ffff437224 */ /* 0x000fe200078e001c */
[----:B------:R-:W-:Y:S01]  /*124070*/  MOV R66, R29 ;  /* 0x0000001d00427202 */ /* 0x000fe20000000f00 */
[----:B------:R-:W-:Y:S02]  /*124080*/  IMAD.MOV.U32 R38, RZ, RZ, R30 ;  /* 0x000000ffff267224 */ /* 0x000fe400078e001e */
[----:B------:R-:W-:Y:S02]  /*124090*/  IMAD.MOV.U32 R39, RZ, RZ, R31 ;  /* 0x000000ffff277224 */ /* 0x000fe400078e001f */
[----:B----4-:R-:W-:Y:S01]  /*1240a0*/  HMMA.1688.F32.TF32 R28, R244, R100, R60 ;  /* 0x00000064f41c723c */ /* 0x010fe2000008103c */
[----:B------:R-:W-:Y:S01]  /*1240b0*/  IMAD.MOV.U32 R102, RZ, RZ, R34 ;  /* 0x000000ffff667224 */ /* 0x000fe200078e0022 */
[----:B------:R-:W-:Y:S01]  /*1240c0*/  MOV R103, R35 ;  /* 0x0000002300677202 */ /* 0x000fe20000000f00 */
[----:B------:R-:W-:Y:S01]  /*1240d0*/  IMAD.MOV.U32 R40, RZ, RZ, R87 ;  /* 0x000000ffff287224 */ /* 0x000fe200078e0057 */
[----:B------:R-:W-:Y:S01]  /*1240e0*/  MOV R42, R83 ;  /* 0x00000053002a7202 */ /* 0x000fe20000000f00 */
[----:B------:R-:W-:-:S02]  /*1240f0*/  IMAD.MOV.U32 R41, RZ, RZ, R86 ;  /* 0x000000ffff297224 */ /* 0x000fc400078e0056 */
[----:B------:R-:W-:Y:S01]  /*124100*/  IMAD.MOV.U32 R43, RZ, RZ, R82 ;  /* 0x000000ffff2b7224 */ /* 0x000fe200078e0052 */
[----:B------:R-:W-:Y:S11]  /*124110*/  HMMA.1688.F32.TF32 R32, R244, R104, R56 ;  /* 0x00000068f420723c */ /* 0x000ff60000081038 */
[----:B------:R-:W-:Y:S01]  /*124120*/  MOV R82, R28 ;  /* 0x0000001c00527202 */ /* 0x000fe20000000f00 */
[----:B------:R-:W-:Y:S01]  /*124130*/  IMAD.MOV.U32 R83, RZ, RZ, R29 ;  /* 0x000000ffff537224 */ /* 0x000fe200078e001d */
[----:B------:R-:W-:Y:S01]  /*124140*/  MOV R87, R31 ;  /* 0x0000001f00577202 */ /* 0x000fe20000000f00 */
[----:B------:R-:W-:-:S02]  /*124150*/  IMAD.MOV.U32 R86, RZ, RZ, R30 ;  /* 0x000000ffff567224 */ /* 0x000fc400078e001e */
[C---:B------:R-:W-:Y:S08]  /*124160*/  HMMA.1688.F32.TF32 R28, R244.reuse, R108, R24 ;  /* 0x0000006cf41c723c */ /* 0x040ff00000081018 */
[C---:B------:R-:W-:Y:S01]  /*124170*/  HMMA.1688.F32.TF32 R24, R244.reuse, R112, R240 ;  /* 0x00000070f418723c */ /* 0x040fe200000810f0 */
[----:B------:R-:W-:Y:S04]  /*124180*/  STL.64 [R1+0xff0], R32 ;  /* 0x000ff02001007387 */ /* 0x000fe80000100a00 */
[----:B------:R1:W-:Y:S03]  /*124190*/  STL.64 [R1+0xff8], R34 ;  /* 0x000ff82201007387 */ /* 0x0003e60000100a00 */
[C---:B------:R-:W-:Y:S01]  /*1241a0*/  HMMA.1688.F32.TF32 R52, R244.reuse, R116, R52 ;  /* 0x00000074f434723c */ /* 0x040fe20000081034 */
[----:B------:R-:W-:Y:S01]  /*1241b0*/  IMAD.MOV.U32 R56, RZ, RZ, R205 ;  /* 0x000000ffff387224 */ /* 0x000fe200078e00cd */
[----:B------:R-:W-:Y:S01]  /*1241c0*/  MOV R57, R208 ;  /* 0x000000d000397202 */ /* 0x000fe20000000f00 */
[----:B------:R-:W-:Y:S04]  /*1241d0*/  STL.64 [R1+0xfe0], R28 ;  /* 0x000fe01c01007387 */ /* 0x000fe80000100a00 */
[----:B------:R2:W-:Y:S01]  /*1241e0*/  STL.64 [R1+0xfe8], R30 ;  /* 0x000fe81e01007387 */ /* 0x0005e20000100a00 */
[C---:B-1----:R-:W-:Y:S03]  /*1241f0*/  HMMA.1688.F32.TF32 R32, R244.reuse, R120, R48 ;  /* 0x00000078f420723c */ /* 0x042fe60000081030 */
[----:B------:R1:W-:Y:S01]  /*124200*/  STL.64 [R1+0xfc0], R24 ;  /* 0x000fc01801007387 */ /* 0x0003e20000100a00 */
[----:B------:R-:W-:Y:S01]  /*124210*/  IMAD.MOV.U32 R58, RZ, RZ, R209 ;  /* 0x000000ffff3a7224 */ /* 0x000fe200078e00d1 */
[----:B------:R-:W-:Y:S01]  /*124220*/  MOV R60, R143 ;  /* 0x0000008f003c7202 */ /* 0x000fe20000000f00 */
[----:B------:R-:W-:Y:S01]  /*124230*/  IMAD.MOV.U32 R61, RZ, RZ, R142 ;  /* 0x000000ffff3d7224 */ /* 0x000fe200078e008e */
[----:B------:R-:W-:Y:S01]  /*124240*/  MOV R63, R138 ;  /* 0x0000008a003f7202 */ /* 0x000fe20000000f00 */
[----:B------:R-:W-:Y:S01]  /*124250*/  IMAD.MOV.U32 R62, RZ, RZ, R139 ;  /* 0x000000ffff3e7224 */ /* 0x000fe200078e008b */
[----:B------:R-:W-:Y:S01]  /*124260*/  LDS R240, [R3+UR12+0x87080] ;  /* 0x0870800c03f07984 */ /* 0x000fe20008000800 */
[----:B--2---:R-:W-:Y:S03]  /*124270*/  HMMA.1688.F32.TF32 R28, R244, R124, R44 ;  /* 0x0000007cf41c723c */ /* 0x004fe6000008102c */
[----:B------:R2:W-:Y:S01]  /*124280*/  STL.64 [R1+0xfc8], R26 ;  /* 0x000fc81a01007387 */ /* 0x0005e20000100a00 */
[----:B-1----:R-:W-:-:S03]  /*124290*/  IMAD.MOV.U32 R24, RZ, RZ, R132 ;  /* 0x000000ffff187224 */ /* 0x002fc600078e0084 */
[----:B------:R-:W3:Y:S01]  /*1242a0*/  LDL.LU R132, [R1+0x8c54] ;  /* 0x008c540001847983 */ /* 0x000ee20000300800 */
[----:B------:R-:W-:-:S03]  /*1242b0*/  IMAD.MOV.U32 R25, RZ, RZ, R133 ;  /* 0x000000ffff197224 */ /* 0x000fc600078e0085 */
[----:B------:R-:W3:Y:S01]  /*1242c0*/  LDL.LU R133, [R1+0x8c50] ;  /* 0x008c500001857983 */ /* 0x000ee20000300800 */
[----:B--2---:R-:W-:Y:S01]  /*1242d0*/  MOV R26, R136 ;  /* 0x00000088001a7202 */ /* 0x004fe20000000f00 */
[----:B------:R-:W-:Y:S02]  /*1242e0*/  IMAD.MOV.U32 R27, RZ, RZ, R137 ;  /* 0x000000ffff1b7224 */ /* 0x000fe400078e0089 */
[----:B------:R-:W2:Y:S04]  /*1242f0*/  LDL.LU R136, [R1+0x8c4c] ;  /* 0x008c4c0001887983 */ /* 0x000ea80000300800 */
[----:B------:R-:W2:Y:S01]  /*124300*/  LDL.LU R137, [R1+0x8c48] ;  /* 0x008c480001897983 */ /* 0x000ea20000300800 */
[----:B------:R-:W-:-:S03]  /*124310*/  IMAD.MOV.U32 R48, RZ, RZ, R140 ;  /* 0x000000ffff307224 */ /* 0x000fc600078e008c */
[----:B------:R-:W-:Y:S04]  /*124320*/  STL.64 [R1+0xfa0], R52 ;  /* 0x000fa03401007387 */ /* 0x000fe80000100a00 */
[----:B------:R-:W-:Y:S04]  /*124330*/  STL.64 [R1+0xfa8], R54 ;  /* 0x000fa83601007387 */ /* 0x000fe80000100a00 */
[----:B------:R-:W-:Y:S01]  /*124340*/  STL.64 [R1+0xf80], R32 ;  /* 0x000f802001007387 */ /* 0x000fe20000100a00 */
[----:B------:R-:W-:-:S03]  /*124350*/  MOV R49, R141 ;  /* 0x0000008d00317202 */ /* 0x000fc60000000f00 */
[----:B------:R-:W-:Y:S04]  /*124360*/  STL.64 [R1+0xf88], R34 ;  /* 0x000f882201007387 */ /* 0x000fe80000100a00 */
[----:B------:R-:W4:Y:S04]  /*124370*/  LDL.LU R140, [R1+0x8c44] ;  /* 0x008c4400018c7983 */ /* 0x000f280000300800 */
[----:B------:R-:W-:Y:S04]  /*124380*/  STL.64 [R1+0xf60], R28 ;  /* 0x000f601c01007387 */ /* 0x000fe80000100a00 */
[----:B------:R1:W-:Y:S04]  /*124390*/  STL.64 [R1+0xf68], R30 ;  /* 0x000f681e01007387 */ /* 0x0003e80000100a00 */
[----:B------:R-:W4:Y:S01]  /*1243a0*/  LDL.LU R141, [R1+0x8c40] ;  /* 0x008c4000018d7983 */ /* 0x000f220000300800 */
[----:B------:R-:W-:-:S02]  /*1243b0*/  IMAD.MOV.U32 R50, RZ, RZ, R144 ;  /* 0x000000ffff327224 */ /* 0x000fc400078e0090 */
[----:B------:R-:W-:Y:S01]  /*1243c0*/  IMAD.MOV.U32 R51, RZ, RZ, R145 ;  /* 0x000000ffff337224 */ /* 0x000fe200078e0091 */
        /* <DEDUP_REMOVED lines=10> */
[----:B-1----:R-:W-:Y:S01]  /*124470*/  HMMA.1688.F32.TF32 R28, R244, R128, R40 ;  /* 0x00000080f41c723c */ /* 0x002fe20000081028 */
[----:B------:R-:W-:Y:S01]  /*124480*/  MOV R52, R167 ;  /* 0x000000a700347202 */ /* 0x000fe20000000f00 */
[----:B------:R-:W-:Y:S01]  /*124490*/  IMAD.MOV.U32 R53, RZ, RZ, R166 ;  /* 0x000000ffff357224 */ /* 0x000fe200078e00a6 */
[----:B------:R-:W-:Y:S01]  /*1244a0*/  MOV R55, R162 ;  /* 0x000000a200377202 */ /* 0x000fe20000000f00 */
[----:B------:R-:W-:Y:S01]  /*1244b0*/  IMAD.MOV.U32 R54, RZ, RZ, R163 ;  /* 0x000000ffff367224 */ /* 0x000fe200078e00a3 */
[----:B------:R-:W-:Y:S01]  /*1244c0*/  STL.64 [R1+0x8a78], R130 ;  /* 0x008a788201007387 */ /* 0x000fe20000100a00 */
[----:B------:R-:W-:-:S03]  /*1244d0*/  IMAD.MOV.U32 R59, RZ, RZ, R212 ;  /* 0x000000ffff3b7224 */ /* 0x000fc600078e00d4 */
[----:B------:R-:W-:Y:S04]  /*1244e0*/  LDS R242, [R3+UR12+0x87480] ;  /* 0x0874800c03f27984 */ /* 0x000fe80008000800 */
[----:B------:R-:W-:Y:S04]  /*1244f0*/  LDS R241, [R251+UR12+0x87080] ;  /* 0x0870800cfbf17984 */ /* 0x000fe80008000800 */
[----:B------:R-:W1:Y:S02]  /*124500*/  LDS R243, [R251+UR12+0x87480] ;  /* 0x0874800cfbf37984 */ /* 0x000e640008000800 */
[----:B------:R-:W-:Y:S01]  /*124510*/  IMAD.MOV.U32 R162, RZ, RZ, R28 ;  /* 0x000000ffffa27224 */ /* 0x000fe200078e001c */
[----:B------:R-:W-:Y:S01]  /*124520*/  MOV R166, R30 ;  /* 0x0000001e00a67202 */ /* 0x000fe20000000f00 */
[----:B------:R-:W-:-:S02]  /*124530*/  IMAD.MOV.U32 R163, RZ, RZ, R29 ;  /* 0x000000ffffa37224 */ /* 0x000fc400078e001d */
[----:B------:R-:W-:Y:S01]  /*124540*/  IMAD.MOV.U32 R167, RZ, RZ, R31 ;  /* 0x000000ffffa77224 */ /* 0x000fe200078e001f */
[----:B------:R-:W-:Y:S04]  /*124550*/  STL.64 [R1+0x8a70], R128 ;  /* 0x008a708001007387 */ /* 0x000fe80000100a00 */
[----:B------:R1:W-:Y:S04]  /*124560*/  STL [R1+0x8514], R167 ;  /* 0x008514a701007387 */ /* 0x0003e80000100800 */
[----:B------:R1:W-:Y:S04]  /*124570*/  STL [R1+0x8510], R166 ;  /* 0x008510a601007387 */ /* 0x0003e80000100800 */
[----:B------:R-:W-:Y:S04]  /*124580*/  STL [R1+0x850c], R163 ;  /* 0x00850ca301007387 */ /* 0x000fe80000100800 */
[----:B------:R1:W-:Y:S01]  /*124590*/  STL [R1+0x8508], R162 ;  /* 0x008508a201007387 */ /* 0x0003e20000100800 */
[----:B------:R-:W-:Y:S01]  /*1245a0*/  MOV R40, R159 ;  /* 0x0000009f00287202 */ /* 0x000fe20000000f00 */
[----:B------:R-:W-:Y:S01]  /*1245b0*/  IMAD.MOV.U32 R41, RZ, RZ, R158 ;  /* 0x000000ffff297224 */ /* 0x000fe200078e009e */
[----:B------:R-:W-:Y:S01]  /*1245c0*/  MOV R43, R154 ;  /* 0x0000009a002b7202 */ /* 0x000fe20000000f00 */
[----:B------:R-:W-:Y:S01]  /*1245d0*/  IMAD.MOV.U32 R42, RZ, RZ, R155 ;  /* 0x000000ffff2a7224 */ /* 0x000fe200078e009b */
[C---:B---3--:R-:W-:Y:S08]  /*1245e0*/  HMMA.1688.F32.TF32 R24, R244.reuse, R132, R24 ;  /* 0x00000084f418723c */ /* 0x048ff00000081018 */
[----:B----4-:R-:W-:Y:S11]  /*1245f0*/  HMMA.1688.F32.TF32 R28, R244, R140, R48 ;  /* 0x0000008cf41c723c */ /* 0x010ff60000081030 */
[----:B------:R-:W-:Y:S01]  /*124600*/  IMAD.MOV.U32 R159, RZ, RZ, R27 ;  /* 0x000000ffff9f7224 */ /* 0x000fe200078e001b */
[----:B------:R-:W-:Y:S01]  /*124610*/  MOV R158, R26 ;  /* 0x0000001a009e7202 */ /* 0x000fe20000000f00 */
[----:B------:R-:W-:-:S02]  /*124620*/  IMAD.MOV.U32 R155, RZ, RZ, R25 ;  /* 0x000000ffff9b7224 */ /* 0x000fc400078e0019 */
[----:B------:R-:W-:-:S04]  /*124630*/  IMAD.MOV.U32 R154, RZ, RZ, R24 ;  /* 0x000000ffff9a7224 */ /* 0x000fc800078e0018 */
[----:B-1----:R-:W-:Y:S01]  /*124640*/  MOV R167, R28 ;  /* 0x0000001c00a77202 */ /* 0x002fe20000000f00 */
[----:B------:R-:W-:Y:S01]  /*124650*/  IMAD.MOV.U32 R166, RZ, RZ, R29 ;  /* 0x000000ffffa67224 */ /* 0x000fe200078e001d */
[----:B------:R-:W-:Y:S01]  /*124660*/  MOV R162, R31 ;  /* 0x0000001f00a27202 */ /* 0x000fe20000000f00 */
[----:B------:R-:W-:Y:S02]  /*124670*/  IMAD.MOV.U32 R163, RZ, RZ, R30 ;  /* 0x000000ffffa37224 */ /* 0x000fe400078e001e */
[C---:B--2---:R-:W-:Y:S01]  /*124680*/  HMMA.1688.F32.TF32 R28, R244.reuse, R144, R44 ;  /* 0x00000090f41c723c */ /* 0x044fe2000008102c */
[----:B------:R1:W-:Y:S04]  /*124690*/  STL [R1+0x8524], R159 ;  /* 0x0085249f01007387 */ /* 0x0003e80000100800 */
[----:B------:R-:W-:Y:S03]  /*1246a0*/  STL [R1+0x8520], R158 ;  /* 0x0085209e01007387 */ /* 0x000fe60000100800 */
[----:B------:R-:W-:Y:S01]  /*1246b0*/  HMMA.1688.F32.TF32 R32, R244, R136, R52 ;  /* 0x00000088f420723c */ /* 0x000fe20000081034 */
[----:B------:R2:W-:Y:S04]  /*1246c0*/  STL [R1+0x851c], R155 ;  /* 0x00851c9b01007387 */ /* 0x0005e80000100800 */
[----:B------:R3:W-:Y:S01]  /*1246d0*/  STL [R1+0x8518], R154 ;  /* 0x0085189a01007387 */ /* 0x0007e20000100800 */
[----:B------:R-:W-:Y:S01]  /*1246e0*/  IMAD.MOV.U32 R24, RZ, RZ, R135 ;  /* 0x000000ffff187224 */ /* 0x000fe200078e0087 */
[----:B------:R-:W-:Y:S01]  /*1246f0*/  MOV R25, R134 ;  /* 0x0000008600197202 */ /* 0x000fe20000000f00 */
[----:B------:R-:W-:-:S03]  /*124700*/  IMAD.MOV.U32 R26, RZ, RZ, R107 ;  /* 0x000000ffff1a7224 */ /* 0x000fc600078e006b */
[----:B-1----:R-:W-:Y:S01]  /*124710*/  IMAD.MOV.U32 R159, RZ, RZ, R28 ;  /* 0x000000ffff9f7224 */ /* 0x002fe200078e001c */
[----:B--2---:R-:W-:Y:S01]  /*124720*/  MOV R155, R30 ;  /* 0x0000001e009b7202 */ /* 0x004fe20000000f00 */
[----:B------:R-:W-:Y:S02]  /*124730*/  IMAD.MOV.U32 R158, RZ, RZ, R29 ;  /* 0x000000ffff9e7224 */ /* 0x000fe400078e001d */
[----:B---3--:R-:W-:Y:S02]  /*124740*/  IMAD.MOV.U32 R154, RZ, RZ, R31 ;  /* 0x000000ffff9a7224 */ /* 0x008fe400078e001f */
[C---:B------:R-:W-:Y:S01]  /*124750*/  HMMA.1688.F32.TF32 R28, R244.reuse, R148, R40 ;  /* 0x00000094f41c723c */ /* 0x040fe20000081028 */
[----:B------:R-:W-:Y:S01]  /*124760*/  IMAD.MOV.U32 R27, RZ, RZ, R106 ;  /* 0x000000ffff1b7224 */ /* 0x000fe200078e006a */
[----:B------:R-:W-:Y:S06]  /*124770*/  STL.64 [R1+0xf00], R32 ;  /* 0x000f002001007387 */ /* 0x000fec0000100a00 */
[----:B------:R-:W-:Y:S01]  /*124780*/  HMMA.1688.F32.TF32 R24, R244, R152, R24 ;  /* 0x00000098f418723c */ /* 0x000fe20000081018 */
[----:B------:R-:W-:Y:S04]  /*124790*/  STL.64 [R1+0xf08], R34 ;  /* 0x000f082201007387 */ /* 0x000fe80000100a00 */
[----:B------:R1:W-:Y:S04]  /*1247a0*/  STL [R1+0x8534], R162 ;  /* 0x008534a201007387 */ /* 0x0003e80000100800 */
[----:B------:R2:W-:Y:S02]  /*1247b0*/  STL [R1+0x8530], R163 ;  /* 0x008530a301007387 */ /* 0x0005e40000100800 */
[----:B------:R-:W-:-:S02]  /*1247c0*/  IMAD.MOV.U32 R134, RZ, RZ, R30 ;  /* 0x000000ffff867224 */ /* 0x000fc400078e001e */
[----:B------:R3:W-:Y:S01]  /*1247d0*/  STL [R1+0x852c], R166 ;  /* 0x00852ca601007387 */ /* 0x0007e20000100800 */
[----:B------:R-:W-:-:S03]  /*1247e0*/  IMAD.MOV.U32 R135, RZ, RZ, R31 ;  /* 0x000000ffff877224 */ /* 0x000fc600078e001f */
[----:B------:R4:W-:Y:S04]  /*1247f0*/  STL [R1+0x8528], R167 ;  /* 0x008528a701007387 */ /* 0x0009e80000100800 */
[----:B------:R1:W-:Y:S04]  /*124800*/  STL [R1+0x8544], R154 ;  /* 0x0085449a01007387 */ /* 0x0003e80000100800 */
[----:B------:R1:W-:Y:S04]  /*124810*/  STL [R1+0x8540], R155 ;  /* 0x0085409b01007387 */ /* 0x0003e80000100800 */
[----:B------:R-:W-:Y:S04]  /*124820*/  STL [R1+0x853c], R159 ;  /* 0x00853c9f01007387 */ /* 0x000fe80000100800 */
[----:B------:R-:W-:Y:S04]  /*124830*/  STL [R1+0x8538], R158 ;  /* 0x0085389e01007387 */ /* 0x000fe80000100800 */
[----:B------:R-:W-:Y:S01]  /*124840*/  STL.64 [R1+0x8a68], R134 ;  /* 0x008a688601007387 */ /* 0x000fe20000100a00 */
[----:B-1----:R-:W-:-:S03]  /*124850*/  MOV R162, R24 ;  /* 0x0000001800a27202 */ /* 0x002fc60000000f00 */
[----:B------:R-:W-:Y:S01]  /*124860*/  STL.64 [R1+0x8a60], R132 ;  /* 0x008a608401007387 */ /* 0x000fe20000100a00 */
[----:B------:R-:W-:-:S03]  /*124870*/  IMAD.MOV.U32 R47, RZ, RZ, R156 ;  /* 0x000000ffff2f7224 */ /* 0x000fc600078e009c */
[----:B------:R-:W4:Y:S01]  /*124880*/  LDL.LU R44, [R1+0xc40] ;  /* 0x000c4000012c7983 */ /* 0x000f220000300800 */
[----:B--2---:R-:W-:-:S03]  /*124890*/  IMAD.MOV.U32 R163, RZ, RZ, R25 ;  /* 0x000000ffffa37224 */ /* 0x004fc600078e0019 */
[----:B------:R-:W2:Y:S01]  /*1248a0*/  LDL.LU R45, [R1+0xc44] ;  /* 0x000c4400012d7983 */ /* 0x000ea20000300800 */
[----:B------:R-:W-:Y:S01]  /*1248b0*/  IMAD.MOV.U32 R24, RZ, RZ, R157 ;  /* 0x000000ffff187224 */ /* 0x000fe200078e009d */
[----:B------:R-:W-:Y:S02]  /*1248c0*/  MOV R25, R160 ;  /* 0x000000a000197202 */ /* 0x000fe40000000f00 */
[----:B------:R-:W2:Y:S01]  /*1248d0*/  LDL.LU R46, [R1+0xc48] ;  /* 0x000c4800012e7983 */ /* 0x000ea20000300800 */
[----:B---3--:R-:W-:Y:S01]  /*1248e0*/  IMAD.MOV.U32 R166, RZ, RZ, R26 ;  /* 0x000000ffffa67224 */ /* 0x008fe200078e001a */
[----:B----4-:R-:W-:Y:S02]  /*1248f0*/  MOV R167, R27 ;  /* 0x0000001b00a77202 */ /* 0x010fe40000000f00 */
[----:B------:R-:W2:Y:S01]  /*124900*/  LDL.LU R156, [R1+0x8c24] ;  /* 0x008c2400019c7983 */ /* 0x000ea20000300800 */
[----:B------:R-:W-:-:S03]  /*124910*/  IMAD.MOV.U32 R26, RZ, RZ, R161 ;  /* 0x000000ffff1a7224 */ /* 0x000fc600078e00a1 */
[----:B------:R-:W2:Y:S01]  /*124920*/  LDL.LU R157, [R1+0x8c20] ;  /* 0x008c2000019d7983 */ /* 0x000ea20000300800 */
[----:B------:R-:W-:Y:S01]  /*124930*/  IMAD.MOV.U32 R27, RZ, RZ, R164 ;  /* 0x000000ffff1b7224 */ /* 0x000fe200078e00a4 */
[----:B------:R-:W-:Y:S02]  /*124940*/  MOV R48, R165 ;  /* 0x000000a500307202 */ /* 0x000fe40000000f00 */
[----:B------:R-:W3:Y:S04]  /*124950*/  LDL.LU R160, [R1+0x8c1c] ;  /* 0x008c1c0001a07983 */ /* 0x000ee80000300800 */
[----:B------:R-:W3:Y:S04]  /*124960*/  LDL.LU R161, [R1+0x8c18] ;  /* 0x008c180001a17983 */ /* 0x000ee80000300800 */
[----:B------:R-:W4:Y:S04]  /*124970*/  LDL.LU R164, [R1+0x8c14] ;  /* 0x008c140001a47983 */ /* 0x000f280000300800 */
[----:B------:R-:W4:Y:S01]  /*124980*/  LDL.LU R165, [R1+0x8c10] ;  /* 0x008c100001a57983 */ /* 0x000f220000300800 */
[----:B------:R-:W-:-:S02]  /*124990*/  IMAD.MOV.U32 R49, RZ, RZ, R168 ;  /* 0x000000ffff317224 */ /* 0x000fc400078e00a8 */
[----:B------:R-:W-:Y:S01]  /*1249a0*/  IMAD.MOV.U32 R50, RZ, RZ, R169 ;  /* 0x000000ffff327224 */ /* 0x000fe200078e00a9 */
[----:B------:R-:W3:Y:S04]  /*1249b0*/  LDL.LU R168, [R1+0x8c0c] ;  /* 0x008c0c0001a87983 */ /* 0x000ee80000300800 */
[----:B------:R-:W3:Y:S01]  /*1249c0*/  LDL.LU R169, [R1+0x8c08] ;  /* 0x008c080001a97983 */ /* 0x000ee20000300800 */
[----:B------:R-:W-:Y:S01]  /*1249d0*/  MOV R51, R172 ;  /* 0x000000ac00337202 */ /* 0x000fe20000000f00 */
[----:B------:R-:W-:Y:S02]  /*1249e0*/  IMAD.MOV.U32 R32, RZ, RZ, R173 ;  /* 0x000000ffff207224 */ /* 0x000fe400078e00ad */
[----:B------:R-:W3:Y:S04]  /*1249f0*/  LDL.LU R172, [R1+0x8c04] ;  /* 0x008c040001ac7983 */ /* 0x000ee80000300800 */
[----:B------:R-:W3:Y:S01]  /*124a00*/  LDL.LU R173, [R1+0x8c00] ;  /* 0x008c000001ad7983 */ /* 0x000ee20000300800 */
[----:B------:R-:W-:Y:S01]  /*124a10*/  IMAD.MOV.U32 R33, RZ, RZ, R176 ;  /* 0x000000ffff217224 */ /* 0x000fe200078e00b0 */
[----:B------:R-:W-:Y:S01]  /*124a20*/  MOV R34, R177 ;  /* 0x000000b100227202 */ /* 0x000fe20000000f00 */
[----:B------:R-:W-:Y:S01]  /*124a30*/  IMAD.MOV.U32 R35, RZ, RZ, R180 ;  /* 0x000000ffff237224 */ /* 0x000fe200078e00b4 */
[----:B------:R-:W3:Y:S01]  /*124a40*/  LDL.LU R176, [R1+0x8bfc] ;  /* 0x008bfc0001b07983 */ /* 0x000ee20000300800 */
[----:B------:R-:W-:Y:S01]  /*124a50*/  IMAD.MOV.U32 R52, RZ, RZ, R181 ;  /* 0x000000ffff347224 */ /* 0x000fe200078e00b5 */
[----:B------:R-:W-:-:S02]  /*124a60*/  MOV R53, R184 ;  /* 0x000000b800357202 */ /* 0x000fc40000000f00 */
[----:B------:R-:W3:Y:S01]  /*124a70*/  LDL.LU R177, [R1+0x8bf8] ;  /* 0x008bf80001b17983 */ /* 0x000ee20000300800 */
[----:B------:R-:W-:-:S03]  /*124a80*/  IMAD.MOV.U32 R54, RZ, RZ, R185 ;  /* 0x000000ffff367224 */ /* 0x000fc600078e00b9 */
[----:B------:R-:W3:Y:S04]  /*124a90*/  LDL.LU R180, [R1+0x8bf4] ;  /* 0x008bf40001b47983 */ /* 0x000ee80000300800 */
[----:B------:R-:W3:Y:S04]  /*124aa0*/  LDL.LU R181, [R1+0x8bf0] ;  /* 0x008bf00001b57983 */ /* 0x000ee80000300800 */
[----:B------:R-:W3:Y:S04]  /*124ab0*/  LDL.LU R184, [R1+0x8bec] ;  /* 0x008bec0001b87983 */ /* 0x000ee80000300800 */
[----:B------:R-:W3:Y:S01]  /*124ac0*/  LDL.LU R185, [R1+0x8be8] ;  /* 0x008be80001b97983 */ /* 0x000ee20000300800 */
[----:B------:R-:W-:Y:S01]  /*124ad0*/  IMAD.MOV.U32 R106, RZ, RZ, R28 ;  /* 0x000000ffff6a7224 */ /* 0x000fe200078e001c */
[----:B------:R-:W-:Y:S01]  /*124ae0*/  MOV R107, R29 ;  /* 0x0000001d006b7202 */ /* 0x000fe20000000f00 */
[----:B------:R-:W-:Y:S01]  /*124af0*/  IMAD.MOV.U32 R55, RZ, RZ, R188 ;  /* 0x000000ffff377224 */ /* 0x000fe200078e00bc */
[----:B------:R-:W-:Y:S01]  /*124b00*/  MOV R28, R189 ;  /* 0x000000bd001c7202 */ /* 0x000fe20000000f00 */
[----:B------:R-:W3:Y:S01]  /*124b10*/  LDL.LU R188, [R1+0x8be4] ;  /* 0x008be40001bc7983 */ /* 0x000ee20000300800 */
[----:B------:R-:W-:-:S02]  /*124b20*/  IMAD.MOV.U32 R29, RZ, RZ, R192 ;  /* 0x000000ffff1d7224 */ /* 0x000fc400078e00c0 */
[----:B------:R-:W-:Y:S01]  /*124b30*/  IMAD.MOV.U32 R30, RZ, RZ, R193 ;  /* 0x000000ffff1e7224 */ /* 0x000fe200078e00c1 */
[----:B------:R-:W3:Y:S04]  /*124b40*/  LDL.LU R189, [R1+0x8be0] ;  /* 0x008be00001bd7983 */ /* 0x000ee80000300800 */
[----:B------:R-:W3:Y:S04]  /*124b50*/  LDL.LU R192, [R1+0x8bdc] ;  /* 0x008bdc0001c07983 */ /* 0x000ee80000300800 */
[----:B------:R-:W3:Y:S01]  /*124b60*/  LDL.LU R193, [R1+0x8bd8] ;  /* 0x008bd80001c17983 */ /* 0x000ee20000300800 */
[----:B------:R-:W-:Y:S01]  /*124b70*/  MOV R31, R196 ;  /* 0x000000c4001f7202 */ /* 0x000fe20000000f00 */
[----:B------:R-:W-:-:S02]  /*124b80*/  IMAD.MOV.U32 R40, RZ, RZ, R197 ;  /* 0x000000ffff287224 */ /* 0x000fc400078e00c5 */
[----:B------:R-:W3:Y:S04]  /*124b90*/  LDL.LU R196, [R1+0x8bd4] ;  /* 0x008bd40001c47983 */ /* 0x000ee80000300800 */
[----:B------:R-:W3:Y:S01]  /*124ba0*/  LDL.LU R197, [R1+0x8bd0] ;  /* 0x008bd00001c57983 */ /* 0x000ee20000300800 */
[----:B------:R-:W-:Y:S01]  /*124bb0*/  IMAD.MOV.U32 R41, RZ, RZ, R200 ;  /* 0x000000ffff297224 */ /* 0x000fe200078e00c8 */
[----:B------:R-:W-:Y:S02]  /*124bc0*/  MOV R42, R201 ;  /* 0x000000c9002a7202 */ /* 0x000fe40000000f00 */
        /* <DEDUP_REMOVED lines=9> */
[C---:B----4-:R-:W-:Y:S11]  /*124c60*/  HMMA.1688.F32.TF32 R28, R244.reuse, R164, R28 ;  /* 0x000000a4f41c723c */ /* 0x050ff6000008101c */
[----:B------:R-:W-:Y:S01]  /*124c70*/  IMAD.MOV.U32 R138, RZ, RZ, R44 ;  /* 0x000000ffff8a7224 */ /* 0x000fe200078e002c */
[----:B------:R-:W-:Y:S01]  /*124c80*/  MOV R142, R46 ;  /* 0x0000002e008e7202 */ /* 0x000fe20000000f00 */
[----:B---3--:R-:W-:Y:S01]  /*124c90*/  HMMA.1688.F32.TF32 R32, R244, R160, R32 ;  /* 0x000000a0f420723c */ /* 0x008fe20000081020 */
[----:B------:R-:W-:Y:S01]  /*124ca0*/  IMAD.MOV.U32 R139, RZ, RZ, R45 ;  /* 0x000000ffff8b7224 */ /* 0x000fe200078e002d */
[----:B------:R-:W-:Y:S01]  /*124cb0*/  MOV R45, R150 ;  /* 0x00000096002d7202 */ /* 0x000fe20000000f00 */
[----:B------:R-:W-:-:S02]  /*124cc0*/  IMAD.MOV.U32 R143, RZ, RZ, R47 ;  /* 0x000000ffff8f7224 */ /* 0x000fc400078e002f */
[----:B------:R-:W-:Y:S02]  /*124cd0*/  IMAD.MOV.U32 R44, RZ, RZ, R151 ;  /* 0x000000ffff2c7224 */ /* 0x000fe400078e0097 */
[----:B------:R-:W-:Y:S02]  /*124ce0*/  IMAD.MOV.U32 R46, RZ, RZ, R147 ;  /* 0x000000ffff2e7224 */ /* 0x000fe400078e0093 */
[----:B------:R-:W-:Y:S02]  /*124cf0*/  IMAD.MOV.U32 R47, RZ, RZ, R146 ;  /* 0x000000ffff2f7224 */ /* 0x000fe400078e0092 */
[----:B------:R-:W-:Y:S01]  /*124d00*/  IMAD.MOV.U32 R146, RZ, RZ, R28 ;  /* 0x000000ffff927224 */ /* 0x000fe200078e001c */
[----:B------:R-:W-:Y:S01]  /*124d10*/  MOV R150, R30 ;  /* 0x0000001e00967202 */ /* 0x000fe20000000f00 */
[----:B------:R-:W-:Y:S02]  /*124d20*/  IMAD.MOV.U32 R147, RZ, RZ, R29 ;  /* 0x000000ffff937224 */ /* 0x000fe400078e001d */
[----:B------:R-:W-:-:S02]  /*124d30*/  IMAD.MOV.U32 R151, RZ, RZ, R31 ;  /* 0x000000ffff977224 */ /* 0x000fc400078e001f */
[C---:B------:R-:W-:Y:S01]  /*124d40*/  HMMA.1688.F32.TF32 R28, R244.reuse, R168, R40 ;  /* 0x000000a8f41c723c */ /* 0x040fe20000081028 */
[----:B------:R-:W-:Y:S01]  /*124d50*/  STL.64 [R1+0x8a58], R138 ;  /* 0x008a588a01007387 */ /* 0x000fe20000100a00 */
[----:B------:R-:W-:Y:S01]  /*124d60*/  MOV R154, R32 ;  /* 0x00000020009a7202 */ /* 0x000fe20000000f00 */
[----:B------:R-:W-:Y:S02]  /*124d70*/  IMAD.MOV.U32 R155, RZ, RZ, R33 ;  /* 0x000000ffff9b7224 */ /* 0x000fe400078e0021 */
[----:B------:R-:W-:Y:S04]  /*124d80*/  STL.64 [R1+0x8a50], R136 ;  /* 0x008a508801007387 */ /* 0x000fe80000100a00 */
[----:B------:R-:W-:Y:S04]  /*124d90*/  STL.64 [R1+0x8a48], R142 ;  /* 0x008a488e01007387 */ /* 0x000fe80000100a00 */
[----:B------:R-:W-:Y:S04]  /*124da0*/  STL.64 [R1+0x8a40], R140 ;  /* 0x008a408c01007387 */ /* 0x000fe80000100a00 */
[----:B------:R-:W-:Y:S04]  /*124db0*/  STL.64 [R1+0x8a00], R154 ;  /* 0x008a009a01007387 */ /* 0x000fe80000100a00 */
[----:B------:R-:W-:Y:S04]  /*124dc0*/  STL.64 [R1+0x89f8], R152 ;  /* 0x0089f89801007387 */ /* 0x000fe80000100a00 */
[----:B------:R-:W-:Y:S04]  /*124dd0*/  STL.64 [R1+0xe00], R28 ;  /* 0x000e001c01007387 */ /* 0x000fe80000100a00 */
[----:B------:R1:W-:Y:S02]  /*124de0*/  STL.64 [R1+0xe08], R30 ;  /* 0x000e081e01007387 */ /* 0x0003e40000100a00 */
[----:B-1----:R-:W-:Y:S01]  /*124df0*/  HMMA.1688.F32.TF32 R28, R244, R172, R60 ;  /* 0x000000acf41c723c */ /* 0x002fe2000008103c */
[----:B------:R-:W-:Y:S01]  /*124e00*/  IMAD.MOV.U32 R159, RZ, RZ, R34 ;  /* 0x000000ffff9f7224 */ /* 0x000fe200078e0022 */
[----:B------:R-:W-:-:S06]  /*124e10*/  MOV R158, R35 ;  /* 0x00000023009e7202 */ /* 0x000fcc0000000f00 */
[C---:B------:R-:W-:Y:S08]  /*124e20*/  HMMA.1688.F32.TF32 R56, R244.reuse, R176, R56 ;  /* 0x000000b0f438723c */ /* 0x040ff00000081038 */
[C---:B------:R-:W-:Y:S03]  /*124e30*/  HMMA.1688.F32.TF32 R32, R244.reuse, R180, R52 ;  /* 0x000000b4f420723c */ /* 0x040fe60000081034 */
[----:B------:R-:W-:Y:S04]  /*124e40*/  STL.64 [R1+0xde0], R28 ;  /* 0x000de01c01007387 */ /* 0x000fe80000100a00 */
[----:B------:R1:W-:Y:S02]  /*124e50*/  STL.64 [R1+0xde8], R30 ;  /* 0x000de81e01007387 */ /* 0x0003e40000100a00 */
[C---:B-1----:R-:W-:Y:S02]  /*124e60*/  HMMA.1688.F32.TF32 R28, R244.reuse, R184, R48 ;  /* 0x000000b8f41c723c */ /* 0x042fe40000081030 */
[----:B------:R-:W-:Y:S04]  /*124e70*/  STL.64 [R1+0xdc0], R56 ;  /* 0x000dc03801007387 */ /* 0x000fe80000100a00 */
[----:B------:R-:W-:Y:S04]  /*124e80*/  STL.64 [R1+0xdc8], R58 ;  /* 0x000dc83a01007387 */ /* 0x000fe80000100a00 */
[----:B------:R-:W-:Y:S01]  /*124e90*/  STL.64 [R1+0xda0], R32 ;  /* 0x000da02001007387 */ /* 0x000fe20000100a00 */
[C---:B------:R-:W-:Y:S03]  /*124ea0*/  HMMA.1688.F32.TF32 R24, R244.reuse, R188, R24 ;  /* 0x000000bcf418723c */ /* 0x040fe60000081018 */
[----:B------:R-:W-:Y:S05]  /*124eb0*/  STL.64 [R1+0xda8], R34 ;  /* 0x000da82201007387 */ /* 0x000fea0000100a00 */
[----:B------:R-:W-:Y:S04]  /*124ec0*/  STL.64 [R1+0xd80], R28 ;  /* 0x000d801c01007387 */ /* 0x000fe80000100a00 */
[----:B------:R1:W-:Y:S02]  /*124ed0*/  STL.64 [R1+0xd88], R30 ;  /* 0x000d881e01007387 */ /* 0x0003e40000100a00 */
[----:B-1----:R-:W-:Y:S01]  /*124ee0*/  HMMA.1688.F32.TF32 R28, R244, R192, R44 ;  /* 0x000000c0f41c723c */ /* 0x002fe2000008102c */
        /* <DEDUP_REMOVED lines=9> */
[----:B------:R-:W-:Y:S02]  /*124f80*/  IMAD.MOV.U32 R24, RZ, RZ, R231 ;  /* 0x000000ffff187224 */ /* 0x000fe400078e00e7 */
[----:B------:R-:W-:Y:S02]  /*124f90*/  IMAD.MOV.U32 R25, RZ, RZ, R230 ;  /* 0x000000ffff197224 */ /* 0x000fe400078e00e6 */
[----:B------:R-:W-:-:S04]  /*124fa0*/  IMAD.MOV.U32 R27, RZ, RZ, R226 ;  /* 0x000000ffff1b7224 */ /* 0x000fc800078e00e2 */
[----:B------:R-:W-:Y:S01]  /*124fb0*/  IMAD.MOV.U32 R226, RZ, RZ, R28 ;  /* 0x000000ffffe27224 */ /* 0x000fe200078e001c */
[----:B------:R-:W-:Y:S01]  /*124fc0*/  MOV R227, R29 ;  /* 0x0000001d00e37202 */ /* 0x000fe20000000f00 */
[----:B------:R-:W-:Y:S02]  /*124fd0*/  IMAD.MOV.U32 R230, RZ, RZ, R30 ;  /* 0x000000ffffe67224 */ /* 0x000fe400078e001e */
[----:B------:R-:W-:Y:S02]  /*124fe0*/  IMAD.MOV.U32 R231, RZ, RZ, R31 ;  /* 0x000000ffffe77224 */ /* 0x000fe400078e001f */
[----:B------:R-:W-:Y:S01]  /*124ff0*/  HMMA.1688.F32.TF32 R28, R244, R196, R40 ;  /* 0x000000c4f41c723c */ /* 0x000fe20000081028 */
[----:B------:R-:W-:Y:S01]  /*125000*/  MOV R44, R223 ;  /* 0x000000df002c7202 */ /* 0x000fe20000000f00 */
[----:B------:R-:W-:Y:S01]  /*125010*/  IMAD.MOV.U32 R45, RZ, RZ, R222 ;  /* 0x000000ffff2d7224 */ /* 0x000fe200078e00de */
[----:B------:R-:W-:Y:S01]  /*125020*/  MOV R47, R218 ;  /* 0x000000da002f7202 */ /* 0x000fe20000000f00 */
[----:B------:R-:W-:-:S04]  /*125030*/  IMAD.MOV.U32 R46, RZ, RZ, R219 ;  /* 0x000000ffff2e7224 */ /* 0x000fc800078e00db */
[----:B------:R-:W-:Y:S01]  /*125040*/  HMMA.1688.F32.TF32 R24, R244, R200, R24 ;  /* 0x000000c8f418723c */ /* 0x000fe20000081018 */
[----:B------:R-:W-:Y:S10]  /*125050*/  STL [R1+0x83cc], R239 ;  /* 0x0083ccef01007387 */ /* 0x000ff40000100800 */
[----:B------:R-:W-:Y:S01]  /*125060*/  IMAD.MOV.U32 R218, RZ, RZ, R28 ;  /* 0x000000ffffda7224 */ /* 0x000fe200078e001c */
[----:B------:R-:W-:Y:S01]  /*125070*/  MOV R222, R30 ;  /* 0x0000001e00de7202 */ /* 0x000fe20000000f00 */
[----:B------:R-:W-:-:S02]  /*125080*/  IMAD.MOV.U32 R219, RZ, RZ, R29 ;  /* 0x000000ffffdb7224 */ /* 0x000fc400078e001d */
[----:B------:R-:W-:Y:S02]  /*125090*/  IMAD.MOV.U32 R223, RZ, RZ, R31 ;  /* 0x000000ffffdf7224 */ /* 0x000fe400078e001f */
[----:B------:R-:W-:Y:S01]  /*1250a0*/  HMMA.1688.F32.TF32 R28, R244, R204, R44 ;  /* 0x000000ccf41c723c */ /* 0x000fe2000008102c */
[----:B------:R-:W-:Y:S04]  /*1250b0*/  STL [R1+0x83c8], R238 ;  /* 0x0083c8ee01007387 */ /* 0x000fe80000100800 */
[----:B------:R-:W-:Y:S01]  /*1250c0*/  STL [R1+0x83c4], R235 ;  /* 0x0083c4eb01007387 */ /* 0x000fe20000100800 */
[----:B------:R-:W-:-:S03]  /*1250d0*/  IMAD.MOV.U32 R40, RZ, RZ, R215 ;  /* 0x000000ffff287224 */ /* 0x000fc600078e00d7 */
[----:B------:R-:W-:Y:S01]  /*1250e0*/  STL [R1+0x83b8], R234 ;  /* 0x0083b8ea01007387 */ /* 0x000fe20000100800 */
[----:B------:R-:W-:-:S03]  /*1250f0*/  MOV R41, R214 ;  /* 0x000000d600297202 */ /* 0x000fc60000000f00 */
[----:B------:R-:W-:Y:S01]  /*125100*/  STL [R1+0x83dc], R231 ;  /* 0x0083dce701007387 */ /* 0x000fe20000100800 */
[----:B------:R-:W-:-:S03]  /*125110*/  MOV R215, R27 ;  /* 0x0000001b00d77202 */ /* 0x000fc60000000f00 */
[----:B------:R-:W-:Y:S01]  /*125120*/  STL [R1+0x83d8], R230 ;  /* 0x0083d8e601007387 */ /* 0x000fe20000100800 */
[----:B------:R-:W-:-:S03]  /*125130*/  IMAD.MOV.U32 R42, RZ, RZ, R211 ;  /* 0x000000ffff2a7224 */ /* 0x000fc600078e00d3 */
[----:B------:R-:W-:Y:S01]  /*125140*/  STL [R1+0x83d4], R227 ;  /* 0x0083d4e301007387 */ /* 0x000fe20000100800 */
[----:B------:R-:W-:Y:S01]  /*125150*/  IMAD.MOV.U32 R43, RZ, RZ, R210 ;  /* 0x000000ffff2b7224 */ /* 0x000fe200078e00d2 */
[----:B------:R-:W-:Y:S01]  /*125160*/  MOV R210, R24 ;  /* 0x0000001800d27202 */ /* 0x000fe20000000f00 */
[----:B------:R-:W-:Y:S01]  /*125170*/  IMAD.MOV.U32 R214, RZ, RZ, R26 ;  /* 0x000000ffffd67224 */ /* 0x000fe200078e001a */
[----:B------:R-:W-:Y:S01]  /*125180*/  STL [R1+0x83d0], R226 ;  /* 0x0083d0e201007387 */ /* 0x000fe20000100800 */
[----:B------:R-:W-:-:S03]  /*125190*/  IMAD.MOV.U32 R211, RZ, RZ, R25 ;  /* 0x000000ffffd37224 */ /* 0x000fc600078e0019 */
[----:B------:R-:W-:Y:S01]  /*1251a0*/  STL [R1+0x83ec], R223 ;  /* 0x0083ecdf01007387 */ /* 0x000fe20000100800 */
[----:B------:R-:W-:-:S03]  /*1251b0*/  IMAD.MOV.U32 R24, RZ, RZ, R207 ;  /* 0x000000ffff187224 */ /* 0x000fc600078e00cf */
[----:B------:R-:W-:Y:S01]  /*1251c0*/  STL [R1+0x83e8], R222 ;  /* 0x0083e8de01007387 */ /* 0x000fe20000100800 */
[----:B------:R-:W-:Y:S01]  /*1251d0*/  IMAD.MOV.U32 R25, RZ, RZ, R206 ;  /* 0x000000ffff197224 */ /* 0x000fe200078e00ce */
[----:B------:R-:W-:Y:S01]  /*1251e0*/  MOV R26, R203 ;  /* 0x000000cb001a7202 */ /* 0x000fe20000000f00 */
[----:B------:R-:W-:Y:S01]  /*1251f0*/  IMAD.MOV.U32 R207, RZ, RZ, R31 ;  /* 0x000000ffffcf7224 */ /* 0x000fe200078e001f */
[----:B------:R-:W-:Y:S01]  /*125200*/  STL [R1+0x83e4], R219 ;  /* 0x0083e4db01007387 */ /* 0x000fe20000100800 */
[----:B------:R-:W-:Y:S01]  /*125210*/  IMAD.MOV.U32 R206, RZ, RZ, R30 ;  /* 0x000000ffffce7224 */ /* 0x000fe200078e001e */
[----:B------:R-:W-:Y:S02]  /*125220*/  MOV R203, R29 ;  /* 0x0000001d00cb7202 */ /* 0x000fe40000000f00 */
[----:B------:R-:W-:Y:S01]  /*125230*/  STL [R1+0x83e0], R218 ;  /* 0x0083e0da01007387 */ /* 0x000fe20000100800 */
[----:B------:R-:W-:-:S03]  /*125240*/  IMAD.MOV.U32 R27, RZ, RZ, R202 ;  /* 0x000000ffff1b7224 */ /* 0x000fc600078e00ca */
[----:B------:R-:W-:Y:S01]  /*125250*/  STL [R1+0x83fc], R215 ;  /* 0x0083fcd701007387 */ /* 0x000fe20000100800 */
[----:B------:R-:W-:-:S03]  /*125260*/  IMAD.MOV.U32 R202, RZ, RZ, R28 ;  /* 0x000000ffffca7224 */ /* 0x000fc600078e001c */
[----:B------:R-:W-:Y:S04]  /*125270*/  STL [R1+0x83f8], R214 ;  /* 0x0083f8d601007387 */ /* 0x000fe80000100800 */
[----:B------:R-:W-:Y:S01]  /*125280*/  STL [R1+0x83f4], R211 ;  /* 0x0083f4d301007387 */ /* 0x000fe20000100800 */
[----:B------:R-:W-:Y:S03]  /*125290*/  HMMA.1688.F32.TF32 R28, R244, R208, R40 ;  /* 0x000000d0f41c723c */ /* 0x000fe60000081028 */
[----:B------:R-:W-:Y:S01]  /*1252a0*/  STL [R1+0x83f0], R210 ;  /* 0x0083f0d201007387 */ /* 0x000fe20000100800 */
[----:B------:R-:W-:-:S03]  /*1252b0*/  IMAD.MOV.U32 R40, RZ, RZ, R213 ;  /* 0x000000ffff287224 */ /* 0x000fc600078e00d5 */
[----:B------:R-:W-:Y:S04]  /*1252c0*/  STL [R1+0x840c], R207 ;  /* 0x00840ccf01007387 */ /* 0x000fe80000100800 */
[----:B------:R-:W-:Y:S04]  /*1252d0*/  STL [R1+0x8408], R206 ;  /* 0x008408ce01007387 */ /* 0x000fe80000100800 */
[----:B------:R1:W-:Y:S04]  /*1252e0*/  STL [R1+0x8404], R203 ;  /* 0x008404cb01007387 */ /* 0x0003e80000100800 */
[----:B------:R2:W-:Y:S04]  /*1252f0*/  STL [R1+0x8400], R202 ;  /* 0x008400ca01007387 */ /* 0x0005e80000100800 */
[----:B------:R-:W3:Y:S01]  /*125300*/  LDL.LU R213, [R1+0x8bb0] ;  /* 0x008bb00001d57983 */ /* 0x000ee20000300800 */
[----:B------:R-:W-:Y:S01]  /*125310*/  MOV R44, R199 ;  /* 0x000000c7002c7202 */ /* 0x000fe20000000f00 */
[----:B------:R-:W-:Y:S01]  /*125320*/  IMAD.MOV.U32 R45, RZ, RZ, R198 ;  /* 0x000000ffff2d7224 */ /* 0x000fe200078e00c6 */
[----:B------:R-:W-:Y:S01]  /*125330*/  MOV R198, R30 ;  /* 0x0000001e00c67202 */ /* 0x000fe20000000f00 */
[----:B------:R-:W-:Y:S01]  /*125340*/  IMAD.MOV.U32 R199, RZ, RZ, R31 ;  /* 0x000000ffffc77224 */ /* 0x000fe200078e001f */
[----:B------:R-:W-:Y:S01]  /*125350*/  MOV R47, R194 ;  /* 0x000000c2002f7202 */ /* 0x000fe20000000f00 */
[----:B------:R-:W-:Y:S01]  /*125360*/  IMAD.MOV.U32 R46, RZ, RZ, R195 ;  /* 0x000000ffff2e7224 */ /* 0x000fe200078e00c3 */
[----:B------:R-:W4:Y:S01]  /*125370*/  LDL.LU R41, [R1+0xb44] ;  /* 0x000b440001297983 */ /* 0x000f220000300800 */
[----:B------:R-:W-:Y:S01]  /*125380*/  IMAD.MOV.U32 R195, RZ, RZ, R29 ;  /* 0x000000ffffc37224 */ /* 0x000fe200078e001d */
[----:B------:R-:W-:Y:S01]  /*125390*/  MOV R43, R216 ;  /* 0x000000d8002b7202 */ /* 0x000fe20000000f00 */
[----:B------:R-:W-:Y:S01]  /*1253a0*/  IMAD.MOV.U32 R194, RZ, RZ, R28 ;  /* 0x000000ffffc27224 */ /* 0x000fe200078e001c */
[----:B------:R-:W4:Y:S04]  /*1253b0*/  LDL.LU R42, [R1+0xb48] ;  /* 0x000b4800012a7983 */ /* 0x000f280000300800 */
[----:B------:R-:W2:Y:S04]  /*1253c0*/  LDL.LU R216, [R1+0x8bac] ;  /* 0x008bac0001d87983 */ /* 0x000ea80000300800 */
[----:B------:R-:W-:Y:S04]  /*1253d0*/  STL [R1+0x841c], R199 ;  /* 0x00841cc701007387 */ /* 0x000fe80000100800 */
[----:B------:R-:W-:Y:S04]  /*1253e0*/  STL [R1+0x8418], R198 ;  /* 0x008418c601007387 */ /* 0x000fe80000100800 */
[----:B------:R1:W-:Y:S04]  /*1253f0*/  STL [R1+0x8414], R195 ;  /* 0x008414c301007387 */ /* 0x0003e80000100800 */
[----:B------:R1:W-:Y:S01]  /*125400*/  STL [R1+0x8410], R194 ;  /* 0x008410c201007387 */ /* 0x0003e20000100800 */
[----:B------:R-:W-:Y:S01]  /*125410*/  IMAD.MOV.U32 R48, RZ, RZ, R221 ;  /* 0x000000ffff307224 */ /* 0x000fe200078e00dd */
[----:B---3--:R-:W-:-:S15]  /*125420*/  HMMA.1688.F32.TF32 R24, R244, R212, R24 ;  /* 0x000000d4f418723c */ /* 0x008fde0000081018 */
[----:B------:R-:W-:-:S04]  /*125430*/  NOP ;  /* 0x0000000000007918 */ /* 0x000fc80000000000 */
[----:B-1----:R-:W-:Y:S02]  /*125440*/  IMAD.MOV.U32 R203, RZ, RZ, R24 ;  /* 0x000000ffffcb7224 */ /* 0x002fe400078e0018 */
[----:B------:R-:W-:Y:S02]  /*125450*/  IMAD.MOV.U32 R24, RZ, RZ, R217 ;  /* 0x000000ffff187224 */ /* 0x000fe400078e00d9 */
[----:B------:R-:W3:Y:S01]  /*125460*/  LDL.LU R217, [R1+0x8ba8] ;  /* 0x008ba80001d97983 */ /* 0x000ee20000300800 */
[----:B------:R-:W-:Y:S01]  /*125470*/  IMAD.MOV.U32 R214, RZ, RZ, R27 ;  /* 0x000000ffffd67224 */ /* 0x000fe200078e001b */
[----:B------:R-:W-:Y:S01]  /*125480*/  MOV R215, R26 ;  /* 0x0000001a00d77202 */ /* 0x000fe20000000f00 */
[----:B--2---:R-:W-:Y:S01]  /*125490*/  IMAD.MOV.U32 R202, RZ, RZ, R25 ;  /* 0x000000ffffca7224 */ /* 0x004fe200078e0019 */
[----:B------:R-:W-:Y:S01]  /*1254a0*/  MOV R27, R220 ;  /* 0x000000dc001b7202 */ /* 0x000fe20000000f00 */
[----:B------:R-:W2:Y:S04]  /*1254b0*/  LDL.LU R25, [R1+0xb34] ;  /* 0x000b340001197983 */ /* 0x000ea80000300800 */
[----:B------:R-:W2:Y:S04]  /*1254c0*/  LDL.LU R26, [R1+0xb38] ;  /* 0x000b3800011a7983 */ /* 0x000ea80000300800 */
[----:B------:R-:W4:Y:S04]  /*1254d0*/  LDL.LU R220, [R1+0x8ba4] ;  /* 0x008ba40001dc7983 */ /* 0x000f280000300800 */
[----:B------:R-:W-:Y:S04]  /*1254e0*/  STL [R1+0x842c], R214 ;  /* 0x00842cd601007387 */ /* 0x000fe80000100800 */
[----:B------:R-:W-:Y:S04]  /*1254f0*/  STL [R1+0x8428], R215 ;  /* 0x008428d701007387 */ /* 0x000fe80000100800 */
[----:B------:R1:W-:Y:S04]  /*125500*/  STL [R1+0x8424], R202 ;  /* 0x008424ca01007387 */ /* 0x0003e80000100800 */
[----:B------:R1:W-:Y:S04]  /*125510*/  STL [R1+0x8420], R203 ;  /* 0x008420cb01007387 */ /* 0x0003e80000100800 */
[----:B------:R-:W4:Y:S04]  /*125520*/  LDL.LU R221, [R1+0x8ba0] ;  /* 0x008ba00001dd7983 */ /* 0x000f280000300800 */
[----:B------:R-:W2:Y:S04]  /*125530*/  LDL.LU R49, [R1+0xb24] ;  /* 0x000b240001317983 */ /* 0x000ea80000300800 */
[----:B------:R-:W2:Y:S04]  /*125540*/  LDL.LU R50, [R1+0xb28] ;  /* 0x000b280001327983 */ /* 0x000ea80000300800 */
[----:B------:R-:W2:Y:S01]  /*125550*/  LDL.LU R51, [R1+0xb2c] ;  /* 0x000b2c0001337983 */ /* 0x000ea20000300800 */
[----:B---3--:R-:W-:Y:S01]  /*125560*/  HMMA.1688.F32.TF32 R28, R244, R216, R44 ;  /* 0x000000d8f41c723c */ /* 0x008fe2000008102c */
[----:B------:R-:W-:-:S15]  /*125570*/  IMAD.MOV.U32 R47, RZ, RZ, R224 ;  /* 0x000000ffff2f7224 */ /* 0x000fde00078e00e0 */
[----:B------:R-:W-:-:S03]  /*125580*/  NOP ;  /* 0x0000000000007918 */ /* 0x000fc60000000000 */
[----:B------:R-:W-:Y:S01]  /*125590*/  IMAD.MOV.U32 R222, RZ, RZ, R31 ;  /* 0x000000ffffde7224 */ /* 0x000fe200078e001f */
[----:B------:R-:W-:Y:S01]  /*1255a0*/  MOV R223, R30 ;  /* 0x0000001e00df7202 */ /* 0x000fe20000000f00 */
[----:B------:R-:W-:Y:S02]  /*1255b0*/  IMAD.MOV.U32 R210, RZ, RZ, R29 ;  /* 0x000000ffffd27224 */ /* 0x000fe400078e001d */
[----:B------:R-:W-:Y:S01]  /*1255c0*/  IMAD.MOV.U32 R211, RZ, RZ, R28 ;  /* 0x000000ffffd37224 */ /* 0x000fe200078e001c */
[----:B------:R-:W-:Y:S04]  /*1255d0*/  STL [R1+0x843c], R222 ;  /* 0x00843cde01007387 */ /* 0x000fe80000100800 */
[----:B------:R-:W-:Y:S04]  /*1255e0*/  STL [R1+0x8438], R223 ;  /* 0x008438df01007387 */ /* 0x000fe80000100800 */
[----:B------:R3:W-:Y:S01]  /*1255f0*/  STL [R1+0x8434], R210 ;  /* 0x008434d201007387 */ /* 0x0007e20000100800 */
[----:B----4-:R-:W-:Y:S03]  /*125600*/  HMMA.1688.F32.TF32 R28, R244, R220, R40 ;  /* 0x000000dcf41c723c */ /* 0x010fe60000081028 */
[----:B------:R4:W-:Y:S01]  /*125610*/  STL [R1+0x8430], R211 ;  /* 0x008430d301007387 */ /* 0x0009e20000100800 */
[----:B------:R-:W-:-:S03]  /*125620*/  IMAD.MOV.U32 R40, RZ, RZ, R225 ;  /* 0x000000ffff287224 */ /* 0x000fc600078e00e1 */
[----:B------:R-:W2:Y:S04]  /*125630*/  LDL.LU R44, [R1+0xb10] ;  /* 0x000b1000012c7983 */ /* 0x000ea80000300800 */
[----:B------:R-:W2:Y:S04]  /*125640*/  LDL.LU R45, [R1+0xb14] ;  /* 0x000b1400012d7983 */ /* 0x000ea80000300800 */
[----:B------:R-:W2:Y:S04]  /*125650*/  LDL.LU R46, [R1+0xb18] ;  /* 0x000b1800012e7983 */ /* 0x000ea80000300800 */
[----:B------:R-:W2:Y:S04]  /*125660*/  LDL.LU R224, [R1+0x8b9c] ;  /* 0x008b9c0001e07983 */ /* 0x000ea80000300800 */
[----:B------:R-:W2:Y:S01]  /*125670*/  LDL.LU R225, [R1+0x8b98] ;  /* 0x008b980001e17983 */ /* 0x000ea20000300800 */
[----:B------:R-:W-:Y:S01]  /*125680*/  MOV R42, R228 ;  /* 0x000000e4002a7202 */ /* 0x000fe20000000f00 */
[----:B------:R-:W-:-:S02]  /*125690*/  IMAD.MOV.U32 R43, RZ, RZ, R229 ;  /* 0x000000ffff2b7224 */ /* 0x000fc400078e00e5 */
[----:B------:R-:W3:Y:S04]  /*1256a0*/  LDL.LU R41, [R1+0x8f4] ;  /* 0x0008f40001297983 */ /* 0x000ee80000300800 */
[----:B------:R-:W3:Y:S04]  /*1256b0*/  LDL.LU R228, [R1+0x8b94] ;  /* 0x008b940001e47983 */ /* 0x000ee80000300800 */
[----:B------:R-:W3:Y:S01]  /*1256c0*/  LDL.LU R229, [R1+0x8b90] ;  /* 0x008b900001e57983 */ /* 0x000ee20000300800 */
        /* <DEDUP_REMOVED lines=8> */
[----:B--2---:R-:W-:-:S15]  /*125750*/  HMMA.1688.F32.TF32 R24, R244, R224, R24 ;  /* 0x000000e0f418723c */ /* 0x004fde0000081018 */
[----:B------:R-:W-:-:S04]  /*125760*/  NOP ;  /* 0x0000000000007918 */ /* 0x000fc80000000000 */
[----:B------:R-:W-:Y:S01]  /*125770*/  IMAD.MOV.U32 R219, RZ, RZ, R24 ;  /* 0x000000ffffdb7224 */ /* 0x000fe200078e0018 */
[----:B------:R-:W-:Y:S01]  /*125780*/  MOV R218, R25 ;  /* 0x0000001900da7202 */ /* 0x000fe20000000f00 */
[----:B------:R-:W-:Y:S01]  /*125790*/  IMAD.MOV.U32 R25, RZ, RZ, R233 ;  /* 0x000000ffff197224 */ /* 0x000fe200078e00e9 */
[----:B------:R-:W-:Y:S02]  /*1257a0*/  MOV R24, R232 ;  /* 0x000000e800187202 */ /* 0x000fe40000000f00 */
[----:B------:R-:W2:Y:S04]  /*1257b0*/  LDL.LU R232, [R1+0x8b8c] ;  /* 0x008b8c0001e87983 */ /* 0x000ea80000300800 */
[----:B------:R-:W2:Y:S01]  /*1257c0*/  LDL.LU R233, [R1+0x8b88] ;  /* 0x008b880001e97983 */ /* 0x000ea20000300800 */
[----:B------:R-:W-:-:S02]  /*1257d0*/  IMAD.MOV.U32 R231, RZ, RZ, R26 ;  /* 0x000000ffffe77224 */ /* 0x000fc400078e001a */
[----:B------:R-:W-:Y:S01]  /*1257e0*/  IMAD.MOV.U32 R230, RZ, RZ, R27 ;  /* 0x000000ffffe67224 */ /* 0x000fe200078e001b */
[----:B------:R-:W-:Y:S01]  /*1257f0*/  MOV R27, R237 ;  /* 0x000000ed001b7202 */ /* 0x000fe20000000f00 */
[----:B------:R-:W-:Y:S02]  /*125800*/  IMAD.MOV.U32 R26, RZ, RZ, R236 ;  /* 0x000000ffff1a7224 */ /* 0x000fe400078e00ec */
[----:B------:R-:W4:Y:S04]  /*125810*/  LDL.LU R236, [R1+0x8b84] ;  /* 0x008b840001ec7983 */ /* 0x000f280000300800 */
[----:B------:R-:W4:Y:S01]  /*125820*/  LDL.LU R237, [R1+0x8b80] ;  /* 0x008b800001ed7983 */ /* 0x000f220000300800 */
[----:B---3--:R-:W-:-:S15]  /*125830*/  HMMA.1688.F32.TF32 R28, R244, R228, R48 ;  /* 0x000000e4f41c723c */ /* 0x008fde0000081030 */
        /* <DEDUP_REMOVED lines=9> */
[----:B------:R-:W-:Y:S04]  /*1258d0*/  STL [R1+0x846c], R198 ;  /* 0x00846cc601007387 */ /* 0x000fe80000100800 */
[----:B------:R-:W-:Y:S04]  /*1258e0*/  STL [R1+0x8468], R199 ;  /* 0x008468c701007387 */ /* 0x000fe80000100800 */
[----:B------:R1:W-:Y:S04]  /*1258f0*/  STL [R1+0x8464], R203 ;  /* 0x008464cb01007387 */ /* 0x0003e80000100800 */
[----:B------:R3:W-:Y:S01]  /*125900*/  STL [R1+0x8460], R202 ;  /* 0x008460ca01007387 */ /* 0x0007e20000100800 */
[----:B------:R-:W-:Y:S01]  /*125910*/  HMMA.1688.F32.TF32 R24, R240, R248, R24 ;  /* 0x000000f8f018723c */ /* 0x000fe20000081018 */
[----:B------:R-:W-:Y:S01]  /*125920*/  IMAD.MOV.U32 R48, RZ, RZ, R252 ;  /* 0x000000ffff307224 */ /* 0x000fe200078e00fc */
[----:B------:R-:W-:Y:S01]  /*125930*/  MOV R49, R2 ;  /* 0x0000000200317202 */ /* 0x000fe20000000f00 */
[----:B------:R-:W-:Y:S01]  /*125940*/  IMAD.MOV.U32 R69, RZ, RZ, R19 ;  /* 0x000000ffff457224 */ /* 0x000fe200078e0013 */
[----:B------:R-:W-:Y:S01]  /*125950*/  MOV R68, R18 ;  /* 0x0000001200447202 */ /* 0x000fe20000000f00 */
[----:B------:R-:W-:Y:S01]  /*125960*/  IMAD.MOV.U32 R56, RZ, RZ, R170 ;  /* 0x000000ffff387224 */ /* 0x000fe200078e00aa */
[----:B------:R-:W-:-:S13]  /*125970*/  MOV R57, R171 ;  /* 0x000000ab00397202 */ /* 0x000fda0000000f00 */
[----:B------:R-:W-:Y:S01]  /*125980*/  IMAD.MOV.U32 R227, RZ, RZ, R24 ;  /* 0x000000ffffe37224 */ /* 0x000fe200078e0018 */
[----:B------:R-:W-:Y:S01]  /*125990*/  MOV R239, R26 ;  /* 0x0000001a00ef7202 */ /* 0x000fe20000000f00 */
[----:B------:R-:W-:Y:S02]  /*1259a0*/  IMAD.MOV.U32 R226, RZ, RZ, R25 ;  /* 0x000000ffffe27224 */ /* 0x000fe400078e0019 */
[----:B------:R-:W-:Y:S01]  /*1259b0*/  IMAD.MOV.U32 R238, RZ, RZ, R27 ;  /* 0x000000ffffee7224 */ /* 0x000fe200078e001b */
[----:B--2---:R-:W-:-:S15]  /*1259c0*/  HMMA.1688.F32.TF32 R28, R244, R232, R44 ;  /* 0x000000e8f41c723c */ /* 0x004fde000008102c */
[----:B------:R-:W-:-:S04]  /*1259d0*/  NOP ;  /* 0x0000000000007918 */ /* 0x000fc80000000000 */
[----:B------:R-:W-:Y:S01]  /*1259e0*/  IMAD.MOV.U32 R210, RZ, RZ, R28 ;  /* 0x000000ffffd27224 */ /* 0x000fe200078e001c */
[----:B----4-:R-:W-:Y:S01]  /*1259f0*/  MOV R211, R29 ;  /* 0x0000001d00d37202 */ /* 0x010fe20000000f00 */
[----:B------:R-:W-:Y:S02]  /*125a00*/  IMAD.MOV.U32 R214, RZ, RZ, R30 ;  /* 0x000000ffffd67224 */ /* 0x000fe400078e001e */
[----:B------:R-:W-:Y:S02]  /*125a10*/  IMAD.MOV.U32 R215, RZ, RZ, R31 ;  /* 0x000000ffffd77224 */ /* 0x000fe400078e001f */
[----:B------:R-:W-:Y:S03]  /*125a20*/  HMMA.1688.F32.TF32 R28, R244, R236, R40 ;  /* 0x000000ecf41c723c */ /* 0x000fe60000081028 */
[----:B------:R-:W-:Y:S04]  /*125a30*/  STL [R1+0x847c], R215 ;  /* 0x00847cd701007387 */ /* 0x000fe80000100800 */
[----:B------:R-:W-:Y:S04]  /*125a40*/  STL [R1+0x8478], R214 ;  /* 0x008478d601007387 */ /* 0x000fe80000100800 */
[----:B------:R2:W-:Y:S04]  /*125a50*/  STL [R1+0x8474], R211 ;  /* 0x008474d301007387 */ /* 0x0005e80000100800 */
[----:B------:R4:W-:Y:S04]  /*125a60*/  STL [R1+0x8470], R210 ;  /* 0x008470d201007387 */ /* 0x0009e80000100800 */
[----:B------:R-:W-:Y:S01]  /*125a70*/  IMAD.MOV.U32 R222, RZ, RZ, R30 ;  /* 0x000000ffffde7224 */ /* 0x000fe200078e001e */
[----:B------:R-:W-:Y:S01]  /*125a80*/  MOV R223, R31 ;  /* 0x0000001f00df7202 */ /* 0x000fe20000000f00 */
[----:B------:R-:W-:Y:S01]  /*125a90*/  IMAD.MOV.U32 R195, RZ, RZ, R29 ;  /* 0x000000ffffc37224 */ /* 0x000fe200078e001d */
[----:B------:R-:W-:-:S03]  /*125aa0*/  MOV R194, R28 ;  /* 0x0000001c00c27202 */ /* 0x000fc60000000f00 */
[----:B------:R-:W-:Y:S04]  /*125ab0*/  STL.64 [R1+0x8a10], R222 ;  /* 0x008a10de01007387 */ /* 0x000fe80000100a00 */
[----:B------:R-:W-:Y:S04]  /*125ac0*/  STL.64 [R1+0x8a08], R220 ;  /* 0x008a08dc01007387 */ /* 0x000fe80000100a00 */
[----:B------:R-:W-:Y:S04]  /*125ad0*/  STL [R1+0x8484], R195 ;  /* 0x008484c301007387 */ /* 0x000fe80000100800 */
[----:B------:R-:W-:Y:S04]  /*125ae0*/  STL [R1+0x8480], R194 ;  /* 0x008480c201007387 */ /* 0x000fe80000100800 */
        /* <DEDUP_REMOVED lines=48> */
[----:B--2---:R-:W-:-:S15]  /*125df0*/  HMMA.1688.F32.TF32 R28, R240, R28, R32 ;  /* 0x0000001cf01c723c */ /* 0x004fde0000081020 */
[----:B------:R-:W-:-:S04]  /*125e00*/  NOP ;  /* 0x0000000000007918 */ /* 0x000fc80000000000 */
[----:B-1----:R-:W-:Y:S01]  /*125e10*/  IMAD.MOV.U32 R203, RZ, RZ, R28 ;  /* 0x000000ffffcb7224 */ /* 0x002fe200078e001c */
[----:B------:R-:W-:Y:S01]  /*125e20*/  MOV R230, R30 ;  /* 0x0000001e00e67202 */ /* 0x000fe20000000f00 */
[----:B---3--:R-:W-:Y:S02]  /*125e30*/  IMAD.MOV.U32 R202, RZ, RZ, R29 ;  /* 0x000000ffffca7224 */ /* 0x008fe400078e001d */
[----:B------:R-:W-:Y:S02]  /*125e40*/  IMAD.MOV.U32 R231, RZ, RZ, R31 ;  /* 0x000000ffffe77224 */ /* 0x000fe400078e001f */
[----:B----4-:R-:W-:Y:S01]  /*125e50*/  HMMA.1688.F32.TF32 R28, R240, R56, R60 ;  /* 0x00000038f01c723c */ /* 0x010fe2000008103c */
[----:B------:R-:W-:Y:S02]  /*125e60*/  IMAD.MOV.U32 R42, RZ, RZ, R171 ;  /* 0x000000ffff2a7224 */ /* 0x000fe400078e00ab */
[----:B------:R-:W-:-:S15]  /*125e70*/  IMAD.MOV.U32 R43, RZ, RZ, R170 ;  /* 0x000000ffff2b7224 */ /* 0x000fde00078e00aa */
[----:B------:R-:W-:Y:S01]  /*125e80*/  NOP ;  /* 0x0000000000007918 */ /* 0x000fe20000000000 */
        /* <DEDUP_REMOVED lines=8> */
[----:B------:R-:W-:Y:S01]  /*125f10*/  MOV R234, R31 ;  /* 0x0000001f00ea7202 */ /* 0x000fe20000000f00 */
[----:B------:R-:W-:Y:S02]  /*125f20*/  IMAD.MOV.U32 R171, RZ, RZ, R30 ;  /* 0x000000ffffab7224 */ /* 0x000fe400078e001e */
[C---:B------:R-:W-:Y:S08]  /*125f30*/  HMMA.1688.F32.TF32 R28, R240.reuse, R4, R44 ;  /* 0x00000004f01c723c */ /* 0x040ff0000008102c */
[----:B------:R-:W-:-:S15]  /*125f40*/  HMMA.1688.F32.TF32 R4, R240, R8, R40 ;  /* 0x00000008f004723c */ /* 0x000fde0000081028 */
        /* <DEDUP_REMOVED lines=9> */
[----:B------:R-:W2:Y:S01]  /*125fe0*/  LDL.LU R248, [R1+0x610] ;  /* 0x0006100001f87983 */ /* 0x000ea20000300800 */
[----:B------:R-:W-:Y:S01]  /*125ff0*/  IMAD.MOV.U32 R250, RZ, RZ, R19 ;  /* 0x000000fffffa7224 */ /* 0x000fe200078e0013 */
[----:B------:R-:W-:-:S15]  /*126000*/  MOV R251, R18 ;  /* 0x0000001200fb7202 */ /* 0x000fde0000000f00 */
[----:B------:R1:W-:Y:S04]  /*126010*/  STL.64 [R1+0xb70], R4 ;  /* 0x000b700401007387 */ /* 0x0003e80000100a00 */
[----:B------:R3:W-:Y:S04]  /*126020*/  STL.64 [R1+0xb78], R6 ;  /* 0x000b780601007387 */ /* 0x0007e80000100a00 */
[----:B------:R-:W2:Y:S04]  /*126030*/  LDL.LU R249, [R1+0x614] ;  /* 0x0006140001f97983 */ /* 0x000ea80000300800 */
        /* <DEDUP_REMOVED lines=11> */
[----:B------:R-:W-:Y:S03]  /*1260f0*/  HMMA.1688.F32.TF32 R68, R240, R68, R76 ;  /* 0x00000044f044723c */ /* 0x000fe6000008104c */
        /* <DEDUP_REMOVED lines=84> */
[----:B--2---:R-:W-:-:S03]  /*126640*/  IMAD.MOV.U32 R137, RZ, RZ, R18 ;  /* 0x000000ffff897224 */ /* 0x004fc600078e0012 */
[----:B------:R-:W2:Y:S01]  /*126650*/  LDL.LU R133, [R1+0x664] ;  /* 0x0006640001857983 */ /* 0x000ea20000300800 */
[----:B----4-:R-:W-:-:S03]  /*126660*/  IMAD.MOV.U32 R138, RZ, RZ, R19 ;  /* 0x000000ffff8a7224 */ /* 0x010fc600078e0013 */
[----:B------:R-:W2:Y:S04]  /*126670*/  LDL.LU R134, [R1+0x668] ;  /* 0x0006680001867983 */ /* 0x000ea80000300800 */
[----:B------:R-:W2:Y:S04]  /*126680*/  LDL.LU R135, [R1+0x66c] ;  /* 0x00066c0001877983 */ /* 0x000ea80000300800 */
[----:B------:R-:W4:Y:S04]  /*126690*/  LDL.LU R136, [R1+0x630] ;  /* 0x0006300001887983 */ /* 0x000f280000300800 */
[----:B------:R-:W2:Y:S04]  /*1266a0*/  LDL.LU R18, [R1+0x8b54] ;  /* 0x008b540001127983 */ /* 0x000ea80000300800 */
[----:B------:R-:W2:Y:S04]  /*1266b0*/  LDL.LU R19, [R1+0x8b50] ;  /* 0x008b500001137983 */ /* 0x000ea80000300800 */
[----:B------:R-:W4:Y:S04]  /*1266c0*/  LDL.LU R139, [R1+0x63c] ;  /* 0x00063c00018b7983 */ /* 0x000f280000300800 */
[----:B------:R-:W4:Y:S04]  /*1266d0*/  LDL.LU R128, [R1+0x620] ;  /* 0x0006200001807983 */ /* 0x000f280000300800 */
[----:B------:R-:W4:Y:S04]  /*1266e0*/  LDL.LU R129, [R1+0x624] ;  /* 0x0006240001817983 */ /* 0x000f280000300800 */
[----:B------:R-:W4:Y:S04]  /*1266f0*/  LDL.LU R130, [R1+0x628] ;  /* 0x0006280001827983 */ /* 0x000f280000300800 */
[----:B------:R-:W4:Y:S01]  /*126700*/  LDL.LU R131, [R1+0x62c] ;  /* 0x00062c0001837983 */ /* 0x000f220000300800 */
[C---:B---3--:R-:W-:Y:S03]  /*126710*/  HMMA.1688.F32.TF32 R24, R240.reuse, R20, R24 ;  /* 0x00000014f018723c */ /* 0x048fe60000081018 */
[----:B--2---:R-:W-:Y:S04]  /*126720*/  STL.64 [R1+0x89e8], R18 ;  /* 0x0089e81201007387 */ /* 0x004fe80000100a00 */
[----:B------:R1:W-:Y:S04]  /*126730*/  STL.64 [R1+0x89e0], R16 ;  /* 0x0089e01001007387 */ /* 0x0003e80000100a00 */
[----:B-1----:R-:W2:Y:S04]  /*126740*/  LDL.LU R16, [R1+0x6e0] ;  /* 0x0006e00001107983 */ /* 0x002ea80000300800 */
[----:B------:R-:W2:Y:S04]  /*126750*/  LDL.LU R17, [R1+0x6e4] ;  /* 0x0006e40001117983 */ /* 0x000ea80000300800 */
[----:B------:R-:W2:Y:S04]  /*126760*/  LDL.LU R18, [R1+0x6e8] ;  /* 0x0006e80001127983 */ /* 0x000ea80000300800 */
[----:B------:R-:W2:Y:S04]  /*126770*/  LDL.LU R19, [R1+0x6ec] ;  /* 0x0006ec0001137983 */ /* 0x000ea80000300800 */
        /* <DEDUP_REMOVED lines=68> */
[C---:B--2---:R-:W-:Y:S08]  /*126bc0*/  HMMA.1688.F32.TF32 R12, R240.reuse, R72, R12 ;  /* 0x00000048f00c723c */ /* 0x044ff0000008100c */
[----:B---3--:R-:W-:-:S15]  /*126bd0*/  HMMA.1688.F32.TF32 R16, R240, R68, R16 ;  /* 0x00000044f010723c */ /* 0x008fde0000081010 */
[----:B------:R-:W-:-:S04]  /*126be0*/  NOP ;  /* 0x0000000000007918 */ /* 0x000fc80000000000 */
        /* <DEDUP_REMOVED lines=17> */
[----:B--2---:R-:W-:Y:S01]  /*126d00*/  HMMA.1688.F32.TF32 R8, R240, R96, R244 ;  /* 0x00000060f008723c */ /* 0x004fe200000810f4 */
[----:B------:R-:W-:-:S02]  /*126d10*/  MOV R239, R126 ;  /* 0x0000007e00ef7202 */ /* 0x000fc40000000f00 */
[----:B------:R-:W-:Y:S04]  /*126d20*/  LDS R244, [R252+UR12+0x87000] ;  /* 0x0870000cfcf47984 */ /* 0x000fe80008000800 */
[----:B------:R-:W-:Y:S01]  /*126d30*/  LDS R246, [R252+UR12+0x87400] ;  /* 0x0874000cfcf67984 */ /* 0x000fe20008000800 */
        /* <DEDUP_REMOVED lines=9> */
[C---:B----4-:R-:W-:Y:S03]  /*126dd0*/  HMMA.1688.F32.TF32 R4, R240.reuse, R112, R136 ;  /* 0x00000070f004723c */ /* 0x050fe60000081088 */
[----:B------:R-:W-:Y:S04]  /*126de0*/  STL.64 [R1+0x9e0], R12 ;  /* 0x0009e00c01007387 */ /* 0x000fe80000100a00 */
[----:B------:R-:W-:Y:S04]  /*126df0*/  STL.64 [R1+0x9e8], R14 ;  /* 0x0009e80e01007387 */ /* 0x000fe80000100a00 */
[----:B------:R-:W-:Y:S04]  /*126e00*/  STL.64 [R1+0x9d0], R8 ;  /* 0x0009d00801007387 */ /* 0x000fe80000100a00 */
[----:B------:R1:W-:Y:S04]  /*126e10*/  STL.64 [R1+0x9d8], R10 ;  /* 0x0009d80a01007387 */ /* 0x0003e80000100a00 */
[----:B------:R-:W-:Y:S04]  /*126e20*/  STL.64 [R1+0x9c0], R4 ;  /* 0x0009c00401007387 */ /* 0x000fe80000100a00 */
[----:B------:R2:W-:Y:S01]  /*126e30*/  STL.64 [R1+0x9c8], R6 ;  /* 0x0009c80601007387 */ /* 0x0005e20000100a00 */
[C---:B-1----:R-:W-:Y:S03]  /*126e40*/  HMMA.1688.F32.TF32 R8, R240.reuse, R116, R128 ;  /* 0x00000074f008723c */ /* 0x042fe60000081080 */
[----:B------:R-:W3:Y:S05]  /*126e50*/  LDL.LU R220, [R1+0x480] ;  /* 0x0004800001dc7983 */ /* 0x000eea0000300800 */
[----:B--2---:R-:W-:Y:S11]  /*126e60*/  HMMA.1688.F32.TF32 R4, R240, R120, R248 ;  /* 0x00000078f004723c */ /* 0x004ff600000810f8 */
[----:B------:R1:W-:Y:S04]  /*126e70*/  STL.64 [R1+0x9b0], R8 ;  /* 0x0009b00801007387 */ /* 0x0003e80000100a00 */
[----:B------:R2:W-:Y:S04]  /*126e80*/  STL.64 [R1+0x9b8], R10 ;  /* 0x0009b80a01007387 */ /* 0x0005e80000100a00 */
[----:B------:R-:W-:Y:S04]  /*126e90*/  STL.64 [R1+0x9a0], R4 ;  /* 0x0009a00401007387 */ /* 0x000fe80000100a00 */
[----:B------:R-:W-:Y:S04]  /*126ea0*/  STL.64 [R1+0x9a8], R6 ;  /* 0x0009a80601007387 */ /* 0x000fe80000100a00 */
[----:B------:R-:W3:Y:S04]  /*126eb0*/  LDL.LU R221, [R1+0x484] ;  /* 0x0004840001dd7983 */ /* 0x000ee80000300800 */
[----:B------:R-:W3:Y:S04]  /*126ec0*/  LDL.LU R222, [R1+0x488] ;  /* 0x0004880001de7983 */ /* 0x000ee80000300800 */
[----:B------:R-:W3:Y:S04]  /*126ed0*/  LDL.LU R223, [R1+0x48c] ;  /* 0x00048c0001df7983 */ /* 0x000ee80000300800 */
[----:B------:R-:W4:Y:S04]  /*126ee0*/  LDL.LU R236, [R1+0x490] ;  /* 0x0004900001ec7983 */ /* 0x000f280000300800 */
[----:B------:R-:W4:Y:S04]  /*126ef0*/  LDL.LU R237, [R1+0x494] ;  /* 0x0004940001ed7983 */ /* 0x000f280000300800 */
[----:B------:R-:W4:Y:S04]  /*126f00*/  LDL.LU R238, [R1+0x498] ;  /* 0x0004980001ee7983 */ /* 0x000f280000300800 */
[----:B------:R-:W3:Y:S04]  /*126f10*/  LDL.LU R126, [R1+0x8a8c] ;  /* 0x008a8c00017e7983 */ /* 0x000ee80000300800 */
[----:B------:R-:W4:Y:S04]  /*126f20*/  LDL.LU R224, [R1+0x4b0] ;  /* 0x0004b00001e07983 */ /* 0x000f280000300800 */
[----:B------:R-:W4:Y:S04]  /*126f30*/  LDL.LU R225, [R1+0x4b4] ;  /* 0x0004b40001e17983 */ /* 0x000f280000300800 */
[----:B------:R-:W4:Y:S04]  /*126f40*/  LDL.LU R226, [R1+0x4b8] ;  /* 0x0004b80001e27983 */ /* 0x000f280000300800 */
[----:B------:R-:W4:Y:S04]  /*126f50*/  LDL.LU R227, [R1+0x4bc] ;  /* 0x0004bc0001e37983 */ /* 0x000f280000300800 */
[----:B-1----:R-:W4:Y:S04]  /*126f60*/  LDL.LU R8, [R1+0x520] ;  /* 0x0005200001087983 */ /* 0x002f280000300800 */
[----:B------:R-:W4:Y:S04]  /*126f70*/  LDL.LU R9, [R1+0x524] ;  /* 0x0005240001097983 */ /* 0x000f280000300800 */
[----:B--2---:R-:W4:Y:S04]  /*126f80*/  LDL.LU R10, [R1+0x528] ;  /* 0x00052800010a7983 */ /* 0x004f280000300800 */
[----:B------:R-:W4:Y:S04]  /*126f90*/  LDL.LU R11, [R1+0x52c] ;  /* 0x00052c00010b7983 */ /* 0x000f280000300800 */
[----:B------:R-:W2:Y:S04]  /*126fa0*/  LDL.LU R128, [R1+0x600] ;  /* 0x0006000001807983 */ /* 0x000ea80000300800 */
[----:B------:R-:W2:Y:S01]  /*126fb0*/  LDL.LU R129, [R1+0x604] ;  /* 0x0006040001817983 */ /* 0x000ea20000300800 */
[----:B------:R-:W-:-:S03]  /*126fc0*/  LOP3.LUT R135, R252, 0x20, RZ, 0x3c, !PT ;  /* 0x00000020fc877812 */ /* 0x000fc600078e3cff */
        /* <DEDUP_REMOVED lines=8> */
[----:B------:R-:W-:Y:S04]  /*127050*/  LDS R245, [R135+UR12+0x87000] ;  /* 0x0870000c87f57984 */ /* 0x000fe80008000800 */
[----:B------:R1:W2:Y:S04]  /*127060*/  LDS R247, [R135+UR12+0x87400] ;  /* 0x0874000c87f77984 */ /* 0x0002a80008000800 */
        /* <DEDUP_REMOVED lines=15> */
[----:B---3--:R-:W-:-:S03]  /*127160*/  IMAD.MOV.U32 R5, RZ, RZ, R126 ;  /* 0x000000ffff057224 */ /* 0x008fc600078e007e */
[----:B------:R-:W3:Y:S04]  /*127170*/  LDL.LU R126, [R1+0x8a88] ;  /* 0x008a8800017e7983 */ /* 0x000ee80000300800 */
[----:B------:R-:W4:Y:S04]  /*127180*/  LDL.LU R6, [R1+0x4f8] ;  /* 0x0004f80001067983 */ /* 0x000f280000300800 */
[----:B------:R-:W4:Y:S01]  /*127190*/  LDL.LU R7, [R1+0x4fc] ;  /* 0x0004fc0001077983 */ /* 0x000f220000300800 */
[----:B------:R-:W-:-:S03]  /*1271a0*/  MOV R152, R127 ;  /* 0x0000007f00987202 */ /* 0x000fc60000000f00 */
[----:B------:R-:W4:Y:S04]  /*1271b0*/  LDL.LU R248, [R1+0x5c0] ;  /* 0x0005c00001f87983 */ /* 0x000f280000300800 */
[----:B------:R-:W4:Y:S04]  /*1271c0*/  LDL.LU R249, [R1+0x5c4] ;  /* 0x0005c40001f97983 */ /* 0x000f280000300800 */
[----:B------:R-:W4:Y:S01]  /*1271d0*/  LDL.LU R250, [R1+0x5c8] ;  /* 0x0005c80001fa7983 */ /* 0x000f220000300800 */
[----:B--2---:R-:W-:Y:S01]  /*1271e0*/  HMMA.1688.F32.TF32 R128, R240, R124, R128 ;  /* 0x0000007cf080723c */ /* 0x004fe20000081080 */
[----:B---3--:R-:W-:-:S02]  /*1271f0*/  IMAD.MOV.U32 R251, RZ, RZ, R126 ;  /* 0x000000fffffb7224 */ /* 0x008fc400078e007e */
[----:B------:R-:W2:Y:S04]  /*127200*/  LDL.LU R126, [R1+0x8a84] ;  /* 0x008a8400017e7983 */ /* 0x000ea80000300800 */
[----:B------:R-:W2:Y:S04]  /*127210*/  LDL.LU R127, [R1+0x8a80] ;  /* 0x008a8000017f7983 */ /* 0x000ea80000300800 */
[----:B------:R-:W3:Y:S04]  /*127220*/  LDL.LU R153, [R1+0x474] ;  /* 0x0004740001997983 */ /* 0x000ee80000300800 */
[----:B------:R-:W3:Y:S04]  /*127230*/  LDL.LU R154, [R1+0x478] ;  /* 0x00047800019a7983 */ /* 0x000ee80000300800 */
[----:B------:R-:W3:Y:S04]  /*127240*/  LDL.LU R155, [R1+0x47c] ;  /* 0x00047c00019b7983 */ /* 0x000ee80000300800 */
[----:B------:R-:W-:Y:S04]  /*127250*/  STL.64 [R1+0x990], R128 ;  /* 0x0009908001007387 */ /* 0x000fe80000100a00 */
[----:B------:R1:W-:Y:S04]  /*127260*/  STL.64 [R1+0x998], R130 ;  /* 0x0009988201007387 */ /* 0x0003e80000100a00 */
[----:B-1----:R-:W3:Y:S04]  /*127270*/  LDL.LU.64 R130, [R1+0x8a78] ;  /* 0x008a780001827983 */ /* 0x002ee80000300a00 */
[----:B------:R-:W4:Y:S04]  /*127280*/  LDL.LU.64 R128, [R1+0x8a70] ;  /* 0x008a700001807983 */ /* 0x000f280000300a00 */
[----:B--2---:R-:W-:Y:S04]  /*127290*/  STL.64 [R1+0x8990], R126 ;  /* 0x0089907e01007387 */ /* 0x004fe80000100a00 */
        /* <DEDUP_REMOVED lines=41> */
[C---:B----4-:R-:W-:Y:S08]  /*127530*/  HMMA.1688.F32.TF32 R132, R240.reuse, R148, R132 ;  /* 0x00000094f084723c */ /* 0x050ff00000081084 */
[----:B--2---:R-:W-:-:S15]  /*127540*/  HMMA.1688.F32.TF32 R248, R240, R140, R248 ;  /* 0x0000008cf0f8723c */ /* 0x004fde00000810f8 */
[----:B------:R-:W-:-:S04]  /*127550*/  NOP ;  /* 0x0000000000007918 */ /* 0x000fc80000000000 */
[----:B------:R1:W-:Y:S01]  /*127560*/  STL.64 [R1+0x950], R248 ;  /* 0x000950f801007387 */ /* 0x0003e20000100a00 */
[C---:B---3--:R-:W-:Y:S03]  /*127570*/  HMMA.1688.F32.TF32 R136, R240.reuse, R144, R136 ;  /* 0x00000090f088723c */ /* 0x048fe60000081088 */
[----:B------:R-:W-:Y:S04]  /*127580*/  STL.64 [R1+0x958], R250 ;  /* 0x000958fa01007387 */ /* 0x000fe80000100a00 */
[----:B-1----:R-:W2:Y:S04]  /*127590*/  LDL.LU.64 R248, [R1+0x8a38] ;  /* 0x008a380001f87983 */ /* 0x002ea80000300a00 */
        /* <DEDUP_REMOVED lines=38> */
[----:B------:R1:W-:Y:S04]  /*127800*/  STL.64 [R1+0x830], R4 ;  /* 0x0008300401007387 */ /* 0x0003e80000100a00 */
[----:B------:R3:W-:Y:S04]  /*127810*/  STL.64 [R1+0x838], R6 ;  /* 0x0008380601007387 */ /* 0x0007e80000100a00 */
        /* <DEDUP_REMOVED lines=51> */
[----:B------:R-:W4:Y:S04]  /*127b50*/  LDL.LU R12, [R1+0x7b0] ;  /* 0x0007b000010c7983 */ /* 0x000f280000300800 */
[----:B------:R-:W4:Y:S04]  /*127b60*/  LDL.LU R13, [R1+0x7b4] ;  /* 0x0007b400010d7983 */ /* 0x000f280000300800 */
[----:B------:R-:W4:Y:S04]  /*127b70*/  LDL.LU R14, [R1+0x7b8] ;  /* 0x0007b800010e7983 */ /* 0x000f280000300800 */
[----:B------:R-:W4:Y:S04]  /*127b80*/  LDL.LU R15, [R1+0x7bc] ;  /* 0x0007bc00010f7983 */ /* 0x000f280000300800 */
[----:B------:R-:W4:Y:S01]  /*127b90*/  LDL.LU.64 R16, [R1+0x360] ;  /* 0x0003600001107983 */ /* 0x000f220000300a00 */
[C---:B--2---:R-:W-:Y:S08]  /*127ba0*/  HMMA.1688.F32.TF32 R4, R240.reuse, R208, R4 ;  /* 0x000000d0f004723c */ /* 0x044ff00000081004 */
[C---:B---3--:R-:W-:Y:S08]  /*127bb0*/  HMMA.1688.F32.TF32 R8, R240.reuse, R204, R8 ;  /* 0x000000ccf008723c */ /* 0x048ff00000081008 */
[C---:B----4-:R-:W-:Y:S08]  /*127bc0*/  HMMA.1688.F32.TF32 R224, R240.reuse, R200, R224 ;  /* 0x000000c8f0e0723c */ /* 0x050ff000000810e0 */
[----:B------:R-:W-:-:S15]  /*127bd0*/  HMMA.1688.F32.TF32 R236, R240, R196, R236 ;  /* 0x000000c4f0ec723c */ /* 0x000fde00000810ec */
[----:B------:R-:W-:-:S04]  /*127be0*/  NOP ;  /* 0x0000000000007918 */ /* 0x000fc80000000000 */
[----:B------:R-:W-:Y:S04]  /*127bf0*/  STL.64 [R1+0x470], R236 ;  /* 0x000470ec01007387 */ /* 0x000fe80000100a00 */
[----:B------:R1:W-:Y:S01]  /*127c00*/  STL.64 [R1+0x478], R238 ;  /* 0x000478ee01007387 */ /* 0x0003e20000100a00 */
[C---:B------:R-:W-:Y:S03]  /*127c10*/  HMMA.1688.F32.TF32 R220, R240.reuse, R212, R220 ;  /* 0x000000d4f0dc723c */ /* 0x040fe600000810dc */
[----:B-1----:R-:W2:Y:S04]  /*127c20*/  LDL.LU.64 R238, [R1+0x8a30] ;  /* 0x008a300001ee7983 */ /* 0x002ea80000300a00 */
[----:B------:R-:W3:Y:S04]  /*127c30*/  LDL.LU.64 R236, [R1+0x8a28] ;  /* 0x008a280001ec7983 */ /* 0x000ee80000300a00 */
[----:B------:R-:W-:Y:S04]  /*127c40*/  STL.64 [R1+0x310], R224 ;  /* 0x000310e001007387 */ /* 0x000fe80000100a00 */
[----:B------:R1:W-:Y:S01]  /*127c50*/  STL.64 [R1+0x318], R226 ;  /* 0x000318e201007387 */ /* 0x0003e20000100a00 */
[C---:B------:R-:W-:Y:S03]  /*127c60*/  HMMA.1688.F32.TF32 R152, R240.reuse, R216, R152 ;  /* 0x000000d8f098723c */ /* 0x040fe60000081098 */
[----:B-1----:R-:W4:Y:S04]  /*127c70*/  LDL.LU.64 R226, [R1+0x8a20] ;  /* 0x008a200001e27983 */ /* 0x002f280000300a00 */
[----:B------:R-:W2:Y:S04]  /*127c80*/  LDL.LU.64 R224, [R1+0x8a18] ;  /* 0x008a180001e07983 */ /* 0x000ea80000300a00 */
[----:B------:R1:W-:Y:S04]  /*127c90*/  STL.64 [R1+0x130], R8 ;  /* 0x0001300801007387 */ /* 0x0003e80000100a00 */
[----:B------:R-:W-:Y:S04]  /*127ca0*/  STL.64 [R1+0x138], R10 ;  /* 0x0001380a01007387 */ /* 0x000fe80000100a00 */
[----:B-1----:R-:W4:Y:S04]  /*127cb0*/  LDL.LU R8, [R1+0x7d0] ;  /* 0x0007d00001087983 */ /* 0x002f280000300800 */
[----:B------:R1:W-:Y:S04]  /*127cc0*/  STL.64 [R1+0x120], R4 ;  /* 0x0001200401007387 */ /* 0x0003e80000100a00 */
[----:B------:R-:W-:Y:S04]  /*127cd0*/  STL.64 [R1+0x128], R6 ;  /* 0x0001280601007387 */ /* 0x000fe80000100a00 */
[----:B------:R-:W4:Y:S04]  /*127ce0*/  LDL.LU R9, [R1+0x7d4] ;  /* 0x0007d40001097983 */ /* 0x000f280000300800 */
[----:B-1----:R-:W4:Y:S04]  /*127cf0*/  LDL.LU.64 R4, [R1+0x350] ;  /* 0x0003500001047983 */ /* 0x002f280000300a00 */
[----:B------:R-:W-:Y:S04]  /*127d00*/  STL.64 [R1+0x110], R220 ;  /* 0x000110dc01007387 */ /* 0x000fe80000100a00 */
[----:B------:R1:W-:Y:S04]  /*127d10*/  STL.64 [R1+0x118], R222 ;  /* 0x000118de01007387 */ /* 0x0003e80000100a00 */
[----:B-1----:R-:W4:Y:S04]  /*127d20*/  LDL.LU.64 R222, [R1+0x8a10] ;  /* 0x008a100001de7983 */ /* 0x002f280000300a00 */
[----:B------:R-:W4:Y:S04]  /*127d30*/  LDL.LU.64 R220, [R1+0x8a08] ;  /* 0x008a080001dc7983 */ /* 0x000f280000300a00 */
[----:B------:R-:W-:Y:S04]  /*127d40*/  STL.64 [R1+0x100], R152 ;  /* 0x0001009801007387 */ /* 0x000fe80000100a00 */
[----:B------:R1:W-:Y:S04]  /*127d50*/  STL.64 [R1+0x108], R154 ;  /* 0x0001089a01007387 */ /* 0x0003e80000100a00 */
[----:B-1----:R-:W4:Y:S04]  /*127d60*/  LDL.LU.64 R154, [R1+0x8a00] ;  /* 0x008a0000019a7983 */ /* 0x002f280000300a00 */
[----:B------:R-:W4:Y:S01]  /*127d70*/  LDL.LU.64 R152, [R1+0x89f8] ;  /* 0x0089f80001987983 */ /* 0x000f220000300a00 */
[----:B------:R-:W-:Y:S01]  /*127d80*/  HMMA.1688.F32.TF32 R140, R240, R228, R140 ;  /* 0x000000e4f08c723c */ /* 0x000fe2000008108c */
[----:B------:R-:W-:-:S07]  /*127d90*/  IMAD.MOV.U32 R10, RZ, RZ, R27 ;  /* 0x000000ffff0a7224 */ /* 0x000fce00078e001b */
[----:B------:R-:W-:Y:S01]  /*127da0*/  HMMA.1688.F32.TF32 R136, R240, R232, R136 ;  /* 0x000000e8f088723c */ /* 0x000fe20000081088 */
[----:B------:R-:W-:-:S07]  /*127db0*/  IMAD.MOV.U32 R11, RZ, RZ, R2 ;  /* 0x000000ffff0b7224 */ /* 0x000fce00078e0002 */
[C---:B------:R-:W-:Y:S08]  /*127dc0*/  HMMA.1688.F32.TF32 R12, R244.reuse, R16, R12 ;  /* 0x00000010f40c723c */ /* 0x040ff0000008100c */
[----:B------:R-:W-:Y:S08]  /*127dd0*/  HMMA.1688.F32.TF32 R128, R244, R124, R128 ;  /* 0x0000007cf480723c */ /* 0x000ff00000081080 */
[C---:B---3--:R-:W-:Y:S08]  /*127de0*/  HMMA.1688.F32.TF32 R248, R240.reuse, R236, R248 ;  /* 0x000000ecf0f8723c */ /* 0x048ff000000810f8 */
[C---:B--2---:R-:W-:Y:S01]  /*127df0*/  HMMA.1688.F32.TF32 R144, R240.reuse, R224, R144 ;  /* 0x000000e0f090723c */ /* 0x044fe20000081090 */
[----:B----4-:R-:W-:Y:S07]  /*127e00*/  STL.64 [R1+0x8920], R226 ;  /* 0x008920e201007387 */ /* 0x010fee0000100a00 */
[----:B------:R-:W-:Y:S08]  /*127e10*/  HMMA.1688.F32.TF32 R148, R240, R220, R148 ;  /* 0x000000dcf094723c */ /* 0x000ff00000081094 */
[----:B------:R-:W-:Y:S11]  /*127e20*/  HMMA.1688.F32.TF32 R8, R244, R4, R8 ;  /* 0x00000004f408723c */ /* 0x000ff60000081008 */
[----:B------:R-:W-:Y:S01]  /*127e30*/  STL.64 [R1+0xf0], R148 ;  /* 0x0000f09401007387 */ /* 0x000fe20000100a00 */
        /* <DEDUP_REMOVED lines=19> */
[----:B------:R3:W-:Y:S01]  /*127f70*/  STL.64 [R1+0xb0], R128 ;  /* 0x0000b08001007387 */ /* 0x0007e20000100a00 */
[----:B-1----:R-:W-:-:S02]  /*127f80*/  IMAD.MOV.U32 R251, RZ, RZ, R12 ;  /* 0x000000fffffb7224 */ /* 0x002fc400078e000c */
[----:B------:R-:W-:Y:S01]  /*127f90*/  IMAD.MOV.U32 R250, RZ, RZ, R13 ;  /* 0x000000fffffa7224 */ /* 0x000fe200078e000d */
[----:B--2---:R-:W-:Y:S01]  /*127fa0*/  MOV R249, R14 ;  /* 0x0000000e00f97202 */ /* 0x004fe20000000f00 */
[----:B------:R-:W-:Y:S01]  /*127fb0*/  IMAD.MOV.U32 R248, RZ, RZ, R15 ;  /* 0x000000fffff87224 */ /* 0x000fe200078e000f */
[----:B------:R1:W-:Y:S04]  /*127fc0*/  STL.64 [R1+0xb8], R130 ;  /* 0x0000b88201007387 */ /* 0x0003e80000100a00 */
[----:B------:R-:W-:Y:S04]  /*127fd0*/  STL.64 [R1+0x8260], R250 ;  /* 0x008260fa01007387 */ /* 0x000fe80000100a00 */
[----:B------:R2:W-:Y:S04]  /*127fe0*/  STL.64 [R1+0x8258], R248 ;  /* 0x008258f801007387 */ /* 0x0005e80000100a00 */
[----:B------:R4:W-:Y:S04]  /*127ff0*/  STL.64 [R1+0x90], R8 ;  /* 0x0000900801007387 */ /* 0x0009e80000100a00 */
[----:B------:R1:W-:Y:S04]  /*128000*/  STL.64 [R1+0x98], R10 ;  /* 0x0000980a01007387 */ /* 0x0003e80000100a00 */
        /* <DEDUP_REMOVED lines=26> */
[----:B------:R-:W2:Y:S01]  /*1281b0*/  LDL.LU.64 R16, [R1+0x340] ;  /* 0x0003400001107983 */ /* 0x000ea20000300a00 */
[----:B------:R-:W-:-:S03]  /*1281c0*/  IMAD.MOV.U32 R27, RZ, RZ, R4 ;  /* 0x000000ffff1b7224 */ /* 0x000fc600078e0004 */
[----:B------:R-:W3:Y:S01]  /*1281d0*/  LDL.LU R12, [R1+0x810] ;  /* 0x00081000010c7983 */ /* 0x000ee20000300800 */
[----:B------:R-:W-:-:S03]  /*1281e0*/  MOV R2, R5 ;  /* 0x0000000500027202 */ /* 0x000fc60000000f00 */
[----:B------:R-:W3:Y:S04]  /*1281f0*/  LDL.LU R13, [R1+0x814] ;  /* 0x00081400010d7983 */ /* 0x000ee80000300800 */
[----:B------:R-:W3:Y:S04]  /*128200*/  LDL.LU R14, [R1+0x818] ;  /* 0x00081800010e7983 */ /* 0x000ee80000300800 */
[----:B------:R-:W3:Y:S04]  /*128210*/  LDL.LU R15, [R1+0x81c] ;  /* 0x00081c00010f7983 */ /* 0x000ee80000300800 */
[----:B------:R-:W3:Y:S04]  /*128220*/  LDL.LU.64 R4, [R1+0x330] ;  /* 0x0003300001047983 */ /* 0x000ee80000300a00 */
        /* <DEDUP_REMOVED lines=33> */
[----:B---3--:R-:W-:Y:S11]  /*128440*/  HMMA.1688.F32.TF32 R12, R244, R4, R12 ;  /* 0x00000004f40c723c */ /* 0x008ff6000008100c */
[----:B------:R1:W-:Y:S04]  /*128450*/  STL.64 [R1+0x80], R228 ;  /* 0x000080e401007387 */ /* 0x0003e80000100a00 */
[----:B------:R2:W-:Y:S04]  /*128460*/  STL.64 [R1+0x88], R230 ;  /* 0x000088e601007387 */ /* 0x0005e80000100a00 */
[----:B------:R-:W3:Y:S01]  /*128470*/  LDL.LU.64 R18, [R1+0x89e8] ;  /* 0x0089e80001127983 */ /* 0x000ee20000300a00 */
[----:B-1----:R-:W-:Y:S01]  /*128480*/  MOV R229, R16 ;  /* 0x0000001000e57202 */ /* 0x002fe20000000f00 */
[----:B------:R-:W-:-:S02]  /*128490*/  IMAD.MOV.U32 R228, RZ, RZ, R17 ;  /* 0x000000ffffe47224 */ /* 0x000fc400078e0011 */
[----:B------:R-:W3:Y:S04]  /*1284a0*/  LDL.LU.64 R16, [R1+0x89e0] ;  /* 0x0089e00001107983 */ /* 0x000ee80000300a00 */
[----:B------:R-:W-:Y:S01]  /*1284b0*/  STL.64 [R1+0x70], R12 ;  /* 0x0000700c01007387 */ /* 0x000fe20000100a00 */
[----:B--2---:R-:W-:-:S03]  /*1284c0*/  IMAD.MOV.U32 R231, RZ, RZ, R4 ;  /* 0x000000ffffe77224 */ /* 0x004fc600078e0004 */
[----:B------:R1:W-:Y:S01]  /*1284d0*/  STL.64 [R1+0x78], R14 ;  /* 0x0000780e01007387 */ /* 0x0003e20000100a00 */
[----:B------:R-:W-:-:S03]  /*1284e0*/  MOV R230, R5 ;  /* 0x0000000500e67202 */ /* 0x000fc60000000f00 */
[----:B-1----:R-:W2:Y:S04]  /*1284f0*/  LDL.LU.64 R14, [R1+0x89d8] ;  /* 0x0089d800010e7983 */ /* 0x002ea80000300a00 */
[----:B------:R-:W2:Y:S04]  /*128500*/  LDL.LU.64 R12, [R1+0x89d0] ;  /* 0x0089d000010c7983 */ /* 0x000ea80000300a00 */
[----:B------:R-:W2:Y:S04]  /*128510*/  LDL.LU.64 R6, [R1+0x89c8] ;  /* 0x0089c80001067983 */ /* 0x000ea80000300a00 */
[----:B------:R-:W4:Y:S02]  /*128520*/  LDL.LU.64 R4, [R1+0x89c0] ;  /* 0x0089c00001047983 */ /* 0x000f240000300a00 */
[----:B----4-:R-:W-:-:S15]  /*128530*/  HMMA.1688.F32.TF32 R8, R244, R4, R8 ;  /* 0x00000004f408723c */ /* 0x010fde0000081008 */
[----:B------:R-:W-:-:S04]  /*128540*/  NOP ;  /* 0x0000000000007918 */ /* 0x000fc80000000000 */
[----:B------:R-:W-:Y:S04]  /*128550*/  STL.64 [R1+0x60], R8 ;  /* 0x0000600801007387 */ /* 0x000fe80000100a00 */
[----:B------:R1:W-:Y:S04]  /*128560*/  STL.64 [R1+0x68], R10 ;  /* 0x0000680a01007387 */ /* 0x0003e80000100a00 */
[----:B-1----:R-:W4:Y:S04]  /*128570*/  LDL.LU.64 R10, [R1+0x89b8] ;  /* 0x0089b800010a7983 */ /* 0x002f280000300a00 */
[----:B------:R-:W3:Y:S04]  /*128580*/  LDL.LU.64 R8, [R1+0x89b0] ;  /* 0x0089b00001087983 */ /* 0x000ee80000300a00 */
[----:B--2---:R-:W-:Y:S04]  /*128590*/  STL.64 [R1+0x8888], R6 ;  /* 0x0088880601007387 */ /* 0x004fe80000100a00 */
[----:B------:R3:W-:Y:S02]  /*1285a0*/  STL.64 [R1+0x8880], R4 ;  /* 0x0088800401007387 */ /* 0x0007e40000100a00 */
[----:B---3--:R-:W-:Y:S02]  /*1285b0*/  HMMA.1688.F32.TF32 R4, R244, R8, R248 ;  /* 0x00000008f404723c */ /* 0x008fe400000810f8 */
[----:B----4-:R-:W-:Y:S04]  /*1285c0*/  STL.64 [R1+0x8898], R10 ;  /* 0x0088980a01007387 */ /* 0x010fe80000100a00 */
        /* <DEDUP_REMOVED lines=25> */
[----:B------:R-:W-:Y:S04]  /*128760*/  STL.64 [R1], R8 ;  /* 0x0000000801007387 */ /* 0x000fe80000100a00 */
        /* <DEDUP_REMOVED lines=77> */
[----:B------:R-:W4:Y:S04]  /*128c40*/  LDL.LU R130, [R1+0xf78] ;  /* 0x000f780001827983 */ /* 0x000f280000300800 */
        /* <DEDUP_REMOVED lines=10> */
[----:B------:R-:W4:Y:S04]  /*128cf0*/  LDL.LU R58, [R1+0x89a0] ;  /* 0x0089a000013a7983 */ /* 0x000f280000300800 */
[----:B------:R-:W4:Y:S04]  /*128d00*/  LDL.LU R62, [R1+0x899c] ;  /* 0x00899c00013e7983 */ /* 0x000f280000300800 */
[----:B------:R-:W4:Y:S01]  /*128d10*/  LDL.LU R63, [R1+0x8998] ;  /* 0x00899800013f7983 */ /* 0x000f220000300800 */
[C---:B---3--:R-:W-:Y:S08]  /*128d20*/  HMMA.1688.F32.TF32 R20, R244.reuse, R56, R20 ;  /* 0x00000038f414723c */ /* 0x048ff00000081014 */
[C---:B--2---:R-:W-:Y:S08]  /*128d30*/  HMMA.1688.F32.TF32 R24, R244.reuse, R52, R24 ;  /* 0x00000034f418723c */ /* 0x044ff00000081018 */
[C---:B----4-:R-:W-:Y:S08]  /*128d40*/  HMMA.1688.F32.TF32 R16, R244.reuse, R60, R16 ;  /* 0x0000003cf410723c */ /* 0x050ff00000081010 */
        /* <DEDUP_REMOVED lines=30> */
[----:B------:R-:W-:Y:S04]  /*128f30*/  LDS R240, [R252+UR12+0x87080] ;  /* 0x0870800cfcf07984 */ /* 0x000fe80008000800 */
[----:B------:R-:W-:Y:S01]  /*128f40*/  STL.64 [R1+0x4b0], R12 ;  /* 0x0004b00c01007387 */ /* 0x000fe20000100a00 */
[C---:B-1----:R-:W-:Y:S03]  /*128f50*/  HMMA.1688.F32.TF32 R4, R244.reuse, R88, R232 ;  /* 0x00000058f404723c */ /* 0x042fe600000810e8 */
[----:B------:R1:W-:Y:S04]  /*128f60*/  STL.64 [R1+0x4b8], R14 ;  /* 0x0004b80e01007387 */ /* 0x0003e80000100a00 */
[----:B------:R-:W-:Y:S04]  /*128f70*/  STL.64 [R1+0x4a0], R8 ;  /* 0x0004a00801007387 */ /* 0x000fe80000100a00 */
[----:B------:R2:W-:Y:S01]  /*128f80*/  STL.64 [R1+0x4a8], R10 ;  /* 0x0004a80a01007387 */ /* 0x0005e20000100a00 */
[C---:B-1----:R-:W-:Y:S03]  /*128f90*/  HMMA.1688.F32.TF32 R12, R244.reuse, R92, R148 ;  /* 0x0000005cf40c723c */ /* 0x042fe60000081094 */
[----:B------:R-:W-:Y:S05]  /*128fa0*/  LDS R242, [R252+UR12+0x87480] ;  /* 0x0874800cfcf27984 */ /* 0x000fea0008000800 */
        /* <DEDUP_REMOVED lines=64> */
[----:B------:R-:W-:-:S03]  /*1293b0*/  LOP3.LUT R131, R252, 0x20, RZ, 0x3c, !PT ;  /* 0x00000020fc837812 */ /* 0x000fc600078e3cff */
        /* <DEDUP_REMOVED lines=8> */
[----:B------:R-:W-:Y:S04]  /*129440*/  LDS R241, [R131+UR12+0x87080] ;  /* 0x0870800c83f17984 */ /* 0x000fe80008000800 */
[----:B------:R1:W2:Y:S04]  /*129450*/  LDS R243, [R131+UR12+0x87480] ;  /* 0x0874800c83f37984 */ /* 0x0002a80008000800 */
[----:B------:R-:W2:Y:S04]  /*129460*/  LDL.LU R130, [R1+0x1058] ;  /* 0x0010580001827983 */ /* 0x000ea80000300800 */
[----:B-1----:R-:W2:Y:S04]  /*129470*/  LDL.LU R131, [R1+0x105c] ;  /* 0x00105c0001837983 */ /* 0x002ea80000300800 */
        /* <DEDUP_REMOVED lines=93> */
[C---:B----4-:R-:W-:Y:S08]  /*129a50*/  HMMA.1688.F32.TF32 R12, R244.reuse, R188, R12 ;  /* 0x000000bcf40c723c */ /* 0x050ff0000008100c */
[C---:B------:R-:W-:Y:S08]  /*129a60*/  HMMA.1688.F32.TF32 R8, R244.reuse, R192, R8 ;  /* 0x000000c0f408723c */ /* 0x040ff00000081008 */
        /* <DEDUP_REMOVED lines=89> */
[----:B------:R-:W-:Y:S01]  /*12a000*/  MOV R205, R228 ;  /* 0x000000e400cd7202 */ /* 0x000fe20000000f00 */
[----:B------:R-:W-:-:S02]  /*12a010*/  IMAD.MOV.U32 R204, RZ, RZ, R229 ;  /* 0x000000ffffcc7224 */ /* 0x000fc400078e00e5 */
[----:B------:R-:W4:Y:S01]  /*12a020*/  LDL.LU R228, [R1+0x1370] ;  /* 0x0013700001e47983 */ /* 0x000f220000300800 */
[----:B------:R-:W-:Y:S01]  /*12a030*/  IMAD.MOV.U32 R197, RZ, RZ, R230 ;  /* 0x000000ffffc57224 */ /* 0x000fe200078e00e6 */
[----:B------:R-:W-:Y:S02]  /*12a040*/  MOV R196, R231 ;  /* 0x000000e700c47202 */ /* 0x000fe40000000f00 */
[----:B------:R-:W4:Y:S01]  /*12a050*/  LDL.LU R229, [R1+0x1374] ;  /* 0x0013740001e57983 */ /* 0x000f220000300800 */
        /* <DEDUP_REMOVED lines=33> */
[----:B---3--:R-:W-:-:S15]  /*12a270*/  HMMA.1688.F32.TF32 R44, R244, R212, R44 ;  /* 0x000000d4f42c723c */ /* 0x008fde000008102c */
[----:B------:R-:W-:-:S04]  /*12a280*/  NOP ;  /* 0x0000000000007918 */ /* 0x000fc80000000000 */
[----:B------:R1:W-:Y:S04]  /*12a290*/  STL.64 [R1+0x660], R44 ;  /* 0x0006602c01007387 */ /* 0x0003e80000100a00 */
[----:B------:R2:W-:Y:S04]  /*12a2a0*/  STL.64 [R1+0x668], R46 ;  /* 0x0006682e01007387 */ /* 0x0005e80000100a00 */
[----:B-1----:R-:W3:Y:S01]  /*12a2b0*/  LDL.LU R44, [R1+0x1540] ;  /* 0x00154000012c7983 */ /* 0x002ee20000300800 */
[C---:B----4-:R-:W-:Y:S03]  /*12a2c0*/  HMMA.1688.F32.TF32 R224, R244.reuse, R220, R224 ;  /* 0x000000dcf4e0723c */ /* 0x050fe600000810e0 */
        /* <DEDUP_REMOVED lines=31> */
[----:B------:R-:W-:Y:S08]  /*12a4c0*/  HMMA.1688.F32.TF32 R16, R240, R16, R20 ;  /* 0x00000010f010723c */ /* 0x000ff00000081014 */
[----:B--2---:R-:W-:Y:S01]  /*12a4d0*/  HMMA.1688.F32.TF32 R244, R244, R236, R24 ;  /* 0x000000ecf4f4723c */ /* 0x004fe20000081018 */
[----:B------:R-:W2:Y:S04]  /*12a4e0*/  LDL.LU.64 R26, [R1+0x88e0] ;  /* 0x0088e000011a7983 */ /* 0x000ea80000300a00 */
[----:B------:R-:W3:Y:S03]  /*12a4f0*/  LDL.LU.64 R24, [R1+0x88d8] ;  /* 0x0088d80001187983 */ /* 0x000ee60000300a00 */
[----:B------:R-:W-:Y:S11]  /*12a500*/  HMMA.1688.F32.TF32 R8, R240, R8, R12 ;  /* 0x00000008f008723c */ /* 0x000ff6000008100c */
[----:B------:R1:W-:Y:S04]  /*12a510*/  STL.64 [R1+0x420], R244 ;  /* 0x000420f401007387 */ /* 0x0003e80000100a00 */
[----:B------:R2:W-:Y:S01]  /*12a520*/  STL.64 [R1+0x428], R246 ;  /* 0x000428f601007387 */ /* 0x0005e20000100a00 */
[----:B-1----:R-:W-:Y:S01]  /*12a530*/  MOV R245, R2 ;  /* 0x0000000200f57202 */ /* 0x002fe20000000f00 */
[----:B--2---:R-:W-:-:S02]  /*12a540*/  IMAD.MOV.U32 R244, RZ, RZ, R27 ;  /* 0x000000fffff47224 */ /* 0x004fc400078e001b */
[----:B------:R-:W2:Y:S04]  /*12a550*/  LDL.LU R27, [R1+0x88d0] ;  /* 0x0088d000011b7983 */ /* 0x000ea80000300800 */
[----:B------:R-:W2:Y:S04]  /*12a560*/  LDL.LU.64 R22, [R1+0x88c8] ;  /* 0x0088c80001167983 */ /* 0x000ea80000300a00 */
[----:B------:R-:W2:Y:S04]  /*12a570*/  LDL.LU.64 R20, [R1+0x88c0] ;  /* 0x0088c00001147983 */ /* 0x000ea80000300a00 */
[----:B------:R-:W-:Y:S04]  /*12a580*/  STL.64 [R1+0x410], R16 ;  /* 0x0004101001007387 */ /* 0x000fe80000100a00 */
[----:B------:R1:W-:Y:S01]  /*12a590*/  STL.64 [R1+0x418], R18 ;  /* 0x0004181201007387 */ /* 0x0003e20000100a00 */
[C---:B------:R-:W-:Y:S03]  /*12a5a0*/  HMMA.1688.F32.TF32 R244, R240.reuse, R244, R4 ;  /* 0x000000f4f0f4723c */ /* 0x040fe60000081004 */
[----:B-1----:R-:W4:Y:S04]  /*12a5b0*/  LDL.LU.64 R18, [R1+0x88b8] ;  /* 0x0088b80001127983 */ /* 0x002f280000300a00 */
[----:B------:R-:W4:Y:S04]  /*12a5c0*/  LDL.LU.64 R16, [R1+0x88b0] ;  /* 0x0088b00001107983 */ /* 0x000f280000300a00 */
[----:B------:R-:W4:Y:S04]  /*12a5d0*/  LDL.LU.64 R14, [R1+0x88a8] ;  /* 0x0088a800010e7983 */ /* 0x000f280000300a00 */
[----:B------:R-:W4:Y:S04]  /*12a5e0*/  LDL.LU.64 R12, [R1+0x88a0] ;  /* 0x0088a000010c7983 */ /* 0x000f280000300a00 */
[----:B------:R-:W-:Y:S04]  /*12a5f0*/  STL.64 [R1+0x400], R8 ;  /* 0x0004000801007387 */ /* 0x000fe80000100a00 */
[----:B------:R1:W-:Y:S04]  /*12a600*/  STL.64 [R1+0x408], R10 ;  /* 0x0004080a01007387 */ /* 0x0003e80000100a00 */
[----:B-1----:R-:W4:Y:S04]  /*12a610*/  LDL.LU.64 R10, [R1+0x8898] ;  /* 0x00889800010a7983 */ /* 0x002f280000300a00 */
[----:B------:R-:W4:Y:S04]  /*12a620*/  LDL.LU.64 R8, [R1+0x8890] ;  /* 0x0088900001087983 */ /* 0x000f280000300a00 */
[----:B------:R-:W4:Y:S04]  /*12a630*/  LDL.LU.64 R6, [R1+0x8888] ;  /* 0x0088880001067983 */ /* 0x000f280000300a00 */
[----:B------:R-:W4:Y:S01]  /*12a640*/  LDL.LU.64 R4, [R1+0x8880] ;  /* 0x0088800001047983 */ /* 0x000f220000300a00 */
[C---:B------:R-:W-:Y:S08]  /*12a650*/  HMMA.1688.F32.TF32 R204, R240.reuse, R204, R208 ;  /* 0x000000ccf0cc723c */ /* 0x040ff000000810d0 */
[C---:B------:R-:W-:Y:S01]  /*12a660*/  HMMA.1688.F32.TF32 R196, R240.reuse, R196, R200 ;  /* 0x000000c4f0c4723c */ /* 0x040fe200000810c8 */
[----:B------:R-:W-:Y:S07]  /*12a670*/  STL.64 [R1+0x3f0], R244 ;  /* 0x0003f0f401007387 */ /* 0x000fee0000100a00 */
[----:B---3--:R-:W-:Y:S01]  /*12a680*/  HMMA.1688.F32.TF32 R48, R240, R24, R48 ;  /* 0x00000018f030723c */ /* 0x008fe20000081030 */
[----:B------:R-:W-:Y:S04]  /*12a690*/  STL.64 [R1+0x3f8], R246 ;  /* 0x0003f8f601007387 */ /* 0x000fe80000100a00 */
[----:B------:R-:W-:Y:S04]  /*12a6a0*/  STL.64 [R1+0x3e0], R204 ;  /* 0x0003e0cc01007387 */ /* 0x000fe80000100a00 */
[----:B------:R-:W-:Y:S04]  /*12a6b0*/  STL.64 [R1+0x3e8], R206 ;  /* 0x0003e8ce01007387 */ /* 0x000fe80000100a00 */
[----:B------:R-:W-:Y:S04]  /*12a6c0*/  STL.64 [R1+0x3d0], R196 ;  /* 0x0003d0c401007387 */ /* 0x000fe80000100a00 */
[----:B------:R1:W-:Y:S02]  /*12a6d0*/  STL.64 [R1+0x3d8], R198 ;  /* 0x0003d8c601007387 */ /* 0x0003e40000100a00 */
[----:B------:R-:W-:Y:S01]  /*12a6e0*/  IMAD.MOV.U32 R25, RZ, RZ, R48 ;  /* 0x000000ffff197224 */ /* 0x000fe200078e0030 */
[----:B------:R-:W-:-:S02]  /*12a6f0*/  MOV R24, R49 ;  /* 0x0000003100187202 */ /* 0x000fc40000000f00 */
[----:B-1----:R-:W-:Y:S01]  /*12a700*/  MOV R198, R114 ;  /* 0x0000007200c67202 */ /* 0x002fe20000000f00 */
[----:B------:R-:W-:Y:S01]  /*12a710*/  IMAD.MOV.U32 R199, RZ, RZ, R43 ;  /* 0x000000ffffc77224 */ /* 0x000fe200078e002b */
[C---:B--2---:R-:W-:Y:S08]  /*12a720*/  HMMA.1688.F32.TF32 R52, R240.reuse, R20, R52 ;  /* 0x00000014f034723c */ /* 0x044ff00000081034 */
[C---:B----4-:R-:W-:Y:S08]  /*12a730*/  HMMA.1688.F32.TF32 R56, R240.reuse, R16, R56 ;  /* 0x00000010f038723c */ /* 0x050ff00000081038 */
[C---:B------:R-:W-:Y:S08]  /*12a740*/  HMMA.1688.F32.TF32 R60, R240.reuse, R12, R60 ;  /* 0x0000000cf03c723c */ /* 0x040ff0000008103c */
[C---:B------:R-:W-:Y:S08]  /*12a750*/  HMMA.1688.F32.TF32 R64, R240.reuse, R8, R64 ;  /* 0x00000008f040723c */ /* 0x040ff00000081040 */
[----:B------:R-:W-:Y:S01]  /*12a760*/  HMMA.1688.F32.TF32 R124, R240, R4, R124 ;  /* 0x00000004f07c723c */ /* 0x000fe2000008107c */
[----:B------:R-:W-:-:S02]  /*12a770*/  IMAD.MOV.U32 R17, RZ, RZ, R50 ;  /* 0x000000ffff117224 */ /* 0x000fc400078e0032 */
[----:B------:R-:W-:-:S08]  /*12a780*/  IMAD.MOV.U32 R16, RZ, RZ, R51 ;  /* 0x000000ffff107224 */ /* 0x000fd000078e0033 */
[----:B------:R-:W-:-:S08]  /*12a790*/  MOV R2, R67 ;  /* 0x0000004300027202 */ /* 0x000fd00000000f00 */
[----:B------:R-:W-:Y:S04]  /*12a7a0*/  STL.64 [R1+0x3c0], R124 ;  /* 0x0003c07c01007387 */ /* 0x000fe80000100a00 */
[----:B------:R-:W-:Y:S04]  /*12a7b0*/  STL.64 [R1+0x3c8], R126 ;  /* 0x0003c87e01007387 */ /* 0x000fe80000100a00 */
[----:B------:R-:W-:Y:S04]  /*12a7c0*/  STL [R1+0x3b0], R64 ;  /* 0x0003b04001007387 */ /* 0x000fe80000100800 */
[----:B------:R-:W-:Y:S04]  /*12a7d0*/  STL [R1+0x8218], R2 ;  /* 0x0082180201007387 */ /* 0x000fe80000100800 */
[----:B------:R-:W-:Y:S04]  /*12a7e0*/  STL.64 [R1+0x390], R56 ;  /* 0x0003903801007387 */ /* 0x000fe80000100a00 */
[----:B------:R-:W-:Y:S04]  /*12a7f0*/  STL.64 [R1+0x3a0], R60 ;  /* 0x0003a03c01007387 */ /* 0x000fe80000100a00 */
[----:B------:R-:W-:Y:S04]  /*12a800*/  STL.64 [R1+0x3a8], R62 ;  /* 0x0003a83e01007387 */ /* 0x000fe80000100a00 */
[----:B------:R-:W-:Y:S04]  /*12a810*/  STL [R1+0x398], R58 ;  /* 0x0003983a01007387 */ /* 0x000fe80000100800 */
        /* <DEDUP_REMOVED lines=8> */
[----:B--2---:R-:W-:-:S15]  /*12a8a0*/  HMMA.1688.F32.TF32 R24, R240, R28, R44 ;  /* 0x0000001cf018723c */ /* 0x004fde000008102c */
[----:B------:R-:W-:-:S04]  /*12a8b0*/  NOP ;  /* 0x0000000000007918 */ /* 0x000fc80000000000 */
[----:B------:R-:W-:Y:S04]  /*12a8c0*/  STL.64 [R1+0x300], R24 ;  /* 0x0003001801007387 */ /* 0x000fe80000100a00 */
[----:B------:R-:W-:Y:S04]  /*12a8d0*/  STL.64 [R1+0x308], R26 ;  /* 0x0003081a01007387 */ /* 0x000fe80000100a00 */
[----:B------:R1:W-:Y:S04]  /*12a8e0*/  STL.64 [R1+0x2f0], R16 ;  /* 0x0002f01001007387 */ /* 0x0003e80000100a00 */
        /* <DEDUP_REMOVED lines=70> */
[----:B------:R1:W-:Y:S01]  /*12ad50*/  STL.64 [R1+0x2e8], R66 ;  /* 0x0002e84201007387 */ /* 0x0003e20000100a00 */
[----:B----4-:R-:W-:-:S03]  /*12ad60*/  MOV R64, R43 ;  /* 0x0000002b00407202 */ /* 0x010fc60000000f00 */
[----:B------:R-:W2:Y:S04]  /*12ad70*/  LDL.LU R43, [R1+0x8860] ;  /* 0x00886000012b7983 */ /* 0x000ea80000300800 */
[----:B------:R-:W3:Y:S04]  /*12ad80*/  LDL.LU R65, [R1+0x14c4] ;  /* 0x0014c40001417983 */ /* 0x000ee80000300800 */
[----:B-1----:R-:W3:Y:S04]  /*12ad90*/  LDL.LU R66, [R1+0x14c8] ;  /* 0x0014c80001427983 */ /* 0x002ee80000300800 */
[----:B------:R-:W3:Y:S04]  /*12ada0*/  LDL.LU R67, [R1+0x14cc] ;  /* 0x0014cc0001437983 */ /* 0x000ee80000300800 */
[----:B------:R-:W-:Y:S04]  /*12adb0*/  STL.64 [R1+0x2d0], R44 ;  /* 0x0002d02c01007387 */ /* 0x000fe80000100a00 */
[----:B------:R1:W-:Y:S04]  /*12adc0*/  STL.64 [R1+0x2d8], R46 ;  /* 0x0002d82e01007387 */ /* 0x0003e80000100a00 */
[----:B-1----:R-:W4:Y:S04]  /*12add0*/  LDL.LU.64 R46, [R1+0x8858] ;  /* 0x00885800012e7983 */ /* 0x002f280000300a00 */
[----:B------:R-:W3:Y:S01]  /*12ade0*/  LDL.LU.64 R44, [R1+0x8850] ;  /* 0x00885000012c7983 */ /* 0x000ee20000300a00 */
[----:B------:R-:W-:-:S03]  /*12adf0*/  IMAD.MOV.U32 R41, RZ, RZ, R110 ;  /* 0x000000ffff297224 */ /* 0x000fc600078e006e */
[----:B--2---:R1:W-:Y:S02]  /*12ae00*/  STL.64 [R1+0x8550], R42 ;  /* 0x0085502a01007387 */ /* 0x0043e40000100a00 */
[----:B-1----:R-:W-:Y:S01]  /*12ae10*/  MOV R42, R111 ;  /* 0x0000006f002a7202 */ /* 0x002fe20000000f00 */
[----:B------:R-:W-:Y:S01]  /*12ae20*/  IMAD.MOV.U32 R43, RZ, RZ, R114 ;  /* 0x000000ffff2b7224 */ /* 0x000fe200078e0072 */
[C---:B---3--:R-:W-:Y:S01]  /*12ae30*/  HMMA.1688.F32.TF32 R48, R240.reuse, R44, R48 ;  /* 0x0000002cf030723c */ /* 0x048fe20000081030 */
[----:B----4-:R-:W-:Y:S02]  /*12ae40*/  IMAD.MOV.U32 R40, RZ, RZ, R47 ;  /* 0x000000ffff287224 */ /* 0x010fe400078e002f */
[----:B------:R-:W2:Y:S04]  /*12ae50*/  LDL.LU R47, [R1+0x884c] ;  /* 0x00884c00012f7983 */ /* 0x000ea80000300800 */
[----:B------:R-:W3:Y:S04]  /*12ae60*/  LDL.LU R110, [R1+0x8848] ;  /* 0x00884800016e7983 */ /* 0x000ee80000300800 */
[----:B------:R-:W4:Y:S04]  /*12ae70*/  LDL.LU R111, [R1+0x8844] ;  /* 0x00884400016f7983 */ /* 0x000f280000300800 */
[----:B------:R-:W3:Y:S04]  /*12ae80*/  LDL.LU R114, [R1+0x8840] ;  /* 0x0088400001727983 */ /* 0x000ee80000300800 */
[----:B------:R-:W-:Y:S04]  /*12ae90*/  STL.64 [R1+0x2c0], R48 ;  /* 0x0002c03001007387 */ /* 0x000fe80000100a00 */
[----:B------:R1:W-:Y:S04]  /*12aea0*/  STL.64 [R1+0x2c8], R50 ;  /* 0x0002c83201007387 */ /* 0x0003e80000100a00 */
[----:B-1----:R-:W3:Y:S04]  /*12aeb0*/  LDL.LU.64 R50, [R1+0x8838] ;  /* 0x0088380001327983 */ /* 0x002ee80000300a00 */
[----:B------:R-:W3:Y:S04]  /*12aec0*/  LDL.LU.64 R48, [R1+0x8830] ;  /* 0x0088300001307983 */ /* 0x000ee80000300a00 */
[----:B--2---:R1:W-:Y:S02]  /*12aed0*/  STL.64 [R1+0x8548], R46 ;  /* 0x0085482e01007387 */ /* 0x0043e40000100a00 */
[----:B-1----:R-:W-:Y:S01]  /*12aee0*/  MOV R47, R115 ;  /* 0x00000073002f7202 */ /* 0x002fe20000000f00 */
[----:B---3--:R-:W-:Y:S01]  /*12aef0*/  HMMA.1688.F32.TF32 R52, R240, R48, R52 ;  /* 0x00000030f034723c */ /* 0x008fe20000081034 */
[----:B------:R-:W-:-:S02]  /*12af00*/  IMAD.MOV.U32 R44, RZ, RZ, R51 ;  /* 0x000000ffff2c7224 */ /* 0x000fc400078e0033 */
[----:B------:R-:W2:Y:S04]  /*12af10*/  LDL.LU R51, [R1+0x882c] ;  /* 0x00882c0001337983 */ /* 0x000ea80000300800 */
[----:B------:R-:W3:Y:S04]  /*12af20*/  LDL.LU R45, [R1+0x1484] ;  /* 0x00148400012d7983 */ /* 0x000ee80000300800 */
[----:B------:R-:W3:Y:S04]  /*12af30*/  LDL.LU R46, [R1+0x1488] ;  /* 0x00148800012e7983 */ /* 0x000ee80000300800 */
[----:B------:R-:W3:Y:S04]  /*12af40*/  LDL.LU R115, [R1+0x8828] ;  /* 0x0088280001737983 */ /* 0x000ee80000300800 */
[----:B------:R-:W-:Y:S04]  /*12af50*/  STL.64 [R1+0x2b0], R52 ;  /* 0x0002b03401007387 */ /* 0x000fe80000100a00 */
[----:B------:R1:W-:Y:S04]  /*12af60*/  STL.64 [R1+0x2b8], R54 ;  /* 0x0002b83601007387 */ /* 0x0003e80000100a00 */
[----:B-1----:R-:W3:Y:S04]  /*12af70*/  LDL.LU.64 R54, [R1+0x8820] ;  /* 0x0088200001367983 */ /* 0x002ee80000300a00 */
[----:B------:R-:W3:Y:S01]  /*12af80*/  LDL.LU.64 R52, [R1+0x8818] ;  /* 0x0088180001347983 */ /* 0x000ee20000300a00 */
[----:B------:R-:W-:-:S03]  /*12af90*/  IMAD.MOV.U32 R49, RZ, RZ, R114 ;  /* 0x000000ffff317224 */ /* 0x000fc600078e0072 */
[----:B--2---:R4:W-:Y:S02]  /*12afa0*/  STL.64 [R1+0x8558], R50 ;  /* 0x0085583201007387 */ /* 0x0049e40000100a00 */
[----:B----4-:R-:W-:Y:S01]  /*12afb0*/  MOV R50, R111 ;  /* 0x0000006f00327202 */ /* 0x010fe20000000f00 */
[----:B------:R-:W-:Y:S01]  /*12afc0*/  IMAD.MOV.U32 R51, RZ, RZ, R110 ;  /* 0x000000ffff337224 */ /* 0x000fe200078e006e */
[C---:B---3--:R-:W-:Y:S01]  /*12afd0*/  HMMA.1688.F32.TF32 R56, R240.reuse, R52, R56 ;  /* 0x00000034f038723c */ /* 0x048fe20000081038 */
[----:B------:R-:W-:Y:S02]  /*12afe0*/  IMAD.MOV.U32 R48, RZ, RZ, R55 ;  /* 0x000000ffff307224 */ /* 0x000fe400078e0037 */
        /* <DEDUP_REMOVED lines=8> */
[----:B--2---:R1:W-:Y:S01]  /*12b070*/  STL.64 [R1+0x8560], R54 ;  /* 0x0085603601007387 */ /* 0x0043e20000100a00 */
[----:B---3--:R-:W-:Y:S01]  /*12b080*/  HMMA.1688.F32.TF32 R60, R240, R56, R60 ;  /* 0x00000038f03c723c */ /* 0x008fe2000008103c */
[----:B------:R-:W-:-:S02]  /*12b090*/  IMAD.MOV.U32 R52, RZ, RZ, R59 ;  /* 0x000000ffff347224 */ /* 0x000fc400078e003b */
[----:B------:R-:W2:Y:S04]  /*12b0a0*/  LDL.LU R59, [R1+0x87f0] ;  /* 0x0087f000013b7983 */ /* 0x000ea80000300800 */
[----:B------:R-:W3:Y:S04]  /*12b0b0*/  LDL.LU R53, [R1+0x14a4] ;  /* 0x0014a40001357983 */ /* 0x000ee80000300800 */
[----:B-1----:R-:W3:Y:S04]  /*12b0c0*/  LDL.LU R54, [R1+0x14a8] ;  /* 0x0014a80001367983 */ /* 0x002ee80000300800 */
[----:B------:R-:W3:Y:S04]  /*12b0d0*/  LDL.LU R55, [R1+0x14ac] ;  /* 0x0014ac0001377983 */ /* 0x000ee80000300800 */
[----:B------:R-:W-:Y:S04]  /*12b0e0*/  STL.64 [R1+0x290], R60 ;  /* 0x0002903c01007387 */ /* 0x000fe80000100a00 */
[----:B------:R1:W-:Y:S04]  /*12b0f0*/  STL.64 [R1+0x298], R62 ;  /* 0x0002983e01007387 */ /* 0x0003e80000100a00 */
[----:B-1----:R-:W3:Y:S04]  /*12b100*/  LDL.LU.64 R62, [R1+0x87e8] ;  /* 0x0087e800013e7983 */ /* 0x002ee80000300a00 */
[----:B------:R-:W3:Y:S01]  /*12b110*/  LDL.LU.64 R60, [R1+0x87e0] ;  /* 0x0087e000013c7983 */ /* 0x000ee20000300a00 */
[----:B------:R-:W-:Y:S01]  /*12b120*/  MOV R56, R110 ;  /* 0x0000006e00387202 */ /* 0x000fe20000000f00 */
[----:B----4-:R-:W-:-:S02]  /*12b130*/  IMAD.MOV.U32 R57, RZ, RZ, R111 ;  /* 0x000000ffff397224 */ /* 0x010fc400078e006f */
[----:B--2---:R1:W-:Y:S04]  /*12b140*/  STL.64 [R1+0x8578], R58 ;  /* 0x0085783a01007387 */ /* 0x0043e80000100a00 */
[----:B------:R-:W2:Y:S04]  /*12b150*/  LDL.LU R110, [R1+0x87dc] ;  /* 0x0087dc00016e7983 */ /* 0x000ea80000300800 */
[----:B------:R-:W2:Y:S01]  /*12b160*/  LDL.LU R111, [R1+0x87d8] ;  /* 0x0087d800016f7983 */ /* 0x000ea20000300800 */
[----:B-1----:R-:W-:Y:S01]  /*12b170*/  IMAD.MOV.U32 R58, RZ, RZ, R114 ;  /* 0x000000ffff3a7224 */ /* 0x002fe200078e0072 */
        /* <DEDUP_REMOVED lines=9> */
[C---:B------:R-:W-:Y:S08]  /*12b210*/  HMMA.1688.F32.TF32 R52, R240.reuse, R68, R52 ;  /* 0x00000044f034723c */ /* 0x040ff00000081034 */
[----:B------:R-:W-:Y:S01]  /*12b220*/  HMMA.1688.F32.TF32 R48, R240, R72, R48 ;  /* 0x00000048f030723c */ /* 0x000fe20000081030 */
[----:B------:R-:W-:-:S15]  /*12b230*/  STL.64 [R1+0x85a0], R62 ;  /* 0x0085a03e01007387 */ /* 0x000fde0000100a00 */
[----:B------:R-:W-:-:S03]  /*12b240*/  NOP ;  /* 0x0000000000007918 */ /* 0x000fc60000000000 */
[----:B------:R-:W-:Y:S02]  /*12b250*/  IMAD.MOV.U32 R5, RZ, RZ, R50 ;  /* 0x000000ffff057224 */ /* 0x000fe400078e0032 */
[----:B------:R-:W-:Y:S01]  /*12b260*/  IMAD.MOV.U32 R4, RZ, RZ, R51 ;  /* 0x000000ffff047224 */ /* 0x000fe200078e0033 */
[----:B--2---:R-:W-:-:S15]  /*12b270*/  HMMA.1688.F32.TF32 R56, R240, R64, R56 ;  /* 0x00000040f038723c */ /* 0x004fde0000081038 */
[----:B------:R-:W-:-:S04]  /*12b280*/  NOP ;  /* 0x0000000000007918 */ /* 0x000fc80000000000 */
[----:B------:R-:W-:Y:S04]  /*12b290*/  STL.64 [R1+0x270], R56 ;  /* 0x0002703801007387 */ /* 0x000fe80000100a00 */
[----:B------:R-:W-:Y:S04]  /*12b2a0*/  STL.64 [R1+0x278], R58 ;  /* 0x0002783a01007387 */ /* 0x000fe80000100a00 */
[----:B------:R-:W-:Y:S04]  /*12b2b0*/  STL.64 [R1+0x810], R52 ;  /* 0x0008103401007387 */ /* 0x000fe80000100a00 */
[----:B------:R1:W-:Y:S04]  /*12b2c0*/  STL.64 [R1+0x818], R54 ;  /* 0x0008183601007387 */ /* 0x0003e80000100a00 */
[----:B------:R2:W-:Y:S01]  /*12b2d0*/  STL.64 [R1+0x800], R48 ;  /* 0x0008003001007387 */ /* 0x0005e20000100a00 */
[C---:B-1----:R-:W-:Y:S08]  /*12b2e0*/  HMMA.1688.F32.TF32 R52, R240.reuse, R76, R44 ;  /* 0x0000004cf034723c */ /* 0x042ff0000008102c */
[C---:B--2---:R-:W-:Y:S08]  /*12b2f0*/  HMMA.1688.F32.TF32 R48, R240.reuse, R80, R40 ;  /* 0x00000050f030723c */ /* 0x044ff00000081028 */
        /* <DEDUP_REMOVED lines=28> */
[----:B----4-:R-:W-:Y:S01]  /*12b4c0*/  STL.64 [R1+0x84c8], R114 ;  /* 0x0084c87201007387 */ /* 0x010fe20000100a00 */
[----:B------:R-:W-:Y:S01]  /*12b4d0*/  MOV R196, R119 ;  /* 0x0000007700c47202 */ /* 0x000fe20000000f00 */
[----:B------:R-:W-:Y:S01]  /*12b4e0*/  IMAD.MOV.U32 R197, RZ, RZ, R118 ;  /* 0x000000ffffc57224 */ /* 0x000fe200078e0076 */
[----:B------:R-:W-:Y:S01]  /*12b4f0*/  MOV R199, R183 ;  /* 0x000000b700c77202 */ /* 0x000fe20000000f00 */
[----:B------:R-:W-:-:S06]  /*12b500*/  IMAD.MOV.U32 R198, RZ, RZ, R182 ;  /* 0x000000ffffc67224 */ /* 0x000fcc00078e00b6 */
[----:B------:R-:W-:Y:S04]  /*12b510*/  STL.64 [R1+0x570], R24 ;  /* 0x0005701801007387 */ /* 0x000fe80000100a00 */
[----:B------:R-:W-:Y:S04]  /*12b520*/  STL.64 [R1+0x578], R26 ;  /* 0x0005781a01007387 */ /* 0x000fe80000100a00 */
[----:B------:R-:W2:Y:S04]  /*12b530*/  LDL.LU R119, [R1+0x87bc] ;  /* 0x0087bc0001777983 */ /* 0x000ea80000300800 */
[----:B------:R1:W-:Y:S04]  /*12b540*/  STL.64 [R1+0x560], R16 ;  /* 0x0005601001007387 */ /* 0x0003e80000100a00 */
[----:B------:R4:W-:Y:S04]  /*12b550*/  STL.64 [R1+0x568], R18 ;  /* 0x0005681201007387 */ /* 0x0009e80000100a00 */
        /* <DEDUP_REMOVED lines=8> */
[----:B------:R-:W3:Y:S04]  /*12b5e0*/  LDL.LU R186, [R1+0x87a8] ;  /* 0x0087a80001ba7983 */ /* 0x000ee80000300800 */
[----:B-1----:R-:W3:Y:S04]  /*12b5f0*/  LDL.LU R16, [R1+0x1720] ;  /* 0x0017200001107983 */ /* 0x002ee80000300800 */
[----:B------:R-:W3:Y:S04]  /*12b600*/  LDL.LU R17, [R1+0x1724] ;  /* 0x0017240001117983 */ /* 0x000ee80000300800 */
[----:B----4-:R-:W4:Y:S04]  /*12b610*/  LDL.LU R18, [R1+0x1728] ;  /* 0x0017280001127983 */ /* 0x010f280000300800 */
        /* <DEDUP_REMOVED lines=47> */
[----:B------:R-:W-:Y:S01]  /*12b910*/  MOV R210, R118 ;  /* 0x0000007600d27202 */ /* 0x000fe20000000f00 */
[----:B------:R-:W-:Y:S01]  /*12b920*/  IMAD.MOV.U32 R211, RZ, RZ, R119 ;  /* 0x000000ffffd37224 */ /* 0x000fe200078e0077 */
[----:B--2---:R-:W-:Y:S01]  /*12b930*/  MOV R47, R186 ;  /* 0x000000ba002f7202 */ /* 0x004fe20000000f00 */
[----:B---3--:R-:W-:Y:S02]  /*12b940*/  IMAD.MOV.U32 R46, RZ, RZ, R187 ;  /* 0x000000ffff2e7224 */ /* 0x008fe400078e00bb */
[----:B------:R-:W2:Y:S04]  /*12b950*/  LDL.LU R187, [R1+0x879c] ;  /* 0x00879c0001bb7983 */ /* 0x000ea80000300800 */
[----:B------:R-:W3:Y:S04]  /*12b960*/  LDL.LU R186, [R1+0x8798] ;  /* 0x0087980001ba7983 */ /* 0x000ee80000300800 */
[----:B------:R-:W2:Y:S04]  /*12b970*/  LDL.LU R183, [R1+0x8794] ;  /* 0x0087940001b77983 */ /* 0x000ea80000300800 */
[----:B------:R-:W3:Y:S04]  /*12b980*/  LDL.LU R182, [R1+0x8790] ;  /* 0x0087900001b67983 */ /* 0x000ee80000300800 */
        /* <DEDUP_REMOVED lines=18> */
[----:B----4-:R-:W-:Y:S01]  /*12bab0*/  HMMA.1688.F32.TF32 R124, R240, R120, R124 ;  /* 0x00000078f07c723c */ /* 0x010fe2000008107c */
[----:B--2---:R-:W-:-:S02]  /*12bac0*/  IMAD.MOV.U32 R117, RZ, RZ, R183 ;  /* 0x000000ffff757224 */ /* 0x004fc400078e00b7 */
[----:B---3--:R-:W-:Y:S01]  /*12bad0*/  IMAD.MOV.U32 R116, RZ, RZ, R182 ;  /* 0x000000ffff747224 */ /* 0x008fe200078e00b6 */
[----:B------:R1:W-:Y:S04]  /*12bae0*/  STL.64 [R1+0x84c0], R118 ;  /* 0x0084c07601007387 */ /* 0x0003e80000100a00 */
[----:B------:R-:W2:Y:S04]  /*12baf0*/  LDL.LU R182, [R1+0x8764] ;  /* 0x0087640001b67983 */ /* 0x000ea80000300800 */
[----:B------:R-:W2:Y:S01]  /*12bb00*/  LDL.LU R183, [R1+0x8760] ;  /* 0x0087600001b77983 */ /* 0x000ea20000300800 */
[----:B-1----:R-:W-:Y:S01]  /*12bb10*/  MOV R118, R186 ;  /* 0x000000ba00767202 */ /* 0x002fe20000000f00 */
[----:B------:R-:W-:-:S02]  /*12bb20*/  IMAD.MOV.U32 R119, RZ, RZ, R187 ;  /* 0x000000ffff777224 */ /* 0x000fc400078e00bb */
[----:B------:R-:W3:Y:S04]  /*12bb30*/  LDL.LU R186, [R1+0x875c] ;  /* 0x00875c0001ba7983 */ /* 0x000ee80000300800 */
[----:B------:R-:W3:Y:S04]  /*12bb40*/  LDL.LU R187, [R1+0x8758] ;  /* 0x0087580001bb7983 */ /* 0x000ee80000300800 */
[----:B------:R-:W-:Y:S04]  /*12bb50*/  STL.64 [R1+0x260], R124 ;  /* 0x0002607c01007387 */ /* 0x000fe80000100a00 */
[----:B------:R1:W-:Y:S04]  /*12bb60*/  STL.64 [R1+0x268], R126 ;  /* 0x0002687e01007387 */ /* 0x0003e80000100a00 */
[----:B-1----:R-:W4:Y:S04]  /*12bb70*/  LDL.LU.64 R126, [R1+0x8750] ;  /* 0x00875000017e7983 */ /* 0x002f280000300a00 */
[----:B------:R-:W2:Y:S01]  /*12bb80*/  LDL.LU.64 R124, [R1+0x8748] ;  /* 0x00874800017c7983 */ /* 0x000ea20000300a00 */
[C---:B------:R-:W-:Y:S03]  /*12bb90*/  HMMA.1688.F32.TF32 R112, R240.reuse, R128, R112 ;  /* 0x00000080f070723c */ /* 0x040fe60000081070 */
[----:B------:R-:W-:Y:S05]  /*12bba0*/  STL.64 [R1+0x84b8], R122 ;  /* 0x0084b87a01007387 */ /* 0x000fea0000100a00 */
[----:B--2---:R-:W-:Y:S01]  /*12bbb0*/  HMMA.1688.F32.TF32 R116, R240, R124, R116 ;  /* 0x0000007cf074723c */ /* 0x004fe20000081074 */
[----:B----4-:R-:W-:-:S15]  /*12bbc0*/  STL.64 [R1+0x84b0], R126 ;  /* 0x0084b07e01007387 */ /* 0x010fde0000100a00 */
[----:B------:R-:W-:-:S03]  /*12bbd0*/  NOP ;  /* 0x0000000000007918 */ /* 0x000fc60000000000 */
[----:B------:R-:W-:Y:S04]  /*12bbe0*/  STL.64 [R1+0x250], R116 ;  /* 0x0002507401007387 */ /* 0x000fe80000100a00 */
[----:B------:R-:W-:Y:S04]  /*12bbf0*/  STL.64 [R1+0x258], R118 ;  /* 0x0002587601007387 */ /* 0x000fe80000100a00 */
[----:B------:R-:W-:Y:S04]  /*12bc00*/  STL.64 [R1+0x8498], R130 ;  /* 0x0084988201007387 */ /* 0x000fe80000100a00 */
[----:B------:R-:W-:Y:S04]  /*12bc10*/  STL.64 [R1+0x240], R112 ;  /* 0x0002407001007387 */ /* 0x000fe80000100a00 */
[----:B------:R1:W-:Y:S02]  /*12bc20*/  STL.64 [R1+0x248], R114 ;  /* 0x0002487201007387 */ /* 0x0003e40000100a00 */
[C---:B-1----:R-:W-:Y:S01]  /*12bc30*/  HMMA.1688.F32.TF32 R112, R240.reuse, R132, R244 ;  /* 0x00000084f070723c */ /* 0x042fe200000810f4 */
[----:B------:R-:W-:Y:S01]  /*12bc40*/  LOP3.LUT R37, R252, 0x60, RZ, 0x3c, !PT ;  /* 0x00000060fc257812 */ /* 0x000fe200078e3cff */
[----:B------:R-:W-:Y:S04]  /*12bc50*/  LDS R244, [R3+UR12+0x87800] ;  /* 0x0878000c03f47984 */ /* 0x000fe80008000800 */
[----:B------:R-:W-:Y:S04]  /*12bc60*/  LDS R246, [R3+UR12+0x87c00] ;  /* 0x087c000c03f67984 */ /* 0x000fe80008000800 */
[----:B------:R-:W-:Y:S04]  /*12bc70*/  LDS R245, [R37+UR12+0x87800] ;  /* 0x0878000c25f57984 */ /* 0x000fe80008000800 */
[----:B------:R-:W1:Y:S05]  /*12bc80*/  LDS R247, [R37+UR12+0x87c00] ;  /* 0x087c000c25f77984 */ /* 0x000e6a0008000800 */
[----:B------:R-:W-:Y:S04]  /*12bc90*/  STL.64 [R1+0x230], R112 ;  /* 0x0002307001007387 */ /* 0x000fe80000100a00 */
[----:B------:R2:W-:Y:S02]  /*12bca0*/  STL.64 [R1+0x238], R114 ;  /* 0x0002387201007387 */ /* 0x0005e40000100a00 */
[C---:B--2---:R-:W-:Y:S08]  /*12bcb0*/  HMMA.1688.F32.TF32 R112, R240.reuse, R136, R108 ;  /* 0x00000088f070723c */ /* 0x044ff0000008106c */
        /* <DEDUP_REMOVED lines=31> */
[C---:B----4-:R-:W-:Y:S01]  /*12beb0*/  HMMA.1688.F32.TF32 R16, R240.reuse, R180, R200 ;  /* 0x000000b4f010723c */ /* 0x050fe200000810c8 */
[----:B------:R-:W-:Y:S10]  /*12bec0*/  STL.64 [R1+0x8388], R178 ;  /* 0x008388b201007387 */ /* 0x000ff40000100a00 */
[----:B------:R-:W-:Y:S04]  /*12bed0*/  STL.64 [R1+0x180], R24 ;  /* 0x0001801801007387 */ /* 0x000fe80000100a00 */
[----:B------:R2:W-:Y:S04]  /*12bee0*/  STL.64 [R1+0x188], R26 ;  /* 0x0001881a01007387 */ /* 0x0005e80000100a00 */
[----:B------:R-:W-:Y:S04]  /*12bef0*/  STL.64 [R1+0x8370], R182 ;  /* 0x008370b601007387 */ /* 0x000fe80000100a00 */
[----:B------:R-:W-:Y:S01]  /*12bf00*/  STL.64 [R1+0x170], R16 ;  /* 0x0001701001007387 */ /* 0x000fe20000100a00 */
[C---:B--2---:R-:W-:Y:S03]  /*12bf10*/  HMMA.1688.F32.TF32 R24, R240.reuse, R184, R196 ;  /* 0x000000b8f018723c */ /* 0x044fe600000810c4 */
[----:B------:R2:W-:Y:S05]  /*12bf20*/  STL.64 [R1+0x178], R18 ;  /* 0x0001781201007387 */ /* 0x0005ea0000100a00 */
[----:B--2---:R-:W-:Y:S01]  /*12bf30*/  HMMA.1688.F32.TF32 R16, R240, R188, R248 ;  /* 0x000000bcf010723c */ /* 0x004fe200000810f8 */
[----:B---3--:R2:W-:Y:S01]  /*12bf40*/  STL.64 [R1+0x8358], R186 ;  /* 0x008358ba01007387 */ /* 0x0085e20000100a00 */
[----:B------:R-:W-:-:S09]  /*12bf50*/  IMAD.MOV.U32 R248, RZ, RZ, R7 ;  /* 0x000000fffff87224 */ /* 0x000fd200078e0007 */
[----:B------:R-:W-:Y:S01]  /*12bf60*/  STL.64 [R1+0x820], R24 ;  /* 0x0008201801007387 */ /* 0x000fe20000100a00 */
[----:B------:R-:W-:-:S03]  /*12bf70*/  MOV R249, R191 ;  /* 0x000000bf00f97202 */ /* 0x000fc60000000f00 */
[----:B------:R-:W-:Y:S01]  /*12bf80*/  STL.64 [R1+0x828], R26 ;  /* 0x0008281a01007387 */ /* 0x000fe20000100a00 */
[----:B------:R-:W-:-:S03]  /*12bf90*/  IMAD.MOV.U32 R250, RZ, RZ, R190 ;  /* 0x000000fffffa7224 */ /* 0x000fc600078e00be */
        /* <DEDUP_REMOVED lines=70> */
[----:B------:R-:W2:Y:S01]  /*12c400*/  LDL.64 R46, [R1+0x348] ;  /* 0x00034800012e7983 */ /* 0x000ea20000100a00 */
[----:B----4-:R-:W-:Y:S01]  /*12c410*/  IMAD.MOV.U32 R16, RZ, RZ, R11 ;  /* 0x000000ffff107224 */ /* 0x010fe200078e000b */
[----:B---3--:R-:W-:Y:S01]  /*12c420*/  MOV R43, R7 ;  /* 0x00000007002b7202 */ /* 0x008fe20000000f00 */
[----:B------:R-:W-:-:S02]  /*12c430*/  IMAD.MOV.U32 R42, RZ, RZ, R191 ;  /* 0x000000ffff2a7224 */ /* 0x000fc400078e00bf */
[----:B------:R-:W-:Y:S01]  /*12c440*/  IMAD.MOV.U32 R41, RZ, RZ, R190 ;  /* 0x000000ffff297224 */ /* 0x000fe200078e00be */
[----:B------:R-:W-:Y:S02]  /*12c450*/  MOV R40, R10 ;  /* 0x0000000a00287202 */ /* 0x000fe40000000f00 */
[----:B------:R-:W3:Y:S04]  /*12c460*/  LDL.LU R10, [R1+0x8734] ;  /* 0x00873400010a7983 */ /* 0x000ee80000300800 */
[----:B------:R-:W4:Y:S04]  /*12c470*/  LDL.LU R190, [R1+0x8730] ;  /* 0x0087300001be7983 */ /* 0x000f280000300800 */
[----:B------:R-:W4:Y:S04]  /*12c480*/  LDL.LU R191, [R1+0x872c] ;  /* 0x00872c0001bf7983 */ /* 0x000f280000300800 */
[----:B------:R-:W4:Y:S04]  /*12c490*/  LDL.LU R7, [R1+0x8728] ;  /* 0x0087280001077983 */ /* 0x000f280000300800 */
[----:B------:R-:W4:Y:S04]  /*12c4a0*/  LDL.64 R26, [R1+0x338] ;  /* 0x00033800011a7983 */ /* 0x000f280000100a00 */
[----:B------:R-:W4:Y:S01]  /*12c4b0*/  LDL.LU R11, [R1+0x8724] ;  /* 0x00872400010b7983 */ /* 0x000f220000300800 */
[----:B------:R-:W-:Y:S01]  /*12c4c0*/  IMAD.MOV.U32 R17, RZ, RZ, R0 ;  /* 0x000000ffff117224 */ /* 0x000fe200078e0000 */
[----:B-1----:R-:W-:-:S02]  /*12c4d0*/  MOV R19, R6 ;  /* 0x0000000600137202 */ /* 0x002fc40000000f00 */
[----:B------:R-:W4:Y:S04]  /*12c4e0*/  LDL.LU R0, [R1+0x8720] ;  /* 0x0087200001007983 */ /* 0x000f280000300800 */
[----:B------:R-:W4:Y:S04]  /*12c4f0*/  LDL.LU R18, [R1+0x1308] ;  /* 0x0013080001127983 */ /* 0x000f280000300800 */
[----:B------:R-:W4:Y:S01]  /*12c500*/  LDL.LU R6, [R1+0x871c] ;  /* 0x00871c0001067983 */ /* 0x000f220000300800 */
[----:B--2---:R-:W-:Y:S01]  /*12c510*/  HMMA.1688.F32.TF32 R196, R240, R192, R196 ;  /* 0x000000c0f0c4723c */ /* 0x004fe200000810c4 */
[----:B---3--:R-:W-:-:S02]  /*12c520*/  IMAD.MOV.U32 R189, RZ, RZ, R10 ;  /* 0x000000ffffbd7224 */ /* 0x008fc400078e000a */
[----:B----4-:R1:W-:Y:S01]  /*12c530*/  STL.64 [R1+0x8340], R190 ;  /* 0x008340be01007387 */ /* 0x0103e20000100a00 */
[----:B------:R-:W-:-:S03]  /*12c540*/  IMAD.MOV.U32 R188, RZ, RZ, R7 ;  /* 0x000000ffffbc7224 */ /* 0x000fc600078e0007 */
[----:B------:R-:W2:Y:S04]  /*12c550*/  LDL.LU R7, [R1+0x8718] ;  /* 0x0087180001077983 */ /* 0x000ea80000300800 */
[----:B------:R-:W3:Y:S01]  /*12c560*/  LDL.LU R10, [R1+0x8714] ;  /* 0x00871400010a7983 */ /* 0x000ee20000300800 */
[----:B-1----:R-:W-:-:S03]  /*12c570*/  MOV R190, R11 ;  /* 0x0000000b00be7202 */ /* 0x002fc60000000f00 */
[----:B------:R-:W3:Y:S04]  /*12c580*/  LDL.LU R11, [R1+0x8710] ;  /* 0x00871000010b7983 */ /* 0x000ee80000300800 */
        /* <DEDUP_REMOVED lines=22> */
[----:B------:R-:W-:Y:S01]  /*12c6f0*/  IMAD.MOV.U32 R191, RZ, RZ, R0 ;  /* 0x000000ffffbf7224 */ /* 0x000fe200078e0000 */
[C---:B------:R-:W-:Y:S08]  /*12c700*/  HMMA.1688.F32.TF32 R184, R240.reuse, R212, R184 ;  /* 0x000000d4f0b8723c */ /* 0x040ff000000810b8 */
[C---:B------:R-:W-:Y:S08]  /*12c710*/  HMMA.1688.F32.TF32 R180, R240.reuse, R216, R180 ;  /* 0x000000d8f0b4723c */ /* 0x040ff000000810b4 */
[C---:B------:R-:W-:Y:S08]  /*12c720*/  HMMA.1688.F32.TF32 R176, R240.reuse, R220, R176 ;  /* 0x000000dcf0b0723c */ /* 0x040ff000000810b0 */
[C---:B------:R-:W-:Y:S08]  /*12c730*/  HMMA.1688.F32.TF32 R172, R240.reuse, R224, R172 ;  /* 0x000000e0f0ac723c */ /* 0x040ff000000810ac */
[C---:B------:R-:W-:Y:S08]  /*12c740*/  HMMA.1688.F32.TF32 R128, R240.reuse, R228, R128 ;  /* 0x000000e4f080723c */ /* 0x040ff00000081080 */
[C---:B------:R-:W-:Y:S08]  /*12c750*/  HMMA.1688.F32.TF32 R120, R240.reuse, R236, R120 ;  /* 0x000000ecf078723c */ /* 0x040ff00000081078 */
[----:B------:R-:W-:Y:S08]  /*12c760*/  HMMA.1688.F32.TF32 R124, R240, R232, R124 ;  /* 0x000000e8f07c723c */ /* 0x000ff0000008107c */
[----:B------:R-:W-:Y:S01]  /*12c770*/  HMMA.1688.F32.TF32 R116, R244, R114, R116 ;  /* 0x00000072f474723c */ /* 0x000fe20000081074 */
[----:B------:R-:W-:-:S07]  /*12c780*/  IMAD.MOV.U32 R36, RZ, RZ, R26 ;  /* 0x000000ffff247224 */ /* 0x000fce00078e001a */
[----:B------:R-:W-:Y:S01]  /*12c790*/  HMMA.1688.F32.TF32 R108, R244, R62, R108 ;  /* 0x0000003ef46c723c */ /* 0x000fe2000008106c */
[----:B------:R-:W-:-:S07]  /*12c7a0*/  MOV R33, R27 ;  /* 0x0000001b00217202 */ /* 0x000fce0000000f00 */
[----:B------:R-:W-:Y:S01]  /*12c7b0*/  HMMA.1688.F32.TF32 R56, R244, R54, R56 ;  /* 0x00000036f438723c */ /* 0x000fe20000081038 */
[----:B------:R-:W-:-:S07]  /*12c7c0*/  IMAD.MOV.U32 R0, RZ, RZ, R123 ;  /* 0x000000ffff007224 */ /* 0x000fce00078e007b */
[C---:B------:R-:W-:Y:S08]  /*12c7d0*/  HMMA.1688.F32.TF32 R48, R244.reuse, R46, R48 ;  /* 0x0000002ef430723c */ /* 0x040ff00000081030 */
[C---:B------:R-:W-:Y:S08]  /*12c7e0*/  HMMA.1688.F32.TF32 R40, R244.reuse, R26, R40 ;  /* 0x0000001af428723c */ /* 0x040ff00000081028 */
[C---:B------:R-:W-:Y:S08]  /*12c7f0*/  HMMA.1688.F32.TF32 R24, R244.reuse, R6, R16 ;  /* 0x00000006f418723c */ /* 0x040ff00000081010 */
[----:B---3--:R-:W-:Y:S01]  /*12c800*/  HMMA.1688.F32.TF32 R16, R244, R10, R248 ;  /* 0x0000000af410723c */ /* 0x008fe200000810f8 */
[----:B------:R-:W-:Y:S01]  /*12c810*/  IMAD.MOV.U32 R112, RZ, RZ, R22 ;  /* 0x000000ffff707224 */ /* 0x000fe200078e0016 */
[----:B------:R-:W-:Y:S01]  /*12c820*/  MOV R12, R114 ;  /* 0x00000072000c7202 */ /* 0x000fe20000000f00 */
[----:B------:R-:W-:Y:S01]  /*12c830*/  IMAD.MOV.U32 R114, RZ, RZ, R102 ;  /* 0x000000ffff727224 */ /* 0x000fe200078e0066 */
[----:B------:R-:W-:-:S04]  /*12c840*/  MOV R113, R23 ;  /* 0x0000001700717202 */ /* 0x000fc80000000f00 */
        /* <DEDUP_REMOVED lines=17> */
[----:B------:R-:W-:Y:S04]  /*12c960*/  STL [R1+0xc38], R122 ;  /* 0x000c387a01007387 */ /* 0x000fe80000100800 */
[----:B------:R-:W-:Y:S04]  /*12c970*/  STL [R1+0x80fc], R0 ;  /* 0x0080fc0001007387 */ /* 0x000fe80000100800 */
[----:B------:R-:W-:Y:S04]  /*12c980*/  STL.64 [R1+0x1390], R116 ;  /* 0x0013907401007387 */ /* 0x000fe80000100a00 */
[----:B------:R-:W-:Y:S04]  /*12c990*/  STL.64 [R1+0x1398], R118 ;  /* 0x0013987601007387 */ /* 0x000fe80000100a00 */
[----:B------:R1:W-:Y:S04]  /*12c9a0*/  STL.64 [R1+0x1370], R108 ;  /* 0x0013706c01007387 */ /* 0x0003e80000100a00 */
[----:B------:R2:W-:Y:S04]  /*12c9b0*/  STL.64 [R1+0x1378], R110 ;  /* 0x0013786e01007387 */ /* 0x0005e80000100a00 */
[----:B------:R-:W-:Y:S04]  /*12c9c0*/  STL.64 [R1+0x1350], R56 ;  /* 0x0013503801007387 */ /* 0x000fe80000100a00 */
[----:B------:R-:W-:Y:S04]  /*12c9d0*/  STL.64 [R1+0x1358], R58 ;  /* 0x0013583a01007387 */ /* 0x000fe80000100a00 */
[----:B------:R-:W-:Y:S04]  /*12c9e0*/  STL.64 [R1+0x1330], R48 ;  /* 0x0013303001007387 */ /* 0x000fe80000100a00 */
[----:B------:R-:W-:Y:S01]  /*12c9f0*/  STL.64 [R1+0x1338], R50 ;  /* 0x0013383201007387 */ /* 0x000fe20000100a00 */
[----:B-1----:R-:W-:-:S03]  /*12ca00*/  IMAD.MOV.U32 R108, RZ, RZ, R67 ;  /* 0x000000ffff6c7224 */ /* 0x002fc600078e0043 */
[----:B------:R-:W-:Y:S04]  /*12ca10*/  STL.64 [R1+0x1310], R40 ;  /* 0x0013102801007387 */ /* 0x000fe80000100a00 */
[----:B------:R-:W-:Y:S04]  /*12ca20*/  STL.64 [R1+0x1318], R42 ;  /* 0x0013182a01007387 */ /* 0x000fe80000100a00 */
[----:B------:R-:W-:Y:S01]  /*12ca30*/  STL.64 [R1+0x12f0], R24 ;  /* 0x0012f01801007387 */ /* 0x000fe20000100a00 */
[----:B------:R-:W-:-:S03]  /*12ca40*/  IMAD.MOV.U32 R109, RZ, RZ, R66 ;  /* 0x000000ffff6d7224 */ /* 0x000fc600078e0042 */
[----:B------:R-:W-:Y:S01]  /*12ca50*/  STL.64 [R1+0x12f8], R26 ;  /* 0x0012f81a01007387 */ /* 0x000fe20000100a00 */
[----:B--2---:R-:W-:-:S03]  /*12ca60*/  MOV R110, R38 ;  /* 0x00000026006e7202 */ /* 0x004fc60000000f00 */
[----:B------:R-:W2:Y:S01]  /*12ca70*/  LDL.LU R67, [R1+0x86cc] ;  /* 0x0086cc0001437983 */ /* 0x000ea20000300800 */
[----:B------:R-:W-:-:S03]  /*12ca80*/  IMAD.MOV.U32 R111, RZ, RZ, R39 ;  /* 0x000000ffff6f7224 */ /* 0x000fc600078e0027 */
[----:B------:R1:W-:Y:S04]  /*12ca90*/  STL.64 [R1+0x12d0], R16 ;  /* 0x0012d01001007387 */ /* 0x0003e80000100a00 */
[----:B------:R3:W-:Y:S04]  /*12caa0*/  STL.64 [R1+0x12d8], R18 ;  /* 0x0012d81201007387 */ /* 0x0007e80000100a00 */
[----:B------:R-:W3:Y:S01]  /*12cab0*/  LDL.LU R66, [R1+0x86c8] ;  /* 0x0086c80001427983 */ /* 0x000ee20000300800 */
        /* <DEDUP_REMOVED lines=27> */
[----:B------:R-:W4:Y:S01]  /*12cc70*/  LDL.LU R34, [R1+0x8688] ;  /* 0x0086880001227983 */ /* 0x000f220000300800 */
[----:B------:R-:W-:-:S02]  /*12cc80*/  IMAD.MOV.U32 R130, RZ, RZ, R30 ;  /* 0x000000ffff827224 */ /* 0x000fc400078e001e */
[----:B------:R-:W-:Y:S01]  /*12cc90*/  IMAD.MOV.U32 R131, RZ, RZ, R31 ;  /* 0x000000ffff837224 */ /* 0x000fe200078e001f */
[----:B------:R-:W4:Y:S01]  /*12cca0*/  LDL.LU R30, [R1+0x8684] ;  /* 0x00868400011e7983 */ /* 0x000f220000300800 */
[----:B------:R-:W-:-:S03]  /*12ccb0*/  IMAD.MOV.U32 R174, RZ, RZ, R95 ;  /* 0x000000ffffae7224 */ /* 0x000fc600078e005f */
[----:B------:R-:W4:Y:S01]  /*12ccc0*/  LDL.LU R31, [R1+0x8680] ;  /* 0x00868000011f7983 */ /* 0x000f220000300800 */
[----:B------:R-:W-:Y:S01]  /*12ccd0*/  MOV R175, R94 ;  /* 0x0000005e00af7202 */ /* 0x000fe20000000f00 */
[----:B--2---:R-:W-:Y:S01]  /*12cce0*/  IMAD.MOV.U32 R173, RZ, RZ, R67 ;  /* 0x000000ffffad7224 */ /* 0x004fe200078e0043 */
[----:B---3--:R-:W-:Y:S02]  /*12ccf0*/  MOV R172, R66 ;  /* 0x0000004200ac7202 */ /* 0x008fe40000000f00 */
[----:B------:R-:W2:Y:S04]  /*12cd00*/  LDL.LU R66, [R1+0x867c] ;  /* 0x00867c0001427983 */ /* 0x000ea80000300800 */
[----:B------:R-:W3:Y:S04]  /*12cd10*/  LDL.LU R67, [R1+0x8678] ;  /* 0x0086780001437983 */ /* 0x000ee80000300800 */
[----:B------:R-:W3:Y:S04]  /*12cd20*/  LDL.LU R95, [R1+0x8674] ;  /* 0x00867400015f7983 */ /* 0x000ee80000300800 */
[----:B------:R-:W3:Y:S01]  /*12cd30*/  LDL.LU R94, [R1+0x8670] ;  /* 0x00867000015e7983 */ /* 0x000ee20000300800 */
[----:B----4-:R-:W-:Y:S01]  /*12cd40*/  IMAD.MOV.U32 R183, RZ, RZ, R102 ;  /* 0x000000ffffb77224 */ /* 0x010fe200078e0066 */
[----:B------:R-:W-:Y:S01]  /*12cd50*/  MOV R182, R103 ;  /* 0x0000006700b67202 */ /* 0x000fe20000000f00 */
[----:B------:R-:W-:-:S02]  /*12cd60*/  IMAD.MOV.U32 R181, RZ, RZ, R90 ;  /* 0x000000ffffb57224 */ /* 0x000fc400078e005a */
[----:B------:R-:W-:Y:S02]  /*12cd70*/  IMAD.MOV.U32 R180, RZ, RZ, R91 ;  /* 0x000000ffffb47224 */ /* 0x000fe400078e005b */
        /* <DEDUP_REMOVED lines=8> */
[----:B------:R-:W-:-:S03]  /*12ce00*/  IMAD.MOV.U32 R187, RZ, RZ, R15 ;  /* 0x000000ffffbb7224 */ /* 0x000fc600078e000f */
[----:B------:R-:W4:Y:S04]  /*12ce10*/  LDL.LU R98, [R1+0x8658] ;  /* 0x0086580001627983 */ /* 0x000f280000300800 */
[----:B------:R-:W4:Y:S01]  /*12ce20*/  LDL.LU R14, [R1+0x8654] ;  /* 0x00865400010e7983 */ /* 0x000f220000300800 */
[----:B------:R-:W-:-:S03]  /*12ce30*/  IMAD.MOV.U32 R189, RZ, RZ, R35 ;  /* 0x000000ffffbd7224 */ /* 0x000fc600078e0023 */
[----:B------:R-:W4:Y:S01]  /*12ce40*/  LDL.LU R15, [R1+0x8650] ;  /* 0x00865000010f7983 */ /* 0x000f220000300800 */
[----:B------:R-:W-:-:S03]  /*12ce50*/  MOV R188, R34 ;  /* 0x0000002200bc7202 */ /* 0x000fc60000000f00 */
[----:B------:R-:W4:Y:S04]  /*12ce60*/  LDL.LU R34, [R1+0x864c] ;  /* 0x00864c0001227983 */ /* 0x000f280000300800 */
[----:B------:R-:W4:Y:S01]  /*12ce70*/  LDL.LU R35, [R1+0x8648] ;  /* 0x0086480001237983 */ /* 0x000f220000300800 */
[----:B------:R-:W-:Y:S01]  /*12ce80*/  IMAD.MOV.U32 R190, RZ, RZ, R71 ;  /* 0x000000ffffbe7224 */ /* 0x000fe200078e0047 */
[----:B------:R-:W-:Y:S02]  /*12ce90*/  MOV R191, R70 ;  /* 0x0000004600bf7202 */ /* 0x000fe40000000f00 */
[----:B------:R-:W4:Y:S01]  /*12cea0*/  LDL.LU R71, [R1+0x8644] ;  /* 0x0086440001477983 */ /* 0x000f220000300800 */
[----:B------:R-:W-:-:S03]  /*12ceb0*/  MOV R242, R31 ;  /* 0x0000001f00f27202 */ /* 0x000fc60000000f00 */
[----:B------:R-:W4:Y:S01]  /*12cec0*/  LDL.LU R70, [R1+0x8640] ;  /* 0x0086400001467983 */ /* 0x000f220000300800 */
[----:B------:R-:W-:Y:S01]  /*12ced0*/  IMAD.MOV.U32 R243, RZ, RZ, R30 ;  /* 0x000000fffff37224 */ /* 0x000fe200078e001e */
[----:B------:R-:W-:Y:S01]  /*12cee0*/  MOV R177, R22 ;  /* 0x0000001600b17202 */ /* 0x000fe20000000f00 */
[----:B------:R-:W-:Y:S02]  /*12cef0*/  IMAD.MOV.U32 R176, RZ, RZ, R23 ;  /* 0x000000ffffb07224 */ /* 0x000fe400078e0017 */
[----:B------:R-:W-:Y:S02]  /*12cf00*/  IMAD.MOV.U32 R178, RZ, RZ, R39 ;  /* 0x000000ffffb27224 */ /* 0x000fe400078e0027 */
[----:B------:R-:W-:Y:S01]  /*12cf10*/  IMAD.MOV.U32 R179, RZ, RZ, R38 ;  /* 0x000000ffffb37224 */ /* 0x000fe200078e0026 */
[----:B------:R-:W-:Y:S01]  /*12cf20*/  MOV R32, R46 ;  /* 0x0000002e00207202 */ /* 0x000fe20000000f00 */
[----:B------:R-:W-:Y:S02]  /*12cf30*/  IMAD.MOV.U32 R29, RZ, RZ, R47 ;  /* 0x000000ffff1d7224 */ /* 0x000fe400078e002f */
[----:B--2---:R-:W-:-:S02]  /*12cf40*/  IMAD.MOV.U32 R241, RZ, RZ, R66 ;  /* 0x000000fffff17224 */ /* 0x004fc400078e0042 */
[----:B---3--:R-:W-:Y:S02]  /*12cf50*/  IMAD.MOV.U32 R240, RZ, RZ, R67 ;  /* 0x000000fffff07224 */ /* 0x008fe400078e0043 */
[----:B------:R-:W2:Y:S04]  /*12cf60*/  LDL.LU R67, [R1+0x863c] ;  /* 0x00863c0001437983 */ /* 0x000ea80000300800 */
[----:B------:R-:W3:Y:S04]  /*12cf70*/  LDL.LU R66, [R1+0x8638] ;  /* 0x0086380001427983 */ /* 0x000ee80000300800 */
[----:B------:R-:W2:Y:S04]  /*12cf80*/  LDL.LU R31, [R1+0x8634] ;  /* 0x00863400011f7983 */ /* 0x000ea80000300800 */
[----:B------:R-:W2:Y:S04]  /*12cf90*/  LDL.LU R30, [R1+0x8630] ;  /* 0x00863000011e7983 */ /* 0x000ea80000300800 */
[----:B------:R-:W2:Y:S04]  /*12cfa0*/  LDL.LU R23, [R1+0x862c] ;  /* 0x00862c0001177983 */ /* 0x000ea80000300800 */
[----:B------:R-:W2:Y:S04]  /*12cfb0*/  LDL.LU R22, [R1+0x8628] ;  /* 0x0086280001167983 */ /* 0x000ea80000300800 */
[----:B------:R-:W2:Y:S04]  /*12cfc0*/  LDL.LU R39, [R1+0x8624] ;  /* 0x0086240001277983 */ /* 0x000ea80000300800 */
[----:B------:R-:W2:Y:S01]  /*12cfd0*/  LDL.LU R38, [R1+0x8620] ;  /* 0x0086200001267983 */ /* 0x000ea20000300800 */
[----:B----4-:R-:W-:Y:S01]  /*12cfe0*/  MOV R47, R14 ;  /* 0x0000000e002f7202 */ /* 0x010fe20000000f00 */
[----:B------:R-:W-:-:S02]  /*12cff0*/  IMAD.MOV.U32 R46, RZ, RZ, R15 ;  /* 0x000000ffff2e7224 */ /* 0x000fc400078e000f */
[----:B------:R-:W-:Y:S01]  /*12d000*/  IMAD.MOV.U32 R45, RZ, RZ, R34 ;  /* 0x000000ffff2d7224 */ /* 0x000fe200078e0022 */
[----:B------:R-:W-:Y:S02]  /*12d010*/  MOV R44, R35 ;  /* 0x00000023002c7202 */ /* 0x000fe40000000f00 */
[----:B------:R-:W4:Y:S04]  /*12d020*/  LDL.LU R35, [R1+0x861c] ;  /* 0x00861c0001237983 */ /* 0x000f280000300800 */
[----:B------:R-:W2:Y:S04]  /*12d030*/  LDL.LU R34, [R1+0x8618] ;  /* 0x0086180001227983 */ /* 0x000ea80000300800 */
[----:B------:R-:W2:Y:S04]  /*12d040*/  LDL.LU R15, [R1+0x8614] ;  /* 0x00861400010f7983 */ /* 0x000ea80000300800 */
[----:B------:R-:W3:Y:S04]  /*12d050*/  LDL.LU R14, [R1+0x8610] ;  /* 0x00861000010e7983 */ /* 0x000ee80000300800 */
[----:B-1----:R-:W4:Y:S04]  /*12d060*/  LDL.LU R16, [R1+0x12c0] ;  /* 0x0012c00001107983 */ /* 0x002f280000300800 */
        /* <DEDUP_REMOVED lines=18> */
[----:B------:R-:W2:Y:S01]  /*12d190*/  LDL.LU R15, [R1+0x8608] ;  /* 0x00860800010f7983 */ /* 0x000ea20000300800 */
[----:B------:R-:W-:Y:S01]  /*12d1a0*/  MOV R48, R22 ;  /* 0x0000001600307202 */ /* 0x000fe20000000f00 */
[----:B------:R-:W-:Y:S02]  /*12d1b0*/  IMAD.MOV.U32 R49, RZ, RZ, R23 ;  /* 0x000000ffff317224 */ /* 0x000fe400078e0017 */
[----:B------:R-:W3:Y:S01]  /*12d1c0*/  LDL.LU R22, [R1+0x8604] ;  /* 0x0086040001167983 */ /* 0x000ee20000300800 */
[----:B------:R-:W-:Y:S01]  /*12d1d0*/  IMAD.MOV.U32 R50, RZ, RZ, R30 ;  /* 0x000000ffff327224 */ /* 0x000fe200078e001e */
[----:B------:R-:W-:-:S02]  /*12d1e0*/  MOV R51, R31 ;  /* 0x0000001f00337202 */ /* 0x000fc40000000f00 */
[----:B------:R-:W3:Y:S01]  /*12d1f0*/  LDL.LU R23, [R1+0x8600] ;  /* 0x0086000001177983 */ /* 0x000ee20000300800 */
[----:B------:R-:W-:-:S03]  /*12d200*/  IMAD.MOV.U32 R52, RZ, RZ, R34 ;  /* 0x000000ffff347224 */ /* 0x000fc600078e0022 */
[----:B------:R-:W3:Y:S01]  /*12d210*/  LDL.LU R30, [R1+0x85fc] ;  /* 0x0085fc00011e7983 */ /* 0x000ee20000300800 */
[----:B------:R-:W-:Y:S01]  /*12d220*/  IMAD.MOV.U32 R28, RZ, RZ, R54 ;  /* 0x000000ffff1c7224 */ /* 0x000fe200078e0036 */
[----:B------:R-:W-:Y:S01]  /*12d230*/  MOV R54, R38 ;  /* 0x0000002600367202 */ /* 0x000fe20000000f00 */
[----:B----4-:R-:W-:Y:S01]  /*12d240*/  IMAD.MOV.U32 R53, RZ, RZ, R35 ;  /* 0x000000ffff357224 */ /* 0x010fe200078e0023 */
[----:B------:R-:W4:Y:S01]  /*12d250*/  LDL.LU R31, [R1+0x85f8] ;  /* 0x0085f800011f7983 */ /* 0x000f220000300800 */
[----:B------:R-:W-:-:S03]  /*12d260*/  IMAD.MOV.U32 R21, RZ, RZ, R55 ;  /* 0x000000ffff157224 */ /* 0x000fc600078e0037 */
[----:B------:R-:W3:Y:S01]  /*12d270*/  LDL.LU R34, [R1+0x85f4] ;  /* 0x0085f40001227983 */ /* 0x000ee20000300800 */
[----:B------:R-:W-:-:S03]  /*12d280*/  IMAD.MOV.U32 R55, RZ, RZ, R39 ;  /* 0x000000ffff377224 */ /* 0x000fc600078e0027 */
[----:B------:R-:W3:Y:S01]  /*12d290*/  LDL.LU R35, [R1+0x85f0] ;  /* 0x0085f00001237983 */ /* 0x000ee20000300800 */
[----:B------:R-:W-:Y:S01]  /*12d2a0*/  IMAD.MOV.U32 R40, RZ, RZ, R66 ;  /* 0x000000ffff287224 */ /* 0x000fe200078e0042 */
[----:B------:R-:W-:Y:S02]  /*12d2b0*/  MOV R41, R67 ;  /* 0x0000004300297202 */ /* 0x000fe40000000f00 */
        /* <DEDUP_REMOVED lines=29> */
[----:B------:R-:W4:Y:S01]  /*12d490*/  LDL.LU.64 R16, [R1+0x85a8] ;  /* 0x0085a80001107983 */ /* 0x000f220000300a00 */
[C---:B---3--:R-:W-:Y:S03]  /*12d4a0*/  HMMA.1688.F32.TF32 R24, R244.reuse, R22, R24 ;  /* 0x00000016f418723c */ /* 0x048fe60000081018 */
[----:B------:R-:W-:Y:S05]  /*12d4b0*/  STL.64 [R1+0x8328], R14 ;  /* 0x0083280e01007387 */ /* 0x000fea0000100a00 */
[----:B--2---:R-:W-:-:S15]  /*12d4c0*/  HMMA.1688.F32.TF32 R60, R244, R18, R60 ;  /* 0x00000012f43c723c */ /* 0x004fde000008103c */
[----:B------:R-:W-:-:S04]  /*12d4d0*/  NOP ;  /* 0x0000000000007918 */ /* 0x000fc80000000000 */
[----:B------:R-:W-:Y:S04]  /*12d4e0*/  STL.64 [R1+0x1290], R60 ;  /* 0x0012903c01007387 */ /* 0x000fe80000100a00 */
[----:B------:R1:W-:Y:S04]  /*12d4f0*/  STL.64 [R1+0x1298], R62 ;  /* 0x0012983e01007387 */ /* 0x0003e80000100a00 */
[----:B-1----:R-:W2:Y:S04]  /*12d500*/  LDL.LU.64 R62, [R1+0x85a0] ;  /* 0x0085a000013e7983 */ /* 0x002ea80000300a00 */
[----:B------:R1:W-:Y:S04]  /*12d510*/  STL.64 [R1+0x8320], R18 ;  /* 0x0083201201007387 */ /* 0x0003e80000100a00 */
[----:B----4-:R3:W-:Y:S01]  /*12d520*/  STL.64 [R1+0x8318], R16 ;  /* 0x0083181001007387 */ /* 0x0107e20000100a00 */
[----:B-1----:R-:W-:-:S02]  /*12d530*/  IMAD.MOV.U32 R18, RZ, RZ, R94 ;  /* 0x000000ffff127224 */ /* 0x002fc400078e005e */
[----:B---3--:R-:W-:Y:S01]  /*12d540*/  IMAD.MOV.U32 R16, RZ, RZ, R90 ;  /* 0x000000ffff107224 */ /* 0x008fe200078e005a */
[----:B------:R-:W-:Y:S01]  /*12d550*/  MOV R17, R91 ;  /* 0x0000005b00117202 */ /* 0x000fe20000000f00 */
[----:B------:R-:W3:Y:S01]  /*12d560*/  LDL.LU R90, [R1+0x859c] ;  /* 0x00859c00015a7983 */ /* 0x000ee20000300800 */
[----:B------:R-:W-:-:S03]  /*12d570*/  IMAD.MOV.U32 R19, RZ, RZ, R95 ;  /* 0x000000ffff137224 */ /* 0x000fc600078e005f */
[----:B------:R-:W3:Y:S04]  /*12d580*/  LDL.LU R91, [R1+0x8598] ;  /* 0x00859800015b7983 */ /* 0x000ee80000300800 */
[----:B------:R-:W4:Y:S04]  /*12d590*/  LDL.LU R94, [R1+0x8594] ;  /* 0x00859400015e7983 */ /* 0x000f280000300800 */
[----:B------:R-:W4:Y:S04]  /*12d5a0*/  LDL.LU R95, [R1+0x8590] ;  /* 0x00859000015f7983 */ /* 0x000f280000300800 */
[----:B------:R-:W-:Y:S04]  /*12d5b0*/  STL.64 [R1+0x1270], R24 ;  /* 0x0012701801007387 */ /* 0x000fe80000100a00 */
[----:B------:R1:W-:Y:S04]  /*12d5c0*/  STL.64 [R1+0x1278], R26 ;  /* 0x0012781a01007387 */ /* 0x0003e80000100a00 */
[----:B-1----:R-:W2:Y:S04]  /*12d5d0*/  LDL.LU.64 R26, [R1+0x8588] ;  /* 0x00858800011a7983 */ /* 0x002ea80000300a00 */
[----:B------:R-:W3:Y:S01]  /*12d5e0*/  LDL.LU.64 R24, [R1+0x8580] ;  /* 0x0085800001187983 */ /* 0x000ee20000300a00 */
[C---:B------:R-:W-:Y:S03]  /*12d5f0*/  HMMA.1688.F32.TF32 R52, R244.reuse, R30, R52 ;  /* 0x0000001ef434723c */ /* 0x040fe60000081034 */
[----:B------:R-:W-:Y:S05]  /*12d600*/  STL.64 [R1+0x8310], R22 ;  /* 0x0083101601007387 */ /* 0x000fea0000100a00 */
[C---:B------:R-:W-:Y:S08]  /*12d610*/  HMMA.1688.F32.TF32 R48, R244.reuse, R34, R48 ;  /* 0x00000022f430723c */ /* 0x040ff00000081030 */
[C---:B------:R-:W-:Y:S08]  /*12d620*/  HMMA.1688.F32.TF32 R40, R244.reuse, R38, R40 ;  /* 0x00000026f428723c */ /* 0x040ff00000081028 */
[----:B--2---:R-:W-:-:S15]  /*12d630*/  HMMA.1688.F32.TF32 R56, R244, R26, R56 ;  /* 0x0000001af438723c */ /* 0x004fde0000081038 */
[----:B------:R-:W-:-:S04]  /*12d640*/  NOP ;  /* 0x0000000000007918 */ /* 0x000fc80000000000 */
[----:B------:R-:W-:Y:S04]  /*12d650*/  STL.64 [R1+0x1250], R56 ;  /* 0x0012503801007387 */ /* 0x000fe80000100a00 */
[----:B------:R1:W-:Y:S04]  /*12d660*/  STL.64 [R1+0x1258], R58 ;  /* 0x0012583a01007387 */ /* 0x0003e80000100a00 */
[----:B-1----:R-:W2:Y:S04]  /*12d670*/  LDL.LU.64 R58, [R1+0x8578] ;  /* 0x00857800013a7983 */ /* 0x002ea80000300a00 */
[----:B------:R1:W-:Y:S04]  /*12d680*/  STL.64 [R1+0x8308], R26 ;  /* 0x0083081a01007387 */ /* 0x0003e80000100a00 */
[----:B---3--:R3:W-:Y:S01]  /*12d690*/  STL.64 [R1+0x8300], R24 ;  /* 0x0083001801007387 */ /* 0x0087e20000100a00 */
[----:B-1----:R-:W-:Y:S01]  /*12d6a0*/  IMAD.MOV.U32 R26, RZ, RZ, R102 ;  /* 0x000000ffff1a7224 */ /* 0x002fe200078e0066 */
[----:B------:R-:W-:-:S02]  /*12d6b0*/  MOV R27, R103 ;  /* 0x00000067001b7202 */ /* 0x000fc40000000f00 */
[----:B---3--:R-:W-:Y:S01]  /*12d6c0*/  MOV R24, R98 ;  /* 0x0000006200187202 */ /* 0x008fe20000000f00 */
[----:B------:R-:W-:Y:S01]  /*12d6d0*/  IMAD.MOV.U32 R25, RZ, RZ, R99 ;  /* 0x000000ffff197224 */ /* 0x000fe200078e0063 */
[----:B------:R-:W3:Y:S04]  /*12d6e0*/  LDL.LU R98, [R1+0x8574] ;  /* 0x0085740001627983 */ /* 0x000ee80000300800 */
[----:B------:R-:W3:Y:S04]  /*12d6f0*/  LDL.LU R99, [R1+0x8570] ;  /* 0x0085700001637983 */ /* 0x000ee80000300800 */
[----:B------:R-:W2:Y:S04]  /*12d700*/  LDL.LU R102, [R1+0x856c] ;  /* 0x00856c0001667983 */ /* 0x000ea80000300800 */
[----:B------:R-:W2:Y:S04]  /*12d710*/  LDL.LU R103, [R1+0x8568] ;  /* 0x0085680001677983 */ /* 0x000ea80000300800 */
[----:B------:R-:W-:Y:S04]  /*12d720*/  STL.64 [R1+0x1230], R52 ;  /* 0x0012303401007387 */ /* 0x000fe80000100a00 */
[----:B------:R1:W-:Y:S04]  /*12d730*/  STL.64 [R1+0x1238], R54 ;  /* 0x0012383601007387 */ /* 0x0003e80000100a00 */
[----:B-1----:R-:W2:Y:S04]  /*12d740*/  LDL.LU.64 R54, [R1+0x8560] ;  /* 0x0085600001367983 */ /* 0x002ea80000300a00 */
[----:B------:R-:W-:Y:S04]  /*12d750*/  STL.64 [R1+0x82f8], R30 ;  /* 0x0082f81e01007387 */ /* 0x000fe80000100a00 */
[----:B------:R-:W-:Y:S04]  /*12d760*/  STL.64 [R1+0x1210], R48 ;  /* 0x0012103001007387 */ /* 0x000fe80000100a00 */
[----:B------:R1:W-:Y:S04]  /*12d770*/  STL.64 [R1+0x1218], R50 ;  /* 0x0012183201007387 */ /* 0x0003e80000100a00 */
[----:B-1----:R-:W2:Y:S04]  /*12d780*/  LDL.LU.64 R50, [R1+0x8558] ;  /* 0x0085580001327983 */ /* 0x002ea80000300a00 */
[----:B------:R-:W-:Y:S04]  /*12d790*/  STL.64 [R1+0x82f0], R34 ;  /* 0x0082f02201007387 */ /* 0x000fe80000100a00 */
        /* <DEDUP_REMOVED lines=8> */
[C---:B------:R-:W-:Y:S08]  /*12d820*/  HMMA.1688.F32.TF32 R188, R244.reuse, R58, R188 ;  /* 0x0000003af4bc723c */ /* 0x040ff000000810bc */
[C---:B------:R-:W-:Y:S08]  /*12d830*/  HMMA.1688.F32.TF32 R176, R244.reuse, R70, R176 ;  /* 0x00000046f4b0723c */ /* 0x040ff000000810b0 */
[C---:B------:R-:W-:Y:S08]  /*12d840*/  HMMA.1688.F32.TF32 R124, R244.reuse, R82, R124 ;  /* 0x00000052f47c723c */ /* 0x040ff0000008107c */
[C---:B----4-:R-:W-:Y:S08]  /*12d850*/  HMMA.1688.F32.TF32 R112, R244.reuse, R94, R112 ;  /* 0x0000005ef470723c */ /* 0x050ff00000081070 */
[----:B--2---:R-:W-:-:S15]  /*12d860*/  HMMA.1688.F32.TF32 R24, R244, R46, R24 ;  /* 0x0000002ef418723c */ /* 0x004fde0000081018 */
[----:B------:R-:W-:-:S04]  /*12d870*/  NOP ;  /* 0x0000000000007918 */ /* 0x000fc80000000000 */
[----:B------:R-:W-:Y:S04]  /*12d880*/  STL.64 [R1+0x11b0], R24 ;  /* 0x0011b01801007387 */ /* 0x000fe80000100a00 */
[----:B------:R1:W-:Y:S02]  /*12d890*/  STL.64 [R1+0x11b8], R26 ;  /* 0x0011b81a01007387 */ /* 0x0003e40000100a00 */
[C---:B-1----:R-:W-:Y:S08]  /*12d8a0*/  HMMA.1688.F32.TF32 R24, R244.reuse, R50, R16 ;  /* 0x00000032f418723c */ /* 0x042ff00000081010 */
[----:B------:R-:W-:Y:S01]  /*12d8b0*/  HMMA.1688.F32.TF32 R16, R244, R54, R240 ;  /* 0x00000036f410723c */ /* 0x000fe200000810f0 */
[----:B------:R-:W-:-:S10]  /*12d8c0*/  IMAD.MOV.U32 R22, RZ, RZ, R32 ;  /* 0x000000ffff167224 */ /* 0x000fd400078e0020 */
[----:B------:R-:W-:Y:S04]  /*12d8d0*/  STL.64 [R1+0x1190], R24 ;  /* 0x0011901801007387 */ /* 0x000fe80000100a00 */
[----:B------:R1:W-:Y:S04]  /*12d8e0*/  STL.64 [R1+0x1198], R26 ;  /* 0x0011981a01007387 */ /* 0x0003e80000100a00 */
[----:B------:R-:W-:Y:S04]  /*12d8f0*/  STL.64 [R1+0x1170], R16 ;  /* 0x0011701001007387 */ /* 0x000fe80000100a00 */
[----:B------:R2:W-:Y:S01]  /*12d900*/  STL.64 [R1+0x1178], R18 ;  /* 0x0011781201007387 */ /* 0x0005e20000100a00 */
[C---:B-1----:R-:W-:Y:S01]  /*12d910*/  HMMA.1688.F32.TF32 R24, R244.reuse, R62, R184 ;  /* 0x0000003ef418723c */ /* 0x042fe200000810b8 */
[----:B------:R-:W-:Y:S01]  /*12d920*/  MOV R15, R33 ;  /* 0x00000021000f7202 */ /* 0x000fe20000000f00 */
[----:B------:R-:W-:Y:S01]  /*12d930*/  IMAD.MOV.U32 R34, RZ, RZ, R230 ;  /* 0x000000ffff227224 */ /* 0x000fe200078e00e6 */
[----:B------:R-:W-:Y:S01]  /*12d940*/  MOV R35, R231 ;  /* 0x000000e700237202 */ /* 0x000fe20000000f00 */
[----:B------:R-:W-:Y:S01]  /*12d950*/  IMAD.MOV.U32 R132, RZ, RZ, R227 ;  /* 0x000000ffff847224 */ /* 0x000fe200078e00e3 */
[----:B------:R-:W-:Y:S03]  /*12d960*/  LDS R240, [R3+UR12+0x87880] ;  /* 0x0878800c03f07984 */ /* 0x000fe60008000800 */
[----:B--2---:R-:W-:Y:S01]  /*12d970*/  HMMA.1688.F32.TF32 R16, R244, R66, R180 ;  /* 0x00000042f410723c */ /* 0x004fe200000810b4 */
[----:B------:R-:W-:Y:S04]  /*12d980*/  STL.64 [R1+0x1150], R188 ;  /* 0x001150bc01007387 */ /* 0x000fe80000100a00 */
[----:B------:R-:W-:Y:S01]  /*12d990*/  STL.64 [R1+0x1158], R190 ;  /* 0x001158be01007387 */ /* 0x000fe20000100a00 */
[----:B------:R-:W-:-:S03]  /*12d9a0*/  IMAD.MOV.U32 R133, RZ, RZ, R226 ;  /* 0x000000ffff857224 */ /* 0x000fc600078e00e2 */
[----:B------:R-:W-:Y:S04]  /*12d9b0*/  LDS R242, [R3+UR12+0x87c80] ;  /* 0x087c800c03f27984 */ /* 0x000fe80008000800 */
[----:B------:R-:W-:Y:S04]  /*12d9c0*/  STL.64 [R1+0x1130], R24 ;  /* 0x0011301801007387 */ /* 0x000fe80000100a00 */
[----:B------:R1:W-:Y:S04]  /*12d9d0*/  STL.64 [R1+0x1138], R26 ;  /* 0x0011381a01007387 */ /* 0x0003e80000100a00 */
[----:B------:R-:W-:Y:S04]  /*12d9e0*/  STL.64 [R1+0x1110], R16 ;  /* 0x0011101001007387 */ /* 0x000fe80000100a00 */
[----:B------:R2:W-:Y:S01]  /*12d9f0*/  STL.64 [R1+0x1118], R18 ;  /* 0x0011181201007387 */ /* 0x0005e20000100a00 */
[C---:B-1----:R-:W-:Y:S03]  /*12da00*/  HMMA.1688.F32.TF32 R24, R244.reuse, R74, R172 ;  /* 0x0000004af418723c */ /* 0x042fe600000810ac */
[----:B------:R-:W-:Y:S04]  /*12da10*/  LDS R241, [R37+UR12+0x87880] ;  /* 0x0878800c25f17984 */ /* 0x000fe80008000800 */
[----:B------:R-:W1:Y:S01]  /*12da20*/  LDS R243, [R37+UR12+0x87c80] ;  /* 0x087c800c25f37984 */ /* 0x000e620008000800 */
[C---:B--2---:R-:W-:Y:S03]  /*12da30*/  HMMA.1688.F32.TF32 R16, R244.reuse, R78, R128 ;  /* 0x0000004ef410723c */ /* 0x044fe60000081080 */
        /* <DEDUP_REMOVED lines=8> */
[----:B------:R-:W-:Y:S04]  /*12dac0*/  STL.64 [R1+0x1090], R124 ;  /* 0x0010907c01007387 */ /* 0x000fe80000100a00 */
[----:B------:R-:W-:Y:S06]  /*12dad0*/  STL.64 [R1+0x1098], R126 ;  /* 0x0010987e01007387 */ /* 0x000fec0000100a00 */
[----:B------:R-:W-:Y:S04]  /*12dae0*/  STL.64 [R1+0x1070], R24 ;  /* 0x0010701801007387 */ /* 0x000fe80000100a00 */
[----:B------:R3:W-:Y:S04]  /*12daf0*/  STL.64 [R1+0x1078], R26 ;  /* 0x0010781a01007387 */ /* 0x0007e80000100a00 */
[----:B------:R-:W-:Y:S04]  /*12db00*/  STL.64 [R1+0x1050], R16 ;  /* 0x0010501001007387 */ /* 0x000fe80000100a00 */
[----:B------:R2:W-:Y:S01]  /*12db10*/  STL.64 [R1+0x1058], R18 ;  /* 0x0010581201007387 */ /* 0x0005e20000100a00 */
[C---:B---3--:R-:W-:Y:S08]  /*12db20*/  HMMA.1688.F32.TF32 R24, R244.reuse, R98, R108 ;  /* 0x00000062f418723c */ /* 0x048ff0000008106c */
[----:B--2---:R-:W-:Y:S01]  /*12db30*/  HMMA.1688.F32.TF32 R16, R244, R102, R248 ;  /* 0x00000066f410723c */ /* 0x004fe200000810f8 */
[----:B------:R2:W-:Y:S01]  /*12db40*/  STL.64 [R1+0x1030], R112 ;  /* 0x0010307001007387 */ /* 0x0005e20000100a00 */
[----:B------:R-:W-:-:S03]  /*12db50*/  IMAD.MOV.U32 R172, RZ, RZ, R154 ;  /* 0x000000ffffac7224 */ /* 0x000fc600078e009a */
[----:B------:R3:W-:Y:S01]  /*12db60*/  STL.64 [R1+0x1038], R114 ;  /* 0x0010387201007387 */ /* 0x0007e20000100a00 */
[----:B------:R-:W-:-:S05]  /*12db70*/  IMAD.MOV.U32 R173, RZ, RZ, R155 ;  /* 0x000000ffffad7224 */ /* 0x000fca00078e009b */
[----:B------:R4:W-:Y:S04]  /*12db80*/  STL.64 [R1+0x1010], R24 ;  /* 0x0010101801007387 */ /* 0x0009e80000100a00 */
[----:B------:R1:W-:Y:S01]  /*12db90*/  STL.64 [R1+0x1018], R26 ;  /* 0x0010181a01007387 */ /* 0x0003e20000100a00 */
[----:B------:R-:W-:-:S03]  /*12dba0*/  MOV R174, R159 ;  /* 0x0000009f00ae7202 */ /* 0x000fc60000000f00 */
[----:B------:R-:W2:Y:S01]  /*12dbb0*/  LDL.LU R154, [R1+0x8544] ;  /* 0x00854400019a7983 */ /* 0x000ea20000300800 */
[----:B------:R-:W-:-:S03]  /*12dbc0*/  IMAD.MOV.U32 R175, RZ, RZ, R158 ;  /* 0x000000ffffaf7224 */ /* 0x000fc600078e009e */
[----:B------:R1:W-:Y:S04]  /*12dbd0*/  STL.64 [R1+0xfd0], R16 ;  /* 0x000fd01001007387 */ /* 0x0003e80000100a00 */
[----:B------:R1:W-:Y:S04]  /*12dbe0*/  STL.64 [R1+0xfd8], R18 ;  /* 0x000fd81201007387 */ /* 0x0003e80000100a00 */
[----:B------:R-:W3:Y:S04]  /*12dbf0*/  LDL.LU R155, [R1+0x8540] ;  /* 0x00854000019b7983 */ /* 0x000ee80000300800 */
        /* <DEDUP_REMOVED lines=10> */
[----:B------:R-:W-:Y:S01]  /*12dca0*/  IMAD.MOV.U32 R184, RZ, RZ, R106 ;  /* 0x000000ffffb87224 */ /* 0x000fe200078e006a */
[----:B------:R-:W-:-:S02]  /*12dcb0*/  MOV R185, R107 ;  /* 0x0000006b00b97202 */ /* 0x000fc40000000f00 */
[----:B--2---:R-:W-:Y:S01]  /*12dcc0*/  MOV R191, R154 ;  /* 0x0000009a00bf7202 */ /* 0x004fe20000000f00 */
[----:B---3--:R-:W-:Y:S01]  /*12dcd0*/  IMAD.MOV.U32 R190, RZ, RZ, R155 ;  /* 0x000000ffffbe7224 */ /* 0x008fe200078e009b */
[----:B----4-:R-:W-:Y:S02]  /*12dce0*/  MOV R188, R159 ;  /* 0x0000009f00bc7202 */ /* 0x010fe40000000f00 */
[----:B------:R-:W2:Y:S01]  /*12dcf0*/  LDL.LU R159, [R1+0x8524] ;  /* 0x00852400019f7983 */ /* 0x000ea20000300800 */
[----:B------:R-:W-:-:S03]  /*12dd00*/  IMAD.MOV.U32 R189, RZ, RZ, R158 ;  /* 0x000000ffffbd7224 */ /* 0x000fc600078e009e */
        /* <DEDUP_REMOVED lines=86> */
[----:B------:R-:W-:Y:S01]  /*12e270*/  IMAD.MOV.U32 R120, RZ, RZ, R154 ;  /* 0x000000ffff787224 */ /* 0x000fe200078e009a */
[----:B----4-:R-:W-:-:S02]  /*12e280*/  MOV R121, R155 ;  /* 0x0000009b00797202 */ /* 0x010fc40000000f00 */
[----:B------:R3:W-:Y:S04]  /*12e290*/  STL.64 [R1+0x82e8], R122 ;  /* 0x0082e87a01007387 */ /* 0x0007e80000100a00 */
[----:B------:R-:W4:Y:S04]  /*12e2a0*/  LDL.LU R154, [R1+0x84ac] ;  /* 0x0084ac00019a7983 */ /* 0x000f280000300800 */
[----:B------:R-:W4:Y:S01]  /*12e2b0*/  LDL.LU R155, [R1+0x84a8] ;  /* 0x0084a800019b7983 */ /* 0x000f220000300800 */
[----:B---3--:R-:W-:-:S03]  /*12e2c0*/  IMAD.MOV.U32 R122, RZ, RZ, R158 ;  /* 0x000000ffff7a7224 */ /* 0x008fc600078e009e */
[----:B------:R-:W3:Y:S01]  /*12e2d0*/  LDL.LU R158, [R1+0x84a4] ;  /* 0x0084a400019e7983 */ /* 0x000ee20000300800 */
[----:B------:R-:W-:-:S03]  /*12e2e0*/  IMAD.MOV.U32 R123, RZ, RZ, R159 ;  /* 0x000000ffff7b7224 */ /* 0x000fc600078e009f */
[----:B------:R-:W3:Y:S01]  /*12e2f0*/  LDL.LU R159, [R1+0x84a0] ;  /* 0x0084a000019f7983 */ /* 0x000ee20000300800 */
[----:B------:R-:W-:Y:S01]  /*12e300*/  MOV R124, R162 ;  /* 0x000000a2007c7202 */ /* 0x000fe20000000f00 */
[----:B------:R-:W-:Y:S01]  /*12e310*/  IMAD.MOV.U32 R125, RZ, RZ, R163 ;  /* 0x000000ffff7d7224 */ /* 0x000fe200078e00a3 */
[----:B--2---:R-:W-:-:S15]  /*12e320*/  HMMA.1688.F32.TF32 R128, R244, R126, R128 ;  /* 0x0000007ef480723c */ /* 0x004fde0000081080 */
[----:B------:R-:W-:-:S04]  /*12e330*/  NOP ;  /* 0x0000000000007918 */ /* 0x000fc80000000000 */
[----:B------:R-:W-:Y:S04]  /*12e340*/  STL.64 [R1+0xfe0], R128 ;  /* 0x000fe08001007387 */ /* 0x000fe80000100a00 */
[----:B------:R1:W-:Y:S04]  /*12e350*/  STL.64 [R1+0xfe8], R130 ;  /* 0x000fe88201007387 */ /* 0x0003e80000100a00 */
[----:B-1----:R-:W2:Y:S04]  /*12e360*/  LDL.LU.64 R130, [R1+0x8498] ;  /* 0x0084980001827983 */ /* 0x002ea80000300a00 */
[----:B------:R1:W-:Y:S04]  /*12e370*/  STL.64 [R1+0x82e0], R126 ;  /* 0x0082e07e01007387 */ /* 0x0003e80000100a00 */
[----:B------:R-:W3:Y:S04]  /*12e380*/  LDL.LU R162, [R1+0x8494] ;  /* 0x0084940001a27983 */ /* 0x000ee80000300800 */
[----:B------:R-:W3:Y:S01]  /*12e390*/  LDL.LU R163, [R1+0x8490] ;  /* 0x0084900001a37983 */ /* 0x000ee20000300800 */
[----:B-1----:R-:W-:Y:S01]  /*12e3a0*/  IMAD.MOV.U32 R126, RZ, RZ, R166 ;  /* 0x000000ffff7e7224 */ /* 0x002fe200078e00a6 */
[----:B------:R-:W-:-:S02]  /*12e3b0*/  MOV R127, R167 ;  /* 0x000000a7007f7202 */ /* 0x000fc40000000f00 */
[----:B------:R-:W3:Y:S04]  /*12e3c0*/  LDL.LU R166, [R1+0x848c] ;  /* 0x00848c0001a67983 */ /* 0x000ee80000300800 */
[----:B------:R-:W3:Y:S01]  /*12e3d0*/  LDL.LU R167, [R1+0x8488] ;  /* 0x0084880001a77983 */ /* 0x000ee20000300800 */
[C---:B------:R-:W-:Y:S08]  /*12e3e0*/  HMMA.1688.F32.TF32 R120, R244.reuse, R134, R120 ;  /* 0x00000086f478723c */ /* 0x040ff00000081078 */
[C---:B------:R-:W-:Y:S08]  /*12e3f0*/  HMMA.1688.F32.TF32 R24, R244.reuse, R138, R24 ;  /* 0x0000008af418723c */ /* 0x040ff00000081018 */
[----:B------:R-:W-:Y:S01]  /*12e400*/  HMMA.1688.F32.TF32 R16, R244, R142, R16 ;  /* 0x0000008ef410723c */ /* 0x000fe20000081010 */
[----:B------:R-:W-:Y:S01]  /*12e410*/  MOV R32, R203 ;  /* 0x000000cb00207202 */ /* 0x000fe20000000f00 */
[----:B------:R-:W-:-:S06]  /*12e420*/  IMAD.MOV.U32 R33, RZ, RZ, R202 ;  /* 0x000000ffff217224 */ /* 0x000fcc00078e00ca */
        /* <DEDUP_REMOVED lines=23> */
[C---:B---3--:R-:W-:Y:S01]  /*12e5a0*/  HMMA.1688.F32.TF32 R16, R244.reuse, R158, R176 ;  /* 0x0000009ef410723c */ /* 0x048fe200000810b0 */
[----:B------:R-:W-:Y:S10]  /*12e5b0*/  STL.64 [R1+0x82a8], R154 ;  /* 0x0082a89a01007387 */ /* 0x000ff40000100a00 */
[----:B------:R-:W-:Y:S04]  /*12e5c0*/  STL.64 [R1+0x1080], R24 ;  /* 0x0010801801007387 */ /* 0x000fe80000100a00 */
[----:B------:R1:W-:Y:S04]  /*12e5d0*/  STL.64 [R1+0x1088], R26 ;  /* 0x0010881a01007387 */ /* 0x0003e80000100a00 */
[----:B------:R-:W-:Y:S04]  /*12e5e0*/  STL.64 [R1+0x82a0], R158 ;  /* 0x0082a09e01007387 */ /* 0x000fe80000100a00 */
[----:B------:R-:W-:Y:S01]  /*12e5f0*/  STL.64 [R1+0x10a0], R16 ;  /* 0x0010a01001007387 */ /* 0x000fe20000100a00 */
[C---:B-1----:R-:W-:Y:S03]  /*12e600*/  HMMA.1688.F32.TF32 R24, R244.reuse, R162, R172 ;  /* 0x000000a2f418723c */ /* 0x042fe600000810ac */
[----:B------:R1:W-:Y:S05]  /*12e610*/  STL.64 [R1+0x10a8], R18 ;  /* 0x0010a81201007387 */ /* 0x0003ea0000100a00 */
[----:B-1----:R-:W-:Y:S01]  /*12e620*/  HMMA.1688.F32.TF32 R16, R244, R166, R248 ;  /* 0x000000a6f410723c */ /* 0x002fe200000810f8 */
[----:B------:R-:W-:Y:S01]  /*12e630*/  STL.64 [R1+0x8298], R162 ;  /* 0x008298a201007387 */ /* 0x000fe20000100a00 */
[----:B------:R-:W-:-:S09]  /*12e640*/  IMAD.MOV.U32 R248, RZ, RZ, R195 ;  /* 0x000000fffff87224 */ /* 0x000fd200078e00c3 */
[----:B------:R1:W-:Y:S01]  /*12e650*/  STL.64 [R1+0x10c0], R24 ;  /* 0x0010c01801007387 */ /* 0x0003e20000100a00 */
[----:B------:R-:W-:-:S03]  /*12e660*/  IMAD.MOV.U32 R249, RZ, RZ, R194 ;  /* 0x000000fffff97224 */ /* 0x000fc600078e00c2 */
[----:B------:R2:W-:Y:S01]  /*12e670*/  STL.64 [R1+0x10c8], R26 ;  /* 0x0010c81a01007387 */ /* 0x0005e20000100a00 */
[----:B------:R-:W-:-:S03]  /*12e680*/  MOV R250, R215 ;  /* 0x000000d700fa7202 */ /* 0x000fc60000000f00 */
[----:B------:R-:W3:Y:S01]  /*12e690*/  LDL.LU R195, [R1+0x8484] ;  /* 0x0084840001c37983 */ /* 0x000ee20000300800 */
[----:B------:R-:W-:-:S03]  /*12e6a0*/  IMAD.MOV.U32 R251, RZ, RZ, R214 ;  /* 0x000000fffffb7224 */ /* 0x000fc600078e00d6 */
[----:B------:R4:W-:Y:S01]  /*12e6b0*/  STL.64 [R1+0x10e0], R16 ;  /* 0x0010e01001007387 */ /* 0x0009e20000100a00 */
[----:B-1----:R-:W-:-:S03]  /*12e6c0*/  MOV R24, R211 ;  /* 0x000000d300187202 */ /* 0x002fc60000000f00 */
[----:B------:R1:W-:Y:S01]  /*12e6d0*/  STL.64 [R1+0x10e8], R18 ;  /* 0x0010e81201007387 */ /* 0x0003e20000100a00 */
[----:B------:R-:W-:-:S03]  /*12e6e0*/  IMAD.MOV.U32 R25, RZ, RZ, R210 ;  /* 0x000000ffff197224 */ /* 0x000fc600078e00d2 */
[----:B------:R-:W4:Y:S01]  /*12e6f0*/  LDL.LU R194, [R1+0x8480] ;  /* 0x0084800001c27983 */ /* 0x000f220000300800 */
[----:B--2---:R-:W-:-:S03]  /*12e700*/  IMAD.MOV.U32 R26, RZ, RZ, R198 ;  /* 0x000000ffff1a7224 */ /* 0x004fc600078e00c6 */
        /* <DEDUP_REMOVED lines=19> */
[----:B------:R-:W-:-:S03]  /*12e840*/  MOV R139, R223 ;  /* 0x000000df008b7202 */ /* 0x000fc60000000f00 */
[----:B------:R-:W2:Y:S01]  /*12e850*/  LDL.LU R207, [R1+0x8448] ;  /* 0x0084480001cf7983 */ /* 0x000ea20000300800 */
[----:B---3--:R-:W-:Y:S01]  /*12e860*/  IMAD.MOV.U32 R137, RZ, RZ, R195 ;  /* 0x000000ffff897224 */ /* 0x008fe200078e00c3 */
[----:B----4-:R-:W-:Y:S02]  /*12e870*/  MOV R136, R194 ;  /* 0x000000c200887202 */ /* 0x010fe40000000f00 */
[----:B------:R-:W3:Y:S04]  /*12e880*/  LDL.LU R194, [R1+0x8444] ;  /* 0x0084440001c27983 */ /* 0x000ee80000300800 */
[----:B------:R-:W4:Y:S04]  /*12e890*/  LDL.LU R195, [R1+0x8440] ;  /* 0x0084400001c37983 */ /* 0x000f280000300800 */
[----:B------:R-:W4:Y:S01]  /*12e8a0*/  LDL.LU R222, [R1+0x843c] ;  /* 0x00843c0001de7983 */ /* 0x000f220000300800 */
[----:B--2---:R-:W-:Y:S01]  /*12e8b0*/  MOV R142, R214 ;  /* 0x000000d6008e7202 */ /* 0x004fe20000000f00 */
[----:B------:R-:W-:-:S02]  /*12e8c0*/  IMAD.MOV.U32 R141, RZ, RZ, R211 ;  /* 0x000000ffff8d7224 */ /* 0x000fc400078e00d3 */
[----:B------:R-:W2:Y:S01]  /*12e8d0*/  LDL.LU R223, [R1+0x8438] ;  /* 0x0084380001df7983 */ /* 0x000ea20000300800 */
[----:B------:R-:W-:-:S03]  /*12e8e0*/  IMAD.MOV.U32 R140, RZ, RZ, R210 ;  /* 0x000000ffff8c7224 */ /* 0x000fc600078e00d2 */
[----:B------:R-:W2:Y:S01]  /*12e8f0*/  LDL.LU R210, [R1+0x8434] ;  /* 0x0084340001d27983 */ /* 0x000ea20000300800 */
[----:B------:R-:W-:-:S03]  /*12e900*/  IMAD.MOV.U32 R143, RZ, RZ, R215 ;  /* 0x000000ffff8f7224 */ /* 0x000fc600078e00d7 */
[----:B------:R-:W2:Y:S04]  /*12e910*/  LDL.LU R211, [R1+0x8430] ;  /* 0x0084300001d37983 */ /* 0x000ea80000300800 */
[----:B------:R-:W2:Y:S01]  /*12e920*/  LDL.LU R214, [R1+0x842c] ;  /* 0x00842c0001d67983 */ /* 0x000ea20000300800 */
[----:B------:R-:W-:-:S03]  /*12e930*/  MOV R145, R203 ;  /* 0x000000cb00917202 */ /* 0x000fc60000000f00 */
[----:B------:R-:W2:Y:S01]  /*12e940*/  LDL.LU R215, [R1+0x8428] ;  /* 0x0084280001d77983 */ /* 0x000ea20000300800 */
[----:B------:R-:W-:-:S03]  /*12e950*/  IMAD.MOV.U32 R144, RZ, RZ, R202 ;  /* 0x000000ffff907224 */ /* 0x000fc600078e00ca */
[----:B------:R-:W2:Y:S04]  /*12e960*/  LDL.LU R202, [R1+0x8424] ;  /* 0x0084240001ca7983 */ /* 0x000ea80000300800 */
[----:B------:R-:W2:Y:S01]  /*12e970*/  LDL.LU R203, [R1+0x8420] ;  /* 0x0084200001cb7983 */ /* 0x000ea20000300800 */
[----:B------:R-:W-:Y:S02]  /*12e980*/  IMAD.MOV.U32 R146, RZ, RZ, R199 ;  /* 0x000000ffff927224 */ /* 0x000fe400078e00c7 */
[----:B------:R-:W-:Y:S01]  /*12e990*/  IMAD.MOV.U32 R147, RZ, RZ, R198 ;  /* 0x000000ffff937224 */ /* 0x000fe200078e00c6 */
[----:B------:R-:W2:Y:S04]  /*12e9a0*/  LDL.LU R199, [R1+0x841c] ;  /* 0x00841c0001c77983 */ /* 0x000ea80000300800 */
[----:B------:R-:W2:Y:S01]  /*12e9b0*/  LDL.LU R198, [R1+0x8418] ;  /* 0x0084180001c67983 */ /* 0x000ea20000300800 */
        /* <DEDUP_REMOVED lines=9> */
[----:B------:R-:W-:-:S02]  /*12ea50*/  IMAD.MOV.U32 R16, RZ, RZ, R235 ;  /* 0x000000ffff107224 */ /* 0x000fc400078e00eb */
[----:B-1----:R-:W-:Y:S02]  /*12ea60*/  IMAD.MOV.U32 R18, RZ, RZ, R171 ;  /* 0x000000ffff127224 */ /* 0x002fe400078e00ab */
[----:B---3--:R-:W-:Y:S01]  /*12ea70*/  IMAD.MOV.U32 R153, RZ, RZ, R194 ;  /* 0x000000ffff997224 */ /* 0x008fe200078e00c2 */
[----:B----4-:R-:W-:Y:S02]  /*12ea80*/  MOV R152, R195 ;  /* 0x000000c300987202 */ /* 0x010fe40000000f00 */
[----:B------:R-:W3:Y:S04]  /*12ea90*/  LDL.LU R195, [R1+0x8414] ;  /* 0x0084140001c37983 */ /* 0x000ee80000300800 */
[----:B------:R-:W4:Y:S04]  /*12eaa0*/  LDL.LU R194, [R1+0x8410] ;  /* 0x0084100001c27983 */ /* 0x000f280000300800 */
[----:B------:R-:W4:Y:S04]  /*12eab0*/  LDL.LU R207, [R1+0x840c] ;  /* 0x00840c0001cf7983 */ /* 0x000f280000300800 */
[----:B------:R-:W4:Y:S01]  /*12eac0*/  LDL.LU R206, [R1+0x8408] ;  /* 0x0084080001ce7983 */ /* 0x000f220000300800 */
[----:B--2---:R-:W-:Y:S01]  /*12ead0*/  MOV R157, R210 ;  /* 0x000000d2009d7202 */ /* 0x004fe20000000f00 */
[----:B------:R-:W-:-:S02]  /*12eae0*/  IMAD.MOV.U32 R156, RZ, RZ, R211 ;  /* 0x000000ffff9c7224 */ /* 0x000fc400078e00d3 */
[----:B------:R-:W-:Y:S01]  /*12eaf0*/  IMAD.MOV.U32 R163, RZ, RZ, R214 ;  /* 0x000000ffffa37224 */ /* 0x000fe200078e00d6 */
[----:B------:R-:W-:Y:S01]  /*12eb00*/  MOV R162, R215 ;  /* 0x000000d700a27202 */ /* 0x000fe20000000f00 */
[----:B------:R-:W-:Y:S02]  /*12eb10*/  IMAD.MOV.U32 R161, RZ, RZ, R202 ;  /* 0x000000ffffa17224 */ /* 0x000fe400078e00ca */
[----:B------:R-:W-:Y:S02]  /*12eb20*/  IMAD.MOV.U32 R160, RZ, RZ, R203 ;  /* 0x000000ffffa07224 */ /* 0x000fe400078e00cb */
        /* <DEDUP_REMOVED lines=43> */
[----:B------:R1:W-:Y:S02]  /*12ede0*/  STL.64 [R1+0x8290], R166 ;  /* 0x008290a601007387 */ /* 0x0003e40000100a00 */
[----:B-1----:R-:W-:Y:S01]  /*12edf0*/  IMAD.MOV.U32 R166, RZ, RZ, R198 ;  /* 0x000000ffffa67224 */ /* 0x002fe200078e00c6 */
[----:B------:R-:W-:Y:S01]  /*12ee00*/  MOV R167, R199 ;  /* 0x000000c700a77202 */ /* 0x000fe20000000f00 */
[----:B---3--:R-:W-:Y:S01]  /*12ee10*/  IMAD.MOV.U32 R165, RZ, RZ, R195 ;  /* 0x000000ffffa57224 */ /* 0x008fe200078e00c3 */
[----:B----4-:R-:W-:Y:S02]  /*12ee20*/  MOV R164, R194 ;  /* 0x000000c200a47202 */ /* 0x010fe40000000f00 */
[----:B------:R-:W3:Y:S04]  /*12ee30*/  LDL.LU R194, [R1+0x83b4] ;  /* 0x0083b40001c27983 */ /* 0x000ee80000300800 */
[----:B------:R-:W3:Y:S04]  /*12ee40*/  LDL.LU R195, [R1+0x83b0] ;  /* 0x0083b00001c37983 */ /* 0x000ee80000300800 */
[----:B------:R-:W4:Y:S04]  /*12ee50*/  LDL.LU R198, [R1+0x83ac] ;  /* 0x0083ac0001c67983 */ /* 0x000f280000300800 */
[----:B------:R-:W4:Y:S01]  /*12ee60*/  LDL.LU R199, [R1+0x83a8] ;  /* 0x0083a80001c77983 */ /* 0x000f220000300800 */
[----:B--2---:R-:W-:-:S15]  /*12ee70*/  HMMA.1688.F32.TF32 R172, R244, R170, R172 ;  /* 0x000000aaf4ac723c */ /* 0x004fde00000810ac */
[----:B------:R-:W-:-:S04]  /*12ee80*/  NOP ;  /* 0x0000000000007918 */ /* 0x000fc80000000000 */
[----:B------:R-:W-:Y:S04]  /*12ee90*/  STL.64 [R1+0x1100], R172 ;  /* 0x001100ac01007387 */ /* 0x000fe80000100a00 */
[----:B------:R1:W-:Y:S04]  /*12eea0*/  STL.64 [R1+0x1108], R174 ;  /* 0x001108ae01007387 */ /* 0x0003e80000100a00 */
[----:B-1----:R-:W2:Y:S01]  /*12eeb0*/  LDL.LU.64 R174, [R1+0x83a0] ;  /* 0x0083a00001ae7983 */ /* 0x002ea20000300a00 */
[----:B------:R-:W-:Y:S02]  /*12eec0*/  IMAD.MOV.U32 R168, RZ, RZ, R202 ;  /* 0x000000ffffa87224 */ /* 0x000fe400078e00ca */
[----:B------:R-:W-:Y:S01]  /*12eed0*/  IMAD.MOV.U32 R169, RZ, RZ, R203 ;  /* 0x000000ffffa97224 */ /* 0x000fe200078e00cb */
[----:B------:R1:W-:Y:S04]  /*12eee0*/  STL.64 [R1+0x8288], R170 ;  /* 0x008288aa01007387 */ /* 0x0003e80000100a00 */
[----:B------:R-:W3:Y:S04]  /*12eef0*/  LDL.LU R202, [R1+0x839c] ;  /* 0x00839c0001ca7983 */ /* 0x000ee80000300800 */
[----:B------:R-:W3:Y:S01]  /*12ef00*/  LDL.LU R203, [R1+0x8398] ;  /* 0x0083980001cb7983 */ /* 0x000ee20000300800 */
[----:B-1----:R-:W-:Y:S01]  /*12ef10*/  MOV R170, R206 ;  /* 0x000000ce00aa7202 */ /* 0x002fe20000000f00 */
[----:B------:R-:W-:-:S02]  /*12ef20*/  IMAD.MOV.U32 R171, RZ, RZ, R207 ;  /* 0x000000ffffab7224 */ /* 0x000fc400078e00cf */
[----:B------:R-:W3:Y:S04]  /*12ef30*/  LDL.LU R206, [R1+0x8394] ;  /* 0x0083940001ce7983 */ /* 0x000ee80000300800 */
[----:B------:R-:W3:Y:S01]  /*12ef40*/  LDL.LU R207, [R1+0x8390] ;  /* 0x0083900001cf7983 */ /* 0x000ee20000300800 */
[----:B--2---:R-:W-:-:S15]  /*12ef50*/  HMMA.1688.F32.TF32 R176, R244, R174, R176 ;  /* 0x000000aef4b0723c */ /* 0x004fde00000810b0 */
[----:B------:R-:W-:-:S04]  /*12ef60*/  NOP ;  /* 0x0000000000007918 */ /* 0x000fc80000000000 */
[----:B------:R-:W-:Y:S04]  /*12ef70*/  STL.64 [R1+0x1120], R176 ;  /* 0x001120b001007387 */ /* 0x000fe80000100a00 */
[----:B------:R1:W-:Y:S04]  /*12ef80*/  STL.64 [R1+0x1128], R178 ;  /* 0x001128b201007387 */ /* 0x0003e80000100a00 */
[----:B-1----:R-:W2:Y:S01]  /*12ef90*/  LDL.LU.64 R178, [R1+0x8388] ;  /* 0x0083880001b27983 */ /* 0x002ea20000300a00 */
[----:B------:R-:W-:Y:S01]  /*12efa0*/  IMAD.MOV.U32 R172, RZ, RZ, R210 ;  /* 0x000000ffffac7224 */ /* 0x000fe200078e00d2 */
[----:B------:R-:W-:-:S02]  /*12efb0*/  MOV R173, R211 ;  /* 0x000000d300ad7202 */ /* 0x000fc40000000f00 */
[----:B------:R1:W-:Y:S04]  /*12efc0*/  STL.64 [R1+0x8280], R174 ;  /* 0x008280ae01007387 */ /* 0x0003e80000100a00 */
[----:B------:R-:W3:Y:S04]  /*12efd0*/  LDL.LU R210, [R1+0x8384] ;  /* 0x0083840001d27983 */ /* 0x000ee80000300800 */
[----:B------:R-:W3:Y:S01]  /*12efe0*/  LDL.LU R211, [R1+0x8380] ;  /* 0x0083800001d37983 */ /* 0x000ee20000300800 */
[----:B-1----:R-:W-:-:S03]  /*12eff0*/  IMAD.MOV.U32 R174, RZ, RZ, R214 ;  /* 0x000000ffffae7224 */ /* 0x002fc600078e00d6 */
[----:B------:R-:W3:Y:S01]  /*12f000*/  LDL.LU R214, [R1+0x837c] ;  /* 0x00837c0001d67983 */ /* 0x000ee20000300800 */
[----:B------:R-:W-:-:S03]  /*12f010*/  IMAD.MOV.U32 R175, RZ, RZ, R215 ;  /* 0x000000ffffaf7224 */ /* 0x000fc600078e00d7 */
[----:B------:R-:W3:Y:S01]  /*12f020*/  LDL.LU R215, [R1+0x8378] ;  /* 0x0083780001d77983 */ /* 0x000ee20000300800 */
[----:B--2---:R-:W-:-:S15]  /*12f030*/  HMMA.1688.F32.TF32 R180, R244, R178, R180 ;  /* 0x000000b2f4b4723c */ /* 0x004fde00000810b4 */
[----:B------:R-:W-:-:S04]  /*12f040*/  NOP ;  /* 0x0000000000007918 */ /* 0x000fc80000000000 */
[----:B------:R-:W-:Y:S04]  /*12f050*/  STL.64 [R1+0x1470], R180 ;  /* 0x001470b401007387 */ /* 0x000fe80000100a00 */
[----:B------:R1:W-:Y:S04]  /*12f060*/  STL.64 [R1+0x1478], R182 ;  /* 0x001478b601007387 */ /* 0x0003e80000100a00 */
[----:B-1----:R-:W2:Y:S01]  /*12f070*/  LDL.LU.64 R182, [R1+0x8370] ;  /* 0x0083700001b67983 */ /* 0x002ea20000300a00 */
[----:B------:R-:W-:Y:S01]  /*12f080*/  MOV R176, R218 ;  /* 0x000000da00b07202 */ /* 0x000fe20000000f00 */
[----:B------:R-:W-:-:S02]  /*12f090*/  IMAD.MOV.U32 R177, RZ, RZ, R219 ;  /* 0x000000ffffb17224 */ /* 0x000fc400078e00db */
[----:B------:R1:W-:Y:S04]  /*12f0a0*/  STL.64 [R1+0x8278], R178 ;  /* 0x008278b201007387 */ /* 0x0003e80000100a00 */
[----:B------:R-:W3:Y:S04]  /*12f0b0*/  LDL.LU R218, [R1+0x836c] ;  /* 0x00836c0001da7983 */ /* 0x000ee80000300800 */
[----:B------:R-:W3:Y:S01]  /*12f0c0*/  LDL.LU R219, [R1+0x8368] ;  /* 0x0083680001db7983 */ /* 0x000ee20000300800 */
[----:B-1----:R-:W-:Y:S01]  /*12f0d0*/  IMAD.MOV.U32 R178, RZ, RZ, R222 ;  /* 0x000000ffffb27224 */ /* 0x002fe200078e00de */
[----:B------:R-:W-:-:S02]  /*12f0e0*/  MOV R179, R223 ;  /* 0x000000df00b37202 */ /* 0x000fc40000000f00 */
[----:B------:R-:W3:Y:S04]  /*12f0f0*/  LDL.LU R222, [R1+0x8364] ;  /* 0x0083640001de7983 */ /* 0x000ee80000300800 */
[----:B------:R-:W3:Y:S01]  /*12f100*/  LDL.LU R223, [R1+0x8360] ;  /* 0x0083600001df7983 */ /* 0x000ee20000300800 */
        /* <DEDUP_REMOVED lines=14> */
[----:B------:R-:W-:Y:S01]  /*12f1f0*/  IMAD.MOV.U32 R184, RZ, RZ, R234 ;  /* 0x000000ffffb87224 */ /* 0x000fe200078e00ea */
[----:B------:R-:W-:Y:S01]  /*12f200*/  MOV R185, R235 ;  /* 0x000000eb00b97202 */ /* 0x000fe20000000f00 */
[----:B--2---:R-:W-:-:S15]  /*12f210*/  HMMA.1688.F32.TF32 R188, R244, R186, R188 ;  /* 0x000000baf4bc723c */ /* 0x004fde00000810bc */
[----:B------:R-:W-:-:S04]  /*12f220*/  NOP ;  /* 0x0000000000007918 */ /* 0x000fc80000000000 */
[----:B------:R-:W-:Y:S04]  /*12f230*/  STL.64 [R1+0x14b0], R188 ;  /* 0x0014b0bc01007387 */ /* 0x000fe80000100a00 */
[----:B------:R1:W-:Y:S04]  /*12f240*/  STL.64 [R1+0x14b8], R190 ;  /* 0x0014b8be01007387 */ /* 0x0003e80000100a00 */
[----:B-1----:R-:W2:Y:S04]  /*12f250*/  LDL.LU.64 R190, [R1+0x8340] ;  /* 0x0083400001be7983 */ /* 0x002ea80000300a00 */
[----:B------:R1:W-:Y:S04]  /*12f260*/  STL.64 [R1+0x8268], R186 ;  /* 0x008268ba01007387 */ /* 0x0003e80000100a00 */
[----:B------:R-:W2:Y:S04]  /*12f270*/  LDL.LU R234, [R1+0x833c] ;  /* 0x00833c0001ea7983 */ /* 0x000ea80000300800 */
[----:B------:R-:W2:Y:S01]  /*12f280*/  LDL.LU R235, [R1+0x8338] ;  /* 0x0083380001eb7983 */ /* 0x000ea20000300800 */
[----:B-1----:R-:W-:-:S03]  /*12f290*/  IMAD.MOV.U32 R186, RZ, RZ, R238 ;  /* 0x000000ffffba7224 */ /* 0x002fc600078e00ee */
[----:B------:R-:W2:Y:S01]  /*12f2a0*/  LDL.LU R238, [R1+0x8334] ;  /* 0x0083340001ee7983 */ /* 0x000ea20000300800 */
[----:B------:R-:W-:-:S03]  /*12f2b0*/  IMAD.MOV.U32 R187, RZ, RZ, R239 ;  /* 0x000000ffffbb7224 */ /* 0x000fc600078e00ef */
[----:B------:R-:W2:Y:S01]  /*12f2c0*/  LDL.LU R239, [R1+0x8330] ;  /* 0x0083300001ef7983 */ /* 0x000ea20000300800 */
[C---:B---3--:R-:W-:Y:S08]  /*12f2d0*/  HMMA.1688.F32.TF32 R180, R244.reuse, R194, R180 ;  /* 0x000000c2f4b4723c */ /* 0x048ff000000810b4 */
[C---:B----4-:R-:W-:Y:S08]  /*12f2e0*/  HMMA.1688.F32.TF32 R176, R244.reuse, R198, R176 ;  /* 0x000000c6f4b0723c */ /* 0x050ff000000810b0 */
[C---:B------:R-:W-:Y:S08]  /*12f2f0*/  HMMA.1688.F32.TF32 R172, R244.reuse, R202, R172 ;  /* 0x000000caf4ac723c */ /* 0x040ff000000810ac */
[C---:B------:R-:W-:Y:S08]  /*12f300*/  HMMA.1688.F32.TF32 R168, R244.reuse, R206, R168 ;  /* 0x000000cef4a8723c */ /* 0x040ff000000810a8 */
[C---:B------:R-:W-:Y:S08]  /*12f310*/  HMMA.1688.F32.TF32 R164, R244.reuse, R210, R164 ;  /* 0x000000d2f4a4723c */ /* 0x040ff000000810a4 */
[----:B------:R-:W-:Y:S01]  /*12f320*/  HMMA.1688.F32.TF32 R160, R244, R214, R160 ;  /* 0x000000d6f4a0723c */ /* 0x000fe200000810a0 */
[----:B------:R-:W-:-:S07]  /*12f330*/  IMAD.MOV.U32 R130, RZ, RZ, R12 ;  /* 0x000000ffff827224 */ /* 0x000fce00078e000c */
[----:B------:R-:W-:Y:S01]  /*12f340*/  HMMA.1688.F32.TF32 R156, R244, R218, R156 ;  /* 0x000000daf49c723c */ /* 0x000fe2000008109c */
[----:B------:R-:W-:Y:S02]  /*12f350*/  IMAD.MOV.U32 R131, RZ, RZ, R0 ;  /* 0x000000ffff837224 */ /* 0x000fe400078e0000 */
[----:B------:R-:W-:-:S05]  /*12f360*/  IMAD.MOV.U32 R122, RZ, RZ, R20 ;  /* 0x000000ffff7a7224 */ /* 0x000fca00078e0014 */
[----:B------:R-:W-:Y:S01]  /*12f370*/  HMMA.1688.F32.TF32 R152, R244, R222, R152 ;  /* 0x000000def498723c */ /* 0x000fe20000081098 */
[----:B------:R-:W-:Y:S02]  /*12f380*/  IMAD.MOV.U32 R123, RZ, RZ, R13 ;  /* 0x000000ffff7b7224 */ /* 0x000fe400078e000d */
[----:B------:R-:W-:-:S05]  /*12f390*/  IMAD.MOV.U32 R30, RZ, RZ, R28 ;  /* 0x000000ffff1e7224 */ /* 0x000fca00078e001c */
[----:B------:R-:W-:Y:S01]  /*12f3a0*/  HMMA.1688.F32.TF32 R148, R244, R226, R148 ;  /* 0x000000e2f494723c */ /* 0x000fe20000081094 */
[----:B------:R-:W-:Y:S02]  /*12f3b0*/  IMAD.MOV.U32 R31, RZ, RZ, R21 ;  /* 0x000000ffff1f7224 */ /* 0x000fe400078e0015 */
[----:B------:R-:W-:-:S05]  /*12f3c0*/  IMAD.MOV.U32 R23, RZ, RZ, R29 ;  /* 0x000000ffff177224 */ /* 0x000fca00078e001d */
[----:B------:R-:W-:Y:S01]  /*12f3d0*/  HMMA.1688.F32.TF32 R144, R244, R230, R144 ;  /* 0x000000e6f490723c */ /* 0x000fe20000081090 */
[----:B------:R-:W-:-:S07]  /*12f3e0*/  IMAD.MOV.U32 R14, RZ, RZ, R36 ;  /* 0x000000ffff0e7224 */ /* 0x000fce00078e0024 */
[C---:B------:R-:W-:Y:S08]  /*12f3f0*/  HMMA.1688.F32.TF32 R128, R240.reuse, R130, R132 ;  /* 0x00000082f080723c */ /* 0x040ff00000081084 */
[C---:B------:R-:W-:Y:S08]  /*12f400*/  HMMA.1688.F32.TF32 R120, R240.reuse, R122, R124 ;  /* 0x0000007af078723c */ /* 0x040ff0000008107c */
[C---:B------:R-:W-:Y:S08]  /*12f410*/  HMMA.1688.F32.TF32 R28, R240.reuse, R30, R32 ;  /* 0x0000001ef01c723c */ /* 0x040ff00000081020 */
[C---:B------:R-:W-:Y:S08]  /*12f420*/  HMMA.1688.F32.TF32 R20, R240.reuse, R22, R24 ;  /* 0x00000016f014723c */ /* 0x040ff00000081018 */
[C---:B------:R-:W-:Y:S08]  /*12f430*/  HMMA.1688.F32.TF32 R16, R240.reuse, R14, R16 ;  /* 0x0000000ef010723c */ /* 0x040ff00000081010 */
[----:B------:R-:W-:Y:S08]  /*12f440*/  HMMA.1688.F32.TF32 R12, R240, R6, R248 ;  /* 0x00000006f00c723c */ /* 0x000ff000000810f8 */
[C---:B--2---:R-:W-:Y:S08]  /*12f450*/  HMMA.1688.F32.TF32 R184, R244.reuse, R190, R184 ;  /* 0x000000bef4b8723c */ /* 0x044ff000000810b8 */
[C---:B------:R-:W-:Y:S11]  /*12f460*/  HMMA.1688.F32.TF32 R140, R244.reuse, R234, R140 ;  /* 0x000000eaf48c723c */ /* 0x040ff6000008108c */
[----:B------:R-:W-:Y:S04]  /*12f470*/  STL.64 [R1+0x14e0], R184 ;  /* 0x0014e0b801007387 */ /* 0x000fe80000100a00 */
[----:B------:R-:W-:Y:S04]  /*12f480*/  STL.64 [R1+0x14e8], R186 ;  /* 0x0014e8ba01007387 */ /* 0x000fe80000100a00 */
[----:B------:R-:W-:Y:S04]  /*12f490*/  STL.64 [R1+0x14d0], R180 ;  /* 0x0014d0b401007387 */ /* 0x000fe80000100a00 */
        /* <DEDUP_REMOVED lines=34> */
[----:B-1----:R-:W4:Y:S04]  /*12f6c0*/  LDL.LU R120, [R1+0x9d0] ;  /* 0x0009d00001787983 */ /* 0x002f280000300800 */
[----:B------:R1:W-:Y:S04]  /*12f6d0*/  STL.64 [R1+0x1420], R16 ;  /* 0x0014201001007387 */ /* 0x0003e80000100a00 */
[----:B------:R1:W-:Y:S04]  /*12f6e0*/  STL.64 [R1+0x1428], R18 ;  /* 0x0014281201007387 */ /* 0x0003e80000100a00 */
[----:B------:R1:W-:Y:S04]  /*12f6f0*/  STL.64 [R1+0x1410], R12 ;  /* 0x0014100c01007387 */ /* 0x0003e80000100a00 */
[----:B------:R1:W-:Y:S04]  /*12f700*/  STL.64 [R1+0x1418], R14 ;  /* 0x0014180e01007387 */ /* 0x0003e80000100a00 */
[----:B------:R-:W4:Y:S04]  /*12f710*/  LDL.LU R121, [R1+0x9d4] ;  /* 0x0009d40001797983 */ /* 0x000f280000300800 */
        /* <DEDUP_REMOVED lines=121> */
[----:B-1----:R-:W4:Y:S02]  /*12feb0*/  LDL.LU.64 R22, [R1+0x8310] ;  /* 0x0083100001167983 */ /* 0x002f240000300a00 */
[----:B----4-:R-:W-:-:S15]  /*12fec0*/  HMMA.1688.F32.TF32 R24, R240, R22, R24 ;  /* 0x00000016f018723c */ /* 0x010fde0000081018 */
        /* <DEDUP_REMOVED lines=14> */
[----:B-1----:R-:W3:Y:S01]  /*12ffb0*/  LDL.LU.64 R34, [R1+0x82f0] ;  /* 0x0082f00001227983 */ /* 0x002ee20000300a00 */
        /* <DEDUP_REMOVED lines=31> */
[----:B------:R1:W-:Y:S01]  /*1301b0*/  STL.64 [R1+0x8230], R74 ;  /* 0x0082304a01007387 */ /* 0x0003e20000100a00 */
[----:B------:R-:W-:-:S03]  /*1301c0*/  LOP3.LUT R37, R252, 0x20, RZ, 0x3c, !PT ;  /* 0x00000020fc257812 */ /* 0x000fc600078e3cff */
[----:B------:R-:W-:Y:S04]  /*1301d0*/  LDS R244, [R252+UR12+0x87800] ;  /* 0x0878000cfcf47984 */ /* 0x000fe80008000800 */
[----:B------:R-:W-:Y:S01]  /*1301e0*/  LDS R246, [R252+UR12+0x87c00] ;  /* 0x087c000cfcf67984 */ /* 0x000fe20008000800 */
[C---:B-1----:R-:W-:Y:S03]  /*1301f0*/  HMMA.1688.F32.TF32 R72, R240.reuse, R82, R148 ;  /* 0x00000052f048723c */ /* 0x042fe60000081094 */
[----:B------:R-:W-:Y:S04]  /*130200*/  STL.64 [R1+0x1280], R160 ;  /* 0x001280a001007387 */ /* 0x000fe80000100a00 */
[----:B------:R-:W-:Y:S04]  /*130210*/  STL.64 [R1+0x1288], R162 ;  /* 0x001288a201007387 */ /* 0x000fe80000100a00 */
[----:B------:R-:W-:Y:S04]  /*130220*/  STL.64 [R1+0x1260], R156 ;  /* 0x0012609c01007387 */ /* 0x000fe80000100a00 */
[----:B------:R-:W-:Y:S04]  /*130230*/  STL.64 [R1+0x1268], R158 ;  /* 0x0012689e01007387 */ /* 0x000fe80000100a00 */
[----:B------:R1:W-:Y:S04]  /*130240*/  STL.64 [R1+0x8228], R78 ;  /* 0x0082284e01007387 */ /* 0x0003e80000100a00 */
[----:B------:R-:W-:Y:S04]  /*130250*/  STL.64 [R1+0x1240], R152 ;  /* 0x0012409801007387 */ /* 0x000fe80000100a00 */
[----:B------:R-:W-:Y:S04]  /*130260*/  STL.64 [R1+0x1248], R154 ;  /* 0x0012489a01007387 */ /* 0x000fe80000100a00 */
[----:B------:R-:W-:Y:S01]  /*130270*/  STL.64 [R1+0x8220], R82 ;  /* 0x0082205201007387 */ /* 0x000fe20000100a00 */
[C---:B-1----:R-:W-:Y:S03]  /*130280*/  HMMA.1688.F32.TF32 R76, R240.reuse, R86, R144 ;  /* 0x00000056f04c723c */ /* 0x042fe60000081090 */
[----:B------:R-:W-:Y:S04]  /*130290*/  STL.64 [R1+0x1220], R72 ;  /* 0x0012204801007387 */ /* 0x000fe80000100a00 */
[----:B------:R1:W-:Y:S04]  /*1302a0*/  STL.64 [R1+0x1228], R74 ;  /* 0x0012284a01007387 */ /* 0x0003e80000100a00 */
[----:B------:R-:W-:Y:S04]  /*1302b0*/  LDS R245, [R37+UR12+0x87800] ;  /* 0x0878000c25f57984 */ /* 0x000fe80008000800 */
[----:B------:R-:W3:Y:S01]  /*1302c0*/  LDS R247, [R37+UR12+0x87c00] ;  /* 0x087c000c25f77984 */ /* 0x000ee20008000800 */
[C---:B-1----:R-:W-:Y:S03]  /*1302d0*/  HMMA.1688.F32.TF32 R72, R240.reuse, R90, R140 ;  /* 0x0000005af048723c */ /* 0x042fe6000008108c */
[----:B------:R-:W-:Y:S04]  /*1302e0*/  STL.64 [R1+0x1200], R76 ;  /* 0x0012004c01007387 */ /* 0x000fe80000100a00 */
[----:B------:R1:W-:Y:S01]  /*1302f0*/  STL.64 [R1+0x1208], R78 ;  /* 0x0012084e01007387 */ /* 0x0003e20000100a00 */
        /* <DEDUP_REMOVED lines=197> */
[----:B------:R1:W-:Y:S04]  /*130f50*/  STL.64 [R1+0x8210], R182 ;  /* 0x008210b601007387 */ /* 0x0003e80000100a00 */
[----:B------:R-:W3:Y:S04]  /*130f60*/  LDL.LU R180, [R1+0x850] ;  /* 0x0008500001b47983 */ /* 0x000ee80000300800 */
[----:B------:R-:W3:Y:S04]  /*130f70*/  LDL.LU R181, [R1+0x854] ;  /* 0x0008540001b57983 */ /* 0x000ee80000300800 */
[----:B-1----:R-:W3:Y:S04]  /*130f80*/  LDL.LU R182, [R1+0x858] ;  /* 0x0008580001b67983 */ /* 0x002ee80000300800 */
[----:B------:R-:W3:Y:S01]  /*130f90*/  LDL.LU R183, [R1+0x85c] ;  /* 0x00085c0001b77983 */ /* 0x000ee20000300800 */
[C---:B------:R-:W-:Y:S08]  /*130fa0*/  HMMA.1688.F32.TF32 R80, R240.reuse, R194, R80 ;  /* 0x000000c2f050723c */ /* 0x040ff00000081050 */
[C---:B------:R-:W-:Y:S08]  /*130fb0*/  HMMA.1688.F32.TF32 R76, R240.reuse, R198, R76 ;  /* 0x000000c6f04c723c */ /* 0x040ff0000008104c */
[C---:B------:R-:W-:Y:S08]  /*130fc0*/  HMMA.1688.F32.TF32 R72, R240.reuse, R202, R72 ;  /* 0x000000caf048723c */ /* 0x040ff00000081048 */
[C---:B--2---:R-:W-:Y:S08]  /*130fd0*/  HMMA.1688.F32.TF32 R248, R240.reuse, R186, R248 ;  /* 0x000000baf0f8723c */ /* 0x044ff000000810f8 */
[C---:B---3--:R-:W-:Y:S11]  /*130fe0*/  HMMA.1688.F32.TF32 R180, R240.reuse, R190, R180 ;  /* 0x000000bef0b4723c */ /* 0x048ff600000810b4 */
[----:B------:R-:W-:Y:S04]  /*130ff0*/  STL.64 [R1+0x1650], R248 ;  /* 0x001650f801007387 */ /* 0x000fe80000100a00 */
[----:B------:R1:W-:Y:S04]  /*131000*/  STL.64 [R1+0x1658], R250 ;  /* 0x001658fa01007387 */ /* 0x0003e80000100a00 */
[----:B-1----:R-:W2:Y:S04]  /*131010*/  LDL.LU.64 R250, [R1+0x8260] ;  /* 0x0082600001fa7983 */ /* 0x002ea80000300a00 */
        /* <DEDUP_REMOVED lines=16> */
[----:B------:R1:W-:Y:S10]  /*131120*/  STL.64 [R1+0x81e0], R206 ;  /* 0x0081e0ce01007387 */ /* 0x0003f40000100a00 */
[----:B------:R-:W-:Y:S04]  /*131130*/  STL.64 [R1+0x16e0], R76 ;  /* 0x0016e04c01007387 */ /* 0x000fe80000100a00 */
[----:B------:R1:W-:Y:S04]  /*131140*/  STL.64 [R1+0x16e8], R78 ;  /* 0x0016e84e01007387 */ /* 0x0003e80000100a00 */
[----:B------:R-:W4:Y:S04]  /*131150*/  LDL.LU R184, [R1+0x80] ;  /* 0x0000800001b87983 */ /* 0x000f280000300800 */
        /* <DEDUP_REMOVED lines=13> */
[----:B--2---:R-:W-:Y:S01]  /*131230*/  IMAD.MOV.U32 R201, RZ, RZ, R250 ;  /* 0x000000ffffc97224 */ /* 0x004fe200078e00fa */
[----:B------:R-:W-:-:S02]  /*131240*/  MOV R200, R251 ;  /* 0x000000fb00c87202 */ /* 0x000fc40000000f00 */
[----:B---3--:R-:W-:Y:S01]  /*131250*/  MOV R203, R248 ;  /* 0x000000f800cb7202 */ /* 0x008fe20000000f00 */
[----:B------:R-:W-:Y:S01]  /*131260*/  IMAD.MOV.U32 R202, RZ, RZ, R249 ;  /* 0x000000ffffca7224 */ /* 0x000fe200078e00f9 */
[----:B------:R-:W2:Y:S04]  /*131270*/  LDL.LU R248, [R1+0xf0] ;  /* 0x0000f00001f87983 */ /* 0x000ea80000300800 */
[----:B------:R-:W2:Y:S04]  /*131280*/  LDL.LU R249, [R1+0xf4] ;  /* 0x0000f40001f97983 */ /* 0x000ea80000300800 */
[----:B------:R-:W2:Y:S04]  /*131290*/  LDL.LU R250, [R1+0xf8] ;  /* 0x0000f80001fa7983 */ /* 0x000ea80000300800 */
[----:B------:R-:W2:Y:S04]  /*1312a0*/  LDL.LU R251, [R1+0xfc] ;  /* 0x0000fc0001fb7983 */ /* 0x000ea80000300800 */
[----:B-1----:R-:W3:Y:S04]  /*1312b0*/  LDL.LU.64 R206, [R1+0x378] ;  /* 0x0003780001ce7983 */ /* 0x002ee80000300a00 */
        /* <DEDUP_REMOVED lines=16> */
[----:B------:R1:W-:Y:S04]  /*1313c0*/  STL.64 [R1+0x81d8], R210 ;  /* 0x0081d8d201007387 */ /* 0x0003e80000100a00 */
[----:B------:R-:W3:Y:S04]  /*1313d0*/  LDL.LU R208, [R1+0xb0] ;  /* 0x0000b00001d07983 */ /* 0x000ee80000300800 */
[----:B------:R-:W3:Y:S04]  /*1313e0*/  LDL.LU R209, [R1+0xb4] ;  /* 0x0000b40001d17983 */ /* 0x000ee80000300800 */
[----:B-1----:R-:W3:Y:S04]  /*1313f0*/  LDL.LU R210, [R1+0xb8] ;  /* 0x0000b80001d27983 */ /* 0x002ee80000300800 */
[----:B------:R-:W3:Y:S01]  /*131400*/  LDL.LU R211, [R1+0xbc] ;  /* 0x0000bc0001d37983 */ /* 0x000ee20000300800 */
[----:B----4-:R-:W-:-:S15]  /*131410*/  HMMA.1688.F32.TF32 R216, R240, R214, R216 ;  /* 0x000000d6f0d8723c */ /* 0x010fde00000810d8 */
[----:B------:R-:W-:-:S04]  /*131420*/  NOP ;  /* 0x0000000000007918 */ /* 0x000fc80000000000 */
[----:B------:R-:W-:Y:S04]  /*131430*/  STL.64 [R1+0x1700], R216 ;  /* 0x001700d801007387 */ /* 0x000fe80000100a00 */
[----:B------:R1:W-:Y:S04]  /*131440*/  STL.64 [R1+0x1708], R218 ;  /* 0x001708da01007387 */ /* 0x0003e80000100a00 */
[----:B-1----:R-:W4:Y:S04]  /*131450*/  LDL.LU.64 R218, [R1+0x8250] ;  /* 0x0082500001da7983 */ /* 0x002f280000300a00 */
        /* <DEDUP_REMOVED lines=9> */
[----:B-1----:R-:W2:Y:S04]  /*1314f0*/  LDL.LU.64 R222, [R1+0x8248] ;  /* 0x0082480001de7983 */ /* 0x002ea80000300a00 */
[----:B------:R1:W-:Y:S04]  /*131500*/  STL.64 [R1+0x81c8], R218 ;  /* 0x0081c8da01007387 */ /* 0x0003e80000100a00 */
        /* <DEDUP_REMOVED lines=14> */
[----:B------:R-:W2:Y:S04]  /*1315f0*/  LDL.LU R223, [R1+0xec] ;  /* 0x0000ec0001df7983 */ /* 0x000ea80000300800 */
[----:B------:R-:W-:Y:S01]  /*131600*/  STL.64 [R1+0x81b8], R226 ;  /* 0x0081b8e201007387 */ /* 0x000fe20000100a00 */
[C---:B---3--:R-:W-:Y:S08]  /*131610*/  HMMA.1688.F32.TF32 R208, R244.reuse, R206, R208 ;  /* 0x000000cef4d0723c */ /* 0x048ff000000810d0 */
[----:B------:R-:W-:Y:S01]  /*131620*/  HMMA.1688.F32.TF32 R200, R244, R198, R200 ;  /* 0x000000c6f4c8723c */ /* 0x000fe200000810c8 */
[----:B------:R-:W-:Y:S01]  /*131630*/  MOV R13, R78 ;  /* 0x0000004e000d7202 */ /* 0x000fe20000000f00 */
[----:B------:R-:W-:-:S06]  /*131640*/  IMAD.MOV.U32 R12, RZ, RZ, R79 ;  /* 0x000000ffff0c7224 */ /* 0x000fcc00078e004f */
[C---:B------:R-:W-:Y:S08]  /*131650*/  HMMA.1688.F32.TF32 R192, R244.reuse, R190, R192 ;  /* 0x000000bef4c0723c */ /* 0x040ff000000810c0 */
[C---:B------:R-:W-:Y:S08]  /*131660*/  HMMA.1688.F32.TF32 R184, R244.reuse, R182, R184 ;  /* 0x000000b6f4b8723c */ /* 0x040ff000000810b8 */
[C---:B------:R-:W-:Y:S08]  /*131670*/  HMMA.1688.F32.TF32 R80, R244.reuse, R78, R80 ;  /* 0x0000004ef450723c */ /* 0x040ff00000081050 */
[----:B------:R-:W-:Y:S01]  /*131680*/  HMMA.1688.F32.TF32 R76, R244, R6, R72 ;  /* 0x00000006f44c723c */ /* 0x000fe20000081048 */
        /* <DEDUP_REMOVED lines=8> */
[----:B--2---:R-:W-:-:S15]  /*131710*/  HMMA.1688.F32.TF32 R220, R240, R226, R220 ;  /* 0x000000e2f0dc723c */ /* 0x004fde00000810dc */
[----:B------:R-:W-:-:S04]  /*131720*/  NOP ;  /* 0x0000000000007918 */ /* 0x000fc80000000000 */
[----:B------:R-:W-:Y:S04]  /*131730*/  STL.64 [R1+0x1730], R220 ;  /* 0x001730dc01007387 */ /* 0x000fe80000100a00 */
[----:B------:R4:W-:Y:S02]  /*131740*/  STL.64 [R1+0x1738], R222 ;  /* 0x001738de01007387 */ /* 0x0009e40000100a00 */
[C---:B----4-:R-:W-:Y:S08]  /*131750*/  HMMA.1688.F32.TF32 R220, R240.reuse, R230, R216 ;  /* 0x000000e6f0dc723c */ /* 0x050ff000000810d8 */
        /* <DEDUP_REMOVED lines=39> */
[----:B------:R-:W2:Y:S04]  /*1319d0*/  LDL.LU R204, [R1] ;  /* 0x0000000001cc7983 */ /* 0x000ea80000300800 */
        /* <DEDUP_REMOVED lines=43> */
[----:B------:R-:W-:Y:S04]  /*131c90*/  STL.64 [R1+0x8148], R6 ;  /* 0x0081480601007387 */ /* 0x000fe80000100a00 */
[----:B------:R2:W-:Y:S04]  /*131ca0*/  STL.64 [R1+0x8140], R4 ;  /* 0x0081400401007387 */ /* 0x0005e80000100a00 */
[----:B------:R-:W-:Y:S04]  /*131cb0*/  STL.64 [R1+0x8138], R10 ;  /* 0x0081380a01007387 */ /* 0x000fe80000100a00 */
[----:B------:R1:W-:Y:S01]  /*131cc0*/  STL.64 [R1+0x8130], R8 ;  /* 0x0081300801007387 */ /* 0x0003e20000100a00 */
[C---:B--2---:R-:W-:Y:S08]  /*131cd0*/  HMMA.1688.F32.TF32 R4, R244.reuse, R10, R224 ;  /* 0x0000000af404723c */ /* 0x044ff000000810e0 */
[C---:B-1----:R-:W-:Y:S11]  /*131ce0*/  HMMA.1688.F32.TF32 R8, R244.reuse, R14, R220 ;  /* 0x0000000ef408723c */ /* 0x042ff600000810dc */
[----:B------:R-:W-:Y:S04]  /*131cf0*/  STL.64 [R1+0x310], R4 ;  /* 0x0003100401007387 */ /* 0x000fe80000100a00 */
[----:B------:R3:W-:Y:S02]  /*131d00*/  STL.64 [R1+0x318], R6 ;  /* 0x0003180601007387 */ /* 0x0007e40000100a00 */
[C---:B---3--:R-:W-:Y:S02]  /*131d10*/  HMMA.1688.F32.TF32 R4, R244.reuse, R18, R216 ;  /* 0x00000012f404723c */ /* 0x048fe400000810d8 */
[----:B------:R-:W-:Y:S04]  /*131d20*/  STL.64 [R1+0x8150], R14 ;  /* 0x0081500e01007387 */ /* 0x000fe80000100a00 */
[----:B------:R-:W-:Y:S04]  /*131d30*/  STL.64 [R1+0x140], R8 ;  /* 0x0001400801007387 */ /* 0x000fe80000100a00 */
[----:B------:R1:W-:Y:S04]  /*131d40*/  STL.64 [R1+0x148], R10 ;  /* 0x0001480a01007387 */ /* 0x0003e80000100a00 */
[----:B------:R-:W-:Y:S05]  /*131d50*/  STL.64 [R1+0x8158], R18 ;  /* 0x0081581201007387 */ /* 0x000fea0000100a00 */
        /* <DEDUP_REMOVED lines=13> */
[----:B------:R-:W-:Y:S01]  /*131e30*/  STL.64 [R1+0x10], R8 ;  /* 0x0000100801007387 */ /* 0x000fe20000100a00 */
[C---:B------:R-:W-:Y:S03]  /*131e40*/  HMMA.1688.F32.TF32 R248, R244.reuse, R38, R196 ;  /* 0x00000026f4f8723c */ /* 0x040fe600000810c4 */
[----:B------:R-:W-:Y:S04]  /*131e50*/  STL.64 [R1+0x18], R10 ;  /* 0x0000180a01007387 */ /* 0x000fe80000100a00 */
[----:B------:R-:W-:Y:S04]  /*131e60*/  STL.64 [R1+0x8178], R34 ;  /* 0x0081782201007387 */ /* 0x000fe80000100a00 */
[----:B------:R-:W-:Y:S04]  /*131e70*/  STL.64 [R1], R4 ;  /* 0x0000000401007387 */ /* 0x000fe80000100a00 */
[----:B------:R1:W-:Y:S02]  /*131e80*/  STL.64 [R1+0x8], R6 ;  /* 0x0000080601007387 */ /* 0x0003e40000100a00 */
[C---:B-1----:R-:W-:Y:S02]  /*131e90*/  HMMA.1688.F32.TF32 R4, R244.reuse, R42, R192 ;  /* 0x0000002af404723c */ /* 0x042fe400000810c0 */
[----:B------:R-:W-:Y:S04]  /*131ea0*/  STL.64 [R1+0x8180], R38 ;  /* 0x0081802601007387 */ /* 0x000fe80000100a00 */
[----:B------:R-:W-:Y:S02]  /*131eb0*/  STL.64 [R1+0x80d0], R250 ;  /* 0x0080d0fa01007387 */ /* 0x000fe40000100a00 */
[C---:B------:R-:W-:Y:S02]  /*131ec0*/  HMMA.1688.F32.TF32 R8, R244.reuse, R46, R188 ;  /* 0x0000002ef408723c */ /* 0x040fe400000810bc */
        /* <DEDUP_REMOVED lines=19> */
[----:B------:R1:W-:Y:S04]  /*132000*/  STL.64 [R1+0x518], R6 ;  /* 0x0005180601007387 */ /* 0x0003e80000100a00 */
[----:B------:R-:W2:Y:S01]  /*132010*/  LDL.LU R184, [R1+0x710] ;  /* 0x0007100001b87983 */ /* 0x000ea20000300800 */
[C---:B-1----:R-:W-:Y:S11]  /*132020*/  HMMA.1688.F32.TF32 R4, R244.reuse, R66, R72 ;  /* 0x00000042f404723c */ /* 0x042ff60000081048 */
        /* <DEDUP_REMOVED lines=125> */
[----:B-1----:R-:W2:Y:S01]  /*132800*/  LDL.LU.64 R82, [R1+0x8220] ;  /* 0x0082200001527983 */ /* 0x002ea20000300a00 */
[C---:B------:R-:W-:Y:S08]  /*132810*/  HMMA.1688.F32.TF32 R52, R244.reuse, R86, R52 ;  /* 0x00000056f434723c */ /* 0x040ff00000081034 */
[----:B------:R-:W-:Y:S01]  /*132820*/  HMMA.1688.F32.TF32 R4, R244, R114, R4 ;  /* 0x00000072f404723c */ /* 0x000fe20000081004 */
[----:B------:R-:W-:-:S02]  /*132830*/  IMAD.MOV.U32 R19, RZ, RZ, R20 ;  /* 0x000000ffff137224 */ /* 0x000fc400078e0014 */
[----:B------:R-:W-:-:S05]  /*132840*/  IMAD.MOV.U32 R18, RZ, RZ, R21 ;  /* 0x000000ffff127224 */ /* 0x000fca00078e0015 */
[----:B--2---:R-:W-:-:S15]  /*132850*/  HMMA.1688.F32.TF32 R56, R244, R82, R56 ;  /* 0x00000052f438723c */ /* 0x004fde0000081038 */
        /* <DEDUP_REMOVED lines=19> */
[----:B------:R-:W-:Y:S04]  /*132990*/  LDS R241, [R37+UR12+0x87880] ;  /* 0x0878800c25f17984 */ /* 0x000fe80008000800 */
[----:B------:R-:W-:Y:S04]  /*1329a0*/  STL.64 [R1+0x440], R40 ;  /* 0x0004402801007387 */ /* 0x000fe80000100a00 */
[----:B------:R1:W-:Y:S04]  /*1329b0*/  LDS R243, [R37+UR12+0x87c80] ;  /* 0x087c800c25f37984 */ /* 0x0003e80008000800 */
[----:B------:R-:W-:Y:S01]  /*1329c0*/  STL.64 [R1+0x448], R42 ;  /* 0x0004482a01007387 */ /* 0x000fe20000100a00 */
[C---:B-1----:R-:W-:Y:S03]  /*1329d0*/  HMMA.1688.F32.TF32 R36, R244.reuse, R118, R236 ;  /* 0x00000076f424723c */ /* 0x042fe600000810ec */
        /* <DEDUP_REMOVED lines=8> */
[----:B------:R-:W-:Y:S04]  /*132a60*/  LDS R240, [R252+UR12+0x87880] ;  /* 0x0878800cfcf07984 */ /* 0x000fe80008000800 */
[C---:B--2---:R-:W-:Y:S01]  /*132a70*/  HMMA.1688.F32.TF32 R4, R244.reuse, R126, R228 ;  /* 0x0000007ef404723c */ /* 0x044fe200000810e4 */
[----:B------:R-:W-:Y:S04]  /*132a80*/  STL.64 [R1+0x7e0], R36 ;  /* 0x0007e02401007387 */ /* 0x000fe80000100a00 */
[----:B------:R1:W-:Y:S04]  /*132a90*/  STL.64 [R1+0x7e8], R38 ;  /* 0x0007e82601007387 */ /* 0x0003e80000100a00 */
[----:B------:R-:W2:Y:S04]  /*132aa0*/  LDS R242, [R252+UR12+0x87c80] ;  /* 0x087c800cfcf27984 */ /* 0x000ea80008000800 */
[----:B------:R-:W-:Y:S01]  /*132ab0*/  STL.64 [R1+0x7d0], R8 ;  /* 0x0007d00801007387 */ /* 0x000fe20000100a00 */
[C---:B-1----:R-:W-:Y:S03]  /*132ac0*/  HMMA.1688.F32.TF32 R36, R244.reuse, R130, R224 ;  /* 0x00000082f424723c */ /* 0x042fe600000810e0 */
[----:B------:R1:W-:Y:S04]  /*132ad0*/  STL.64 [R1+0x7d8], R10 ;  /* 0x0007d80a01007387 */ /* 0x0003e80000100a00 */
[----:B------:R-:W-:Y:S04]  /*132ae0*/  STL.64 [R1+0x7c0], R4 ;  /* 0x0007c00401007387 */ /* 0x000fe80000100a00 */
[----:B------:R3:W-:Y:S01]  /*132af0*/  STL.64 [R1+0x7c8], R6 ;  /* 0x0007c80601007387 */ /* 0x0007e20000100a00 */
[C---:B-1----:R-:W-:Y:S08]  /*132b00*/  HMMA.1688.F32.TF32 R8, R244.reuse, R134, R220 ;  /* 0x00000086f408723c */ /* 0x042ff000000810dc */
[C---:B---3--:R-:W-:Y:S01]  /*132b10*/  HMMA.1688.F32.TF32 R4, R244.reuse, R138, R216 ;  /* 0x0000008af404723c */ /* 0x048fe200000810d8 */
[----:B------:R-:W-:Y:S04]  /*132b20*/  STL.64 [R1+0x7b0], R36 ;  /* 0x0007b02401007387 */ /* 0x000fe80000100a00 */
[----:B------:R1:W-:Y:S06]  /*132b30*/  STL.64 [R1+0x7b8], R38 ;  /* 0x0007b82601007387 */ /* 0x0003ec0000100a00 */
        /* <DEDUP_REMOVED lines=20> */
[C---:B----4-:R-:W-:Y:S03]  /*132c80*/  HMMA.1688.F32.TF32 R36, R244.reuse, R166, R188 ;  /* 0x000000a6f424723c */ /* 0x050fe600000810bc */
[----:B------:R-:W-:Y:S04]  /*132c90*/  STL.64 [R1+0x730], R4 ;  /* 0x0007300401007387 */ /* 0x000fe80000100a00 */
[----:B------:R3:W-:Y:S01]  /*132ca0*/  STL.64 [R1+0x738], R6 ;  /* 0x0007380601007387 */ /* 0x0007e20000100a00 */
[C---:B-1----:R-:W-:Y:S08]  /*132cb0*/  HMMA.1688.F32.TF32 R8, R244.reuse, R170, R184 ;  /* 0x000000aaf408723c */ /* 0x042ff000000810b8 */
[----:B---3--:R-:W-:Y:S03]  /*132cc0*/  HMMA.1688.F32.TF32 R4, R244, R174, R180 ;  /* 0x000000aef404723c */ /* 0x008fe600000810b4 */
[----:B------:R-:W-:Y:S04]  /*132cd0*/  STL.64 [R1+0x720], R36 ;  /* 0x0007202401007387 */ /* 0x000fe80000100a00 */
[----:B------:R-:W-:Y:S04]  /*132ce0*/  STL.64 [R1+0x728], R38 ;  /* 0x0007282601007387 */ /* 0x000fe80000100a00 */
[----:B------:R-:W3:Y:S04]  /*132cf0*/  LDL.LU R44, [R1+0x380] ;  /* 0x00038000012c7983 */ /* 0x000ee80000300800 */
[----:B------:R-:W-:Y:S04]  /*132d00*/  STL.64 [R1+0x710], R8 ;  /* 0x0007100801007387 */ /* 0x000fe80000100a00 */
[----:B------:R-:W-:Y:S04]  /*132d10*/  STL.64 [R1+0x718], R10 ;  /* 0x0007180a01007387 */ /* 0x000fe80000100a00 */
[----:B------:R-:W-:Y:S04]  /*132d20*/  STL.64 [R1+0x700], R4 ;  /* 0x0007000401007387 */ /* 0x000fe80000100a00 */
[----:B------:R1:W-:Y:S04]  /*132d30*/  STL.64 [R1+0x708], R6 ;  /* 0x0007080601007387 */ /* 0x0003e80000100a00 */
[----:B------:R-:W3:Y:S04]  /*132d40*/  LDL.LU R45, [R1+0x384] ;  /* 0x00038400012d7983 */ /* 0x000ee80000300800 */
[----:B------:R-:W3:Y:S04]  /*132d50*/  LDL.LU R46, [R1+0x388] ;  /* 0x00038800012e7983 */ /* 0x000ee80000300800 */
[----:B------:R-:W3:Y:S01]  /*132d60*/  LDL.LU R47, [R1+0x38c] ;  /* 0x00038c00012f7983 */ /* 0x000ee20000300800 */
[----:B-1----:R-:W-:-:S03]  /*132d70*/  MOV R7, R12 ;  /* 0x0000000c00077202 */ /* 0x002fc60000000f00 */
[----:B------:R-:W4:Y:S01]  /*132d80*/  LDL.LU R8, [R1+0x3c0] ;  /* 0x0003c00001087983 */ /* 0x000f220000300800 */
[----:B------:R-:W-:-:S03]  /*132d90*/  IMAD.MOV.U32 R6, RZ, RZ, R13 ;  /* 0x000000ffff067224 */ /* 0x000fc600078e000d */
        /* <DEDUP_REMOVED lines=104> */
[----:B------:R-:W-:Y:S02]  /*133420*/  UIMAD UR16, UR6, -0x80, UR7 ;  /* 0xffffff80061078a4 */ /* 0x000fe4000f8e0207 */
[----:B------:R-:W-:Y:S02]  /*133430*/  UIADD3 UR8, UPT, UPT, UR8, 0x1, URZ ;  /* 0x0000000108087890 */ /* 0x000fe4000fffe0ff */
[----:B------:R-:W-:Y:S01]  /*133440*/  UIADD3 UR12, UPT, UPT, UR10, -0x2, URZ ;  /* 0xfffffffe0a0c7890 */ /* 0x000fe2000fffe0ff */
[----:B------:R-:W-:Y:S01]  /*133450*/  BAR.SYNC.DEFER_BLOCKING 0x0 ;  /* 0x0000000000007b1d */ /* 0x000fe20000010000 */
        /* <DEDUP_REMOVED lines=73> */
[C---:B------:R-:W-:Y:S08]  /*1338f0*/  HMMA.1688.F32.TF32 R16, R240.reuse, R18, R20 ;  /* 0x00000012f010723c */ /* 0x040ff00000081014 */
[----:B------:R-:W-:Y:S08]  /*133900*/  HMMA.1688.F32.TF32 R4, R240, R6, R12 ;  /* 0x00000006f004723c */ /* 0x000ff0000008100c */
        /* <DEDUP_REMOVED lines=36> */
[----:B--2---:R1:W-:Y:S04]  /*133b50*/  STL.64 [R1+0x80f0], R4 ;  /* 0x0080f00401007387 */ /* 0x0043e80000100a00 */
[----:B-1----:R-:W4:Y:S01]  /*133b60*/  LDL.LU R4, [R1+0x3b0] ;  /* 0x0003b00001047983 */ /* 0x002f220000300800 */
[----:B------:R-:W-:-:S02]  /*133b70*/  IMAD.MOV.U32 R7, RZ, RZ, R2 ;  /* 0x000000ffff077224 */ /* 0x000fc400078e0002 */
[----:B---3--:R-:W-:Y:S01]  /*133b80*/  IMAD.MOV.U32 R5, RZ, RZ, R9 ;  /* 0x000000ffff057224 */ /* 0x008fe200078e0009 */
[----:B------:R-:W-:-:S07]  /*133b90*/  MOV R6, R8 ;  /* 0x0000000800067202 */ /* 0x000fce0000000f00 */
[C---:B----4-:R-:W-:Y:S08]  /*133ba0*/  HMMA.1688.F32.TF32 R4, R240.reuse, R10, R4 ;  /* 0x0000000af004723c */ /* 0x050ff00000081004 */
[C---:B------:R-:W-:Y:S11]  /*133bb0*/  HMMA.1688.F32.TF32 R8, R240.reuse, R14, R244 ;  /* 0x0000000ef008723c */ /* 0x040ff600000810f4 */
[----:B------:R-:W-:Y:S04]  /*133bc0*/  STL.64 [R1+0x9e0], R4 ;  /* 0x0009e00401007387 */ /* 0x000fe80000100a00 */
[----:B------:R1:W-:Y:S02]  /*133bd0*/  STL.64 [R1+0x9e8], R6 ;  /* 0x0009e80601007387 */ /* 0x0003e40000100a00 */
[C---:B-1----:R-:W-:Y:S02]  /*133be0*/  HMMA.1688.F32.TF32 R4, R240.reuse, R18, R248 ;  /* 0x00000012f004723c */ /* 0x042fe400000810f8 */
[----:B------:R-:W-:Y:S04]  /*133bf0*/  STL.64 [R1+0x420], R8 ;  /* 0x0004200801007387 */ /* 0x000fe80000100a00 */
[----:B------:R1:W-:Y:S04]  /*133c00*/  STL.64 [R1+0x428], R10 ;  /* 0x0004280a01007387 */ /* 0x0003e80000100a00 */
[----:B------:R-:W2:Y:S01]  /*133c10*/  LDL.LU.64 R14, [R1+0x3648] ;  /* 0x00364800010e7983 */ /* 0x000ea20000300a00 */
[C---:B-1----:R-:W-:Y:S08]  /*133c20*/  HMMA.1688.F32.TF32 R8, R240.reuse, R22, R44 ;  /* 0x00000016f008723c */ /* 0x042ff0000008102c */
[----:B------:R-:W-:Y:S04]  /*133c30*/  STL.64 [R1+0x410], R4 ;  /* 0x0004100401007387 */ /* 0x000fe80000100a00 */
[----:B------:R1:W-:Y:S04]  /*133c40*/  STL.64 [R1+0x418], R6 ;  /* 0x0004180601007387 */ /* 0x0003e80000100a00 */
[----:B------:R-:W3:Y:S04]  /*133c50*/  LDL.LU.64 R12, [R1+0x3640] ;  /* 0x00364000010c7983 */ /* 0x000ee80000300a00 */
[----:B------:R-:W4:Y:S01]  /*133c60*/  LDL.LU.64 R18, [R1+0x3638] ;  /* 0x0036380001127983 */ /* 0x000f220000300a00 */
[----:B-1----:R-:W-:Y:S03]  /*133c70*/  HMMA.1688.F32.TF32 R4, R240, R26, R40 ;  /* 0x0000001af004723c */ /* 0x002fe60000081028 */
[----:B------:R-:W-:Y:S04]  /*133c80*/  STL.64 [R1+0x400], R8 ;  /* 0x0004000801007387 */ /* 0x000fe80000100a00 */
[----:B------:R-:W-:Y:S04]  /*133c90*/  STL.64 [R1+0x408], R10 ;  /* 0x0004080a01007387 */ /* 0x000fe80000100a00 */
[----:B------:R-:W4:Y:S08]  /*133ca0*/  LDL.LU.64 R16, [R1+0x3630] ;  /* 0x0036300001107983 */ /* 0x000f300000300a00 */
[----:B------:R-:W-:Y:S04]  /*133cb0*/  STL.64 [R1+0x3f0], R4 ;  /* 0x0003f00401007387 */ /* 0x000fe80000100a00 */
[----:B------:R1:W-:Y:S04]  /*133cc0*/  STL.64 [R1+0x3f8], R6 ;  /* 0x0003f80601007387 */ /* 0x0003e80000100a00 */
[----:B-1----:R-:W4:Y:S04]  /*133cd0*/  LDL.LU.64 R6, [R1+0x3628] ;  /* 0x0036280001067983 */ /* 0x002f280000300a00 */
[----:B------:R-:W4:Y:S01]  /*133ce0*/  LDL.LU.64 R4, [R1+0x3620] ;  /* 0x0036200001047983 */ /* 0x000f220000300a00 */
[----:B------:R-:W1:Y:S03]  /*133cf0*/  S2R R2, SR_TID.X ;  /* 0x0000000000027919 */ /* 0x000e660000002100 */
[----:B------:R-:W4:Y:S04]  /*133d00*/  LDL.LU.64 R46, [R1+0x3618] ;  /* 0x00361800012e7983 */ /* 0x000f280000300a00 */
[----:B------:R-:W4:Y:S01]  /*133d10*/  LDL.LU.64 R24, [R1+0x3610] ;  /* 0x0036100001187983 */ /* 0x000f220000300a00 */
[----:B-1----:R-:W-:-:S05]  /*133d20*/  LOP3.LUT R248, R2, 0x1f, RZ, 0xc0, !PT ;  /* 0x0000001f02f87812 */ /* 0x002fca00078ec0ff */
[----:B------:R-:W-:Y:S04]  /*133d30*/  STL [R1+0x80f8], R248 ;  /* 0x0080f8f801007387 */ /* 0x000fe80000100800 */
[----:B------:R-:W4:Y:S04]  /*133d40*/  LDL.LU.64 R32, [R1+0x3608] ;  /* 0x0036080001207983 */ /* 0x000f280000300a00 */
[----:B------:R-:W4:Y:S04]  /*133d50*/  LDL.LU.64 R28, [R1+0x3600] ;  /* 0x00360000011c7983 */ /* 0x000f280000300a00 */
[----:B------:R-:W4:Y:S04]  /*133d60*/  LDL.LU.64 R40, [R1+0x35f8] ;  /* 0x0035f80001287983 */ /* 0x000f280000300a00 */
[----:B------:R-:W4:Y:S01]  /*133d70*/  LDL.LU.64 R36, [R1+0x35f0] ;  /* 0x0035f00001247983 */ /* 0x000f220000300a00 */
[----:B--2---:R-:W-:-:S04]  /*133d80*/  IADD3 R9, P0, PT, R14, UR15, RZ ;  /* 0x0000000f0e097c10 */ /* 0x004fc8000ff1e0ff */
[----:B------:R-:W-:Y:S02]  /*133d90*/  IADD3.X R8, PT, PT, R15, UR9, RZ, P0, !PT ;  /* 0x000000090f087c10 */ /* 0x000fe400087fe4ff */
[----:B---3--:R-:W-:-:S04]  /*133da0*/  IADD3 R11, P2, PT, R12, UR15, RZ ;  /* 0x0000000f0c0b7c10 */ /* 0x008fc8000ff5e0ff */
[----:B------:R-:W-:Y:S02]  /*133db0*/  IADD3.X R10, PT, PT, R13, UR9, RZ, P2, !PT ;  /* 0x000000090d0a7c10 */ /* 0x000fe400097fe4ff */
[----:B----4-:R-:W-:-:S03]  /*133dc0*/  IADD3 R13, P0, PT, R18, UR15, RZ ;  /* 0x0000000f120d7c10 */ /* 0x010fc6000ff1e0ff */
[----:B------:R-:W-:Y:S01]  /*133dd0*/  STL.64 [R1+0x80e0], R10 ;  /* 0x0080e00a01007387 */ /* 0x000fe20000100a00 */
[----:B------:R-:W-:-:S03]  /*133de0*/  IADD3.X R12, PT, PT, R19, UR9, RZ, P0, !PT ;  /* 0x00000009130c7c10 */ /* 0x000fc600087fe4ff */
[----:B------:R-:W-:Y:S01]  /*133df0*/  STL.64 [R1+0x80d8], R8 ;  /* 0x0080d80801007387 */ /* 0x000fe20000100a00 */
[----:B------:R-:W-:-:S03]  /*133e00*/  IADD3 R15, P2, PT, R16, UR15, RZ ;  /* 0x0000000f100f7c10 */ /* 0x000fc6000ff5e0ff */
[----:B------:R-:W2:Y:S01]  /*133e10*/  LDL.LU.64 R44, [R1+0x35e8] ;  /* 0x0035e800012c7983 */ /* 0x000ea20000300a00 */
[----:B------:R-:W-:-:S03]  /*133e20*/  IADD3.X R14, PT, PT, R17, UR9, RZ, P2, !PT ;  /* 0x00000009110e7c10 */ /* 0x000fc600097fe4ff */
[----:B------:R-:W3:Y:S04]  /*133e30*/  LDL.LU.64 R42, [R1+0x35e0] ;  /* 0x0035e000012a7983 */ /* 0x000ee80000300a00 */
[----:B------:R-:W-:Y:S04]  /*133e40*/  STL.64 [R1+0x8108], R14 ;  /* 0x0081080e01007387 */ /* 0x000fe80000100a00 */
[----:B------:R1:W-:Y:S01]  /*133e50*/  STL.64 [R1+0x8100], R12 ;  /* 0x0081000c01007387 */ /* 0x0003e20000100a00 */
[----:B------:R-:W-:Y:S02]  /*133e60*/  IADD3 R17, P0, PT, R6, UR15, RZ ;  /* 0x0000000f06117c10 */ /* 0x000fe4000ff1e0ff */
[----:B------:R-:W-:-:S02]  /*133e70*/  IADD3 R19, P2, PT, R4, UR15, RZ ;  /* 0x0000000f04137c10 */ /* 0x000fc4000ff5e0ff */
[----:B------:R-:W-:Y:S02]  /*133e80*/  IADD3.X R16, PT, PT, R7, UR9, RZ, P0, !PT ;  /* 0x0000000907107c10 */ /* 0x000fe400087fe4ff */
[----:B------:R-:W4:Y:S01]  /*133e90*/  LDL.LU.64 R6, [R1+0x35d8] ;  /* 0x0035d80001067983 */ /* 0x000f220000300a00 */
[----:B------:R-:W-:-:S03]  /*133ea0*/  IADD3.X R18, PT, PT, R5, UR9, RZ, P2, !PT ;  /* 0x0000000905127c10 */ /* 0x000fc600097fe4ff */
[----:B------:R-:W4:Y:S04]  /*133eb0*/  LDL.LU.64 R4, [R1+0x35d0] ;  /* 0x0035d00001047983 */ /* 0x000f280000300a00 */
[----:B-1----:R-:W4:Y:S01]  /*133ec0*/  LDL.LU.64 R12, [R1+0x35c8] ;  /* 0x0035c800010c7983 */ /* 0x002f220000300a00 */
[C---:B------:R-:W-:Y:S02]  /*133ed0*/  LOP3.LUT R2, R248.reuse, 0x40, RZ, 0xfc, !PT ;  /* 0x00000040f8027812 */ /* 0x040fe400078efcff */
[----:B------:R-:W-:Y:S02]  /*133ee0*/  LOP3.LUT R3, R248, 0x20, RZ, 0xfc, !PT ;  /* 0x00000020f8037812 */ /* 0x000fe400078efcff */
[----:B------:R-:W-:Y:S02]  /*133ef0*/  ISETP.GE.AND P3, PT, R2, UR16, PT ;  /* 0x0000001002007c0c */ /* 0x000fe4000bf66270 */
[----:B------:R-:W-:-:S02]  /*133f00*/  ISETP.GE.AND P1, PT, R3, UR16, PT ;  /* 0x0000001003007c0c */ /* 0x000fc4000bf26270 */
[----:B------:R-:W4:Y:S01]  /*133f10*/  LDL.LU.64 R2, [R1+0x35c0] ;  /* 0x0035c00001027983 */ /* 0x000f220000300a00 */
[----:B------:R-:W-:-:S03]  /*133f20*/  IADD3 R21, P0, PT, R46, UR15, RZ ;  /* 0x0000000f2e157c10 */ /* 0x000fc6000ff1e0ff */
[----:B------:R-:W-:Y:S01]  /*133f30*/  STL.64 [R1+0x8128], R18 ;  /* 0x0081281201007387 */ /* 0x000fe20000100a00 */
[----:B------:R-:W-:-:S03]  /*133f40*/  IADD3.X R20, PT, PT, R47, UR9, RZ, P0, !PT ;  /* 0x000000092f147c10 */ /* 0x000fc600087fe4ff */
[----:B------:R1:W-:Y:S01]  /*133f50*/  STL.64 [R1+0x8120], R16 ;  /* 0x0081201001007387 */ /* 0x0003e20000100a00 */
[----:B------:R-:W-:-:S03]  /*133f60*/  IADD3 R23, P2, PT, R24, UR15, RZ ;  /* 0x0000000f18177c10 */ /* 0x000fc6000ff5e0ff */
[----:B------:R-:W4:Y:S04]  /*133f70*/  LDL.LU.64 R68, [R1+0x35b8] ;  /* 0x0035b80001447983 */ /* 0x000f280000300a00 */
[----:B------:R-:W4:Y:S01]  /*133f80*/  LDL.LU.64 R46, [R1+0x35b0] ;  /* 0x0035b000012e7983 */ /* 0x000f220000300a00 */
[----:B------:R-:W-:-:S03]  /*133f90*/  IADD3.X R22, PT, PT, R25, UR9, RZ, P2, !PT ;  /* 0x0000000919167c10 */ /* 0x000fc600097fe4ff */
[----:B------:R-:W4:Y:S04]  /*133fa0*/  LDL.LU.64 R10, [R1+0x35a8] ;  /* 0x0035a800010a7983 */ /* 0x000f280000300a00 */
[----:B------:R-:W4:Y:S01]  /*133fb0*/  LDL.LU.64 R8, [R1+0x35a0] ;  /* 0x0035a00001087983 */ /* 0x000f220000300a00 */
[----:B------:R-:W-:Y:S02]  /*133fc0*/  IADD3 R25, P0, PT, R32, UR15, RZ ;  /* 0x0000000f20197c10 */ /* 0x000fe4000ff1e0ff */
[----:B------:R-:W-:Y:S01]  /*133fd0*/  IADD3 R27, P2, PT, R28, UR15, RZ ;  /* 0x0000000f1c1b7c10 */ /* 0x000fe2000ff5e0ff */
[----:B-1----:R-:W4:Y:S01]  /*133fe0*/  LDL.LU.64 R16, [R1+0x3598] ;  /* 0x0035980001107983 */ /* 0x002f220000300a00 */
[----:B------:R-:W-:Y:S02]  /*133ff0*/  IADD3.X R24, PT, PT, R33, UR9, RZ, P0, !PT ;  /* 0x0000000921187c10 */ /* 0x000fe400087fe4ff */
[----:B------:R-:W-:Y:S01]  /*134000*/  IADD3.X R26, PT, PT, R29, UR9, RZ, P2, !PT ;  /* 0x000000091d1a7c10 */ /* 0x000fe200097fe4ff */
[----:B------:R-:W4:Y:S01]  /*134010*/  LDL.LU.64 R14, [R1+0x3590] ;  /* 0x00359000010e7983 */ /* 0x000f220000300a00 */
[----:B------:R-:W-:-:S02]  /*134020*/  IADD3 R29, P0, PT, R40, UR15, RZ ;  /* 0x0000000f281d7c10 */ /* 0x000fc4000ff1e0ff */
[----:B------:R-:W-:Y:S02]  /*134030*/  IADD3 R33, P2, PT, R36, UR15, RZ ;  /* 0x0000000f24217c10 */ /* 0x000fe4000ff5e0ff */
[----:B------:R-:W-:Y:S02]  /*134040*/  IADD3.X R28, PT, PT, R41, UR9, RZ, P0, !PT ;  /* 0x00000009291c7c10 */ /* 0x000fe400087fe4ff */
[----:B------:R-:W-:Y:S02]  /*134050*/  IADD3.X R32, PT, PT, R37, UR9, RZ, P2, !PT ;  /* 0x0000000925207c10 */ /* 0x000fe400097fe4ff */
[----:B--2---:R-:W-:Y:S02]  /*134060*/  IADD3 R37, P0, PT, R44, UR15, RZ ;  /* 0x0000000f2c257c10 */ /* 0x004fe4000ff1e0ff */
[----:B---3--:R-:W-:Y:S02]  /*134070*/  IADD3 R41, P2, PT, R42, UR15, RZ ;  /* 0x0000000f2a297c10 */ /* 0x008fe4000ff5e0ff */
[----:B------:R-:W-:-:S02]  /*134080*/  IADD3.X R36, PT, PT, R45, UR9, RZ, P0, !PT ;  /* 0x000000092d247c10 */ /* 0x000fc400087fe4ff */
[----:B------:R-:W-:Y:S02]  /*134090*/  IADD3.X R40, PT, PT, R43, UR9, RZ, P2, !PT ;  /* 0x000000092b287c10 */ /* 0x000fe400097fe4ff */
[----:B------:R-:W2:Y:S04]  /*1340a0*/  LDL.LU.64 R42, [R1+0x3588] ;  /* 0x00358800012a7983 */ /* 0x000ea80000300a00 */
[----:B------:R-:W3:Y:S01]  /*1340b0*/  LDL.LU.64 R18, [R1+0x3580] ;  /* 0x0035800001127983 */ /* 0x000ee20000300a00 */
[----:B----4-:R-:W-:Y:S02]  /*1340c0*/  IADD3 R45, P0, PT, R6, UR15, RZ ;  /* 0x0000000f062d7c10 */ /* 0x010fe4000ff1e0ff */
[----:B------:R-:W-:Y:S02]  /*1340d0*/  IADD3 R49, P2, PT, R4, UR15, RZ ;  /* 0x0000000f04317c10 */ /* 0x000fe4000ff5e0ff */
[----:B------:R-:W-:-:S02]  /*1340e0*/  IADD3.X R44, PT, PT, R7, UR9, RZ, P0, !PT ;  /* 0x00000009072c7c10 */ /* 0x000fc400087fe4ff */
[----:B------:R-:W4:Y:S01]  /*1340f0*/  LDL.LU.64 R6, [R1+0x3578] ;  /* 0x0035780001067983 */ /* 0x000f220000300a00 */
[----:B------:R-:W-:-:S03]  /*134100*/  IADD3.X R48, PT, PT, R5, UR9, RZ, P2, !PT ;  /* 0x0000000905307c10 */ /* 0x000fc600097fe4ff */
[----:B------:R-:W4:Y:S01]  /*134110*/  LDL.LU.64 R4, [R1+0x3570] ;  /* 0x0035700001047983 */ /* 0x000f220000300a00 */
[----:B------:R-:W-:-:S04]  /*134120*/  IADD3 R53, P0, PT, R12, UR15, RZ ;  /* 0x0000000f0c357c10 */ /* 0x000fc8000ff1e0ff */
[----:B------:R-:W-:Y:S02]  /*134130*/  IADD3.X R52, PT, PT, R13, UR9, RZ, P0, !PT ;  /* 0x000000090d347c10 */ /* 0x000fe400087fe4ff */
[----:B------:R-:W4:Y:S01]  /*134140*/  LDL.LU.64 R12, [R1+0x3568] ;  /* 0x00356800010c7983 */ /* 0x000f220000300a00 */
[----:B------:R-:W-:-:S04]  /*134150*/  IADD3 R57, P2, PT, R2, UR15, RZ ;  /* 0x0000000f02397c10 */ /* 0x000fc8000ff5e0ff */
[----:B------:R-:W-:Y:S02]  /*134160*/  IADD3.X R56, PT, PT, R3, UR9, RZ, P2, !PT ;  /* 0x0000000903387c10 */ /* 0x000fe400097fe4ff */
[----:B------:R-:W4:Y:S01]  /*134170*/  LDL.LU.64 R2, [R1+0x3560] ;  /* 0x0035600001027983 */ /* 0x000f220000300a00 */
[----:B------:R-:W-:-:S03]  /*134180*/  IADD3 R61, P0, PT, R68, UR15, RZ ;  /* 0x0000000f443d7c10 */ /* 0x000fc6000ff1e0ff */
[----:B------:R-:W4:Y:S01]  /*134190*/  LDL.LU.64 R116, [R1+0x3558] ;  /* 0x0035580001747983 */ /* 0x000f220000300a00 */
[----:B------:R-:W-:Y:S02]  /*1341a0*/  IADD3 R65, P2, PT, R46, UR15, RZ ;  /* 0x0000000f2e417c10 */ /* 0x000fe4000ff5e0ff */
[----:B------:R-:W-:Y:S02]  /*1341b0*/  IADD3.X R60, PT, PT, R69, UR9, RZ, P0, !PT ;  /* 0x00000009453c7c10 */ /* 0x000fe400087fe4ff */
[----:B------:R-:W-:Y:S02]  /*1341c0*/  IADD3.X R64, PT, PT, R47, UR9, RZ, P2, !PT ;  /* 0x000000092f407c10 */ /* 0x000fe400097fe4ff */
[----:B------:R-:W-:Y:S01]  /*1341d0*/  IADD3 R69, P0, PT, R10, UR15, RZ ;  /* 0x0000000f0a457c10 */ /* 0x000fe2000ff1e0ff */
[----:B------:R-:W4:Y:S01]  /*1341e0*/  LDL.LU.64 R46, [R1+0x3550] ;  /* 0x00355000012e7983 */ /* 0x000f220000300a00 */
[----:B------:R-:W-:Y:S02]  /*1341f0*/  IADD3 R73, P2, PT, R8, UR15, RZ ;  /* 0x0000000f08497c10 */ /* 0x000fe4000ff5e0ff */
[----:B------:R-:W-:-:S02]  /*134200*/  IADD3.X R68, PT, PT, R11, UR9, RZ, P0, !PT ;  /* 0x000000090b447c10 */ /* 0x000fc400087fe4ff */
[----:B------:R-:W-:Y:S01]  /*134210*/  IADD3.X R72, PT, PT, R9, UR9, RZ, P2, !PT ;  /* 0x0000000909487c10 */ /* 0x000fe200097fe4ff */
[----:B------:R-:W4:Y:S04]  /*134220*/  LDL.LU.64 R10, [R1+0x3548] ;  /* 0x00354800010a7983 */ /* 0x000f280000300a00 */
[----:B------:R-:W4:Y:S01]  /*134230*/  LDL.LU.64 R8, [R1+0x3540] ;  /* 0x0035400001087983 */ /* 0x000f220000300a00 */
[----:B------:R-:W-:Y:S02]  /*134240*/  IADD3 R77, P0, PT, R16, UR15, RZ ;  /* 0x0000000f104d7c10 */ /* 0x000fe4000ff1e0ff */
[----:B------:R-:W-:Y:S02]  /*134250*/  IADD3 R81, P2, PT, R14, UR15, RZ ;  /* 0x0000000f0e517c10 */ /* 0x000fe4000ff5e0ff */
[----:B------:R-:W-:-:S02]  /*134260*/  IADD3.X R76, PT, PT, R17, UR9, RZ, P0, !PT ;  /* 0x00000009114c7c10 */ /* 0x000fc400087fe4ff */
[----:B------:R-:W4:Y:S01]  /*134270*/  LDL.LU.64 R16, [R1+0x3538] ;  /* 0x0035380001107983 */ /* 0x000f220000300a00 */
[----:B------:R-:W-:-:S03]  /*134280*/  IADD3.X R80, PT, PT, R15, UR9, RZ, P2, !PT ;  /* 0x000000090f507c10 */ /* 0x000fc600097fe4ff */
[----:B------:R-:W4:Y:S01]  /*134290*/  LDL.LU.64 R14, [R1+0x3530] ;  /* 0x00353000010e7983 */ /* 0x000f220000300a00 */
[----:B--2---:R-:W-:Y:S02]  /*1342a0*/  IADD3 R85, P0, PT, R42, UR15, RZ ;  /* 0x0000000f2a557c10 */ /* 0x004fe4000ff1e0ff */
[----:B---3--:R-:W-:Y:S02]  /*1342b0*/  IADD3 R89, P2, PT, R18, UR15, RZ ;  /* 0x0000000f12597c10 */ /* 0x008fe4000ff5e0ff */
[----:B------:R-:W-:Y:S02]  /*1342c0*/  IADD3.X R84, PT, PT, R43, UR9, RZ, P0, !PT ;  /* 0x000000092b547c10 */ /* 0x000fe400087fe4ff */
[----:B------:R-:W2:Y:S01]  /*1342d0*/  LDL.LU.64 R42, [R1+0x3528] ;  /* 0x00352800012a7983 */ /* 0x000ea20000300a00 */
[----:B------:R-:W-:-:S03]  /*1342e0*/  IADD3.X R88, PT, PT, R19, UR9, RZ, P2, !PT ;  /* 0x0000000913587c10 */ /* 0x000fc600097fe4ff */
[----:B------:R-:W3:Y:S01]  /*1342f0*/  LDL.LU.64 R18, [R1+0x3520] ;  /* 0x0035200001127983 */ /* 0x000ee20000300a00 */
[----:B----4-:R-:W-:Y:S02]  /*134300*/  IADD3 R93, P0, PT, R6, UR15, RZ ;  /* 0x0000000f065d7c10 */ /* 0x010fe4000ff1e0ff */
[----:B------:R-:W-:Y:S02]  /*134310*/  IADD3 R97, P2, PT, R4, UR15, RZ ;  /* 0x0000000f04617c10 */ /* 0x000fe4000ff5e0ff */
[----:B------:R-:W-:Y:S02]  /*134320*/  IADD3.X R92, PT, PT, R7, UR9, RZ, P0, !PT ;  /* 0x00000009075c7c10 */ /* 0x000fe400087fe4ff */
[----:B------:R-:W4:Y:S01]  /*134330*/  LDL.LU.64 R6, [R1+0x3518] ;  /* 0x0035180001067983 */ /* 0x000f220000300a00 */
[----:B------:R-:W-:-:S03]  /*134340*/  IADD3.X R96, PT, PT, R5, UR9, RZ, P2, !PT ;  /* 0x0000000905607c10 */ /* 0x000fc600097fe4ff */
[----:B------:R-:W4:Y:S01]  /*134350*/  LDL.LU.64 R4, [R1+0x3510] ;  /* 0x0035100001047983 */ /* 0x000f220000300a00 */
[----:B------:R-:W-:-:S04]  /*134360*/  IADD3 R101, P0, PT, R12, UR15, RZ ;  /* 0x0000000f0c657c10 */ /* 0x000fc8000ff1e0ff */
[----:B------:R-:W-:Y:S02]  /*134370*/  IADD3.X R100, PT, PT, R13, UR9, RZ, P0, !PT ;  /* 0x000000090d647c10 */ /* 0x000fe400087fe4ff */
[----:B------:R-:W4:Y:S01]  /*134380*/  LDL.LU.64 R12, [R1+0x3508] ;  /* 0x00350800010c7983 */ /* 0x000f220000300a00 */
[----:B------:R-:W-:Y:S02]  /*134390*/  IADD3 R105, P2, PT, R2, UR15, RZ ;  /* 0x0000000f02697c10 */ /* 0x000fe4000ff5e0ff */
[----:B------:R-:W-:Y:S02]  /*1343a0*/  IADD3 R109, P0, PT, R116, UR15, RZ ;  /* 0x0000000f746d7c10 */ /* 0x000fe4000ff1e0ff */
[----:B------:R-:W-:Y:S02]  /*1343b0*/  IADD3.X R104, PT, PT, R3, UR9, RZ, P2, !PT ;  /* 0x0000000903687c10 */ /* 0x000fe400097fe4ff */
[----:B------:R-:W-:Y:S01]  /*1343c0*/  IADD3.X R108, PT, PT, R117, UR9, RZ, P0, !PT ;  /* 0x00000009756c7c10 */ /* 0x000fe200087fe4ff */
[----:B------:R-:W4:Y:S01]  /*1343d0*/  LDL.LU.64 R2, [R1+0x3500] ;  /* 0x0035000001027983 */ /* 0x000f220000300a00 */
[----:B------:R-:W-:-:S04]  /*1343e0*/  IADD3 R113, P2, PT, R46, UR15, RZ ;  /* 0x0000000f2e717c10 */ /* 0x000fc8000ff5e0ff */
[----:B------:R-:W-:Y:S02]  /*1343f0*/  IADD3.X R112, PT, PT, R47, UR9, RZ, P2, !PT ;  /* 0x000000092f707c10 */ /* 0x000fe400097fe4ff */
[----:B------:R-:W-:Y:S02]  /*134400*/  IADD3 R117, P0, PT, R10, UR15, RZ ;  /* 0x0000000f0a757c10 */ /* 0x000fe4000ff1e0ff */
[----:B------:R-:W-:Y:S02]  /*134410*/  IADD3 R121, P2, PT, R8, UR15, RZ ;  /* 0x0000000f08797c10 */ /* 0x000fe4000ff5e0ff */
[----:B------:R-:W-:Y:S02]  /*134420*/  IADD3.X R116, PT, PT, R11, UR9, RZ, P0, !PT ;  /* 0x000000090b747c10 */ /* 0x000fe400087fe4ff */
[----:B------:R-:W-:Y:S01]  /*134430*/  IADD3.X R120, PT, PT, R9, UR9, RZ, P2, !PT ;  /* 0x0000000909787c10 */ /* 0x000fe200097fe4ff */
[----:B------:R-:W4:Y:S04]  /*134440*/  LDL.LU.64 R10, [R1+0x34f8] ;  /* 0x0034f800010a7983 */ /* 0x000f280000300a00 */
[----:B------:R-:W4:Y:S01]  /*134450*/  LDL.LU.64 R8, [R1+0x34f0] ;  /* 0x0034f00001087983 */ /* 0x000f220000300a00 */
[----:B------:R-:W-:-:S03]  /*134460*/  IADD3 R125, P0, PT, R16, UR15, RZ ;  /* 0x0000000f107d7c10 */ /* 0x000fc6000ff1e0ff */
[----:B------:R-:W4:Y:S01]  /*134470*/  LDL.LU.64 R176, [R1+0x34e8] ;  /* 0x0034e80001b07983 */ /* 0x000f220000300a00 */
[----:B------:R-:W-:-:S03]  /*134480*/  IADD3 R129, P2, PT, R14, UR15, RZ ;  /* 0x0000000f0e817c10 */ /* 0x000fc6000ff5e0ff */
[----:B------:R-:W4:Y:S01]  /*134490*/  LDL.LU.64 R172, [R1+0x34e0] ;  /* 0x0034e00001ac7983 */ /* 0x000f220000300a00 */
[----:B------:R-:W-:Y:S02]  /*1344a0*/  IADD3.X R124, PT, PT, R17, UR9, RZ, P0, !PT ;  /* 0x00000009117c7c10 */ /* 0x000fe400087fe4ff */
[----:B------:R-:W-:Y:S01]  /*1344b0*/  IADD3.X R128, PT, PT, R15, UR9, RZ, P2, !PT ;  /* 0x000000090f807c10 */ /* 0x000fe200097fe4ff */
[----:B------:R-:W4:Y:S04]  /*1344c0*/  LDL.LU.64 R16, [R1+0x34d8] ;  /* 0x0034d80001107983 */ /* 0x000f280000300a00 */
[----:B------:R-:W4:Y:S04]  /*1344d0*/  LDL.LU.64 R14, [R1+0x34d0] ;  /* 0x0034d000010e7983 */ /* 0x000f280000300a00 */
[----:B------:R-:W4:Y:S04]  /*1344e0*/  LDL.LU.64 R188, [R1+0x34c8] ;  /* 0x0034c80001bc7983 */ /* 0x000f280000300a00 */
[----:B------:R-:W4:Y:S01]  /*1344f0*/  LDL.LU.64 R46, [R1+0x34c0] ;  /* 0x0034c000012e7983 */ /* 0x000f220000300a00 */
[----:B--2---:R-:W-:-:S02]  /*134500*/  IADD3 R133, P0, PT, R42, UR15, RZ ;  /* 0x0000000f2a857c10 */ /* 0x004fc4000ff1e0ff */
[----:B---3--:R-:W-:Y:S02]  /*134510*/  IADD3 R137, P2, PT, R18, UR15, RZ ;  /* 0x0000000f12897c10 */ /* 0x008fe4000ff5e0ff */
[----:B------:R-:W-:Y:S02]  /*134520*/  IADD3.X R132, PT, PT, R43, UR9, RZ, P0, !PT ;  /* 0x000000092b847c10 */ /* 0x000fe400087fe4ff */
[----:B------:R-:W-:Y:S02]  /*134530*/  IADD3.X R136, PT, PT, R19, UR9, RZ, P2, !PT ;  /* 0x0000000913887c10 */ /* 0x000fe400097fe4ff */
[----:B----4-:R-:W-:Y:S02]  /*134540*/  IADD3 R141, P0, PT, R6, UR15, RZ ;  /* 0x0000000f068d7c10 */ /* 0x010fe4000ff1e0ff */
[----:B------:R-:W-:Y:S02]  /*134550*/  IADD3 R145, P2, PT, R4, UR15, RZ ;  /* 0x0000000f04917c10 */ /* 0x000fe4000ff5e0ff */
[----:B------:R-:W-:-:S02]  /*134560*/  IADD3.X R140, PT, PT, R7, UR9, RZ, P0, !PT ;  /* 0x00000009078c7c10 */ /* 0x000fc400087fe4ff */
[----:B------:R-:W2:Y:S01]  /*134570*/  LDL.LU.64 R6, [R1+0x34b8] ;  /* 0x0034b80001067983 */ /* 0x000ea20000300a00 */
[----:B------:R-:W-:-:S03]  /*134580*/  IADD3.X R144, PT, PT, R5, UR9, RZ, P2, !PT ;  /* 0x0000000905907c10 */ /* 0x000fc600097fe4ff */
[----:B------:R-:W3:Y:S01]  /*134590*/  LDL.LU.64 R4, [R1+0x34b0] ;  /* 0x0034b00001047983 */ /* 0x000ee20000300a00 */
[----:B------:R-:W-:-:S03]  /*1345a0*/  IADD3 R149, P0, PT, R12, UR15, RZ ;  /* 0x0000000f0c957c10 */ /* 0x000fc6000ff1e0ff */
[----:B------:R-:W4:Y:S01]  /*1345b0*/  LDL.LU.64 R42, [R1+0x34a8] ;  /* 0x0034a800012a7983 */ /* 0x000f220000300a00 */
[----:B------:R-:W-:-:S03]  /*1345c0*/  IADD3.X R148, PT, PT, R13, UR9, RZ, P0, !PT ;  /* 0x000000090d947c10 */ /* 0x000fc600087fe4ff */
[----:B------:R-:W4:Y:S04]  /*1345d0*/  LDL.LU.64 R18, [R1+0x34a0] ;  /* 0x0034a00001127983 */ /* 0x000f280000300a00 */
        /* <DEDUP_REMOVED lines=9> */
[----:B------:R-:W-:-:S02]  /*134670*/  IADD3 R165, P0, PT, R176, UR15, RZ ;  /* 0x0000000fb0a57c10 */ /* 0x000fc4000ff1e0ff */
[----:B------:R-:W-:Y:S01]  /*134680*/  IADD3 R169, P2, PT, R172, UR15, RZ ;  /* 0x0000000faca97c10 */ /* 0x000fe2000ff5e0ff */
[----:B------:R-:W4:Y:S01]  /*134690*/  LDL.LU.64 R8, [R1+0x3480] ;  /* 0x0034800001087983 */ /* 0x000f220000300a00 */
[----:B------:R-:W-:Y:S02]  /*1346a0*/  IADD3.X R164, PT, PT, R177, UR9, RZ, P0, !PT ;  /* 0x00000009b1a47c10 */ /* 0x000fe400087fe4ff */
[----:B------:R-:W-:Y:S02]  /*1346b0*/  IADD3.X R168, PT, PT, R173, UR9, RZ, P2, !PT ;  /* 0x00000009ada87c10 */ /* 0x000fe400097fe4ff */
[----:B------:R-:W-:Y:S02]  /*1346c0*/  IADD3 R173, P0, PT, R16, UR15, RZ ;  /* 0x0000000f10ad7c10 */ /* 0x000fe4000ff1e0ff */
[----:B------:R-:W-:Y:S02]  /*1346d0*/  IADD3 R177, P2, PT, R14, UR15, RZ ;  /* 0x0000000f0eb17c10 */ /* 0x000fe4000ff5e0ff */
[----:B------:R-:W-:-:S02]  /*1346e0*/  IADD3.X R172, PT, PT, R17, UR9, RZ, P0, !PT ;  /* 0x0000000911ac7c10 */ /* 0x000fc400087fe4ff */
[----:B------:R-:W4:Y:S01]  /*1346f0*/  LDL.LU.64 R16, [R1+0x3478] ;  /* 0x0034780001107983 */ /* 0x000f220000300a00 */
[----:B------:R-:W-:Y:S02]  /*134700*/  IADD3.X R176, PT, PT, R15, UR9, RZ, P2, !PT ;  /* 0x000000090fb07c10 */ /* 0x000fe400097fe4ff */
[----:B------:R-:W-:Y:S01]  /*134710*/  IADD3 R181, P0, PT, R188, UR15, RZ ;  /* 0x0000000fbcb57c10 */ /* 0x000fe2000ff1e0ff */
[----:B------:R-:W4:Y:S01]  /*134720*/  LDL.LU.64 R14, [R1+0x3470] ;  /* 0x00347000010e7983 */ /* 0x000f220000300a00 */
[----:B------:R-:W-:Y:S02]  /*134730*/  IADD3 R185, P2, PT, R46, UR15, RZ ;  /* 0x0000000f2eb97c10 */ /* 0x000fe4000ff5e0ff */
[----:B------:R-:W-:Y:S02]  /*134740*/  IADD3.X R180, PT, PT, R189, UR9, RZ, P0, !PT ;  /* 0x00000009bdb47c10 */ /* 0x000fe400087fe4ff */
[----:B------:R-:W-:Y:S02]  /*134750*/  IADD3.X R184, PT, PT, R47, UR9, RZ, P2, !PT ;  /* 0x000000092fb87c10 */ /* 0x000fe400097fe4ff */
[----:B--2---:R-:W-:-:S02]  /*134760*/  IADD3 R189, P0, PT, R6, UR15, RZ ;  /* 0x0000000f06bd7c10 */ /* 0x004fc4000ff1e0ff */
[----:B---3--:R-:W-:Y:S02]  /*134770*/  IADD3 R193, P2, PT, R4, UR15, RZ ;  /* 0x0000000f04c17c10 */ /* 0x008fe4000ff5e0ff */
[----:B------:R-:W-:Y:S02]  /*134780*/  IADD3.X R188, PT, PT, R7, UR9, RZ, P0, !PT ;  /* 0x0000000907bc7c10 */ /* 0x000fe400087fe4ff */
[----:B------:R-:W2:Y:S01]  /*134790*/  LDL.LU.64 R6, [R1+0x3468] ;  /* 0x0034680001067983 */ /* 0x000ea20000300a00 */
[----:B------:R-:W-:-:S03]  /*1347a0*/  IADD3.X R192, PT, PT, R5, UR9, RZ, P2, !PT ;  /* 0x0000000905c07c10 */ /* 0x000fc600097fe4ff */
[----:B------:R-:W3:Y:S01]  /*1347b0*/  LDL.LU.64 R4, [R1+0x3460] ;  /* 0x0034600001047983 */ /* 0x000ee20000300a00 */
[----:B----4-:R-:W-:-:S04]  /*1347c0*/  IADD3 R197, P0, PT, R42, UR15, RZ ;  /* 0x0000000f2ac57c10 */ /* 0x010fc8000ff1e0ff */
[----:B------:R-:W-:Y:S02]  /*1347d0*/  IADD3.X R196, PT, PT, R43, UR9, RZ, P0, !PT ;  /* 0x000000092bc47c10 */ /* 0x000fe400087fe4ff */
[----:B------:R-:W-:-:S04]  /*1347e0*/  IADD3 R205, P0, PT, R12, UR15, RZ ;  /* 0x0000000f0ccd7c10 */ /* 0x000fc8000ff1e0ff */
[----:B------:R-:W-:Y:S02]  /*1347f0*/  IADD3.X R204, PT, PT, R13, UR9, RZ, P0, !PT ;  /* 0x000000090dcc7c10 */ /* 0x000fe400087fe4ff */
[----:B------:R-:W4:Y:S01]  /*134800*/  LDL.LU.64 R12, [R1+0x3458] ;  /* 0x00345800010c7983 */ /* 0x000f220000300a00 */
[----:B------:R-:W-:-:S04]  /*134810*/  IADD3 R201, P2, PT, R18, UR15, RZ ;  /* 0x0000000f12c97c10 */ /* 0x000fc8000ff5e0ff */
[----:B------:R-:W-:Y:S02]  /*134820*/  IADD3.X R200, PT, PT, R19, UR9, RZ, P2, !PT ;  /* 0x0000000913c87c10 */ /* 0x000fe400097fe4ff */
[----:B------:R-:W-:-:S04]  /*134830*/  IADD3 R209, P2, PT, R2, UR15, RZ ;  /* 0x0000000f02d17c10 */ /* 0x000fc8000ff5e0ff */
[----:B------:R-:W-:Y:S02]  /*134840*/  IADD3.X R208, PT, PT, R3, UR9, RZ, P2, !PT ;  /* 0x0000000903d07c10 */ /* 0x000fe400097fe4ff */
[----:B------:R-:W4:Y:S01]  /*134850*/  LDL.LU.64 R2, [R1+0x3450] ;  /* 0x0034500001027983 */ /* 0x000f220000300a00 */
[----:B------:R-:W-:Y:S02]  /*134860*/  IADD3 R213, P0, PT, R10, UR15, RZ ;  /* 0x0000000f0ad57c10 */ /* 0x000fe4000ff1e0ff */
[----:B------:R-:W-:Y:S02]  /*134870*/  IADD3 R217, P2, PT, R8, UR15, RZ ;  /* 0x0000000f08d97c10 */ /* 0x000fe4000ff5e0ff */
[----:B------:R-:W-:Y:S02]  /*134880*/  IADD3.X R212, PT, PT, R11, UR9, RZ, P0, !PT ;  /* 0x000000090bd47c10 */ /* 0x000fe400087fe4ff */
[----:B------:R-:W-:Y:S01]  /*134890*/  IADD3.X R216, PT, PT, R9, UR9, RZ, P2, !PT ;  /* 0x0000000909d87c10 */ /* 0x000fe200097fe4ff */
[----:B------:R-:W4:Y:S04]  /*1348a0*/  LDL.LU.64 R10, [R1+0x3448] ;  /* 0x00344800010a7983 */ /* 0x000f280000300a00 */
[----:B------:R-:W4:Y:S01]  /*1348b0*/  LDL.LU.64 R8, [R1+0x3440] ;  /* 0x0034400001087983 */ /* 0x000f220000300a00 */
[----:B------:R-:W-:-:S02]  /*1348c0*/  IADD3 R221, P0, PT, R16, UR15, RZ ;  /* 0x0000000f10dd7c10 */ /* 0x000fc4000ff1e0ff */
[----:B------:R-:W-:Y:S02]  /*1348d0*/  IADD3 R225, P2, PT, R14, UR15, RZ ;  /* 0x0000000f0ee17c10 */ /* 0x000fe4000ff5e0ff */
[----:B------:R-:W-:Y:S02]  /*1348e0*/  IADD3.X R220, PT, PT, R17, UR9, RZ, P0, !PT ;  /* 0x0000000911dc7c10 */ /* 0x000fe400087fe4ff */
        /* <DEDUP_REMOVED lines=9> */
[----:B----4-:R-:W-:-:S04]  /*134980*/  IADD3 R237, P0, PT, R12, UR15, RZ ;  /* 0x0000000f0ced7c10 */ /* 0x010fc8000ff1e0ff */
[----:B------:R-:W-:Y:S02]  /*134990*/  IADD3.X R236, PT, PT, R13, UR9, RZ, P0, !PT ;  /* 0x000000090dec7c10 */ /* 0x000fe400087fe4ff */
        /* <DEDUP_REMOVED lines=8> */
[----:B------:R1:W-:Y:S01]  /*134a20*/  STL [R1+0x8c4], R0 ;  /* 0x0008c40001007387 */ /* 0x0003e20000100800 */
[----:B------:R-:W-:-:S03]  /*134a30*/  IADD3 R8, P0, PT, R16, UR15, RZ ;  /* 0x0000000f10087c10 */ /* 0x000fc6000ff1e0ff */
[----:B------:R-:W-:Y:S01]  /*134a40*/  STL [R1+0x8c0], R9 ;  /* 0x0008c00901007387 */ /* 0x000fe20000100800 */
[----:B-1----:R-:W-:-:S03]  /*134a50*/  IADD3 R0, P2, PT, R14, UR15, RZ ;  /* 0x0000000f0e007c10 */ /* 0x002fc6000ff5e0ff */
[----:B------:R-:W4:Y:S04]  /*134a60*/  LDL.LU.64 R10, [R1+0x3408] ;  /* 0x00340800010a7983 */ /* 0x000f280000300a00 */
[----:B------:R1:W-:Y:S01]  /*134a70*/  STL [R1+0x8cc], R8 ;  /* 0x0008cc0801007387 */ /* 0x0003e20000100800 */
[----:B------:R-:W-:-:S03]  /*134a80*/  IADD3.X R15, PT, PT, R15, UR9, RZ, P2, !PT ;  /* 0x000000090f0f7c10 */ /* 0x000fc600097fe4ff */
[----:B-1----:R-:W4:Y:S04]  /*134a90*/  LDL.LU.64 R8, [R1+0x3400] ;  /* 0x0034000001087983 */ /* 0x002f280000300a00 */
[----:B------:R1:W-:Y:S02]  /*134aa0*/  STL [R1+0x8e4], R0 ;  /* 0x0008e40001007387 */ /* 0x0003e40000100800 */
[----:B-1----:R-:W-:-:S05]  /*134ab0*/  IADD3.X R0, PT, PT, R17, UR9, RZ, P0, !PT ;  /* 0x0000000911007c10 */ /* 0x002fca00087fe4ff */
[----:B------:R3:W-:Y:S04]  /*134ac0*/  STL [R1+0x8c8], R0 ;  /* 0x0008c80001007387 */ /* 0x0007e80000100800 */
[----:B------:R-:W-:Y:S04]  /*134ad0*/  STL [R1+0x8e0], R15 ;  /* 0x0008e00f01007387 */ /* 0x000fe80000100800 */
[----:B------:R-:W4:Y:S01]  /*134ae0*/  LDL.LU.64 R16, [R1+0x33f8] ;  /* 0x0033f80001107983 */ /* 0x000f220000300a00 */
[----:B--2---:R-:W-:Y:S02]  /*134af0*/  IADD3 R14, P0, PT, R6, UR15, RZ ;  /* 0x0000000f060e7c10 */ /* 0x004fe4000ff1e0ff */
[----:B---3--:R-:W-:-:S03]  /*134b00*/  IADD3 R0, P2, PT, R4, UR15, RZ ;  /* 0x0000000f04007c10 */ /* 0x008fc6000ff5e0ff */
[----:B------:R1:W-:Y:S01]  /*134b10*/  STL [R1+0x8ec], R14 ;  /* 0x0008ec0e01007387 */ /* 0x0003e20000100800 */
[----:B------:R-:W-:-:S03]  /*134b20*/  IADD3.X R5, PT, PT, R5, UR9, RZ, P2, !PT ;  /* 0x0000000905057c10 */ /* 0x000fc600097fe4ff */
[----:B-1----:R-:W2:Y:S04]  /*134b30*/  LDL.LU.64 R14, [R1+0x33f0] ;  /* 0x0033f000010e7983 */ /* 0x002ea80000300a00 */
[----:B------:R1:W-:Y:S02]  /*134b40*/  STL [R1+0x904], R0 ;  /* 0x0009040001007387 */ /* 0x0003e40000100800 */
[----:B-1----:R-:W-:Y:S02]  /*134b50*/  IADD3.X R0, PT, PT, R7, UR9, RZ, P0, !PT ;  /* 0x0000000907007c10 */ /* 0x002fe400087fe4ff */
[----:B----4-:R-:W-:-:S03]  /*134b60*/  IADD3 R4, P0, PT, R12, UR15, RZ ;  /* 0x0000000f0c047c10 */ /* 0x010fc6000ff1e0ff */
[----:B------:R-:W-:Y:S04]  /*134b70*/  STL [R1+0x8e8], R0 ;  /* 0x0008e80001007387 */ /* 0x000fe80000100800 */
[----:B------:R-:W-:Y:S04]  /*134b80*/  STL [R1+0x900], R5 ;  /* 0x0009000501007387 */ /* 0x000fe80000100800 */
[----:B------:R-:W3:Y:S04]  /*134b90*/  LDL.LU.64 R6, [R1+0x33e8] ;  /* 0x0033e80001067983 */ /* 0x000ee80000300a00 */
[----:B------:R1:W-:Y:S04]  /*134ba0*/  STL [R1+0x90c], R4 ;  /* 0x00090c0401007387 */ /* 0x0003e80000100800 */
[----:B-1----:R-:W4:Y:S01]  /*134bb0*/  LDL.LU.64 R4, [R1+0x33e0] ;  /* 0x0033e00001047983 */ /* 0x002f220000300a00 */
[----:B------:R-:W-:-:S05]  /*134bc0*/  IADD3 R0, P2, PT, R2, UR15, RZ ;  /* 0x0000000f02007c10 */ /* 0x000fca000ff5e0ff */
[----:B------:R1:W-:Y:S01]  /*134bd0*/  STL [R1+0x914], R0 ;  /* 0x0009140001007387 */ /* 0x0003e20000100800 */
[----:B------:R-:W-:Y:S02]  /*134be0*/  IADD3.X R3, PT, PT, R3, UR9, RZ, P2, !PT ;  /* 0x0000000903037c10 */ /* 0x000fe400097fe4ff */
[----:B-1----:R-:W-:Y:S02]  /*134bf0*/  IADD3.X R0, PT, PT, R13, UR9, RZ, P0, !PT ;  /* 0x000000090d007c10 */ /* 0x002fe400087fe4ff */
[----:B------:R-:W-:-:S03]  /*134c00*/  IADD3 R2, P0, PT, R10, UR15, RZ ;  /* 0x0000000f0a027c10 */ /* 0x000fc6000ff1e0ff */
[----:B------:R1:W-:Y:S04]  /*134c10*/  STL [R1+0x908], R0 ;  /* 0x0009080001007387 */ /* 0x0003e80000100800 */
[----:B------:R-:W-:Y:S04]  /*134c20*/  STL [R1+0x910], R3 ;  /* 0x0009100301007387 */ /* 0x000fe80000100800 */
[----:B------:R-:W4:Y:S01]  /*134c30*/  LDL.LU.64 R12, [R1+0x33d8] ;  /* 0x0033d800010c7983 */ /* 0x000f220000300a00 */
[----:B-1----:R-:W-:-:S03]  /*134c40*/  IADD3 R0, P2, PT, R8, UR15, RZ ;  /* 0x0000000f08007c10 */ /* 0x002fc6000ff5e0ff */
[----:B------:R1:W-:Y:S01]  /*134c50*/  STL [R1+0x91c], R2 ;  /* 0x00091c0201007387 */ /* 0x0003e20000100800 */
[----:B------:R-:W-:-:S03]  /*134c60*/  IADD3.X R9, PT, PT, R9, UR9, RZ, P2, !PT ;  /* 0x0000000909097c10 */ /* 0x000fc600097fe4ff */
[----:B-1----:R-:W4:Y:S04]  /*134c70*/  LDL.LU.64 R2, [R1+0x33d0] ;  /* 0x0033d00001027983 */ /* 0x002f280000300a00 */
[----:B------:R1:W-:Y:S02]  /*134c80*/  STL [R1+0x924], R0 ;  /* 0x0009240001007387 */ /* 0x0003e40000100800 */
[----:B-1----:R-:W-:Y:S02]  /*134c90*/  IADD3.X R0, PT, PT, R11, UR9, RZ, P0, !PT ;  /* 0x000000090b007c10 */ /* 0x002fe400087fe4ff */
[----:B------:R-:W-:-:S03]  /*134ca0*/  IADD3 R8, P0, PT, R16, UR15, RZ ;  /* 0x0000000f10087c10 */ /* 0x000fc6000ff1e0ff */
[----:B------:R-:W-:Y:S04]  /*134cb0*/  STL [R1+0x918], R0 ;  /* 0x0009180001007387 */ /* 0x000fe80000100800 */
[----:B------:R-:W-:Y:S04]  /*134cc0*/  STL [R1+0x920], R9 ;  /* 0x0009200901007387 */ /* 0x000fe80000100800 */
[----:B------:R-:W4:Y:S04]  /*134cd0*/  LDL.LU.64 R10, [R1+0x33c8] ;  /* 0x0033c800010a7983 */ /* 0x000f280000300a00 */
[----:B------:R1:W-:Y:S04]  /*134ce0*/  STL [R1+0x92c], R8 ;  /* 0x00092c0801007387 */ /* 0x0003e80000100800 */
[----:B-1----:R-:W4:Y:S01]  /*134cf0*/  LDL.LU.64 R8, [R1+0x33c0] ;  /* 0x0033c00001087983 */ /* 0x002f220000300a00 */
[----:B--2---:R-:W-:-:S05]  /*134d00*/  IADD3 R0, P2, PT, R14, UR15, RZ ;  /* 0x0000000f0e007c10 */ /* 0x004fca000ff5e0ff */
[----:B------:R1:W-:Y:S01]  /*134d10*/  STL [R1+0x934], R0 ;  /* 0x0009340001007387 */ /* 0x0003e20000100800 */
[----:B------:R-:W-:Y:S02]  /*134d20*/  IADD3.X R15, PT, PT, R15, UR9, RZ, P2, !PT ;  /* 0x000000090f0f7c10 */ /* 0x000fe400097fe4ff */
[----:B-1----:R-:W-:-:S05]  /*134d30*/  IADD3.X R0, PT, PT, R17, UR9, RZ, P0, !PT ;  /* 0x0000000911007c10 */ /* 0x002fca00087fe4ff */
[----:B------:R4:W-:Y:S04]  /*134d40*/  STL [R1+0x928], R0 ;  /* 0x0009280001007387 */ /* 0x0009e80000100800 */
[----:B------:R-:W-:Y:S01]  /*134d50*/  STL [R1+0x930], R15 ;  /* 0x0009300f01007387 */ /* 0x000fe20000100800 */
[----:B---3--:R-:W-:-:S03]  /*134d60*/  IADD3 R14, P0, PT, R6, UR15, RZ ;  /* 0x0000000f060e7c10 */ /* 0x008fc6000ff1e0ff */
[----:B------:R-:W2:Y:S04]  /*134d70*/  LDL.LU.64 R16, [R1+0x33b8] ;  /* 0x0033b80001107983 */ /* 0x000ea80000300a00 */
[----:B------:R1:W-:Y:S01]  /*134d80*/  STL [R1+0x93c], R14 ;  /* 0x00093c0e01007387 */ /* 0x0003e20000100800 */
[----:B----4-:R-:W-:-:S03]  /*134d90*/  IADD3 R0, P2, PT, R4, UR15, RZ ;  /* 0x0000000f04007c10 */ /* 0x010fc6000ff5e0ff */
[----:B-1----:R-:W3:Y:S04]  /*134da0*/  LDL.LU.64 R14, [R1+0x33b0] ;  /* 0x0033b000010e7983 */ /* 0x002ee80000300a00 */
[----:B------:R1:W-:Y:S01]  /*134db0*/  STL [R1+0x944], R0 ;  /* 0x0009440001007387 */ /* 0x0003e20000100800 */
[----:B------:R-:W-:Y:S02]  /*134dc0*/  IADD3.X R5, PT, PT, R5, UR9, RZ, P2, !PT ;  /* 0x0000000905057c10 */ /* 0x000fe400097fe4ff */
[----:B-1----:R-:W-:-:S05]  /*134dd0*/  IADD3.X R0, PT, PT, R7, UR9, RZ, P0, !PT ;  /* 0x0000000907007c10 */ /* 0x002fca00087fe4ff */
[----:B------:R1:W-:Y:S04]  /*134de0*/  STL [R1+0x938], R0 ;  /* 0x0009380001007387 */ /* 0x0003e80000100800 */
[----:B------:R-:W-:Y:S04]  /*134df0*/  STL [R1+0x940], R5 ;  /* 0x0009400501007387 */ /* 0x000fe80000100800 */
[----:B------:R-:W4:Y:S01]  /*134e00*/  LDL.LU.64 R6, [R1+0x33a8] ;  /* 0x0033a80001067983 */ /* 0x000f220000300a00 */
[----:B------:R-:W-:-:S05]  /*134e10*/  IADD3 R4, P0, PT, R12, UR15, RZ ;  /* 0x0000000f0c047c10 */ /* 0x000fca000ff1e0ff */
[----:B------:R1:W-:Y:S02]  /*134e20*/  STL [R1+0x94c], R4 ;  /* 0x00094c0401007387 */ /* 0x0003e40000100800 */
[----:B-1----:R-:W-:Y:S02]  /*134e30*/  IADD3 R0, P2, PT, R2, UR15, RZ ;  /* 0x0000000f02007c10 */ /* 0x002fe4000ff5e0ff */
[----:B------:R-:W4:Y:S04]  /*134e40*/  LDL.LU.64 R4, [R1+0x33a0] ;  /* 0x0033a00001047983 */ /* 0x000f280000300a00 */
[----:B------:R1:W-:Y:S01]  /*134e50*/  STL [R1+0x954], R0 ;  /* 0x0009540001007387 */ /* 0x0003e20000100800 */
[----:B------:R-:W-:Y:S02]  /*134e60*/  IADD3.X R3, PT, PT, R3, UR9, RZ, P2, !PT ;  /* 0x0000000903037c10 */ /* 0x000fe400097fe4ff */
[----:B-1----:R-:W-:-:S05]  /*134e70*/  IADD3.X R0, PT, PT, R13, UR9, RZ, P0, !PT ;  /* 0x000000090d007c10 */ /* 0x002fca00087fe4ff */
[----:B------:R1:W-:Y:S04]  /*134e80*/  STL [R1+0x948], R0 ;  /* 0x0009480001007387 */ /* 0x0003e80000100800 */
[----:B------:R-:W-:Y:S01]  /*134e90*/  STL [R1+0x950], R3 ;  /* 0x0009500301007387 */ /* 0x000fe20000100800 */
[----:B------:R-:W-:-:S03]  /*134ea0*/  IADD3 R2, P0, PT, R10, UR15, RZ ;  /* 0x0000000f0a027c10 */ /* 0x000fc6000ff1e0ff */
[----:B------:R-:W4:Y:S04]  /*134eb0*/  LDL.LU.64 R12, [R1+0x3398] ;  /* 0x00339800010c7983 */ /* 0x000f280000300a00 */
[----:B------:R1:W-:Y:S02]  /*134ec0*/  STL [R1+0x95c], R2 ;  /* 0x00095c0201007387 */ /* 0x0003e40000100800 */
[----:B-1----:R-:W-:Y:S02]  /*134ed0*/  IADD3 R0, P2, PT, R8, UR15, RZ ;  /* 0x0000000f08007c10 */ /* 0x002fe4000ff5e0ff */
[----:B------:R-:W4:Y:S04]  /*134ee0*/  LDL.LU.64 R2, [R1+0x3390] ;  /* 0x0033900001027983 */ /* 0x000f280000300a00 */
[----:B------:R1:W-:Y:S01]  /*134ef0*/  STL [R1+0x964], R0 ;  /* 0x0009640001007387 */ /* 0x0003e20000100800 */
[----:B------:R-:W-:-:S02]  /*134f00*/  IADD3.X R9, PT, PT, R9, UR9, RZ, P2, !PT ;  /* 0x0000000909097c10 */ /* 0x000fc400097fe4ff */
[----:B-1----:R-:W-:-:S05]  /*134f10*/  IADD3.X R0, PT, PT, R11, UR9, RZ, P0, !PT ;  /* 0x000000090b007c10 */ /* 0x002fca00087fe4ff */
[----:B------:R3:W-:Y:S04]  /*134f20*/  STL [R1+0x958], R0 ;  /* 0x0009580001007387 */ /* 0x0007e80000100800 */
[----:B------:R-:W-:Y:S04]  /*134f30*/  STL [R1+0x960], R9 ;  /* 0x0009600901007387 */ /* 0x000fe80000100800 */
[----:B------:R-:W4:Y:S01]  /*134f40*/  LDL.LU.64 R10, [R1+0x3388] ;  /* 0x00338800010a7983 */ /* 0x000f220000300a00 */
[----:B--2---:R-:W-:-:S05]  /*134f50*/  IADD3 R8, P0, PT, R16, UR15, RZ ;  /* 0x0000000f10087c10 */ /* 0x004fca000ff1e0ff */
[----:B------:R1:W-:Y:S01]  /*134f60*/  STL [R1+0x96c], R8 ;  /* 0x00096c0801007387 */ /* 0x0003e20000100800 */
[----:B---3--:R-:W-:-:S03]  /*134f70*/  IADD3 R0, P2, PT, R14, UR15, RZ ;  /* 0x0000000f0e007c10 */ /* 0x008fc6000ff5e0ff */
[----:B-1----:R-:W2:Y:S04]  /*134f80*/  LDL.LU.64 R8, [R1+0x3380] ;  /* 0x0033800001087983 */ /* 0x002ea80000300a00 */
[----:B------:R1:W-:Y:S01]  /*134f90*/  STL [R1+0x974], R0 ;  /* 0x0009740001007387 */ /* 0x0003e20000100800 */
[----:B------:R-:W-:Y:S02]  /*134fa0*/  IADD3.X R15, PT, PT, R15, UR9, RZ, P2, !PT ;  /* 0x000000090f0f7c10 */ /* 0x000fe400097fe4ff */
[----:B-1----:R-:W-:-:S05]  /*134fb0*/  IADD3.X R0, PT, PT, R17, UR9, RZ, P0, !PT ;  /* 0x0000000911007c10 */ /* 0x002fca00087fe4ff */
[----:B------:R-:W-:Y:S04]  /*134fc0*/  STL [R1+0x968], R0 ;  /* 0x0009680001007387 */ /* 0x000fe80000100800 */
[----:B------:R-:W-:Y:S01]  /*134fd0*/  STL [R1+0x970], R15 ;  /* 0x0009700f01007387 */ /* 0x000fe20000100800 */
[----:B----4-:R-:W-:-:S03]  /*134fe0*/  IADD3 R14, P0, PT, R6, UR15, RZ ;  /* 0x0000000f060e7c10 */ /* 0x010fc6000ff1e0ff */
[----:B------:R-:W3:Y:S04]  /*134ff0*/  LDL.LU.64 R16, [R1+0x3378] ;  /* 0x0033780001107983 */ /* 0x000ee80000300a00 */
[----:B------:R1:W-:Y:S04]  /*135000*/  STL [R1+0x97c], R14 ;  /* 0x00097c0e01007387 */ /* 0x0003e80000100800 */
[----:B-1----:R-:W4:Y:S01]  /*135010*/  LDL.LU.64 R14, [R1+0x3370] ;  /* 0x00337000010e7983 */ /* 0x002f220000300a00 */
[----:B------:R-:W-:-:S05]  /*135020*/  IADD3 R0, P2, PT, R4, UR15, RZ ;  /* 0x0000000f04007c10 */ /* 0x000fca000ff5e0ff */
        /* <DEDUP_REMOVED lines=13> */
[----:B------:R-:W-:Y:S04]  /*135100*/  STL [R1+0x988], R0 ;  /* 0x0009880001007387 */ /* 0x000fe80000100800 */
[----:B------:R-:W-:Y:S01]  /*135110*/  STL [R1+0x990], R3 ;  /* 0x0009900301007387 */ /* 0x000fe20000100800 */
[----:B------:R-:W-:-:S03]  /*135120*/  IADD3 R2, P0, PT, R10, UR15, RZ ;  /* 0x0000000f0a027c10 */ /* 0x000fc6000ff1e0ff */
        /* <DEDUP_REMOVED lines=1678> */
[----:B------:R-:W-:Y:S04]  /*13ba10*/  STL [R1+0x1d0c], R3 ;  /* 0x001d0c0301007387 */ /* 0x000fe80000100800 */
[----:B------:R-:W4:Y:S01]  /*13ba20*/  LDL.LU.64 R12, [R1+0x28d8] ;  /* 0x0028d800010c7983 */ /* 0x000f220000300a00 */
[----:B------:R-:W-:-:S05]  /*13ba30*/  IADD3 R2, P0, PT, R10, UR15, RZ ;  /* 0x0000000f0a027c10 */ /* 0x000fca000ff1e0ff */
[----:B------:R1:W-:Y:S04]  /*13ba40*/  STL [R1+0x1d18], R2 ;  /* 0x001d180201007387 */ /* 0x0003e80000100800 */
[----:B-1----:R-:W4:Y:S01]  /*13ba50*/  LDL.LU.64 R2, [R1+0x28d0] ;  /* 0x0028d00001027983 */ /* 0x002f220000300a00 */
[----:B--2---:R-:W-:-:S05]  /*13ba60*/  IADD3 R0, P2, PT, R8, UR15, RZ ;  /* 0x0000000f08007c10 */ /* 0x004fca000ff5e0ff */
[----:B------:R1:W-:Y:S01]  /*13ba70*/  STL [R1+0x1d20], R0 ;  /* 0x001d200001007387 */ /* 0x0003e20000100800 */
[----:B------:R-:W-:Y:S02]  /*13ba80*/  IADD3.X R9, PT, PT, R9, UR9, RZ, P2, !PT ;  /* 0x0000000909097c10 */ /* 0x000fe400097fe4ff */
[----:B-1----:R-:W-:-:S05]  /*13ba90*/  IADD3.X R0, PT, PT, R11, UR9, RZ, P0, !PT ;  /* 0x000000090b007c10 */ /* 0x002fca00087fe4ff */
[----:B------:R4:W-:Y:S04]  /*13baa0*/  STL [R1+0x1d14], R0 ;  /* 0x001d140001007387 */ /* 0x0009e80000100800 */
[----:B------:R-:W-:Y:S04]  /*13bab0*/  STL [R1+0x1d1c], R9 ;  /* 0x001d1c0901007387 */ /* 0x000fe80000100800 */
[----:B------:R-:W2:Y:S01]  /*13bac0*/  LDL.LU.64 R10, [R1+0x28c8] ;  /* 0x0028c800010a7983 */ /* 0x000ea20000300a00 */
[----:B---3--:R-:W-:-:S05]  /*13bad0*/  IADD3 R8, P0, PT, R16, UR15, RZ ;  /* 0x0000000f10087c10 */ /* 0x008fca000ff1e0ff */
        /* <DEDUP_REMOVED lines=16> */
[----:B------:R-:W-:Y:S01]  /*13bbe0*/  STL [R1+0x1d34], R0 ;  /* 0x001d340001007387 */ /* 0x000fe20000100800 */
[----:B------:R-:W-:-:S03]  /*13bbf0*/  IADD3 R4, P0, PT, R12, UR15, RZ ;  /* 0x0000000f0c047c10 */ /* 0x000fc6000ff1e0ff */
[----:B------:R-:W-:Y:S04]  /*13bc00*/  STL [R1+0x1d3c], R5 ;  /* 0x001d3c0501007387 */ /* 0x000fe80000100800 */
[----:B------:R-:W4:Y:S04]  /*13bc10*/  LDL.LU.64 R6, [R1+0x28a8] ;  /* 0x0028a80001067983 */ /* 0x000f280000300a00 */
[----:B------:R1:W-:Y:S04]  /*13bc20*/  STL [R1+0x1d48], R4 ;  /* 0x001d480401007387 */ /* 0x0003e80000100800 */
[----:B-1----:R-:W4:Y:S01]  /*13bc30*/  LDL.LU.64 R4, [R1+0x28a0] ;  /* 0x0028a00001047983 */ /* 0x002f220000300a00 */
[----:B------:R-:W-:-:S05]  /*13bc40*/  IADD3 R0, P2, PT, R2, UR15, RZ ;  /* 0x0000000f02007c10 */ /* 0x000fca000ff5e0ff */
[----:B------:R1:W-:Y:S01]  /*13bc50*/  STL [R1+0x1d50], R0 ;  /* 0x001d500001007387 */ /* 0x0003e20000100800 */
[----:B------:R-:W-:Y:S02]  /*13bc60*/  IADD3.X R3, PT, PT, R3, UR9, RZ, P2, !PT ;  /* 0x0000000903037c10 */ /* 0x000fe400097fe4ff */
[----:B-1----:R-:W-:-:S05]  /*13bc70*/  IADD3.X R0, PT, PT, R13, UR9, RZ, P0, !PT ;  /* 0x000000090d007c10 */ /* 0x002fca00087fe4ff */
[----:B------:R-:W-:Y:S04]  /*13bc80*/  STL [R1+0x1d44], R0 ;  /* 0x001d440001007387 */ /* 0x000fe80000100800 */
[----:B------:R-:W-:Y:S04]  /*13bc90*/  STL [R1+0x1d4c], R3 ;  /* 0x001d4c0301007387 */ /* 0x000fe80000100800 */
[----:B------:R-:W4:Y:S01]  /*13bca0*/  LDL.LU.64 R12, [R1+0x2898] ;  /* 0x00289800010c7983 */ /* 0x000f220000300a00 */
[----:B--2---:R-:W-:-:S05]  /*13bcb0*/  IADD3 R2, P0, PT, R10, UR15, RZ ;  /* 0x0000000f0a027c10 */ /* 0x004fca000ff1e0ff */
[----:B------:R1:W-:Y:S04]  /*13bcc0*/  STL [R1+0x1d58], R2 ;  /* 0x001d580201007387 */ /* 0x0003e80000100800 */
[----:B-1----:R-:W2:Y:S01]  /*13bcd0*/  LDL.LU.64 R2, [R1+0x2890] ;  /* 0x0028900001027983 */ /* 0x002ea20000300a00 */
[----:B---3--:R-:W-:-:S05]  /*13bce0*/  IADD3 R0, P2, PT, R8, UR15, RZ ;  /* 0x0000000f08007c10 */ /* 0x008fca000ff5e0ff */
        /* <DEDUP_REMOVED lines=13> */
[----:B------:R1:W-:Y:S01]  /*13bdc0*/  STL [R1+0x1d64], R0 ;  /* 0x001d640001007387 */ /* 0x0003e20000100800 */
[----:B------:R-:W-:-:S03]  /*13bdd0*/  IADD3 R14, P0, PT, R6, UR15, RZ ;  /* 0x0000000f060e7c10 */ /* 0x000fc6000ff1e0ff */
[----:B------:R-:W-:Y:S04]  /*13bde0*/  STL [R1+0x1d6c], R15 ;  /* 0x001d6c0f01007387 */ /* 0x000fe80000100800 */
[----:B------:R-:W4:Y:S04]  /*13bdf0*/  LDL.LU.64 R16, [R1+0x2878] ;  /* 0x0028780001107983 */ /* 0x000f280000300a00 */
[----:B------:R1:W-:Y:S02]  /*13be00*/  STL [R1+0x1d78], R14 ;  /* 0x001d780e01007387 */ /* 0x0003e40000100800 */
[----:B-1----:R-:W-:-:S02]  /*13be10*/  IADD3 R0, P2, PT, R4, UR15, RZ ;  /* 0x0000000f04007c10 */ /* 0x002fc4000ff5e0ff */
[----:B------:R-:W4:Y:S04]  /*13be20*/  LDL.LU.64 R14, [R1+0x2870] ;  /* 0x00287000010e7983 */ /* 0x000f280000300a00 */
[----:B------:R1:W-:Y:S01]  /*13be30*/  STL [R1+0x1d80], R0 ;  /* 0x001d800001007387 */ /* 0x0003e20000100800 */
[----:B------:R-:W-:Y:S02]  /*13be40*/  IADD3.X R5, PT, PT, R5, UR9, RZ, P2, !PT ;  /* 0x0000000905057c10 */ /* 0x000fe400097fe4ff */
        /* <DEDUP_REMOVED lines=100> */
[----:B-1----:R-:W-:-:S02]  /*13c490*/  IADD3.X R0, PT, PT, R11, UR9, RZ, P0, !PT ;  /* 0x000000090b007c10 */ /* 0x002fc400087fe4ff */
[----:B------:R-:W-:-:S03]  /*13c4a0*/  IADD3 R8, P0, PT, R16, UR15, RZ ;  /* 0x0000000f10087c10 */ /* 0x000fc6000ff1e0ff */
[----:B------:R-:W-:Y:S04]  /*13c4b0*/  STL [R1+0x1e14], R0 ;  /* 0x001e140001007387 */ /* 0x000fe80000100800 */
        /* <DEDUP_REMOVED lines=1004> */
[----:B------:R-:W-:Y:S02]  /*140380*/  IADD3 R0, P2, PT, R14, UR15, RZ ;  /* 0x0000000f0e007c10 */ /* 0x000fe4000ff5e0ff */
[----:B------:R-:W-:-:S02]  /*140390*/  IADD3.X R16, PT, PT, R17, UR9, RZ, P0, !PT ;  /* 0x0000000911107c10 */ /* 0x000fc400087fe4ff */
[----:B------:R-:W-:Y:S01]  /*1403a0*/  IADD3.X R14, PT, PT, R15, UR9, RZ, P2, !PT ;  /* 0x000000090f0e7c10 */ /* 0x000fe200097fe4ff */
[----:B------:R1:W-:Y:S04]  /*1403b0*/  STL [R1+0x2220], R0 ;  /* 0x0022200001007387 */ /* 0x0003e80000100800 */
[----:B------:R-:W-:Y:S04]  /*1403c0*/  STL [R1+0x220c], R16 ;  /* 0x00220c1001007387 */ /* 0x000fe80000100800 */
[----:B------:R1:W-:Y:S02]  /*1403d0*/  STL [R1+0x2210], R14 ;  /* 0x0022100e01007387 */ /* 0x0003e40000100800 */
[----:B-1----:R-:W-:-:S04]  /*1403e0*/  IADD3 R0, P0, PT, R6, UR15, RZ ;  /* 0x0000000f06007c10 */ /* 0x002fc8000ff1e0ff */
[----:B------:R-:W-:Y:S01]  /*1403f0*/  IADD3.X R14, PT, PT, R7, UR9, RZ, P0, !PT ;  /* 0x00000009070e7c10 */ /* 0x000fe200087fe4ff */
[----:B------:R1:W-:Y:S01]  /*140400*/  STL [R1+0x22b0], R0 ;  /* 0x0022b00001007387 */ /* 0x0003e20000100800 */
[----:B------:R-:W-:-:S04]  /*140410*/  IADD3 R15, P2, PT, R4, UR15, RZ ;  /* 0x0000000f040f7c10 */ /* 0x000fc8000ff5e0ff */
[----:B-1----:R-:W-:Y:S01]  /*140420*/  IADD3.X R0, PT, PT, R5, UR9, RZ, P2, !PT ;  /* 0x0000000905007c10 */ /* 0x002fe200097fe4ff */
[----:B------:R-:W-:Y:S04]  /*140430*/  STL [R1+0x4004], R15 ;  /* 0x0040040f01007387 */ /* 0x000fe80000100800 */
[----:B------:R-:W4:Y:S04]  /*140440*/  LDL.LU.64 R6, [R1+0x2150] ;  /* 0x0021500001067983 */ /* 0x000f280000300a00 */
[----:B------:R1:W-:Y:S04]  /*140450*/  STL [R1+0x22a8], R14 ;  /* 0x0022a80e01007387 */ /* 0x0003e80000100800 */
[----:B------:R-:W4:Y:S04]  /*140460*/  LDL.LU.64 R4, [R1+0x2148] ;  /* 0x0021480001047983 */ /* 0x000f280000300a00 */
[----:B------:R2:W-:Y:S04]  /*140470*/  STL [R1+0x22ac], R0 ;  /* 0x0022ac0001007387 */ /* 0x0005e80000100800 */
[----:B------:R-:W4:Y:S01]  /*140480*/  LDL.LU.64 R16, [R1+0x2518] ;  /* 0x0025180001107983 */ /* 0x000f220000300a00 */
[----:B-1----:R-:W-:-:S04]  /*140490*/  IADD3 R14, P0, PT, R12, UR15, RZ ;  /* 0x0000000f0c0e7c10 */ /* 0x002fc8000ff1e0ff */
[----:B------:R-:W-:Y:S01]  /*1404a0*/  IADD3.X R12, PT, PT, R13, UR9, RZ, P0, !PT ;  /* 0x000000090d0c7c10 */ /* 0x000fe200087fe4ff */
[----:B------:R1:W-:Y:S01]  /*1404b0*/  STL [R1+0x22a0], R14 ;  /* 0x0022a00e01007387 */ /* 0x0003e20000100800 */
[----:B--2---:R-:W-:-:S05]  /*1404c0*/  IADD3 R0, P2, PT, R2, UR15, RZ ;  /* 0x0000000f02007c10 */ /* 0x004fca000ff5e0ff */
[----:B------:R2:W-:Y:S04]  /*1404d0*/  STL [R1+0x4008], R0 ;  /* 0x0040080001007387 */ /* 0x0005e80000100800 */
[----:B-1----:R-:W4:Y:S04]  /*1404e0*/  LDL.LU.64 R14, [R1+0x2510] ;  /* 0x00251000010e7983 */ /* 0x002f280000300a00 */
[----:B------:R1:W-:Y:S01]  /*1404f0*/  STL [R1+0x2298], R12 ;  /* 0x0022980c01007387 */ /* 0x0003e20000100800 */
[----:B--2---:R-:W-:-:S05]  /*140500*/  IADD3.X R0, PT, PT, R3, UR9, RZ, P2, !PT ;  /* 0x0000000903007c10 */ /* 0x004fca00097fe4ff */
[----:B------:R4:W-:Y:S04]  /*140510*/  STL [R1+0x229c], R0 ;  /* 0x00229c0001007387 */ /* 0x0009e80000100800 */
[----:B-1----:R-:W2:Y:S01]  /*140520*/  LDL.LU.64 R12, [R1+0x2508] ;  /* 0x00250800010c7983 */ /* 0x002ea20000300a00 */
[----:B---3--:R-:W-:-:S05]  /*140530*/  IADD3 R2, P0, PT, R10, UR15, RZ ;  /* 0x0000000f0a027c10 */ /* 0x008fca000ff1e0ff */
[----:B------:R1:W-:Y:S01]  /*140540*/  STL [R1+0x4268], R2 ;  /* 0x0042680201007387 */ /* 0x0003e20000100800 */
[----:B------:R-:W-:Y:S02]  /*140550*/  IADD3.X R18, PT, PT, R11, UR9, RZ, P0, !PT ;  /* 0x000000090b127c10 */ /* 0x000fe400087fe4ff */
[----:B----4-:R-:W-:Y:S01]  /*140560*/  IADD3 R0, P2, PT, R8, UR15, RZ ;  /* 0x0000000f08007c10 */ /* 0x010fe2000ff5e0ff */
[----:B-1----:R-:W3:Y:S04]  /*140570*/  LDL.LU.64 R2, [R1+0x2500] ;  /* 0x0025000001027983 */ /* 0x002ee80000300a00 */
[----:B------:R1:W-:Y:S04]  /*140580*/  STL [R1+0x426c], R0 ;  /* 0x00426c0001007387 */ /* 0x0003e80000100800 */
[----:B------:R-:W4:Y:S04]  /*140590*/  LDL.LU.64 R10, [R1+0x2470] ;  /* 0x00247000010a7983 */ /* 0x000f280000300a00 */
[----:B------:R1:W-:Y:S02]  /*1405a0*/  STL [R1+0x41b8], R18 ;  /* 0x0041b81201007387 */ /* 0x0003e40000100800 */
[----:B-1----:R-:W-:-:S02]  /*1405b0*/  IADD3.X R0, PT, PT, R9, UR9, RZ, P2, !PT ;  /* 0x0000000909007c10 */ /* 0x002fc400097fe4ff */
[----:B------:R-:W4:Y:S04]  /*1405c0*/  LDL.LU.64 R8, [R1+0x2468] ;  /* 0x0024680001087983 */ /* 0x000f280000300a00 */
[----:B------:R1:W-:Y:S01]  /*1405d0*/  STL [R1+0x41bc], R0 ;  /* 0x0041bc0001007387 */ /* 0x0003e20000100800 */
[----:B------:R-:W-:Y:S02]  /*1405e0*/  IADD3 R18, P0, PT, R6, UR15, RZ ;  /* 0x0000000f06127c10 */ /* 0x000fe4000ff1e0ff */
[----:B-1----:R-:W-:Y:S02]  /*1405f0*/  IADD3 R0, P2, PT, R4, UR15, RZ ;  /* 0x0000000f04007c10 */ /* 0x002fe4000ff5e0ff */
[----:B------:R-:W-:Y:S01]  /*140600*/  IADD3.X R6, PT, PT, R7, UR9, RZ, P0, !PT ;  /* 0x0000000907067c10 */ /* 0x000fe200087fe4ff */
[----:B------:R-:W-:Y:S01]  /*140610*/  STL [R1+0x4270], R18 ;  /* 0x0042701201007387 */ /* 0x000fe20000100800 */
[----:B------:R-:W-:-:S03]  /*140620*/  IADD3.X R4, PT, PT, R5, UR9, RZ, P2, !PT ;  /* 0x0000000905047c10 */ /* 0x000fc600097fe4ff */
[----:B------:R1:W-:Y:S04]  /*140630*/  STL [R1+0x4274], R0 ;  /* 0x0042740001007387 */ /* 0x0003e80000100800 */
[----:B------:R1:W-:Y:S02]  /*140640*/  STL [R1+0x41c0], R6 ;  /* 0x0041c00601007387 */ /* 0x0003e40000100800 */
[----:B-1----:R-:W-:Y:S02]  /*140650*/  IADD3 R0, P0, PT, R16, UR15, RZ ;  /* 0x0000000f10007c10 */ /* 0x002fe4000ff1e0ff */
[----:B------:R-:W4:Y:S04]  /*140660*/  LDL.LU.64 R6, [R1+0x2460] ;  /* 0x0024600001067983 */ /* 0x000f280000300a00 */
[----:B------:R1:W-:Y:S01]  /*140670*/  STL [R1+0x41c4], R4 ;  /* 0x0041c40401007387 */ /* 0x0003e20000100800 */
[----:B------:R-:W-:-:S03]  /*140680*/  IADD3.X R16, PT, PT, R17, UR9, RZ, P0, !PT ;  /* 0x0000000911107c10 */ /* 0x000fc600087fe4ff */
[----:B-1----:R-:W4:Y:S04]  /*140690*/  LDL.LU.64 R4, [R1+0x2458] ;  /* 0x0024580001047983 */ /* 0x002f280000300a00 */
[----:B------:R1:W-:Y:S01]  /*1406a0*/  STL [R1+0x2148], R0 ;  /* 0x0021480001007387 */ /* 0x0003e20000100800 */
[----:B------:R-:W-:-:S04]  /*1406b0*/  IADD3 R18, P2, PT, R14, UR15, RZ ;  /* 0x0000000f0e127c10 */ /* 0x000fc8000ff5e0ff */
[----:B-1----:R-:W-:Y:S01]  /*1406c0*/  IADD3.X R0, PT, PT, R15, UR9, RZ, P2, !PT ;  /* 0x000000090f007c10 */ /* 0x002fe200097fe4ff */
[----:B------:R-:W-:Y:S04]  /*1406d0*/  STL [R1+0x2150], R18 ;  /* 0x0021501201007387 */ /* 0x000fe80000100800 */
[----:B------:R-:W-:Y:S04]  /*1406e0*/  STL [R1+0x2144], R16 ;  /* 0x0021441001007387 */ /* 0x000fe80000100800 */
[----:B------:R1:W-:Y:S01]  /*1406f0*/  STL [R1+0x214c], R0 ;  /* 0x00214c0001007387 */ /* 0x0003e20000100800 */
[----:B--2---:R-:W-:-:S04]  /*140700*/  IADD3 R15, P0, PT, R12, UR15, RZ ;  /* 0x0000000f0c0f7c10 */ /* 0x004fc8000ff1e0ff */
[----:B-1----:R-:W-:Y:S01]  /*140710*/  IADD3.X R0, PT, PT, R13, UR9, RZ, P0, !PT ;  /* 0x000000090d007c10 */ /* 0x002fe200087fe4ff */
[----:B------:R-:W-:Y:S01]  /*140720*/  STL [R1+0x2158], R15 ;  /* 0x0021580f01007387 */ /* 0x000fe20000100800 */
[----:B---3--:R-:W-:-:S04]  /*140730*/  IADD3 R14, P2, PT, R2, UR15, RZ ;  /* 0x0000000f020e7c10 */ /* 0x008fc8000ff5e0ff */
[----:B------:R-:W-:Y:S02]  /*140740*/  IADD3.X R3, PT, PT, R3, UR9, RZ, P2, !PT ;  /* 0x0000000903037c10 */ /* 0x000fe400097fe4ff */
[----:B----4-:R-:W-:Y:S01]  /*140750*/  IADD3 R2, P0, PT, R10, UR15, RZ ;  /* 0x0000000f0a027c10 */ /* 0x010fe2000ff1e0ff */
[----:B------:R-:W-:Y:S04]  /*140760*/  STL [R1+0x2160], R14 ;  /* 0x0021600e01007387 */ /* 0x000fe80000100800 */
[----:B------:R-:W-:Y:S04]  /*140770*/  STL [R1+0x2154], R0 ;  /* 0x0021540001007387 */ /* 0x000fe80000100800 */
[----:B------:R-:W-:Y:S04]  /*140780*/  STL [R1+0x215c], R3 ;  /* 0x00215c0301007387 */ /* 0x000fe80000100800 */
[----:B------:R-:W2:Y:S04]  /*140790*/  LDL.LU.64 R16, [R1+0x22d0] ;  /* 0x0022d00001107983 */ /* 0x000ea80000300a00 */
[----:B------:R1:W-:Y:S04]  /*1407a0*/  STL [R1+0x21f4], R2 ;  /* 0x0021f40201007387 */ /* 0x0003e80000100800 */
[----:B-1----:R-:W3:Y:S01]  /*1407b0*/  LDL.LU.64 R2, [R1+0x22c8] ;  /* 0x0022c80001027983 */ /* 0x002ee20000300a00 */
[----:B------:R-:W-:-:S02]  /*1407c0*/  IADD3 R0, P2, PT, R8, UR15, RZ ;  /* 0x0000000f08007c10 */ /* 0x000fc4000ff5e0ff */
[----:B------:R-:W-:-:S03]  /*1407d0*/  IADD3.X R12, PT, PT, R11, UR9, RZ, P0, !PT ;  /* 0x000000090b0c7c10 */ /* 0x000fc600087fe4ff */
[----:B------:R1:W-:Y:S04]  /*1407e0*/  STL [R1+0x21f8], R0 ;  /* 0x0021f80001007387 */ /* 0x0003e80000100800 */
[----:B------:R-:W4:Y:S04]  /*1407f0*/  LDL.LU.64 R10, [R1+0x22c0] ;  /* 0x0022c000010a7983 */ /* 0x000f280000300a00 */
[----:B------:R1:W-:Y:S02]  /*140800*/  STL [R1+0x21e4], R12 ;  /* 0x0021e40c01007387 */ /* 0x0003e40000100800 */
[----:B-1----:R-:W-:-:S05]  /*140810*/  IADD3.X R0, PT, PT, R9, UR9, RZ, P2, !PT ;  /* 0x0000000909007c10 */ /* 0x002fca00097fe4ff */
[----:B------:R1:W-:Y:S04]  /*140820*/  STL [R1+0x21e8], R0 ;  /* 0x0021e80001007387 */ /* 0x0003e80000100800 */
[----:B------:R-:W4:Y:S01]  /*140830*/  LDL.LU R12, [R1+0x300] ;  /* 0x00030000010c7983 */ /* 0x000f220000300800 */
[----:B------:R-:W-:-:S05]  /*140840*/  IADD3 R8, P0, PT, R6, UR15, RZ ;  /* 0x0000000f06087c10 */ /* 0x000fca000ff1e0ff */
[----:B------:R1:W-:Y:S02]  /*140850*/  STL [R1+0x21fc], R8 ;  /* 0x0021fc0801007387 */ /* 0x0003e40000100800 */
[----:B-1----:R-:W-:-:S05]  /*140860*/  IADD3 R0, P2, PT, R4, UR15, RZ ;  /* 0x0000000f04007c10 */ /* 0x002fca000ff5e0ff */
[----:B------:R1:W-:Y:S04]  /*140870*/  STL [R1+0x2200], R0 ;  /* 0x0022000001007387 */ /* 0x0003e80000100800 */
[----:B------:R-:W4:Y:S04]  /*140880*/  LDL.LU R13, [R1+0x304] ;  /* 0x00030400010d7983 */ /* 0x000f280000300800 */
[----:B------:R-:W4:Y:S04]  /*140890*/  LDL.LU R14, [R1+0x308] ;  /* 0x00030800010e7983 */ /* 0x000f280000300800 */
[----:B------:R-:W4:Y:S04]  /*1408a0*/  LDL.LU R15, [R1+0x30c] ;  /* 0x00030c00010f7983 */ /* 0x000f280000300800 */
[----:B------:R-:W4:Y:S01]  /*1408b0*/  LDL.LU.64 R8, [R1+0x22b8] ;  /* 0x0022b80001087983 */ /* 0x000f220000300a00 */
[----:B------:R-:W-:-:S03]  /*1408c0*/  IADD3.X R18, PT, PT, R7, UR9, RZ, P0, !PT ;  /* 0x0000000907127c10 */ /* 0x000fc600087fe4ff */
[----:B------:R-:W4:Y:S01]  /*1408d0*/  LDL.LU.64 R6, [R1+0x2180] ;  /* 0x0021800001067983 */ /* 0x000f220000300a00 */
[----:B-1----:R-:W-:-:S03]  /*1408e0*/  IADD3.X R0, PT, PT, R5, UR9, RZ, P2, !PT ;  /* 0x0000000905007c10 */ /* 0x002fc600097fe4ff */
[----:B------:R2:W-:Y:S04]  /*1408f0*/  STL [R1+0x21ec], R18 ;  /* 0x0021ec1201007387 */ /* 0x0005e80000100800 */
[----:B------:R-:W4:Y:S04]  /*140900*/  LDL.LU.64 R4, [R1+0x2178] ;  /* 0x0021780001047983 */ /* 0x000f280000300a00 */
[----:B------:R3:W-:Y:S01]  /*140910*/  STL [R1+0x21f0], R0 ;  /* 0x0021f00001007387 */ /* 0x0007e20000100800 */
[----:B--2---:R-:W-:-:S04]  /*140920*/  IADD3 R18, P0, PT, R16, UR15, RZ ;  /* 0x0000000f10127c10 */ /* 0x004fc8000ff1e0ff */
[----:B------:R-:W-:Y:S01]  /*140930*/  IADD3.X R16, PT, PT, R17, UR9, RZ, P0, !PT ;  /* 0x0000000911107c10 */ /* 0x000fe200087fe4ff */
[----:B------:R-:W-:Y:S01]  /*140940*/  STL [R1+0x22d0], R18 ;  /* 0x0022d01201007387 */ /* 0x000fe20000100800 */
[----:B---3--:R-:W-:-:S04]  /*140950*/  IADD3 R0, P2, PT, R2, UR15, RZ ;  /* 0x0000000f02007c10 */ /* 0x008fc8000ff5e0ff */
[----:B------:R-:W-:Y:S01]  /*140960*/  IADD3.X R2, PT, PT, R3, UR9, RZ, P2, !PT ;  /* 0x0000000903027c10 */ /* 0x000fe200097fe4ff */
[----:B------:R-:W-:Y:S04]  /*140970*/  STL [R1+0x3ffc], R0 ;  /* 0x003ffc0001007387 */ /* 0x000fe80000100800 */
[----:B------:R-:W-:Y:S04]  /*140980*/  STL [R1+0x22c8], R16 ;  /* 0x0022c81001007387 */ /* 0x000fe80000100800 */
[----:B------:R-:W2:Y:S04]  /*140990*/  LDL.LU.64 R46, [R1+0x2170] ;  /* 0x00217000012e7983 */ /* 0x000ea80000300a00 */
[----:B------:R1:W-:Y:S04]  /*1409a0*/  STL [R1+0x22cc], R2 ;  /* 0x0022cc0201007387 */ /* 0x0003e80000100800 */
[----:B-1----:R-:W3:Y:S01]  /*1409b0*/  LDL.LU.64 R2, [R1+0x2168] ;  /* 0x0021680001027983 */ /* 0x002ee20000300a00 */
[----:B----4-:R-:W-:-:S05]  /*1409c0*/  IADD3 R0, P0, PT, R10, UR15, RZ ;  /* 0x0000000f0a007c10 */ /* 0x010fca000ff1e0ff */
[----:B------:R1:W-:Y:S04]  /*1409d0*/  STL [R1+0x22c0], R0 ;  /* 0x0022c00001007387 */ /* 0x0003e80000100800 */
[----:B------:R-:W4:Y:S04]  /*1409e0*/  LDL.LU R16, [R1+0x2f0] ;  /* 0x0002f00001107983 */ /* 0x000f280000300800 */
[----:B------:R-:W4:Y:S04]  /*1409f0*/  LDL.LU R17, [R1+0x2f4] ;  /* 0x0002f40001117983 */ /* 0x000f280000300800 */
[----:B------:R-:W4:Y:S04]  /*140a00*/  LDL.LU R18, [R1+0x2f8] ;  /* 0x0002f80001127983 */ /* 0x000f280000300800 */
[----:B------:R-:W4:Y:S01]  /*140a10*/  LDL.LU R19, [R1+0x2fc] ;  /* 0x0002fc0001137983 */ /* 0x000f220000300800 */
[----:B-1----:R-:W-:-:S02]  /*140a20*/  IADD3.X R0, PT, PT, R11, UR9, RZ, P0, !PT ;  /* 0x000000090b007c10 */ /* 0x002fc400087fe4ff */
[----:B------:R-:W-:Y:S02]  /*140a30*/  IADD3 R42, P2, PT, R8, UR15, RZ ;  /* 0x0000000f082a7c10 */ /* 0x000fe4000ff5e0ff */
[----:B------:R-:W-:Y:S02]  /*140a40*/  IADD3 R8, P0, PT, R6, UR15, RZ ;  /* 0x0000000f06087c10 */ /* 0x000fe4000ff1e0ff */
[----:B------:R-:W-:Y:S01]  /*140a50*/  IADD3.X R9, PT, PT, R9, UR9, RZ, P2, !PT ;  /* 0x0000000909097c10 */ /* 0x000fe200097fe4ff */
[----:B------:R1:W-:Y:S04]  /*140a60*/  STL [R1+0x4000], R42 ;  /* 0x0040002a01007387 */ /* 0x0003e80000100800 */
[----:B------:R1:W-:Y:S01]  /*140a70*/  STL [R1+0x22b8], R0 ;  /* 0x0022b80001007387 */ /* 0x0003e20000100800 */
[----:B------:R-:W-:-:S03]  /*140a80*/  IADD3.X R6, PT, PT, R7, UR9, RZ, P0, !PT ;  /* 0x0000000907067c10 */ /* 0x000fc600087fe4ff */
[----:B------:R-:W-:Y:S01]  /*140a90*/  STL [R1+0x22bc], R9 ;  /* 0x0022bc0901007387 */ /* 0x000fe20000100800 */
[----:B------:R-:W-:Y:S03]  /*140aa0*/  HMMA.1688.F32.TF32 R12, R240, R30, R12 ;  /* 0x0000001ef00c723c */ /* 0x000fe6000008100c */
[----:B-1----:R-:W4:Y:S01]  /*140ab0*/  LDL.LU.64 R42, [R1+0x24f8] ;  /* 0x0024f800012a7983 */ /* 0x002f220000300a00 */
[----:B------:R-:W-:-:S03]  /*140ac0*/  IADD3 R0, P2, PT, R4, UR15, RZ ;  /* 0x0000000f04007c10 */ /* 0x000fc6000ff5e0ff */
[----:B------:R1:W-:Y:S04]  /*140ad0*/  STL [R1+0x4278], R8 ;  /* 0x0042780801007387 */ /* 0x0003e80000100800 */
[----:B------:R1:W-:Y:S04]  /*140ae0*/  STL [R1+0x427c], R0 ;  /* 0x00427c0001007387 */ /* 0x0003e80000100800 */
[----:B------:R-:W4:Y:S04]  /*140af0*/  LDL.LU.64 R10, [R1+0x24f0] ;  /* 0x0024f000010a7983 */ /* 0x000f280000300a00 */
[----:B------:R-:W-:Y:S04]  /*140b00*/  STL [R1+0x41c8], R6 ;  /* 0x0041c80601007387 */ /* 0x000fe80000100800 */
[----:B-1----:R-:W4:Y:S01]  /*140b10*/  LDL.LU.64 R8, [R1+0x24e8] ;  /* 0x0024e80001087983 */ /* 0x002f220000300a00 */
[----:B------:R-:W-:-:S05]  /*140b20*/  IADD3.X R0, PT, PT, R5, UR9, RZ, P2, !PT ;  /* 0x0000000905007c10 */ /* 0x000fca00097fe4ff */
[----:B------:R3:W-:Y:S04]  /*140b30*/  STL [R1+0x41cc], R0 ;  /* 0x0041cc0001007387 */ /* 0x0007e80000100800 */
[----:B------:R-:W4:Y:S01]  /*140b40*/  LDL.LU R4, [R1+0x2e0] ;  /* 0x0002e00001047983 */ /* 0x000f220000300800 */
[----:B--2---:R-:W-:-:S04]  /*140b50*/  IADD3 R5, P0, PT, R46, UR15, RZ ;  /* 0x0000000f2e057c10 */ /* 0x004fc8000ff1e0ff */
[----:B------:R-:W-:Y:S01]  /*140b60*/  IADD3.X R46, PT, PT, R47, UR9, RZ, P0, !PT ;  /* 0x000000092f2e7c10 */ /* 0x000fe200087fe4ff */
[----:B------:R1:W-:Y:S01]  /*140b70*/  STL [R1+0x4280], R5 ;  /* 0x0042800501007387 */ /* 0x0003e20000100800 */
[----:B---3--:R-:W-:-:S05]  /*140b80*/  IADD3 R0, P2, PT, R2, UR15, RZ ;  /* 0x0000000f02007c10 */ /* 0x008fca000ff5e0ff */
[----:B------:R2:W-:Y:S04]  /*140b90*/  STL [R1+0x4284], R0 ;  /* 0x0042840001007387 */ /* 0x0005e80000100800 */
[----:B-1----:R-:W3:Y:S04]  /*140ba0*/  LDL.LU R5, [R1+0x2e4] ;  /* 0x0002e40001057983 */ /* 0x002ee80000300800 */
[----:B------:R-:W3:Y:S04]  /*140bb0*/  LDL.LU R6, [R1+0x2e8] ;  /* 0x0002e80001067983 */ /* 0x000ee80000300800 */
[----:B------:R-:W3:Y:S04]  /*140bc0*/  LDL.LU R7, [R1+0x2ec] ;  /* 0x0002ec0001077983 */ /* 0x000ee80000300800 */
[----:B------:R-:W3:Y:S04]  /*140bd0*/  LDL.LU.64 R248, [R1+0x24e0] ;  /* 0x0024e00001f87983 */ /* 0x000ee80000300a00 */
[----:B------:R-:W-:Y:S01]  /*140be0*/  STL [R1+0x41d0], R46 ;  /* 0x0041d02e01007387 */ /* 0x000fe20000100800 */
[----:B--2---:R-:W-:-:S05]  /*140bf0*/  IADD3.X R0, PT, PT, R3, UR9, RZ, P2, !PT ;  /* 0x0000000903007c10 */ /* 0x004fca00097fe4ff */
[----:B------:R-:W-:Y:S04]  /*140c00*/  STL [R1+0x41d4], R0 ;  /* 0x0041d40001007387 */ /* 0x000fe80000100800 */
[----:B------:R-:W-:Y:S04]  /*140c10*/  STL.64 [R1+0x3e0], R12 ;  /* 0x0003e00c01007387 */ /* 0x000fe80000100a00 */
[----:B------:R1:W-:Y:S04]  /*140c20*/  STL.64 [R1+0x3e8], R14 ;  /* 0x0003e80e01007387 */ /* 0x0003e80000100a00 */
[----:B-1----:R-:W2:Y:S04]  /*140c30*/  LDL.LU.64 R14, [R1+0x2490] ;  /* 0x00249000010e7983 */ /* 0x002ea80000300a00 */
[----:B------:R-:W2:Y:S01]  /*140c40*/  LDL.LU.64 R12, [R1+0x2488] ;  /* 0x00248800010c7983 */ /* 0x000ea20000300a00 */
[----:B----4-:R-:W-:Y:S01]  /*140c50*/  HMMA.1688.F32.TF32 R16, R240, R34, R16 ;  /* 0x00000022f010723c */ /* 0x010fe20000081010 */
[----:B------:R-:W-:-:S05]  /*140c60*/  IADD3 R0, P0, PT, R42, UR15, RZ ;  /* 0x0000000f2a007c10 */ /* 0x000fca000ff1e0ff */
[----:B------:R1:W-:Y:S04]  /*140c70*/  STL [R1+0x2030], R0 ;  /* 0x0020300001007387 */ /* 0x0003e80000100800 */
[----:B------:R-:W4:Y:S01]  /*140c80*/  LDL.LU.64 R2, [R1+0x2480] ;  /* 0x0024800001027983 */ /* 0x000f220000300a00 */
[----:B------:R-:W-:-:S05]  /*140c90*/  IADD3 R30, P2, PT, R10, UR15, RZ ;  /* 0x0000000f0a1e7c10 */ /* 0x000fca000ff5e0ff */
[----:B------:R1:W-:Y:S02]  /*140ca0*/  STL [R1+0x2038], R30 ;  /* 0x0020381e01007387 */ /* 0x0003e40000100800 */
[----:B-1----:R-:W-:Y:S02]  /*140cb0*/  IADD3 R0, P4, PT, R8, UR15, RZ ;  /* 0x0000000f08007c10 */ /* 0x002fe4000ff9e0ff */
[----:B------:R-:W-:-:S03]  /*140cc0*/  IADD3.X R10, PT, PT, R11, UR9, RZ, P2, !PT ;  /* 0x000000090b0a7c10 */ /* 0x000fc600097fe4ff */
[----:B------:R1:W-:Y:S01]  /*140cd0*/  STL [R1+0x2040], R0 ;  /* 0x0020400001007387 */ /* 0x0003e20000100800 */
[----:B------:R-:W-:-:S05]  /*140ce0*/  IADD3.X R30, PT, PT, R43, UR9, RZ, P0, !PT ;  /* 0x000000092b1e7c10 */ /* 0x000fca00087fe4ff */
[----:B------:R-:W-:Y:S04]  /*140cf0*/  STL [R1+0x202c], R30 ;  /* 0x00202c1e01007387 */ /* 0x000fe80000100800 */
[----:B------:R-:W4:Y:S01]  /*140d00*/  LDL.LU R8, [R1+0x2d0] ;  /* 0x0002d00001087983 */ /* 0x000f220000300800 */
[----:B-1----:R-:W-:-:S03]  /*140d10*/  IADD3.X R0, PT, PT, R9, UR9, RZ, P4, !PT ;  /* 0x0000000909007c10 */ /* 0x002fc6000a7fe4ff */
[----:B------:R1:W-:Y:S04]  /*140d20*/  STL [R1+0x2034], R10 ;  /* 0x0020340a01007387 */ /* 0x0003e80000100800 */
[----:B------:R-:W-:Y:S04]  /*140d30*/  STL [R1+0x203c], R0 ;  /* 0x00203c0001007387 */ /* 0x000fe80000100800 */
[----:B------:R-:W4:Y:S04]  /*140d40*/  LDL.LU R9, [R1+0x2d4] ;  /* 0x0002d40001097983 */ /* 0x000f280000300800 */
[----:B-1----:R-:W4:Y:S04]  /*140d50*/  LDL.LU R10, [R1+0x2d8] ;  /* 0x0002d800010a7983 */ /* 0x002f280000300800 */
[----:B------:R-:W4:Y:S04]  /*140d60*/  LDL.LU R11, [R1+0x2dc] ;  /* 0x0002dc00010b7983 */ /* 0x000f280000300800 */
[----:B------:R-:W-:Y:S04]  /*140d70*/  STL.64 [R1+0x3d0], R16 ;  /* 0x0003d01001007387 */ /* 0x000fe80000100a00 */
[----:B------:R1:W-:Y:S04]  /*140d80*/  STL.64 [R1+0x3d8], R18 ;  /* 0x0003d81201007387 */ /* 0x0003e80000100a00 */
[----:B-1----:R-:W4:Y:S04]  /*140d90*/  LDL.LU.64 R18, [R1+0x8128] ;  /* 0x0081280001127983 */ /* 0x002f280000300a00 */
[----:B------:R-:W4:Y:S04]  /*140da0*/  LDL.LU.64 R16, [R1+0x8120] ;  /* 0x0081200001107983 */ /* 0x000f280000300a00 */
[----:B------:R-:W4:Y:S01]  /*140db0*/  LDL.LU.64 R46, [R1+0x2478] ;  /* 0x00247800012e7983 */ /* 0x000f220000300a00 */
[----:B---3--:R-:W-:-:S05]  /*140dc0*/  IADD3 R0, P0, PT, R248, UR15, RZ ;  /* 0x0000000ff8007c10 */ /* 0x008fca000ff1e0ff */
[----:B------:R1:W-:Y:S04]  /*140dd0*/  STL [R1+0x2028], R0 ;  /* 0x0020280001007387 */ /* 0x0003e80000100800 */
[----:B------:R-:W3:Y:S01]  /*140de0*/  LDL.LU.64 R42, [R1+0x22f0] ;  /* 0x0022f000012a7983 */ /* 0x000ee20000300a00 */
[----:B--2---:R-:W-:Y:S02]  /*140df0*/  IADD3 R30, P2, PT, R14, UR15, RZ ;  /* 0x0000000f0e1e7c10 */ /* 0x004fe4000ff5e0ff */
[----:B-1----:R-:W-:-:S03]  /*140e00*/  IADD3 R0, P4, PT, R12, UR15, RZ ;  /* 0x0000000f0c007c10 */ /* 0x002fc6000ff9e0ff */
[----:B------:R1:W-:Y:S04]  /*140e10*/  STL [R1+0x21d8], R30 ;  /* 0x0021d81e01007387 */ /* 0x0003e80000100800 */
[----:B------:R-:W2:Y:S04]  /*140e20*/  LDL.LU.64 R34, [R1+0x22e8] ;  /* 0x0022e80001227983 */ /* 0x000ea80000300a00 */
[----:B------:R1:W-:Y:S04]  /*140e30*/  STL [R1+0x21dc], R0 ;  /* 0x0021dc0001007387 */ /* 0x0003e80000100800 */
[----:B-1----:R-:W2:Y:S01]  /*140e40*/  LDL.LU.64 R30, [R1+0x22e0] ;  /* 0x0022e000011e7983 */ /* 0x002ea20000300a00 */
[----:B------:R-:W-:Y:S01]  /*140e50*/  HMMA.1688.F32.TF32 R4, R240, R38, R4 ;  /* 0x00000026f004723c */ /* 0x000fe20000081004 */
[----:B------:R-:W-:-:S02]  /*140e60*/  IADD3.X R0, PT, PT, R249, UR9, RZ, P0, !PT ;  /* 0x00000009f9007c10 */ /* 0x000fc400087fe4ff */
[----:B------:R-:W-:Y:S02]  /*140e70*/  IADD3.X R14, PT, PT, R15, UR9, RZ, P2, !PT ;  /* 0x000000090f0e7c10 */ /* 0x000fe400097fe4ff */
[----:B----4-:R-:W-:Y:S02]  /*140e80*/  IADD3 R250, P5, PT, R2, UR15, RZ ;  /* 0x0000000f02fa7c10 */ /* 0x010fe4000ffbe0ff */
[----:B------:R-:W-:-:S03]  /*140e90*/  IADD3.X R13, PT, PT, R13, UR9, RZ, P4, !PT ;  /* 0x000000090d0d7c10 */ /* 0x000fc6000a7fe4ff */
[----:B------:R-:W-:Y:S04]  /*140ea0*/  STL [R1+0x21e0], R250 ;  /* 0x0021e0fa01007387 */ /* 0x000fe80000100800 */
[----:B------:R1:W-:Y:S04]  /*140eb0*/  STL [R1+0x2024], R0 ;  /* 0x0020240001007387 */ /* 0x0003e80000100800 */
[----:B------:R-:W-:Y:S04]  /*140ec0*/  STL [R1+0x21cc], R14 ;  /* 0x0021cc0e01007387 */ /* 0x000fe80000100800 */
[----:B------:R-:W4:Y:S04]  /*140ed0*/  LDL.LU R12, [R1+0x2c0] ;  /* 0x0002c000010c7983 */ /* 0x000f280000300800 */
[----:B------:R1:W-:Y:S02]  /*140ee0*/  STL [R1+0x21d0], R13 ;  /* 0x0021d00d01007387 */ /* 0x0003e40000100800 */
[----:B-1----:R-:W-:-:S05]  /*140ef0*/  IADD3.X R0, PT, PT, R3, UR9, RZ, P5, !PT ;  /* 0x0000000903007c10 */ /* 0x002fca000affe4ff */
[----:B------:R1:W-:Y:S04]  /*140f00*/  STL [R1+0x21d4], R0 ;  /* 0x0021d40001007387 */ /* 0x0003e80000100800 */
[----:B------:R-:W4:Y:S04]  /*140f10*/  LDL.LU R13, [R1+0x2c4] ;  /* 0x0002c400010d7983 */ /* 0x000f280000300800 */
[----:B------:R-:W4:Y:S04]  /*140f20*/  LDL.LU R14, [R1+0x2c8] ;  /* 0x0002c800010e7983 */ /* 0x000f280000300800 */
[----:B------:R-:W4:Y:S04]  /*140f30*/  LDL.LU R15, [R1+0x2cc] ;  /* 0x0002cc00010f7983 */ /* 0x000f280000300800 */
[----:B------:R-:W4:Y:S04]  /*140f40*/  LDL.LU.64 R38, [R1+0x22d8] ;  /* 0x0022d80001267983 */ /* 0x000f280000300a00 */
[----:B------:R-:W-:Y:S04]  /*140f50*/  STL.64 [R1+0x3c0], R4 ;  /* 0x0003c00401007387 */ /* 0x000fe80000100a00 */
[----:B------:R1:W-:Y:S02]  /*140f60*/  STL.64 [R1+0x3c8], R6 ;  /* 0x0003c80601007387 */ /* 0x0003e40000100a00 */
[----:B-1----:R-:W-:-:S05]  /*140f70*/  IADD3 R0, P0, PT, R46, UR15, RZ ;  /* 0x0000000f2e007c10 */ /* 0x002fca000ff1e0ff */
[----:B------:R-:W-:Y:S04]  /*140f80*/  STL [R1+0x21c8], R0 ;  /* 0x0021c80001007387 */ /* 0x000fe80000100800 */
[----:B------:R-:W4:Y:S01]  /*140f90*/  LDL.LU.64 R6, [R1+0x2198] ;  /* 0x0021980001067983 */ /* 0x000f220000300a00 */
[----:B---3--:R-:W-:-:S05]  /*140fa0*/  IADD3 R2, P2, PT, R42, UR15, RZ ;  /* 0x0000000f2a027c10 */ /* 0x008fca000ff5e0ff */
[----:B------:R1:W-:Y:S04]  /*140fb0*/  STL [R1+0x22f0], R2 ;  /* 0x0022f00201007387 */ /* 0x0003e80000100800 */
[----:B------:R-:W3:Y:S04]  /*140fc0*/  LDL.LU.64 R4, [R1+0x2190] ;  /* 0x0021900001047983 */ /* 0x000ee80000300a00 */
[----:B-1----:R-:W3:Y:S01]  /*140fd0*/  LDL.LU.64 R2, [R1+0x2188] ;  /* 0x0021880001027983 */ /* 0x002ee20000300a00 */
[----:B--2---:R-:W-:-:S05]  /*140fe0*/  IADD3 R0, P4, PT, R34, UR15, RZ ;  /* 0x0000000f22007c10 */ /* 0x004fca000ff9e0ff */
[----:B------:R1:W-:Y:S04]  /*140ff0*/  STL [R1+0x3ff4], R0 ;  /* 0x003ff40001007387 */ /* 0x0003e80000100800 */
[----:B------:R-:W2:Y:S01]  /*141000*/  LDL.LU R248, [R1+0x2b0] ;  /* 0x0002b00001f87983 */ /* 0x000ea20000300800 */
[----:B-1----:R-:W-:-:S05]  /*141010*/  IADD3 R0, P5, PT, R30, UR15, RZ ;  /* 0x0000000f1e007c10 */ /* 0x002fca000ffbe0ff */
[----:B------:R1:W-:Y:S04]  /*141020*/  STL [R1+0x3ff8], R0 ;  /* 0x003ff80001007387 */ /* 0x0003e80000100800 */
[----:B------:R-:W2:Y:S04]  /*141030*/  LDL.LU R249, [R1+0x2b4] ;  /* 0x0002b40001f97983 */ /* 0x000ea80000300800 */
[----:B------:R-:W2:Y:S04]  /*141040*/  LDL.LU R250, [R1+0x2b8] ;  /* 0x0002b80001fa7983 */ /* 0x000ea80000300800 */
[----:B------:R-:W2:Y:S01]  /*141050*/  LDL.LU R251, [R1+0x2bc] ;  /* 0x0002bc0001fb7983 */ /* 0x000ea20000300800 */
[----:B-1----:R-:W-:-:S03]  /*141060*/  IADD3.X R0, PT, PT, R47, UR9, RZ, P0, !PT ;  /* 0x000000092f007c10 */ /* 0x002fc600087fe4ff */
[----:B------:R-:W2:Y:S04]  /*141070*/  LDL.LU.64 R46, [R1+0x8118] ;  /* 0x00811800012e7983 */ /* 0x000ea80000300a00 */
[----:B------:R1:W-:Y:S02]  /*141080*/  STL [R1+0x2184], R0 ;  /* 0x0021840001007387 */ /* 0x0003e40000100800 */
[----:B-1----:R-:W-:Y:S02]  /*141090*/  IADD3.X R0, PT, PT, R43, UR9, RZ, P2, !PT ;  /* 0x000000092b007c10 */ /* 0x002fe400097fe4ff */
[----:B------:R-:W2:Y:S01]  /*1410a0*/  LDL.LU.64 R42, [R1+0x8110] ;  /* 0x00811000012a7983 */ /* 0x000ea20000300a00 */
[----:B------:R-:W-:-:S03]  /*1410b0*/  IADD3.X R34, PT, PT, R35, UR9, RZ, P4, !PT ;  /* 0x0000000923227c10 */ /* 0x000fc6000a7fe4ff */
[----:B------:R1:W-:Y:S04]  /*1410c0*/  STL [R1+0x22e0], R0 ;  /* 0x0022e00001007387 */ /* 0x0003e80000100800 */
[----:B------:R2:W-:Y:S01]  /*1410d0*/  STL [R1+0x22e8], R34 ;  /* 0x0022e82201007387 */ /* 0x0005e20000100800 */
[----:B-1----:R-:W-:Y:S01]  /*1410e0*/  IADD3.X R0, PT, PT, R31, UR9, RZ, P5, !PT ;  /* 0x000000091f007c10 */ /* 0x002fe2000affe4ff */
[----:B--2---:R-:W-:-:S15]  /*1410f0*/  HMMA.1688.F32.TF32 R8, R240, R42, R8 ;  /* 0x0000002af008723c */ /* 0x004fde0000081008 */
[----:B------:R-:W-:-:S04]  /*141100*/  NOP ;  /* 0x0000000000007918 */ /* 0x000fc80000000000 */
[----:B------:R4:W-:Y:S04]  /*141110*/  STL.64 [R1+0x3b0], R8 ;  /* 0x0003b00801007387 */ /* 0x0009e80000100a00 */
[----:B------:R1:W-:Y:S04]  /*141120*/  STL [R1+0x22e4], R0 ;  /* 0x0022e40001007387 */ /* 0x0003e80000100800 */
[----:B------:R2:W-:Y:S04]  /*141130*/  STL.64 [R1+0x3b8], R10 ;  /* 0x0003b80a01007387 */ /* 0x0005e80000100a00 */
[----:B------:R-:W3:Y:S01]  /*141140*/  LDL.LU.64 R34, [R1+0x21a0] ;  /* 0x0021a00001227983 */ /* 0x000ee20000300a00 */
[----:B----4-:R-:W-:-:S02]  /*141150*/  IADD3 R8, P0, PT, R38, UR15, RZ ;  /* 0x0000000f26087c10 */ /* 0x010fc4000ff1e0ff */
[----:B-1----:R-:W-:-:S03]  /*141160*/  IADD3 R0, P2, PT, R6, UR15, RZ ;  /* 0x0000000f06007c10 */ /* 0x002fc6000ff5e0ff */
[----:B------:R3:W-:Y:S04]  /*141170*/  STL [R1+0x3ff0], R8 ;  /* 0x003ff00801007387 */ /* 0x0007e80000100800 */
[----:B------:R-:W4:Y:S04]  /*141180*/  LDL.LU.64 R30, [R1+0x24d8] ;  /* 0x0024d800011e7983 */ /* 0x000f280000300a00 */
[----:B------:R-:W-:Y:S04]  /*141190*/  STL [R1+0x411c], R0 ;  /* 0x00411c0001007387 */ /* 0x000fe80000100800 */
[----:B--2---:R-:W2:Y:S01]  /*1411a0*/  LDL.LU.64 R10, [R1+0x24d0] ;  /* 0x0024d000010a7983 */ /* 0x004ea20000300a00 */
[----:B---3--:R-:W-:-:S05]  /*1411b0*/  IADD3 R8, P4, PT, R4, UR15, RZ ;  /* 0x0000000f04087c10 */ /* 0x008fca000ff9e0ff */
[----:B------:R1:W-:Y:S04]  /*1411c0*/  STL [R1+0x4120], R8 ;  /* 0x0041200801007387 */ /* 0x0003e80000100800 */
[----:B-1----:R-:W3:Y:S01]  /*1411d0*/  LDL.LU.64 R8, [R1+0x24c8] ;  /* 0x0024c80001087983 */ /* 0x002ee20000300a00 */
[----:B------:R-:W-:Y:S01]  /*1411e0*/  HMMA.1688.F32.TF32 R12, R240, R46, R12 ;  /* 0x0000002ef00c723c */ /* 0x000fe2000008100c */
[----:B------:R-:W-:Y:S02]  /*1411f0*/  IADD3 R0, P5, PT, R2, UR15, RZ ;  /* 0x0000000f02007c10 */ /* 0x000fe4000ffbe0ff */
[----:B------:R-:W-:Y:S02]  /*141200*/  IADD3.X R38, PT, PT, R39, UR9, RZ, P0, !PT ;  /* 0x0000000927267c10 */ /* 0x000fe400087fe4ff */
[----:B------:R-:W-:Y:S01]  /*141210*/  IADD3.X R6, PT, PT, R7, UR9, RZ, P2, !PT ;  /* 0x0000000907067c10 */ /* 0x000fe200097fe4ff */
[----:B------:R1:W-:Y:S04]  /*141220*/  STL [R1+0x4124], R0 ;  /* 0x0041240001007387 */ /* 0x0003e80000100800 */
[----:B------:R-:W-:Y:S04]  /*141230*/  STL [R1+0x22d8], R38 ;  /* 0x0022d82601007387 */ /* 0x000fe80000100800 */
[----:B------:R-:W3:Y:S04]  /*141240*/  LDL.LU R4, [R1+0x2a0] ;  /* 0x0002a00001047983 */ /* 0x000ee80000300800 */
[----:B------:R1:W-:Y:S02]  /*141250*/  STL [R1+0x4110], R6 ;  /* 0x0041100601007387 */ /* 0x0003e40000100800 */
[----:B-1----:R-:W-:-:S05]  /*141260*/  IADD3.X R0, PT, PT, R5, UR9, RZ, P4, !PT ;  /* 0x0000000905007c10 */ /* 0x002fca000a7fe4ff */
[----:B------:R1:W-:Y:S04]  /*141270*/  STL [R1+0x4114], R0 ;  /* 0x0041140001007387 */ /* 0x0003e80000100800 */
[----:B------:R-:W3:Y:S04]  /*141280*/  LDL.LU R5, [R1+0x2a4] ;  /* 0x0002a40001057983 */ /* 0x000ee80000300800 */
[----:B------:R-:W3:Y:S04]  /*141290*/  LDL.LU R6, [R1+0x2a8] ;  /* 0x0002a80001067983 */ /* 0x000ee80000300800 */
[----:B------:R-:W3:Y:S04]  /*1412a0*/  LDL.LU R7, [R1+0x2ac] ;  /* 0x0002ac0001077983 */ /* 0x000ee80000300800 */
[----:B------:R-:W-:Y:S01]  /*1412b0*/  STL.64 [R1+0x3a0], R12 ;  /* 0x0003a00c01007387 */ /* 0x000fe20000100a00 */
[----:B-1----:R-:W-:-:S05]  /*1412c0*/  IADD3.X R0, PT, PT, R3, UR9, RZ, P5, !PT ;  /* 0x0000000903007c10 */ /* 0x002fca000affe4ff */
[----:B------:R-:W-:Y:S04]  /*1412d0*/  STL [R1+0x4118], R0 ;  /* 0x0041180001007387 */ /* 0x000fe80000100800 */
[----:B------:R1:W-:Y:S04]  /*1412e0*/  STL.64 [R1+0x3a8], R14 ;  /* 0x0003a80e01007387 */ /* 0x0003e80000100a00 */
[----:B-1----:R-:W3:Y:S04]  /*1412f0*/  LDL.LU.64 R14, [R1+0x8108] ;  /* 0x00810800010e7983 */ /* 0x002ee80000300a00 */
[----:B------:R-:W3:Y:S04]  /*141300*/  LDL.LU.64 R12, [R1+0x8100] ;  /* 0x00810000010c7983 */ /* 0x000ee80000300a00 */
[----:B------:R-:W3:Y:S01]  /*141310*/  LDL.LU.64 R2, [R1+0x24c0] ;  /* 0x0024c00001027983 */ /* 0x000ee20000300a00 */
[----:B------:R-:W-:-:S05]  /*141320*/  IADD3 R38, P0, PT, R34, UR15, RZ ;  /* 0x0000000f22267c10 */ /* 0x000fca000ff1e0ff */
[----:B------:R1:W-:Y:S04]  /*141330*/  STL [R1+0x410c], R38 ;  /* 0x00410c2601007387 */ /* 0x0003e80000100800 */
[----:B------:R-:W3:Y:S01]  /*141340*/  LDL.LU.64 R42, [R1+0x24b0] ;  /* 0x0024b000012a7983 */ /* 0x000ee20000300a00 */
[----:B------:R-:W-:Y:S02]  /*141350*/  IADD3.X R34, PT, PT, R35, UR9, RZ, P0, !PT ;  /* 0x0000000923227c10 */ /* 0x000fe400087fe4ff */
[----:B----4-:R-:W-:Y:S01]  /*141360*/  IADD3 R0, P2, PT, R30, UR15, RZ ;  /* 0x0000000f1e007c10 */ /* 0x010fe2000ff5e0ff */
[----:B-1----:R-:W4:Y:S04]  /*141370*/  LDL.LU.64 R38, [R1+0x24a8] ;  /* 0x0024a80001267983 */ /* 0x002f280000300a00 */
[----:B------:R2:W-:Y:S02]  /*141380*/  STL [R1+0x2010], R0 ;  /* 0x0020100001007387 */ /* 0x0005e40000100800 */
[----:B--2---:R-:W-:-:S05]  /*141390*/  IADD3 R0, P4, PT, R10, UR15, RZ ;  /* 0x0000000f0a007c10 */ /* 0x004fca000ff9e0ff */
[----:B------:R-:W-:Y:S01]  /*1413a0*/  STL [R1+0x2018], R0 ;  /* 0x0020180001007387 */ /* 0x000fe20000100800 */
[----:B---3--:R-:W-:-:S05]  /*1413b0*/  IADD3 R46, P5, PT, R8, UR15, RZ ;  /* 0x0000000f082e7c10 */ /* 0x008fca000ffbe0ff */
[----:B------:R-:W-:Y:S04]  /*1413c0*/  STL [R1+0x2020], R46 ;  /* 0x0020202e01007387 */ /* 0x000fe80000100800 */
[----:B------:R1:W-:Y:S04]  /*1413d0*/  STL [R1+0x4108], R34 ;  /* 0x0041082201007387 */ /* 0x0003e80000100800 */
[----:B-1----:R-:W2:Y:S01]  /*1413e0*/  LDL.LU.64 R34, [R1+0x24a0] ;  /* 0x0024a00001227983 */ /* 0x002ea20000300a00 */
[----:B------:R-:W-:Y:S02]  /*1413f0*/  IADD3.X R0, PT, PT, R31, UR9, RZ, P2, !PT ;  /* 0x000000091f007c10 */ /* 0x000fe400097fe4ff */
[----:B------:R-:W-:-:S03]  /*141400*/  IADD3.X R10, PT, PT, R11, UR9, RZ, P4, !PT ;  /* 0x000000090b0a7c10 */ /* 0x000fc6000a7fe4ff */
[----:B------:R1:W-:Y:S04]  /*141410*/  STL [R1+0x200c], R0 ;  /* 0x00200c0001007387 */ /* 0x0003e80000100800 */
[----:B------:R3:W-:Y:S01]  /*141420*/  STL [R1+0x2014], R10 ;  /* 0x0020140a01007387 */ /* 0x0007e20000100800 */
[----:B-1----:R-:W-:Y:S02]  /*141430*/  IADD3.X R0, PT, PT, R9, UR9, RZ, P5, !PT ;  /* 0x0000000909007c10 */ /* 0x002fe4000affe4ff */
[----:B---3--:R-:W-:Y:S01]  /*141440*/  HMMA.1688.F32.TF32 R8, R240, R50, R248 ;  /* 0x00000032f008723c */ /* 0x008fe200000810f8 */
[----:B------:R-:W3:Y:S04]  /*141450*/  LDL.LU R248, [R1+0x290] ;  /* 0x0002900001f87983 */ /* 0x000ee80000300800 */
[----:B------:R1:W-:Y:S02]  /*141460*/  STL [R1+0x201c], R0 ;  /* 0x00201c0001007387 */ /* 0x0003e40000100800 */
[----:B-1----:R-:W-:-:S12]  /*141470*/  IADD3 R0, P0, PT, R2, UR15, RZ ;  /* 0x0000000f02007c10 */ /* 0x002fd8000ff1e0ff */
[----:B------:R1:W-:Y:S04]  /*141480*/  STL.64 [R1+0x390], R8 ;  /* 0x0003900801007387 */ /* 0x0003e80000100a00 */
[----:B------:R-:W-:Y:S04]  /*141490*/  STL.64 [R1+0x398], R10 ;  /* 0x0003980a01007387 */ /* 0x000fe80000100a00 */
[----:B------:R-:W3:Y:S04]  /*1414a0*/  LDL.LU R249, [R1+0x294] ;  /* 0x0002940001f97983 */ /* 0x000ee80000300800 */
[----:B------:R-:W3:Y:S04]  /*1414b0*/  LDL.LU R250, [R1+0x298] ;  /* 0x0002980001fa7983 */ /* 0x000ee80000300800 */
[----:B------:R-:W3:Y:S04]  /*1414c0*/  LDL.LU R251, [R1+0x29c] ;  /* 0x00029c0001fb7983 */ /* 0x000ee80000300800 */
[----:B------:R-:W3:Y:S04]  /*1414d0*/  LDL.LU.64 R30, [R1+0x2310] ;  /* 0x00231000011e7983 */ /* 0x000ee80000300a00 */
[----:B------:R4:W-:Y:S04]  /*1414e0*/  STL [R1+0x2008], R0 ;  /* 0x0020080001007387 */ /* 0x0009e80000100800 */
[----:B------:R-:W3:Y:S01]  /*1414f0*/  LDL.LU.64 R50, [R1+0x2308] ;  /* 0x0023080001327983 */ /* 0x000ee20000300a00 */
[----:B------:R-:W-:Y:S01]  /*141500*/  HMMA.1688.F32.TF32 R4, R240, R54, R4 ;  /* 0x00000036f004723c */ /* 0x000fe20000081004 */
[----:B-1----:R-:W-:-:S05]  /*141510*/  IADD3 R8, P2, PT, R42, UR15, RZ ;  /* 0x0000000f2a087c10 */ /* 0x002fca000ff5e0ff */
[----:B------:R1:W-:Y:S01]  /*141520*/  STL [R1+0x2178], R8 ;  /* 0x0021780801007387 */ /* 0x0003e20000100800 */
[----:B----4-:R-:W-:Y:S02]  /*141530*/  IADD3 R0, P4, PT, R38, UR15, RZ ;  /* 0x0000000f26007c10 */ /* 0x010fe4000ff9e0ff */
[----:B------:R-:W-:Y:S01]  /*141540*/  IADD3.X R42, PT, PT, R43, UR9, RZ, P2, !PT ;  /* 0x000000092b2a7c10 */ /* 0x000fe200097fe4ff */
[----:B-1----:R-:W4:Y:S04]  /*141550*/  LDL.LU R8, [R1+0x280] ;  /* 0x0002800001087983 */ /* 0x002f280000300800 */
[----:B------:R1:W-:Y:S04]  /*141560*/  STL [R1+0x217c], R0 ;  /* 0x00217c0001007387 */ /* 0x0003e80000100800 */
[----:B------:R-:W4:Y:S04]  /*141570*/  LDL.LU R9, [R1+0x284] ;  /* 0x0002840001097983 */ /* 0x000f280000300800 */
[----:B------:R-:W4:Y:S04]  /*141580*/  LDL.LU R10, [R1+0x288] ;  /* 0x00028800010a7983 */ /* 0x000f280000300800 */
[----:B------:R-:W4:Y:S01]  /*141590*/  LDL.LU R11, [R1+0x28c] ;  /* 0x00028c00010b7983 */ /* 0x000f220000300800 */
[----:B------:R-:W-:-:S02]  /*1415a0*/  IADD3.X R38, PT, PT, R39, UR9, RZ, P4, !PT ;  /* 0x0000000927267c10 */ /* 0x000fc4000a7fe4ff */
[----:B-1----:R-:W-:Y:S02]  /*1415b0*/  IADD3.X R0, PT, PT, R3, UR9, RZ, P0, !PT ;  /* 0x0000000903007c10 */ /* 0x002fe400087fe4ff */
[----:B------:R-:W4:Y:S01]  /*1415c0*/  LDL.LU.64 R2, [R1+0x2300] ;  /* 0x0023000001027983 */ /* 0x000f220000300a00 */
[----:B--2---:R-:W-:-:S05]  /*1415d0*/  IADD3 R46, P5, PT, R34, UR15, RZ ;  /* 0x0000000f222e7c10 */ /* 0x004fca000ffbe0ff */
[----:B------:R-:W-:Y:S04]  /*1415e0*/  STL [R1+0x2180], R46 ;  /* 0x0021802e01007387 */ /* 0x000fe80000100800 */
[----:B------:R1:W-:Y:S04]  /*1415f0*/  STL [R1+0x2004], R0 ;  /* 0x0020040001007387 */ /* 0x0003e80000100800 */
[----:B------:R-:W-:Y:S04]  /*141600*/  STL [R1+0x216c], R42 ;  /* 0x00216c2a01007387 */ /* 0x000fe80000100800 */
[----:B------:R-:W-:Y:S04]  /*141610*/  STL [R1+0x2170], R38 ;  /* 0x0021702601007387 */ /* 0x000fe80000100800 */
[----:B------:R-:W2:Y:S01]  /*141620*/  LDL.LU.64 R54, [R1+0x2498] ;  /* 0x0024980001367983 */ /* 0x000ea20000300a00 */
[----:B-1----:R-:W-:-:S05]  /*141630*/  IADD3.X R0, PT, PT, R35, UR9, RZ, P5, !PT ;  /* 0x0000000923007c10 */ /* 0x002fca000affe4ff */
[----:B------:R3:W-:Y:S04]  /*141640*/  STL [R1+0x2174], R0 ;  /* 0x0021740001007387 */ /* 0x0007e80000100800 */
[----:B------:R2:W-:Y:S04]  /*141650*/  STL.64 [R1+0x380], R4 ;  /* 0x0003800401007387 */ /* 0x0005e80000100a00 */
[----:B------:R-:W-:Y:S04]  /*141660*/  STL.64 [R1+0x388], R6 ;  /* 0x0003880601007387 */ /* 0x000fe80000100a00 */
[----:B------:R-:W4:Y:S01]  /*141670*/  LDL.LU.64 R46, [R1+0x22f8] ;  /* 0x0022f800012e7983 */ /* 0x000f220000300a00 */
[----:B---3--:R-:W-:Y:S01]  /*141680*/  IADD3 R0, P2, PT, R30, UR15, RZ ;  /* 0x0000000f1e007c10 */ /* 0x008fe2000ff5e0ff */
[----:B------:R-:W-:Y:S01]  /*141690*/  HMMA.1688.F32.TF32 R248, R240, R58, R248 ;  /* 0x0000003af0f8723c */ /* 0x000fe200000810f8 */
[----:B--2---:R-:W-:-:S05]  /*1416a0*/  IADD3 R4, P0, PT, R54, UR15, RZ ;  /* 0x0000000f36047c10 */ /* 0x004fca000ff1e0ff */
[----:B------:R1:W-:Y:S04]  /*1416b0*/  STL [R1+0x2168], R4 ;  /* 0x0021680401007387 */ /* 0x0003e80000100800 */
[----:B------:R-:W2:Y:S04]  /*1416c0*/  LDL.LU.64 R42, [R1+0x21b8] ;  /* 0x0021b800012a7983 */ /* 0x000ea80000300a00 */
[----:B------:R3:W-:Y:S04]  /*1416d0*/  STL [R1+0x219c], R0 ;  /* 0x00219c0001007387 */ /* 0x0007e80000100800 */
[----:B------:R-:W2:Y:S04]  /*1416e0*/  LDL.LU.64 R38, [R1+0x21b0] ;  /* 0x0021b00001267983 */ /* 0x000ea80000300a00 */
[----:B------:R-:W2:Y:S01]  /*1416f0*/  LDL.LU.64 R34, [R1+0x21a8] ;  /* 0x0021a80001227983 */ /* 0x000ea20000300a00 */
[----:B------:R-:W-:-:S03]  /*141700*/  IADD3.X R55, PT, PT, R55, UR9, RZ, P0, !PT ;  /* 0x0000000937377c10 */ /* 0x000fc600087fe4ff */
[----:B-1----:R-:W2:Y:S01]  /*141710*/  LDL.LU R4, [R1+0x270] ;  /* 0x0002700001047983 */ /* 0x002ea20000300800 */
[----:B---3--:R-:W-:-:S05]  /*141720*/  IADD3 R0, P4, PT, R50, UR15, RZ ;  /* 0x0000000f32007c10 */ /* 0x008fca000ff9e0ff */
[----:B------:R4:W-:Y:S04]  /*141730*/  STL [R1+0x21a0], R0 ;  /* 0x0021a00001007387 */ /* 0x0009e80000100800 */
[----:B------:R-:W3:Y:S04]  /*141740*/  LDL.LU R5, [R1+0x274] ;  /* 0x0002740001057983 */ /* 0x000ee80000300800 */
[----:B------:R-:W3:Y:S04]  /*141750*/  LDL.LU R6, [R1+0x278] ;  /* 0x0002780001067983 */ /* 0x000ee80000300800 */
[----:B------:R-:W3:Y:S01]  /*141760*/  LDL.LU R7, [R1+0x27c] ;  /* 0x00027c0001077983 */ /* 0x000ee20000300800 */
[----:B------:R-:W-:-:S02]  /*141770*/  IADD3.X R54, PT, PT, R31, UR9, RZ, P2, !PT ;  /* 0x000000091f367c10 */ /* 0x000fc400097fe4ff */
[----:B------:R-:W-:Y:S02]  /*141780*/  IADD3.X R50, PT, PT, R51, UR9, RZ, P4, !PT ;  /* 0x0000000933327c10 */ /* 0x000fe4000a7fe4ff */
[----:B----4-:R-:W-:-:S05]  /*141790*/  IADD3 R0, P5, PT, R2, UR15, RZ ;  /* 0x0000000f02007c10 */ /* 0x010fca000ffbe0ff */
[----:B------:R1:W-:Y:S01]  /*1417a0*/  STL [R1+0x21a4], R0 ;  /* 0x0021a40001007387 */ /* 0x0003e20000100800 */
[----:B------:R-:W-:-:S03]  /*1417b0*/  IADD3.X R2, PT, PT, R3, UR9, RZ, P5, !PT ;  /* 0x0000000903027c10 */ /* 0x000fc6000affe4ff */
[----:B-1----:R-:W4:Y:S04]  /*1417c0*/  LDL.LU R0, [R1+0x80fc] ;  /* 0x0080fc0001007983 */ /* 0x002f280000300800 */
[----:B------:R-:W4:Y:S04]  /*1417d0*/  LDL.LU.64 R30, [R1+0x21c0] ;  /* 0x0021c000011e7983 */ /* 0x000f280000300a00 */
[----:B------:R-:W-:Y:S04]  /*1417e0*/  STL [R1+0x2164], R55 ;  /* 0x0021643701007387 */ /* 0x000fe80000100800 */
[----:B------:R-:W-:Y:S04]  /*1417f0*/  STL [R1+0x2190], R54 ;  /* 0x0021903601007387 */ /* 0x000fe80000100800 */
[----:B------:R-:W-:Y:S04]  /*141800*/  STL [R1+0x2194], R50 ;  /* 0x0021943201007387 */ /* 0x000fe80000100800 */
[----:B------:R-:W-:Y:S04]  /*141810*/  STL.64 [R1+0x370], R248 ;  /* 0x000370f801007387 */ /* 0x000fe80000100a00 */
[----:B------:R1:W-:Y:S04]  /*141820*/  STL [R1+0x2198], R2 ;  /* 0x0021980201007387 */ /* 0x0003e80000100800 */
[----:B------:R-:W-:Y:S01]  /*141830*/  STL.64 [R1+0x378], R250 ;  /* 0x000378fa01007387 */ /* 0x000fe20000100a00 */
[----:B-1----:R-:W-:-:S03]  /*141840*/  IADD3 R2, P0, PT, R46, UR15, RZ ;  /* 0x0000000f2e027c10 */ /* 0x002fc6000ff1e0ff */
[----:B------:R-:W4:Y:S04]  /*141850*/  LDL.LU R248, [R1+0x80f8] ;  /* 0x0080f80001f87983 */ /* 0x000f280000300800 */
[----:B------:R1:W-:Y:S04]  /*141860*/  STL [R1+0x218c], R2 ;  /* 0x00218c0201007387 */ /* 0x0003e80000100800 */
[----:B-1----:R-:W4:Y:S01]  /*141870*/  LDL.LU.64 R2, [R1+0x24b8] ;  /* 0x0024b80001027983 */ /* 0x002f220000300a00 */
[----:B------:R-:W-:Y:S01]  /*141880*/  HMMA.1688.F32.TF32 R8, R240, R62, R8 ;  /* 0x0000003ef008723c */ /* 0x000fe20000081008 */
[----:B------:R-:W-:-:S02]  /*141890*/  IADD3.X R46, PT, PT, R47, UR9, RZ, P0, !PT ;  /* 0x000000092f2e7c10 */ /* 0x000fc400087fe4ff */
[----:B--2---:R-:W-:Y:S02]  /*1418a0*/  IADD3 R50, P2, PT, R42, UR15, RZ ;  /* 0x0000000f2a327c10 */ /* 0x004fe4000ff5e0ff */
[----:B------:R-:W-:-:S03]  /*1418b0*/  IADD3 R51, P4, PT, R38, UR15, RZ ;  /* 0x0000000f26337c10 */ /* 0x000fc6000ff9e0ff */
[----:B------:R1:W-:Y:S01]  /*1418c0*/  STL [R1+0x21b8], R50 ;  /* 0x0021b83201007387 */ /* 0x0003e20000100800 */
[----:B------:R-:W-:Y:S02]  /*1418d0*/  IADD3.X R42, PT, PT, R43, UR9, RZ, P2, !PT ;  /* 0x000000092b2a7c10 */ /* 0x000fe400097fe4ff */
[----:B------:R-:W-:Y:S01]  /*1418e0*/  IADD3.X R38, PT, PT, R39, UR9, RZ, P4, !PT ;  /* 0x0000000927267c10 */ /* 0x000fe2000a7fe4ff */
[----:B------:R-:W-:Y:S01]  /*1418f0*/  STL [R1+0x4100], R51 ;  /* 0x0041003301007387 */ /* 0x000fe20000100800 */
[----:B-1----:R-:W-:-:S04]  /*141900*/  IADD3 R50, P5, PT, R34, UR15, RZ ;  /* 0x0000000f22327c10 */ /* 0x002fc8000ffbe0ff */
[----:B------:R-:W-:Y:S01]  /*141910*/  IADD3.X R34, PT, PT, R35, UR9, RZ, P5, !PT ;  /* 0x0000000923227c10 */ /* 0x000fe2000affe4ff */
[----:B------:R-:W-:Y:S04]  /*141920*/  STL [R1+0x4104], R50 ;  /* 0x0041043201007387 */ /* 0x000fe80000100800 */
[----:B------:R-:W-:Y:S01]  /*141930*/  STL [R1+0x2188], R46 ;  /* 0x0021882e01007387 */ /* 0x000fe20000100800 */
[----:B---3--:R-:W-:Y:S03]  /*141940*/  HMMA.1688.F32.TF32 R4, R240, R66, R4 ;  /* 0x00000042f004723c */ /* 0x008fe60000081004 */
[----:B------:R1:W-:Y:S04]  /*141950*/  STL [R1+0x21a8], R42 ;  /* 0x0021a82a01007387 */ /* 0x0003e80000100800 */
[----:B------:R-:W-:Y:S04]  /*141960*/  STL [R1+0x21b0], R38 ;  /* 0x0021b02601007387 */ /* 0x000fe80000100800 */
[----:B------:R-:W-:Y:S04]  /*141970*/  STL [R1+0x21ac], R34 ;  /* 0x0021ac2201007387 */ /* 0x000fe80000100800 */
[----:B------:R2:W-:Y:S04]  /*141980*/  STL.64 [R1+0x360], R8 ;  /* 0x0003600801007387 */ /* 0x0005e80000100a00 */
[----:B------:R-:W-:Y:S04]  /*141990*/  STL.64 [R1+0x368], R10 ;  /* 0x0003680a01007387 */ /* 0x000fe80000100a00 */
[----:B-1----:R-:W3:Y:S04]  /*1419a0*/  LDL.LU.64 R42, [R1+0x2660] ;  /* 0x00266000012a7983 */ /* 0x002ee80000300a00 */
[----:B--2---:R-:W2:Y:S01]  /*1419b0*/  LDL.LU R8, [R1+0x810] ;  /* 0x0008100001087983 */ /* 0x004ea20000300800 */
[----:B----4-:R-:W-:-:S04]  /*1419c0*/  IADD3 R9, P0, PT, R30, UR15, RZ ;  /* 0x0000000f1e097c10 */ /* 0x010fc8000ff1e0ff */
[----:B------:R-:W-:Y:S01]  /*1419d0*/  IADD3.X R30, PT, PT, R31, UR9, RZ, P0, !PT ;  /* 0x000000091f1e7c10 */ /* 0x000fe200087fe4ff */
[----:B------:R1:W-:Y:S04]  /*1419e0*/  STL [R1+0x40fc], R9 ;  /* 0x0040fc0901007387 */ /* 0x0003e80000100800 */
[----:B-1----:R-:W2:Y:S04]  /*1419f0*/  LDL.LU R9, [R1+0x814] ;  /* 0x0008140001097983 */ /* 0x002ea80000300800 */
[----:B------:R-:W2:Y:S04]  /*141a00*/  LDL.LU R10, [R1+0x818] ;  /* 0x00081800010a7983 */ /* 0x000ea80000300800 */
[----:B------:R-:W2:Y:S01]  /*141a10*/  LDL.LU R11, [R1+0x81c] ;  /* 0x00081c00010b7983 */ /* 0x000ea20000300800 */
[----:B------:R-:W-:-:S04]  /*141a20*/  IADD3 R34, P2, PT, R2, UR15, RZ ;  /* 0x0000000f02227c10 */ /* 0x000fc8000ff5e0ff */
[----:B------:R-:W-:Y:S01]  /*141a30*/  IADD3.X R2, PT, PT, R3, UR9, RZ, P2, !PT ;  /* 0x0000000903027c10 */ /* 0x000fe200097fe4ff */
[----:B------:R-:W-:Y:S04]  /*141a40*/  STL [R1+0x2000], R34 ;  /* 0x0020002201007387 */ /* 0x000fe80000100800 */
[----:B------:R-:W-:Y:S04]  /*141a50*/  STL [R1+0x21c0], R30 ;  /* 0x0021c01e01007387 */ /* 0x000fe80000100800 */
[----:B------:R-:W-:Y:S04]  /*141a60*/  STL [R1+0x1ffc], R2 ;  /* 0x001ffc0201007387 */ /* 0x000fe80000100800 */
[----:B------:R1:W-:Y:S04]  /*141a70*/  STL.64 [R1+0x350], R4 ;  /* 0x0003500401007387 */ /* 0x0003e80000100a00 */
[----:B------:R4:W-:Y:S04]  /*141a80*/  STL.64 [R1+0x358], R6 ;  /* 0x0003580601007387 */ /* 0x0009e80000100a00 */
[----:B-1----:R-:W2:Y:S01]  /*141a90*/  LDL.LU.64 R4, [R1+0x80f0] ;  /* 0x0080f00001047983 */ /* 0x002ea20000300a00 */
[----:B------:R-:W-:Y:S01]  /*141aa0*/  UISETP.GT.AND UP1, UPT, UR8, 0x1, UPT ;  /* 0x000000010800788c */ /* 0x000fe2000bf24270 */
[----:B------:R-:W-:-:S02]  /*141ab0*/  IMAD.SHL.U32 R30, R248, 0x4, RZ ;  /* 0x00000004f81e7824 */ /* 0x000fc400078e00ff */
[----:B------:R-:W2:Y:S01]  /*141ac0*/  LDL.LU R248, [R1+0x800] ;  /* 0x0008000001f87983 */ /* 0x000ea20000300800 */
[----:B------:R-:W-:-:S04]  /*141ad0*/  USEL UR8, UR8, URZ, !UP1 ;  /* 0x000000ff08087287 */ /* 0x000fc8000c800000 */
[----:B------:R-:W-:Y:S01]  /*141ae0*/  ULEA UR17, UR8, UR4, 0xf ;  /* 0x0000000408117291 */ /* 0x000fe2000f8e78ff */
[----:B---3--:R-:W-:-:S05]  /*141af0*/  IADD3 R2, P0, PT, R42, UR15, RZ ;  /* 0x0000000f2a027c10 */ /* 0x008fca000ff1e0ff */
[----:B------:R1:W-:Y:S04]  /*141b00*/  STL [R1+0x1ff8], R2 ;  /* 0x001ff80201007387 */ /* 0x0003e80000100800 */
[----:B------:R-:W3:Y:S04]  /*141b10*/  LDL.LU R249, [R1+0x804] ;  /* 0x0008040001f97983 */ /* 0x000ee80000300800 */
[----:B----4-:R-:W4:Y:S04]  /*141b20*/  LDL.LU R7, [R1+0x6aa0] ;  /* 0x006aa00001077983 */ /* 0x010f280000300800 */
[----:B------:R-:W4:Y:S04]  /*141b30*/  LDL.LU R6, [R1+0x6aa8] ;  /* 0x006aa80001067983 */ /* 0x000f280000300800 */
[----:B------:R-:W4:Y:S04]  /*141b40*/  LDL.LU R38, [R1+0x6aa4] ;  /* 0x006aa40001267983 */ /* 0x000f280000300800 */
[----:B------:R-:W4:Y:S01]  /*141b50*/  LDL.LU R35, [R1+0x6a6c] ;  /* 0x006a6c0001237983 */ /* 0x000f220000300800 */
[----:B------:R-:W-:-:S03]  /*141b60*/  IADD3.X R31, PT, PT, R43, UR9, RZ, P0, !PT ;  /* 0x000000092b1f7c10 */ /* 0x000fc600087fe4ff */
[----:B------:R-:W4:Y:S01]  /*141b70*/  LDL.LU R39, [R1+0x6a98] ;  /* 0x006a980001277983 */ /* 0x000f220000300800 */
[----:B-1----:R-:W-:-:S03]  /*141b80*/  MOV R2, UR17 ;  /* 0x0000001100027c02 */ /* 0x002fc60008000f00 */
[----:B------:R-:W-:Y:S01]  /*141b90*/  STL [R1+0x1ff4], R31 ;  /* 0x001ff41f01007387 */ /* 0x000fe20000100800 */
[----:B--2---:R-:W-:Y:S02]  /*141ba0*/  MOV R250, R5 ;  /* 0x0000000500fa7202 */ /* 0x004fe40000000f00 */
[----:B------:R-:W-:-:S04]  /*141bb0*/  LOP3.LUT R5, R30, 0x60, RZ, 0x3c, !PT ;  /* 0x000000601e057812 */ /* 0x000fc800078e3cff */
[----:B------:R-:W-:Y:S02]  /*141bc0*/  IADD3 R2, PT, PT, R5, 0x100000, R2 ;  /* 0x0010000005027810 */ /* 0x000fe40007ffe002 */
[----:B------:R-:W2:Y:S01]  /*141bd0*/  LDL.LU R5, [R1+0x6a60] ;  /* 0x006a600001057983 */ /* 0x000ea20000300800 */
[----:B------:R-:W-:Y:S01]  /*141be0*/  HMMA.1688.F32.TF32 R8, R240, R70, R8 ;  /* 0x00000046f008723c */ /* 0x000fe20000081008 */
[----:B------:R-:W-:-:S15]  /*141bf0*/  IMAD.MOV.U32 R251, RZ, RZ, R4 ;  /* 0x000000fffffb7224 */ /* 0x000fde00078e0004 */
[----:B------:R-:W-:-:S03]  /*141c00*/  NOP ;  /* 0x0000000000007918 */ /* 0x000fc60000000000 */
[----:B------:R-:W-:Y:S04]  /*141c10*/  STL.64 [R1+0x340], R8 ;  /* 0x0003400801007387 */ /* 0x000fe80000100a00 */
[----:B------:R3:W-:Y:S02]  /*141c20*/  STL.64 [R1+0x348], R10 ;  /* 0x0003480a01007387 */ /* 0x0007e40000100a00 */
[----:B---3--:R-:W-:Y:S01]  /*141c30*/  HMMA.1688.F32.TF32 R8, R240, R74, R248 ;  /* 0x0000004af008723c */ /* 0x008fe200000810f8 */
[----:B----4-:R-:W-:Y:S02]  /*141c40*/  IADD3 R6, P0, PT, R6, UR14, RZ ;  /* 0x0000000e06067c10 */ /* 0x010fe4000ff1e0ff */
[----:B------:R-:W-:Y:S02]  /*141c50*/  IADD3 R38, P4, PT, R38, UR14, RZ ;  /* 0x0000000e26267c10 */ /* 0x000fe4000ff9e0ff */
[----:B------:R-:W-:-:S02]  /*141c60*/  IADD3 R35, P5, PT, R35, UR14, RZ ;  /* 0x0000000e23237c10 */ /* 0x000fc4000ffbe0ff */
[----:B------:R-:W-:Y:S02]  /*141c70*/  IADD3.X R7, PT, PT, R7, UR5, RZ, P0, !PT ;  /* 0x0000000507077c10 */ /* 0x000fe400087fe4ff */
[----:B------:R-:W-:Y:S01]  /*141c80*/  IADD3.X R39, PT, PT, R39, UR5, RZ, P4, !PT ;  /* 0x0000000527277c10 */ /* 0x000fe2000a7fe4ff */
[----:B------:R-:W-:Y:S04]  /*141c90*/  STL [R1+0x6aa8], R6 ;  /* 0x006aa80601007387 */ /* 0x000fe80000100800 */
[----:B------:R-:W-:Y:S04]  /*141ca0*/  STL [R1+0x6aa4], R38 ;  /* 0x006aa42601007387 */ /* 0x000fe80000100800 */
[----:B------:R-:W-:Y:S04]  /*141cb0*/  STL [R1+0x6aa0], R7 ;  /* 0x006aa00701007387 */ /* 0x000fe80000100800 */
[----:B------:R-:W-:Y:S04]  /*141cc0*/  STL [R1+0x6a6c], R35 ;  /* 0x006a6c2301007387 */ /* 0x000fe80000100800 */
[----:B------:R-:W-:Y:S04]  /*141cd0*/  STL [R1+0x6a98], R39 ;  /* 0x006a982701007387 */ /* 0x000fe80000100800 */
[----:B------:R-:W3:Y:S04]  /*141ce0*/  LDL.LU R34, [R1+0x6a58] ;  /* 0x006a580001227983 */ /* 0x000ee80000300800 */
[----:B------:R-:W4:Y:S04]  /*141cf0*/  LDL.LU R31, [R1+0x6a64] ;  /* 0x006a6400011f7983 */ /* 0x000f280000300800 */
[----:B------:R-:W-:Y:S04]  /*141d00*/  STL.64 [R1+0x330], R8 ;  /* 0x0003300801007387 */ /* 0x000fe80000100a00 */
[----:B------:R1:W-:Y:S01]  /*141d10*/  STL.64 [R1+0x338], R10 ;  /* 0x0003380a01007387 */ /* 0x0003e20000100a00 */
[----:B--2---:R-:W-:-:S05]  /*141d20*/  IADD3.X R5, PT, PT, R5, UR5, RZ, P5, !PT ;  /* 0x0000000505057c10 */ /* 0x004fca000affe4ff */
[----:B------:R2:W-:Y:S04]  /*141d30*/  STL [R1+0x6a60], R5 ;  /* 0x006a600501007387 */ /* 0x0005e80000100800 */
[----:B-1----:R-:W3:Y:S04]  /*141d40*/  LDL.LU R11, [R1+0x6a20] ;  /* 0x006a2000010b7983 */ /* 0x002ee80000300800 */
[----:B------:R-:W3:Y:S04]  /*141d50*/  LDL.LU R10, [R1+0x6a2c] ;  /* 0x006a2c00010a7983 */ /* 0x000ee80000300800 */
[----:B------:R-:W3:Y:S04]  /*141d60*/  LDL.LU R9, [R1+0x6a18] ;  /* 0x006a180001097983 */ /* 0x000ee80000300800 */
[----:B------:R-:W3:Y:S01]  /*141d70*/  LDL.LU R8, [R1+0x6a24] ;  /* 0x006a240001087983 */ /* 0x000ee20000300800 */
[----:B------:R-:W-:-:S02]  /*141d80*/  UISETP.GT.AND UP1, UPT, UR16, URZ, UPT ;  /* 0x000000ff1000728c */ /* 0x000fc4000bf24270 */
[----:B------:R-:W-:Y:S01]  /*141d90*/  UISETP.GE.AND UP0, UPT, UR6, UR12, UPT ;  /* 0x0000000c0600728c */ /* 0x000fe2000bf06270 */
[----:B------:R-:W-:Y:S01]  /*141da0*/  IMAD.U32 R3, RZ, RZ, UR17 ;  /* 0x00000011ff037e24 */ /* 0x000fe2000f8e00ff */
[----:B------:R-:W-:Y:S01]  /*141db0*/  LOP3.LUT R4, R30, 0x40, RZ, 0x3c, !PT ;  /* 0x000000401e047812 */ /* 0x000fe200078e3cff */
[----:B------:R-:W-:Y:S01]  /*141dc0*/  USEL UR12, URZ, 0x4, !UP1 ;  /* 0x00000004ff0c7887 */ /* 0x000fe2000c800000 */
[----:B------:R-:W3:Y:S04]  /*141dd0*/  LDL.LU R248, [R1+0x600] ;  /* 0x0006000001f87983 */ /* 0x000ee80000300800 */
[----:B------:R-:W3:Y:S01]  /*141de0*/  LDL.LU R249, [R1+0x604] ;  /* 0x0006040001f97983 */ /* 0x000ee20000300800 */
[----:B------:R-:W-:Y:S01]  /*141df0*/  IADD3 R3, PT, PT, R4, 0x100000, R3 ;  /* 0x0010000004037810 */ /* 0x000fe20007ffe003 */
[----:B------:R-:W-:Y:S01]  /*141e00*/  USEL UR12, UR12, URZ, !UP0 ;  /* 0x000000ff0c0c7287 */ /* 0x000fe2000c000000 */
[----:B------:R-:W-:Y:S01]  /*141e10*/  IMAD.U32 R4, RZ, RZ, UR17 ;  /* 0x00000011ff047e24 */ /* 0x000fe2000f8e00ff */
[----:B------:R-:W3:Y:S04]  /*141e20*/  LDL.LU R250, [R1+0x608] ;  /* 0x0006080001fa7983 */ /* 0x000ee80000300800 */
[----:B------:R-:W3:Y:S04]  /*141e30*/  LDL.LU R251, [R1+0x60c] ;  /* 0x00060c0001fb7983 */ /* 0x000ee80000300800 */
[----:B------:R-:W3:Y:S01]  /*141e40*/  LDL.LU R42, [R1+0x69ec] ;  /* 0x0069ec00012a7983 */ /* 0x000ee20000300800 */
[----:B------:R-:W-:-:S02]  /*141e50*/  ISETP.NE.U32.AND P2, PT, RZ, UR12, PT ;  /* 0x0000000cff007c0c */ /* 0x000fc4000bf45070 */
[----:B------:R-:W-:-:S11]  /*141e60*/  IADD3 R4, PT, PT, R30, 0x100000, R4 ;  /* 0x001000001e047810 */ /* 0x000fd60007ffe004 */
[----:B------:R-:W-:Y:S01]  /*141e70*/  @!PT LDS RZ, [RZ] ;  /* 0x00000000fffff984 */ /* 0x000fe20000000800 */
[----:B------:R-:W-:Y:S01]  /*141e80*/  @!PT LDS RZ, [RZ] ;  /* 0x00000000fffff984 */ /* 0x000fe20000000800 */
[----:B------:R-:W-:Y:S01]  /*141e90*/  @!PT LDS RZ, [RZ] ;  /* 0x00000000fffff984 */ /* 0x000fe20000000800 */
[----:B------:R1:W-:Y:S02]  /*141ea0*/  LDGSTS.E [R4+-0x80000], desc[UR74][R6.64], P2 ;  /* 0x8000000006047fae */ /* 0x0003e400091a104a */
[----:B-1----:R-:W-:Y:S01]  /*141eb0*/  IMAD.MOV.U32 R6, RZ, RZ, R38 ;  /* 0x000000ffff067224 */ /* 0x002fe200078e0026 */
[----:B------:R-:W-:Y:S01]  /*141ec0*/  MOV R7, R39 ;  /* 0x0000002700077202 */ /* 0x000fe20000000f00 */
[----:B------:R-:W3:Y:S04]  /*141ed0*/  LDL.LU R38, [R1+0x69e4] ;  /* 0x0069e40001267983 */ /* 0x000ee80000300800 */
[----:B------:R1:W-:Y:S02]  /*141ee0*/  LDGSTS.E [R4+-0x7ff80], desc[UR74][R6.64], P2 ;  /* 0x8008000006047fae */ /* 0x0003e400091a104a */
[----:B-1----:R-:W-:-:S02]  /*141ef0*/  IMAD.MOV.U32 R7, RZ, RZ, R5 ;  /* 0x000000ffff077224 */ /* 0x002fc400078e0005 */
[----:B--2---:R-:W2:Y:S01]  /*141f00*/  LDL.LU R5, [R1+0x69ac] ;  /* 0x0069ac0001057983 */ /* 0x004ea20000300800 */
[----:B----4-:R-:W-:-:S04]  /*141f10*/  IADD3 R31, P4, PT, R31, UR14, RZ ;  /* 0x0000000e1f1f7c10 */ /* 0x010fc8000ff9e0ff */
[----:B---3--:R-:W-:Y:S01]  /*141f20*/  IADD3.X R34, PT, PT, R34, UR5, RZ, P4, !PT ;  /* 0x0000000522227c10 */ /* 0x008fe2000a7fe4ff */
[----:B------:R-:W-:Y:S01]  /*141f30*/  STL [R1+0x6a64], R31 ;  /* 0x006a641f01007387 */ /* 0x000fe20000100800 */
[----:B------:R-:W-:Y:S02]  /*141f40*/  IADD3 R10, P5, PT, R10, UR14, RZ ;  /* 0x0000000e0a0a7c10 */ /* 0x000fe4000ffbe0ff */
[----:B------:R-:W-:Y:S02]  /*141f50*/  IADD3 R8, P4, PT, R8, UR14, RZ ;  /* 0x0000000e08087c10 */ /* 0x000fe4000ff9e0ff */
[----:B------:R-:W-:Y:S01]  /*141f60*/  IADD3.X R11, PT, PT, R11, UR5, RZ, P5, !PT ;  /* 0x000000050b0b7c10 */ /* 0x000fe2000affe4ff */
[----:B------:R-:W-:Y:S04]  /*141f70*/  STL [R1+0x6a2c], R10 ;  /* 0x006a2c0a01007387 */ /* 0x000fe80000100800 */
[----:B------:R-:W-:Y:S04]  /*141f80*/  STL [R1+0x6a58], R34 ;  /* 0x006a582201007387 */ /* 0x000fe80000100800 */
[----:B------:R-:W-:Y:S04]  /*141f90*/  STL [R1+0x6a24], R8 ;  /* 0x006a240801007387 */ /* 0x000fe80000100800 */
[----:B------:R-:W-:Y:S04]  /*141fa0*/  STL [R1+0x6a20], R11 ;  /* 0x006a200b01007387 */ /* 0x000fe80000100800 */
[----:B------:R-:W3:Y:S01]  /*141fb0*/  LDL.LU R43, [R1+0x69e0] ;  /* 0x0069e000012b7983 */ /* 0x000ee20000300800 */
[----:B------:R-:W-:-:S04]  /*141fc0*/  UISETP.GT.AND UP2, UPT, UR16, 0x4, UPT ;  /* 0x000000041000788c */ /* 0x000fc8000bf44270 */
[----:B------:R-:W-:-:S04]  /*141fd0*/  USEL UR13, URZ, 0x4, !UP2 ;  /* 0x00000004ff0d7887 */ /* 0x000fc8000d000000 */
[----:B------:R-:W-:Y:S02]  /*141fe0*/  USEL UR13, UR13, URZ, !UP0 ;  /* 0x000000ff0d0d7287 */ /* 0x000fe4000c000000 */
[----:B------:R-:W-:-:S04]  /*141ff0*/  UISETP.GT.AND UP1, UPT, UR16, 0x8, UPT ;  /* 0x000000081000788c */ /* 0x000fc8000bf24270 */
[----:B------:R-:W-:Y:S01]  /*142000*/  ISETP.NE.U32.AND P0, PT, RZ, UR13, PT ;  /* 0x0000000dff007c0c */ /* 0x000fe2000bf05070 */
[----:B------:R-:W-:Y:S01]  /*142010*/  USEL UR12, URZ, 0x4, !UP1 ;  /* 0x00000004ff0c7887 */ /* 0x000fe2000c800000 */
[----:B------:R-:W-:-:S03]  /*142020*/  IMAD.MOV.U32 R6, RZ, RZ, R35 ;  /* 0x000000ffff067224 */ /* 0x000fc600078e0023 */
[----:B------:R-:W-:-:S06]  /*142030*/  USEL UR12, UR12, URZ, !UP0 ;  /* 0x000000ff0c0c7287 */ /* 0x000fcc000c000000 */
[----:B------:R-:W-:Y:S02]  /*142040*/  ISETP.NE.U32.AND P2, PT, RZ, UR12, PT ;  /* 0x0000000cff007c0c */ /* 0x000fe4000bf45070 */
[----:B------:R1:W-:Y:S01]  /*142050*/  LDGSTS.E [R4+-0x7fc00], desc[UR74][R6.64], P0 ;  /* 0x8040000006047fae */ /* 0x0003e200081a104a */
[----:B------:R-:W-:Y:S02]  /*142060*/  IADD3.X R9, PT, PT, R9, UR5, RZ, P4, !PT ;  /* 0x0000000509097c10 */ /* 0x000fe4000a7fe4ff */
[----:B-1----:R-:W-:Y:S01]  /*142070*/  MOV R6, R31 ;  /* 0x0000001f00067202 */ /* 0x002fe20000000f00 */
[----:B------:R-:W-:-:S05]  /*142080*/  IMAD.MOV.U32 R7, RZ, RZ, R34 ;  /* 0x000000ffff077224 */ /* 0x000fca00078e0022 */
[----:B------:R1:W-:Y:S04]  /*142090*/  LDGSTS.E [R4+-0x7fb80], desc[UR74][R6.64], P0 ;  /* 0x8048000006047fae */ /* 0x0003e800081a104a */
[----:B------:R4:W-:Y:S01]  /*1420a0*/  STL [R1+0x6a18], R9 ;  /* 0x006a180901007387 */ /* 0x0009e20000100800 */
[----:B-1----:R-:W-:Y:S01]  /*1420b0*/  IMAD.MOV.U32 R6, RZ, RZ, R10 ;  /* 0x000000ffff067224 */ /* 0x002fe200078e000a */
[----:B------:R-:W-:-:S05]  /*1420c0*/  MOV R7, R11 ;  /* 0x0000000b00077202 */ /* 0x000fca0000000f00 */
[----:B------:R1:W-:Y:S01]  /*1420d0*/  LDGSTS.E [R4+-0x7f800], desc[UR74][R6.64], P2 ;  /* 0x8080000006047fae */ /* 0x0003e200091a104a */
[----:B------:R-:W-:Y:S01]  /*1420e0*/  IADD3 R42, P4, PT, R42, UR14, RZ ;  /* 0x0000000e2a2a7c10 */ /* 0x000fe2000ff9e0ff */
[----:B-1----:R-:W-:Y:S02]  /*1420f0*/  IMAD.MOV.U32 R6, RZ, RZ, R8 ;  /* 0x000000ffff067224 */ /* 0x002fe400078e0008 */
[----:B------:R-:W-:Y:S02]  /*142100*/  IMAD.MOV.U32 R7, RZ, RZ, R9 ;  /* 0x000000ffff077224 */ /* 0x000fe400078e0009 */
[----:B----4-:R-:W-:Y:S01]  /*142110*/  HMMA.1688.F32.TF32 R8, R240, R78, R248 ;  /* 0x0000004ef008723c */ /* 0x010fe200000810f8 */
[----:B------:R-:W-:Y:S01]  /*142120*/  IADD3 R38, P5, PT, R38, UR14, RZ ;  /* 0x0000000e26267c10 */ /* 0x000fe2000ffbe0ff */
[----:B------:R-:W-:Y:S04]  /*142130*/  STL [R1+0x69ec], R42 ;  /* 0x0069ec2a01007387 */ /* 0x000fe80000100800 */
[----:B------:R-:W4:Y:S04]  /*142140*/  LDL.LU R39, [R1+0x69d8] ;  /* 0x0069d80001277983 */ /* 0x000f280000300800 */
[----:B------:R-:W4:Y:S01]  /*142150*/  LDL.LU R35, [R1+0x69a0] ;  /* 0x0069a00001237983 */ /* 0x000f220000300800 */
[----:B------:R-:W-:-:S03]  /*142160*/  UISETP.GT.AND UP1, UPT, UR16, 0xc, UPT ;  /* 0x0000000c1000788c */ /* 0x000fc6000bf24270 */
[----:B------:R-:W-:Y:S04]  /*142170*/  STL [R1+0x69e4], R38 ;  /* 0x0069e42601007387 */ /* 0x000fe80000100800 */
[----:B------:R1:W-:Y:S01]  /*142180*/  LDGSTS.E [R4+-0x7f780], desc[UR74][R6.64], P2 ;  /* 0x8088000006047fae */ /* 0x0003e200091a104a */
[----:B---3--:R-:W-:Y:S02]  /*142190*/  IADD3.X R43, PT, PT, R43, UR5, RZ, P4, !PT ;  /* 0x000000052b2b7c10 */ /* 0x008fe4000a7fe4ff */
[----:B--2---:R-:W-:-:S03]  /*1421a0*/  IADD3 R5, P4, PT, R5, UR14, RZ ;  /* 0x0000000e05057c10 */ /* 0x004fc6000ff9e0ff */
[----:B------:R-:W-:Y:S04]  /*1421b0*/  STL [R1+0x69e0], R43 ;  /* 0x0069e02b01007387 */ /* 0x000fe80000100800 */
[----:B------:R-:W2:Y:S04]  /*1421c0*/  LDL.LU R34, [R1+0x6998] ;  /* 0x0069980001227983 */ /* 0x000ea80000300800 */
[----:B------:R-:W-:Y:S04]  /*1421d0*/  STL [R1+0x69ac], R5 ;  /* 0x0069ac0501007387 */ /* 0x000fe80000100800 */
[----:B------:R-:W-:Y:S04]  /*1421e0*/  STL.64 [R1+0x320], R8 ;  /* 0x0003200801007387 */ /* 0x000fe80000100a00 */
[----:B------:R3:W-:Y:S04]  /*1421f0*/  STL.64 [R1+0x328], R10 ;  /* 0x0003280a01007387 */ /* 0x0007e80000100a00 */
[----:B------:R-:W2:Y:S04]  /*142200*/  LDL.LU R31, [R1+0x69a4] ;  /* 0x0069a400011f7983 */ /* 0x000ea80000300800 */
[----:B---3--:R-:W3:Y:S04]  /*142210*/  LDL.LU R11, [R1+0x6960] ;  /* 0x00696000010b7983 */ /* 0x008ee80000300800 */
[----:B------:R-:W3:Y:S04]  /*142220*/  LDL.LU R10, [R1+0x696c] ;  /* 0x00696c00010a7983 */ /* 0x000ee80000300800 */
[----:B------:R-:W3:Y:S04]  /*142230*/  LDL.LU R9, [R1+0x6958] ;  /* 0x0069580001097983 */ /* 0x000ee80000300800 */
[----:B------:R-:W3:Y:S01]  /*142240*/  LDL.LU R8, [R1+0x6964] ;  /* 0x0069640001087983 */ /* 0x000ee20000300800 */
[----:B------:R-:W-:-:S04]  /*142250*/  USEL UR12, URZ, 0x4, !UP1 ;  /* 0x00000004ff0c7887 */ /* 0x000fc8000c800000 */
[----:B------:R-:W-:-:S06]  /*142260*/  USEL UR12, UR12, URZ, !UP0 ;  /* 0x000000ff0c0c7287 */ /* 0x000fcc000c000000 */
[----:B------:R-:W-:Y:S02]  /*142270*/  ISETP.NE.U32.AND P0, PT, RZ, UR12, PT ;  /* 0x0000000cff007c0c */ /* 0x000fe4000bf05070 */
[----:B-1----:R-:W-:Y:S01]  /*142280*/  MOV R6, R42 ;  /* 0x0000002a00067202 */ /* 0x002fe20000000f00 */
[----:B------:R-:W-:-:S10]  /*142290*/  IMAD.MOV.U32 R7, RZ, RZ, R43 ;  /* 0x000000ffff077224 */ /* 0x000fd400078e002b */
[----:B------:R1:W-:Y:S02]  /*1422a0*/  LDGSTS.E [R4+-0x7f400], desc[UR74][R6.64], P0 ;  /* 0x80c0000006047fae */ /* 0x0003e400081a104a */
[----:B-1----:R-:W-:Y:S01]  /*1422b0*/  IMAD.MOV.U32 R6, RZ, RZ, R38 ;  /* 0x000000ffff067224 */ /* 0x002fe200078e0026 */
[----:B----4-:R-:W-:Y:S02]  /*1422c0*/  IADD3.X R39, PT, PT, R39, UR5, RZ, P5, !PT ;  /* 0x0000000527277c10 */ /* 0x010fe4000affe4ff */
[----:B------:R-:W-:-:S03]  /*1422d0*/  IADD3.X R35, PT, PT, R35, UR5, RZ, P4, !PT ;  /* 0x0000000523237c10 */ /* 0x000fc6000a7fe4ff */
[----:B------:R-:W-:Y:S04]  /*1422e0*/  STL [R1+0x69d8], R39 ;  /* 0x0069d82701007387 */ /* 0x000fe80000100800 */
[----:B------:R-:W-:Y:S04]  /*1422f0*/  STL [R1+0x69a0], R35 ;  /* 0x0069a02301007387 */ /* 0x000fe80000100800 */
[----:B------:R-:W4:Y:S01]  /*142300*/  LDL.LU R248, [R1+0x5f0] ;  /* 0x0005f00001f87983 */ /* 0x000f220000300800 */
[----:B------:R-:W-:-:S03]  /*142310*/  MOV R7, R39 ;  /* 0x0000002700077202 */ /* 0x000fc60000000f00 */
[----:B------:R-:W4:Y:S04]  /*142320*/  LDL.LU R249, [R1+0x5f4] ;  /* 0x0005f40001f97983 */ /* 0x000f280000300800 */
[----:B------:R-:W4:Y:S04]  /*142330*/  LDL.LU R250, [R1+0x5f8] ;  /* 0x0005f80001fa7983 */ /* 0x000f280000300800 */
[----:B------:R-:W4:Y:S04]  /*142340*/  LDL.LU R251, [R1+0x5fc] ;  /* 0x0005fc0001fb7983 */ /* 0x000f280000300800 */
[----:B------:R-:W4:Y:S04]  /*142350*/  LDL.LU R42, [R1+0x692c] ;  /* 0x00692c00012a7983 */ /* 0x000f280000300800 */
[----:B------:R1:W-:Y:S04]  /*142360*/  LDGSTS.E [R4+-0x7f380], desc[UR74][R6.64], P0 ;  /* 0x80c8000006047fae */ /* 0x0003e800081a104a */
[----:B------:R-:W4:Y:S01]  /*142370*/  LDL.LU R38, [R1+0x6924] ;  /* 0x0069240001267983 */ /* 0x000f220000300800 */
[----:B-1----:R-:W-:-:S03]  /*142380*/  IMAD.MOV.U32 R6, RZ, RZ, R5 ;  /* 0x000000ffff067224 */ /* 0x002fc600078e0005 */
[----:B------:R-:W4:Y:S01]  /*142390*/  LDL.LU R5, [R1+0x68ec] ;  /* 0x0068ec0001057983 */ /* 0x000f220000300800 */
[----:B--2---:R-:W-:-:S04]  /*1423a0*/  IADD3 R31, P4, PT, R31, UR14, RZ ;  /* 0x0000000e1f1f7c10 */ /* 0x004fc8000ff9e0ff */
[----:B------:R-:W-:Y:S01]  /*1423b0*/  IADD3.X R34, PT, PT, R34, UR5, RZ, P4, !PT ;  /* 0x0000000522227c10 */ /* 0x000fe2000a7fe4ff */
[----:B------:R-:W-:Y:S01]  /*1423c0*/  STL [R1+0x69a4], R31 ;  /* 0x0069a41f01007387 */ /* 0x000fe20000100800 */
[----:B---3--:R-:W-:Y:S02]  /*1423d0*/  IADD3 R10, P5, PT, R10, UR14, RZ ;  /* 0x0000000e0a0a7c10 */ /* 0x008fe4000ffbe0ff */
[----:B------:R-:W-:Y:S02]  /*1423e0*/  IADD3 R8, P4, PT, R8, UR14, RZ ;  /* 0x0000000e08087c10 */ /* 0x000fe4000ff9e0ff */
[----:B------:R-:W-:Y:S01]  /*1423f0*/  IADD3.X R11, PT, PT, R11, UR5, RZ, P5, !PT ;  /* 0x000000050b0b7c10 */ /* 0x000fe2000affe4ff */
[----:B------:R-:W-:Y:S04]  /*142400*/  STL [R1+0x696c], R10 ;  /* 0x00696c0a01007387 */ /* 0x000fe80000100800 */
[----:B------:R-:W-:Y:S04]  /*142410*/  STL [R1+0x6998], R34 ;  /* 0x0069982201007387 */ /* 0x000fe80000100800 */
[----:B------:R-:W-:Y:S04]  /*142420*/  STL [R1+0x6964], R8 ;  /* 0x0069640801007387 */ /* 0x000fe80000100800 */
[----:B------:R-:W-:Y:S04]  /*142430*/  STL [R1+0x6960], R11 ;  /* 0x0069600b01007387 */ /* 0x000fe80000100800 */
[----:B------:R-:W2:Y:S01]  /*142440*/  LDL.LU R43, [R1+0x6920] ;  /* 0x00692000012b7983 */ /* 0x000ea20000300800 */
        /* <DEDUP_REMOVED lines=18> */
[----:B----4-:R-:W-:Y:S01]  /*142570*/  IADD3 R42, P4, PT, R42, UR14, RZ ;  /* 0x0000000e2a2a7c10 */ /* 0x010fe2000ff9e0ff */
[----:B-1----:R-:W-:Y:S02]  /*142580*/  IMAD.MOV.U32 R6, RZ, RZ, R8 ;  /* 0x000000ffff067224 */ /* 0x002fe400078e0008 */
[----:B------:R-:W-:Y:S02]  /*142590*/  IMAD.MOV.U32 R7, RZ, RZ, R9 ;  /* 0x000000ffff077224 */ /* 0x000fe400078e0009 */
[----:B---3--:R-:W-:Y:S01]  /*1425a0*/  HMMA.1688.F32.TF32 R8, R240, R82, R248 ;  /* 0x00000052f008723c */ /* 0x008fe200000810f8 */
[----:B------:R-:W-:Y:S01]  /*1425b0*/  IADD3 R38, P5, PT, R38, UR14, RZ ;  /* 0x0000000e26267c10 */ /* 0x000fe2000ffbe0ff */
[----:B------:R-:W-:Y:S04]  /*1425c0*/  STL [R1+0x692c], R42 ;  /* 0x00692c2a01007387 */ /* 0x000fe80000100800 */
[----:B------:R-:W3:Y:S04]  /*1425d0*/  LDL.LU R39, [R1+0x6918] ;  /* 0x0069180001277983 */ /* 0x000ee80000300800 */
[----:B------:R-:W4:Y:S01]  /*1425e0*/  LDL.LU R35, [R1+0x68e0] ;  /* 0x0068e00001237983 */ /* 0x000f220000300800 */
[----:B------:R-:W-:-:S03]  /*1425f0*/  UISETP.GT.AND UP1, UPT, UR16, 0x18, UPT ;  /* 0x000000181000788c */ /* 0x000fc6000bf24270 */
[----:B------:R-:W-:Y:S04]  /*142600*/  STL [R1+0x6924], R38 ;  /* 0x0069242601007387 */ /* 0x000fe80000100800 */
[----:B------:R1:W-:Y:S01]  /*142610*/  LDGSTS.E [R4+-0x7eb80], desc[UR74][R6.64], P0 ;  /* 0x8148000006047fae */ /* 0x0003e200081a104a */
[----:B--2---:R-:W-:Y:S02]  /*142620*/  IADD3.X R43, PT, PT, R43, UR5, RZ, P4, !PT ;  /* 0x000000052b2b7c10 */ /* 0x004fe4000a7fe4ff */
[----:B------:R-:W-:-:S03]  /*142630*/  IADD3 R5, P4, PT, R5, UR14, RZ ;  /* 0x0000000e05057c10 */ /* 0x000fc6000ff9e0ff */
[----:B------:R-:W-:Y:S04]  /*142640*/  STL [R1+0x6920], R43 ;  /* 0x0069202b01007387 */ /* 0x000fe80000100800 */
[----:B------:R-:W2:Y:S04]  /*142650*/  LDL.LU R34, [R1+0x68d8] ;  /* 0x0068d80001227983 */ /* 0x000ea80000300800 */
[----:B------:R-:W-:Y:S04]  /*142660*/  STL [R1+0x68ec], R5 ;  /* 0x0068ec0501007387 */ /* 0x000fe80000100800 */
[----:B------:R-:W-:Y:S04]  /*142670*/  STL.64 [R1+0x300], R8 ;  /* 0x0003000801007387 */ /* 0x000fe80000100a00 */
[----:B------:R1:W-:Y:S04]  /*142680*/  STL.64 [R1+0x308], R10 ;  /* 0x0003080a01007387 */ /* 0x0003e80000100a00 */
[----:B------:R-:W2:Y:S04]  /*142690*/  LDL.LU R31, [R1+0x68e4] ;  /* 0x0068e400011f7983 */ /* 0x000ea80000300800 */
[----:B-1----:R-:W2:Y:S04]  /*1426a0*/  LDL.LU R11, [R1+0x68a0] ;  /* 0x0068a000010b7983 */ /* 0x002ea80000300800 */
[----:B------:R-:W2:Y:S04]  /*1426b0*/  LDL.LU R10, [R1+0x68ac] ;  /* 0x0068ac00010a7983 */ /* 0x000ea80000300800 */
[----:B------:R-:W2:Y:S04]  /*1426c0*/  LDL.LU R9, [R1+0x6898] ;  /* 0x0068980001097983 */ /* 0x000ea80000300800 */
[----:B------:R-:W2:Y:S01]  /*1426d0*/  LDL.LU R8, [R1+0x68a4] ;  /* 0x0068a40001087983 */ /* 0x000ea20000300800 */
[----:B------:R-:W-:-:S04]  /*1426e0*/  USEL UR12, URZ, 0x4, !UP1 ;  /* 0x00000004ff0c7887 */ /* 0x000fc8000c800000 */
[----:B------:R-:W-:-:S06]  /*1426f0*/  USEL UR12, UR12, URZ, !UP0 ;  /* 0x000000ff0c0c7287 */ /* 0x000fcc000c000000 */
[----:B------:R-:W-:Y:S02]  /*142700*/  ISETP.NE.U32.AND P2, PT, RZ, UR12, PT ;  /* 0x0000000cff007c0c */ /* 0x000fe4000bf45070 */
[----:B------:R-:W-:Y:S01]  /*142710*/  MOV R6, R42 ;  /* 0x0000002a00067202 */ /* 0x000fe20000000f00 */
[----:B------:R-:W-:-:S10]  /*142720*/  IMAD.MOV.U32 R7, RZ, RZ, R43 ;  /* 0x000000ffff077224 */ /* 0x000fd400078e002b */
[----:B------:R1:W-:Y:S02]  /*142730*/  LDGSTS.E [R4+-0x7e800], desc[UR74][R6.64], P2 ;  /* 0x8180000006047fae */ /* 0x0003e400091a104a */
[----:B-1----:R-:W-:Y:S01]  /*142740*/  IMAD.MOV.U32 R6, RZ, RZ, R38 ;  /* 0x000000ffff067224 */ /* 0x002fe200078e0026 */
[----:B---3--:R-:W-:Y:S02]  /*142750*/  IADD3.X R39, PT, PT, R39, UR5, RZ, P5, !PT ;  /* 0x0000000527277c10 */ /* 0x008fe4000affe4ff */
[----:B----4-:R-:W-:-:S03]  /*142760*/  IADD3.X R35, PT, PT, R35, UR5, RZ, P4, !PT ;  /* 0x0000000523237c10 */ /* 0x010fc6000a7fe4ff */
[----:B------:R-:W-:Y:S04]  /*142770*/  STL [R1+0x6918], R39 ;  /* 0x0069182701007387 */ /* 0x000fe80000100800 */
[----:B------:R-:W-:Y:S04]  /*142780*/  STL [R1+0x68e0], R35 ;  /* 0x0068e02301007387 */ /* 0x000fe80000100800 */
[----:B------:R-:W3:Y:S01]  /*142790*/  LDL.LU R248, [R1+0x5e0] ;  /* 0x0005e00001f87983 */ /* 0x000ee20000300800 */
[----:B------:R-:W-:-:S03]  /*1427a0*/  MOV R7, R39 ;  /* 0x0000002700077202 */ /* 0x000fc60000000f00 */
[----:B------:R-:W3:Y:S04]  /*1427b0*/  LDL.LU R249, [R1+0x5e4] ;  /* 0x0005e40001f97983 */ /* 0x000ee80000300800 */
[----:B------:R-:W3:Y:S04]  /*1427c0*/  LDL.LU R250, [R1+0x5e8] ;  /* 0x0005e80001fa7983 */ /* 0x000ee80000300800 */
[----:B------:R-:W3:Y:S04]  /*1427d0*/  LDL.LU R251, [R1+0x5ec] ;  /* 0x0005ec0001fb7983 */ /* 0x000ee80000300800 */
[----:B------:R-:W4:Y:S04]  /*1427e0*/  LDL.LU R42, [R1+0x686c] ;  /* 0x00686c00012a7983 */ /* 0x000f280000300800 */
[----:B------:R1:W-:Y:S04]  /*1427f0*/  LDGSTS.E [R4+-0x7e780], desc[UR74][R6.64], P2 ;  /* 0x8188000006047fae */ /* 0x0003e800091a104a */
[----:B------:R-:W3:Y:S01]  /*142800*/  LDL.LU R38, [R1+0x6864] ;  /* 0x0068640001267983 */ /* 0x000ee20000300800 */
[----:B-1----:R-:W-:-:S03]  /*142810*/  IMAD.MOV.U32 R6, RZ, RZ, R5 ;  /* 0x000000ffff067224 */ /* 0x002fc600078e0005 */
[----:B------:R-:W3:Y:S01]  /*142820*/  LDL.LU R5, [R1+0x682c] ;  /* 0x00682c0001057983 */ /* 0x000ee20000300800 */
[----:B--2---:R-:W-:-:S04]  /*142830*/  IADD3 R31, P4, PT, R31, UR14, RZ ;  /* 0x0000000e1f1f7c10 */ /* 0x004fc8000ff9e0ff */
[----:B------:R-:W-:Y:S01]  /*142840*/  IADD3.X R34, PT, PT, R34, UR5, RZ, P4, !PT ;  /* 0x0000000522227c10 */ /* 0x000fe2000a7fe4ff */
        /* <DEDUP_REMOVED lines=205> */
[----:B------:R1:W-:Y:S04]  /*143520*/  STL [R1+0x66d8], R39 ;  /* 0x0066d82701007387 */ /* 0x0003e80000100800 */
        /* <DEDUP_REMOVED lines=20> */
[----:B------:R1:W-:Y:S04]  /*143670*/  STL [R1+0x6660], R11 ;  /* 0x0066600b01007387 */ /* 0x0003e80000100800 */
[----:B------:R-:W2:Y:S01]  /*143680*/  LDL.LU R43, [R1+0x6620] ;  /* 0x00662000012b7983 */ /* 0x000ea20000300800 */
[----:B------:R-:W-:-:S04]  /*143690*/  UISETP.GT.AND UP1, UPT, UR16, 0x40, UPT ;  /* 0x000000401000788c */ /* 0x000fc8000bf24270 */
[----:B------:R-:W-:-:S04]  /*1436a0*/  USEL UR13, URZ, 0x4, !UP1 ;  /* 0x00000004ff0d7887 */ /* 0x000fc8000c800000 */
[----:B------:R-:W-:Y:S02]  /*1436b0*/  USEL UR13, UR13, URZ, !UP0 ;  /* 0x000000ff0d0d7287 */ /* 0x000fe4000c000000 */
[----:B------:R-:W-:-:S04]  /*1436c0*/  UISETP.GT.AND UP1, UPT, UR16, 0x44, UPT ;  /* 0x000000441000788c */ /* 0x000fc8000bf24270 */
[----:B------:R-:W-:Y:S01]  /*1436d0*/  ISETP.NE.U32.AND P2, PT, RZ, UR13, PT ;  /* 0x0000000dff007c0c */ /* 0x000fe2000bf45070 */
[----:B------:R-:W-:Y:S01]  /*1436e0*/  USEL UR12, URZ, 0x4, !UP1 ;  /* 0x00000004ff0c7887 */ /* 0x000fe2000c800000 */
[----:B------:R-:W-:Y:S01]  /*1436f0*/  IMAD.MOV.U32 R7, RZ, RZ, R35 ;  /* 0x000000ffff077224 */ /* 0x000fe200078e0023 */
[----:B------:R-:W-:Y:S02]  /*143700*/  IADD3.X R9, PT, PT, R9, UR5, RZ, P4, !PT ;  /* 0x0000000509097c10 */ /* 0x000fe4000a7fe4ff */
[----:B------:R-:W-:-:S03]  /*143710*/  USEL UR12, UR12, URZ, !UP0 ;  /* 0x000000ff0c0c7287 */ /* 0x000fc6000c000000 */
[----:B------:R1:W-:Y:S05]  /*143720*/  STL [R1+0x6658], R9 ;  /* 0x0066580901007387 */ /* 0x0003ea0000100800 */
[----:B------:R1:W-:Y:S01]  /*143730*/  LDGSTS.E [R4+-0x7c000], desc[UR74][R6.64], P2 ;  /* 0x8400000006047fae */ /* 0x0003e200091a104a */
[----:B------:R-:W-:Y:S02]  /*143740*/  ISETP.NE.U32.AND P0, PT, RZ, UR12, PT ;  /* 0x0000000cff007c0c */ /* 0x000fe4000bf05070 */
[----:B-1----:R-:W-:Y:S01]  /*143750*/  MOV R6, R31 ;  /* 0x0000001f00067202 */ /* 0x002fe20000000f00 */
[----:B------:R-:W-:-:S05]  /*143760*/  IMAD.MOV.U32 R7, RZ, RZ, R34 ;  /* 0x000000ffff077224 */ /* 0x000fca00078e0022 */
[----:B------:R1:W-:Y:S01]  /*143770*/  LDGSTS.E [R4+-0x7bf80], desc[UR74][R6.64], P2 ;  /* 0x8408000006047fae */ /* 0x0003e200091a104a */
[----:B---3--:R-:W-:Y:S01]  /*143780*/  HMMA.1688.F32.TF32 R248, R240, R98, R248 ;  /* 0x00000062f0f8723c */ /* 0x008fe200000810f8 */
[----:B----4-:R-:W-:Y:S02]  /*143790*/  IADD3 R42, P4, PT, R42, UR14, RZ ;  /* 0x0000000e2a2a7c10 */ /* 0x010fe4000ff9e0ff */
[----:B------:R-:W-:Y:S02]  /*1437a0*/  IADD3 R38, P5, PT, R38, UR14, RZ ;  /* 0x0000000e26267c10 */ /* 0x000fe4000ffbe0ff */
[----:B-1----:R-:W-:Y:S01]  /*1437b0*/  MOV R7, R11 ;  /* 0x0000000b00077202 */ /* 0x002fe20000000f00 */
[----:B------:R-:W-:Y:S04]  /*1437c0*/  STL [R1+0x662c], R42 ;  /* 0x00662c2a01007387 */ /* 0x000fe80000100800 */
[----:B------:R-:W3:Y:S04]  /*1437d0*/  LDL.LU R39, [R1+0x6618] ;  /* 0x0066180001277983 */ /* 0x000ee80000300800 */
[----:B------:R-:W4:Y:S04]  /*1437e0*/  LDL.LU R11, [R1+0x65e0] ;  /* 0x0065e000010b7983 */ /* 0x000f280000300800 */
[----:B------:R-:W-:Y:S01]  /*1437f0*/  STL [R1+0x6624], R38 ;  /* 0x0066242601007387 */ /* 0x000fe20000100800 */
[----:B------:R-:W-:-:S05]  /*143800*/  IMAD.MOV.U32 R6, RZ, RZ, R10 ;  /* 0x000000ffff067224 */ /* 0x000fca00078e000a */
[----:B------:R1:W-:Y:S02]  /*143810*/  LDGSTS.E [R4+-0x7bc00], desc[UR74][R6.64], P0 ;  /* 0x8440000006047fae */ /* 0x0003e400081a104a */
[----:B-1----:R-:W-:Y:S02]  /*143820*/  IMAD.MOV.U32 R7, RZ, RZ, R9 ;  /* 0x000000ffff077224 */ /* 0x002fe400078e0009 */
[----:B------:R-:W-:Y:S01]  /*143830*/  IMAD.MOV.U32 R6, RZ, RZ, R8 ;  /* 0x000000ffff067224 */ /* 0x000fe200078e0008 */
[----:B------:R-:W-:Y:S01]  /*143840*/  UISETP.GT.AND UP1, UPT, UR16, 0x48, UPT ;  /* 0x000000481000788c */ /* 0x000fe2000bf24270 */
[----:B--2---:R-:W-:Y:S02]  /*143850*/  IADD3.X R43, PT, PT, R43, UR5, RZ, P4, !PT ;  /* 0x000000052b2b7c10 */ /* 0x004fe4000a7fe4ff */
[----:B------:R-:W-:Y:S01]  /*143860*/  IADD3 R5, P4, PT, R5, UR14, RZ ;  /* 0x0000000e05057c10 */ /* 0x000fe2000ff9e0ff */
[----:B------:R1:W-:Y:S04]  /*143870*/  LDGSTS.E [R4+-0x7bb80], desc[UR74][R6.64], P0 ;  /* 0x8448000006047fae */ /* 0x0003e800081a104a */
[----:B------:R-:W-:Y:S04]  /*143880*/  STL [R1+0x6620], R43 ;  /* 0x0066202b01007387 */ /* 0x000fe80000100800 */
[----:B------:R-:W2:Y:S04]  /*143890*/  LDL.LU R35, [R1+0x65d8] ;  /* 0x0065d80001237983 */ /* 0x000ea80000300800 */
[----:B------:R-:W-:Y:S04]  /*1438a0*/  STL [R1+0x65ec], R5 ;  /* 0x0065ec0501007387 */ /* 0x000fe80000100800 */
[----:B------:R1:W-:Y:S04]  /*1438b0*/  STL.64 [R1+0x2c0], R248 ;  /* 0x0002c0f801007387 */ /* 0x0003e80000100a00 */
[----:B------:R1:W-:Y:S04]  /*1438c0*/  STL.64 [R1+0x2c8], R250 ;  /* 0x0002c8fa01007387 */ /* 0x0003e80000100a00 */
[----:B------:R-:W2:Y:S04]  /*1438d0*/  LDL.LU R34, [R1+0x65e4] ;  /* 0x0065e40001227983 */ /* 0x000ea80000300800 */
[----:B------:R-:W2:Y:S04]  /*1438e0*/  LDL.LU R31, [R1+0x65a0] ;  /* 0x0065a000011f7983 */ /* 0x000ea80000300800 */
[----:B------:R-:W2:Y:S04]  /*1438f0*/  LDL.LU R10, [R1+0x65ac] ;  /* 0x0065ac00010a7983 */ /* 0x000ea80000300800 */
[----:B------:R-:W2:Y:S04]  /*143900*/  LDL.LU R9, [R1+0x6598] ;  /* 0x0065980001097983 */ /* 0x000ea80000300800 */
[----:B------:R-:W2:Y:S01]  /*143910*/  LDL.LU R8, [R1+0x65a4] ;  /* 0x0065a40001087983 */ /* 0x000ea20000300800 */
[----:B------:R-:W-:-:S04]  /*143920*/  USEL UR12, URZ, 0x4, !UP1 ;  /* 0x00000004ff0c7887 */ /* 0x000fc8000c800000 */
[----:B------:R-:W-:-:S06]  /*143930*/  USEL UR12, UR12, URZ, !UP0 ;  /* 0x000000ff0c0c7287 */ /* 0x000fcc000c000000 */
[----:B------:R-:W-:Y:S02]  /*143940*/  ISETP.NE.U32.AND P2, PT, RZ, UR12, PT ;  /* 0x0000000cff007c0c */ /* 0x000fe4000bf45070 */
[----:B-1----:R-:W-:Y:S01]  /*143950*/  MOV R6, R42 ;  /* 0x0000002a00067202 */ /* 0x002fe20000000f00 */
[----:B------:R-:W-:-:S10]  /*143960*/  IMAD.MOV.U32 R7, RZ, RZ, R43 ;  /* 0x000000ffff077224 */ /* 0x000fd400078e002b */
[----:B------:R1:W-:Y:S02]  /*143970*/  LDGSTS.E [R4+-0x7b800], desc[UR74][R6.64], P2 ;  /* 0x8480000006047fae */ /* 0x0003e400091a104a */
[----:B-1----:R-:W-:Y:S01]  /*143980*/  IMAD.MOV.U32 R6, RZ, RZ, R38 ;  /* 0x000000ffff067224 */ /* 0x002fe200078e0026 */
[----:B---3--:R-:W-:Y:S02]  /*143990*/  IADD3.X R39, PT, PT, R39, UR5, RZ, P5, !PT ;  /* 0x0000000527277c10 */ /* 0x008fe4000affe4ff */
[----:B----4-:R-:W-:-:S03]  /*1439a0*/  IADD3.X R11, PT, PT, R11, UR5, RZ, P4, !PT ;  /* 0x000000050b0b7c10 */ /* 0x010fc6000a7fe4ff */
[----:B------:R-:W-:Y:S04]  /*1439b0*/  STL [R1+0x6618], R39 ;  /* 0x0066182701007387 */ /* 0x000fe80000100800 */
[----:B------:R1:W-:Y:S01]  /*1439c0*/  STL [R1+0x65e0], R11 ;  /* 0x0065e00b01007387 */ /* 0x0003e20000100800 */
[----:B------:R-:W-:-:S03]  /*1439d0*/  MOV R7, R39 ;  /* 0x0000002700077202 */ /* 0x000fc60000000f00 */
[----:B------:R-:W3:Y:S04]  /*1439e0*/  LDL.LU R248, [R1+0x5a0] ;  /* 0x0005a00001f87983 */ /* 0x000ee80000300800 */
[----:B------:R-:W3:Y:S04]  /*1439f0*/  LDL.LU R249, [R1+0x5a4] ;  /* 0x0005a40001f97983 */ /* 0x000ee80000300800 */
[----:B------:R-:W3:Y:S04]  /*143a00*/  LDL.LU R250, [R1+0x5a8] ;  /* 0x0005a80001fa7983 */ /* 0x000ee80000300800 */
[----:B------:R-:W3:Y:S04]  /*143a10*/  LDL.LU R251, [R1+0x5ac] ;  /* 0x0005ac0001fb7983 */ /* 0x000ee80000300800 */
[----:B------:R4:W-:Y:S04]  /*143a20*/  LDGSTS.E [R4+-0x7b780], desc[UR74][R6.64], P2 ;  /* 0x8488000006047fae */ /* 0x0009e800091a104a */
[----:B------:R-:W3:Y:S01]  /*143a30*/  LDL.LU R42, [R1+0x656c] ;  /* 0x00656c00012a7983 */ /* 0x000ee20000300800 */
[----:B----4-:R-:W-:-:S02]  /*143a40*/  IMAD.MOV.U32 R7, RZ, RZ, R11 ;  /* 0x000000ffff077224 */ /* 0x010fc400078e000b */
[----:B------:R-:W-:Y:S01]  /*143a50*/  IMAD.MOV.U32 R6, RZ, RZ, R5 ;  /* 0x000000ffff067224 */ /* 0x000fe200078e0005 */
[----:B-1----:R-:W4:Y:S04]  /*143a60*/  LDL.LU R11, [R1+0x6564] ;  /* 0x00656400010b7983 */ /* 0x002f280000300800 */
[----:B------:R-:W4:Y:S01]  /*143a70*/  LDL.LU R5, [R1+0x652c] ;  /* 0x00652c0001057983 */ /* 0x000f220000300800 */
[----:B--2---:R-:W-:Y:S02]  /*143a80*/  IADD3 R34, P4, PT, R34, UR14, RZ ;  /* 0x0000000e22227c10 */ /* 0x004fe4000ff9e0ff */
[----:B------:R-:W-:Y:S02]  /*143a90*/  IADD3 R10, P5, PT, R10, UR14, RZ ;  /* 0x0000000e0a0a7c10 */ /* 0x000fe4000ffbe0ff */
[----:B------:R-:W-:-:S02]  /*143aa0*/  IADD3.X R35, PT, PT, R35, UR5, RZ, P4, !PT ;  /* 0x0000000523237c10 */ /* 0x000fc4000a7fe4ff */
[----:B------:R-:W-:Y:S02]  /*143ab0*/  IADD3 R8, P4, PT, R8, UR14, RZ ;  /* 0x0000000e08087c10 */ /* 0x000fe4000ff9e0ff */
[----:B------:R-:W-:Y:S01]  /*143ac0*/  IADD3.X R31, PT, PT, R31, UR5, RZ, P5, !PT ;  /* 0x000000051f1f7c10 */ /* 0x000fe2000affe4ff */
[----:B------:R-:W-:Y:S04]  /*143ad0*/  STL [R1+0x65e4], R34 ;  /* 0x0065e42201007387 */ /* 0x000fe80000100800 */
        /* <DEDUP_REMOVED lines=10> */
[----:B------:R-:W-:-:S04]  /*143b80*/  USEL UR12, URZ, 0x4, !UP1 ;  /* 0x00000004ff0c7887 */ /* 0x000fc8000c800000 */
        /* <DEDUP_REMOVED lines=8> */
[----:B---3--:R-:W-:Y:S01]  /*143c10*/  HMMA.1688.F32.TF32 R248, R240, R102, R248 ;  /* 0x00000066f0f8723c */ /* 0x008fe200000810f8 */
[----:B-1----:R-:W-:Y:S01]  /*143c20*/  IMAD.MOV.U32 R6, RZ, RZ, R10 ;  /* 0x000000ffff067224 */ /* 0x002fe200078e000a */
[----:B------:R-:W-:Y:S02]  /*143c30*/  MOV R7, R31 ;  /* 0x0000001f00077202 */ /* 0x000fe40000000f00 */
[----:B------:R-:W-:-:S03]  /*143c40*/  IADD3 R42, P4, PT, R42, UR14, RZ ;  /* 0x0000000e2a2a7c10 */ /* 0x000fc6000ff9e0ff */
[----:B------:R1:W-:Y:S04]  /*143c50*/  LDGSTS.E [R4+-0x7b000], desc[UR74][R6.64], P2 ;  /* 0x8500000006047fae */ /* 0x0003e800091a104a */
[----:B------:R-:W-:Y:S04]  /*143c60*/  STL [R1+0x656c], R42 ;  /* 0x00656c2a01007387 */ /* 0x000fe80000100800 */
[----:B------:R-:W3:Y:S01]  /*143c70*/  LDL.LU R39, [R1+0x6558] ;  /* 0x0065580001277983 */ /* 0x000ee20000300800 */
[----:B----4-:R-:W-:Y:S01]  /*143c80*/  IADD3 R11, P5, PT, R11, UR14, RZ ;  /* 0x0000000e0b0b7c10 */ /* 0x010fe2000ffbe0ff */
[----:B-1----:R-:W-:-:S02]  /*143c90*/  IMAD.MOV.U32 R7, RZ, RZ, R9 ;  /* 0x000000ffff077224 */ /* 0x002fc400078e0009 */
[----:B------:R-:W4:Y:S04]  /*143ca0*/  LDL.LU R9, [R1+0x6520] ;  /* 0x0065200001097983 */ /* 0x000f280000300800 */
[----:B------:R-:W-:Y:S01]  /*143cb0*/  STL [R1+0x6564], R11 ;  /* 0x0065640b01007387 */ /* 0x000fe20000100800 */
        /* <DEDUP_REMOVED lines=16> */
[----:B------:R-:W-:Y:S02]  /*143dc0*/  USEL UR12, UR12, URZ, !UP0 ;  /* 0x000000ff0c0c7287 */ /* 0x000fe4000c000000 */
[----:B------:R-:W-:-:S04]  /*143dd0*/  UISETP.GT.AND UP1, UPT, UR16, 0x58, UPT ;  /* 0x000000581000788c */ /* 0x000fc8000bf24270 */
[----:B------:R-:W-:Y:S01]  /*143de0*/  ISETP.NE.U32.AND P0, PT, RZ, UR12, PT ;  /* 0x0000000cff007c0c */ /* 0x000fe2000bf05070 */
[----:B------:R-:W-:Y:S01]  /*143df0*/  USEL UR13, URZ, 0x4, !UP1 ;  /* 0x00000004ff0d7887 */ /* 0x000fe2000c800000 */
[----:B-1----:R-:W-:Y:S01]  /*143e00*/  MOV R6, R42 ;  /* 0x0000002a00067202 */ /* 0x002fe20000000f00 */
[----:B------:R-:W-:Y:S02]  /*143e10*/  IMAD.MOV.U32 R7, RZ, RZ, R43 ;  /* 0x000000ffff077224 */ /* 0x000fe400078e002b */
[----:B------:R-:W-:-:S06]  /*143e20*/  USEL UR13, UR13, URZ, !UP0 ;  /* 0x000000ff0d0d7287 */ /* 0x000fcc000c000000 */
[----:B------:R-:W-:Y:S02]  /*143e30*/  ISETP.NE.U32.AND P2, PT, RZ, UR13, PT ;  /* 0x0000000dff007c0c */ /* 0x000fe4000bf45070 */
[----:B------:R1:W-:Y:S02]  /*143e40*/  LDGSTS.E [R4+-0x7ac00], desc[UR74][R6.64], P0 ;  /* 0x8540000006047fae */ /* 0x0003e400081a104a */
[----:B-1----:R-:W-:Y:S01]  /*143e50*/  IMAD.MOV.U32 R6, RZ, RZ, R11 ;  /* 0x000000ffff067224 */ /* 0x002fe200078e000b */
[----:B---3--:R-:W-:-:S05]  /*143e60*/  IADD3.X R39, PT, PT, R39, UR5, RZ, P5, !PT ;  /* 0x0000000527277c10 */ /* 0x008fca000affe4ff */
[----:B------:R-:W-:Y:S01]  /*143e70*/  STL [R1+0x6558], R39 ;  /* 0x0065582701007387 */ /* 0x000fe20000100800 */
[----:B------:R-:W-:-:S05]  /*143e80*/  MOV R7, R39 ;  /* 0x0000002700077202 */ /* 0x000fca0000000f00 */
[----:B------:R1:W-:Y:S01]  /*143e90*/  LDGSTS.E [R4+-0x7ab80], desc[UR74][R6.64], P0 ;  /* 0x8548000006047fae */ /* 0x0003e200081a104a */
[----:B----4-:R-:W-:-:S05]  /*143ea0*/  IADD3.X R9, PT, PT, R9, UR5, RZ, P4, !PT ;  /* 0x0000000509097c10 */ /* 0x010fca000a7fe4ff */
[----:B------:R3:W-:Y:S04]  /*143eb0*/  STL [R1+0x6520], R9 ;  /* 0x0065200901007387 */ /* 0x0007e80000100800 */
[----:B------:R-:W4:Y:S04]  /*143ec0*/  LDL.LU R248, [R1+0x590] ;  /* 0x0005900001f87983 */ /* 0x000f280000300800 */
[----:B------:R-:W4:Y:S04]  /*143ed0*/  LDL.LU R249, [R1+0x594] ;  /* 0x0005940001f97983 */ /* 0x000f280000300800 */
[----:B------:R-:W4:Y:S04]  /*143ee0*/  LDL.LU R250, [R1+0x598] ;  /* 0x0005980001fa7983 */ /* 0x000f280000300800 */
[----:B------:R-:W4:Y:S01]  /*143ef0*/  LDL.LU R251, [R1+0x59c] ;  /* 0x00059c0001fb7983 */ /* 0x000f220000300800 */
[----:B-1----:R-:W-:-:S03]  /*143f00*/  IMAD.MOV.U32 R7, RZ, RZ, R9 ;  /* 0x000000ffff077224 */ /* 0x002fc600078e0009 */
[----:B------:R-:W4:Y:S01]  /*143f10*/  LDL.LU R11, [R1+0x64ac] ;  /* 0x0064ac00010b7983 */ /* 0x000f220000300800 */
[----:B------:R-:W-:-:S03]  /*143f20*/  IMAD.MOV.U32 R6, RZ, RZ, R5 ;  /* 0x000000ffff067224 */ /* 0x000fc600078e0005 */
[----:B---3--:R-:W3:Y:S04]  /*143f30*/  LDL.LU R9, [R1+0x64a4] ;  /* 0x0064a40001097983 */ /* 0x008ee80000300800 */
[----:B------:R-:W3:Y:S04]  /*143f40*/  LDL.LU R5, [R1+0x646c] ;  /* 0x00646c0001057983 */ /* 0x000ee80000300800 */
[----:B------:R1:W-:Y:S01]  /*143f50*/  LDGSTS.E [R4+-0x7a800], desc[UR74][R6.64], P2 ;  /* 0x8580000006047fae */ /* 0x0003e200091a104a */
[----:B--2---:R-:W-:Y:S02]  /*143f60*/  IADD3 R35, P4, PT, R35, UR14, RZ ;  /* 0x0000000e23237c10 */ /* 0x004fe4000ff9e0ff */
[----:B------:R-:W-:-:S02]  /*143f70*/  IADD3 R31, P5, PT, R31, UR14, RZ ;  /* 0x0000000e1f1f7c10 */ /* 0x000fc4000ffbe0ff */
[----:B------:R-:W-:Y:S02]  /*143f80*/  IADD3.X R38, PT, PT, R38, UR5, RZ, P4, !PT ;  /* 0x0000000526267c10 */ /* 0x000fe4000a7fe4ff */
[----:B------:R-:W-:Y:S02]  /*143f90*/  IADD3 R8, P4, PT, R8, UR14, RZ ;  /* 0x0000000e08087c10 */ /* 0x000fe4000ff9e0ff */
[----:B------:R-:W-:Y:S01]  /*143fa0*/  IADD3.X R34, PT, PT, R34, UR5, RZ, P5, !PT ;  /* 0x0000000522227c10 */ /* 0x000fe2000affe4ff */
[----:B------:R2:W-:Y:S04]  /*143fb0*/  STL [R1+0x6524], R35 ;  /* 0x0065242301007387 */ /* 0x0005e80000100800 */
[----:B------:R2:W-:Y:S04]  /*143fc0*/  STL [R1+0x64ec], R31 ;  /* 0x0064ec1f01007387 */ /* 0x0005e80000100800 */
[----:B------:R-:W-:Y:S04]  /*143fd0*/  STL [R1+0x6518], R38 ;  /* 0x0065182601007387 */ /* 0x000fe80000100800 */
[----:B------:R3:W-:Y:S01]  /*143fe0*/  STL [R1+0x64e4], R8 ;  /* 0x0064e40801007387 */ /* 0x0007e20000100800 */
[----:B-1----:R-:W-:-:S03]  /*143ff0*/  MOV R6, R35 ;  /* 0x0000002300067202 */ /* 0x002fc60000000f00 */
[----:B------:R-:W-:Y:S04]  /*144000*/  STL [R1+0x64e0], R34 ;  /* 0x0064e02201007387 */ /* 0x000fe80000100800 */
[----:B--2---:R-:W2:Y:S01]  /*144010*/  LDL.LU R35, [R1+0x64a0] ;  /* 0x0064a00001237983 */ /* 0x004ea20000300800 */
[----:B------:R-:W-:-:S04]  /*144020*/  UISETP.GT.AND UP1, UPT, UR16, 0x5c, UPT ;  /* 0x0000005c1000788c */ /* 0x000fc8000bf24270 */
[----:B------:R-:W-:-:S04]  /*144030*/  USEL UR12, URZ, 0x4, !UP1 ;  /* 0x00000004ff0c7887 */ /* 0x000fc8000c800000 */
[----:B------:R-:W-:Y:S01]  /*144040*/  USEL UR12, UR12, URZ, !UP0 ;  /* 0x000000ff0c0c7287 */ /* 0x000fe2000c000000 */
[----:B------:R-:W-:Y:S01]  /*144050*/  IMAD.MOV.U32 R7, RZ, RZ, R38 ;  /* 0x000000ffff077224 */ /* 0x000fe200078e0026 */
[----:B------:R-:W-:-:S04]  /*144060*/  IADD3.X R10, PT, PT, R10, UR5, RZ, P4, !PT ;  /* 0x000000050a0a7c10 */ /* 0x000fc8000a7fe4ff */
[----:B------:R-:W-:Y:S01]  /*144070*/  ISETP.NE.U32.AND P0, PT, RZ, UR12, PT ;  /* 0x0000000cff007c0c */ /* 0x000fe2000bf05070 */
[----:B------:R1:W-:Y:S04]  /*144080*/  LDGSTS.E [R4+-0x7a780], desc[UR74][R6.64], P2 ;  /* 0x8588000006047fae */ /* 0x0003e800091a104a */
[----:B------:R2:W-:Y:S01]  /*144090*/  STL [R1+0x64d8], R10 ;  /* 0x0064d80a01007387 */ /* 0x0005e20000100800 */
[----:B-1----:R-:W-:Y:S01]  /*1440a0*/  IMAD.MOV.U32 R6, RZ, RZ, R31 ;  /* 0x000000ffff067224 */ /* 0x002fe200078e001f */
[----:B------:R-:W-:-:S06]  /*1440b0*/  MOV R7, R34 ;  /* 0x0000002200077202 */ /* 0x000fcc0000000f00 */
[----:B------:R1:W-:Y:S02]  /*1440c0*/  LDGSTS.E [R4+-0x7a400], desc[UR74][R6.64], P0 ;  /* 0x85c0000006047fae */ /* 0x0003e400081a104a */
[----:B-1----:R-:W-:Y:S01]  /*1440d0*/  IMAD.MOV.U32 R6, RZ, RZ, R8 ;  /* 0x000000ffff067224 */ /* 0x002fe200078e0008 */
[----:B----4-:R-:W-:Y:S01]  /*1440e0*/  HMMA.1688.F32.TF32 R248, R240, R106, R248 ;  /* 0x0000006af0f8723c */ /* 0x010fe200000810f8 */
[----:B------:R-:W-:-:S05]  /*1440f0*/  IADD3 R11, P4, PT, R11, UR14, RZ ;  /* 0x0000000e0b0b7c10 */ /* 0x000fca000ff9e0ff */
[----:B------:R1:W-:Y:S04]  /*144100*/  STL [R1+0x64ac], R11 ;  /* 0x0064ac0b01007387 */ /* 0x0003e80000100800 */
[----:B------:R-:W4:Y:S01]  /*144110*/  LDL.LU R31, [R1+0x6498] ;  /* 0x00649800011f7983 */ /* 0x000f220000300800 */
[----:B---3--:R-:W-:-:S03]  /*144120*/  IADD3 R9, P5, PT, R9, UR14, RZ ;  /* 0x0000000e09097c10 */ /* 0x008fc6000ffbe0ff */
[----:B------:R-:W3:Y:S04]  /*144130*/  LDL.LU R8, [R1+0x6460] ;  /* 0x0064600001087983 */ /* 0x000ee80000300800 */
[----:B------:R-:W-:Y:S01]  /*144140*/  STL [R1+0x64a4], R9 ;  /* 0x0064a40901007387 */ /* 0x000fe20000100800 */
[----:B------:R-:W-:Y:S01]  /*144150*/  IMAD.MOV.U32 R7, RZ, RZ, R10 ;  /* 0x000000ffff077224 */ /* 0x000fe200078e000a */
[----:B------:R-:W-:Y:S01]  /*144160*/  UISETP.GT.AND UP1, UPT, UR16, 0x60, UPT ;  /* 0x000000601000788c */ /* 0x000fe2000bf24270 */
[----:B--2---:R-:W-:Y:S02]  /*144170*/  IADD3.X R35, PT, PT, R35, UR5, RZ, P4, !PT ;  /* 0x0000000523237c10 */ /* 0x004fe4000a7fe4ff */
[----:B------:R-:W-:Y:S01]  /*144180*/  IADD3 R5, P4, PT, R5, UR14, RZ ;  /* 0x0000000e05057c10 */ /* 0x000fe2000ff9e0ff */
[----:B------:R2:W-:Y:S04]  /*144190*/  LDGSTS.E [R4+-0x7a380], desc[UR74][R6.64], P0 ;  /* 0x85c8000006047fae */ /* 0x0005e800081a104a */
[----:B------:R1:W-:Y:S04]  /*1441a0*/  STL [R1+0x64a0], R35 ;  /* 0x0064a02301007387 */ /* 0x0003e80000100800 */
[----:B------:R-:W3:Y:S04]  /*1441b0*/  LDL.LU R43, [R1+0x6458] ;  /* 0x00645800012b7983 */ /* 0x000ee80000300800 */
[----:B------:R-:W-:Y:S04]  /*1441c0*/  STL [R1+0x646c], R5 ;  /* 0x00646c0501007387 */ /* 0x000fe80000100800 */
[----:B------:R-:W-:Y:S04]  /*1441d0*/  STL.64 [R1+0x2a0], R248 ;  /* 0x0002a0f801007387 */ /* 0x000fe80000100a00 */
[----:B------:R-:W-:Y:S04]  /*1441e0*/  STL.64 [R1+0x2a8], R250 ;  /* 0x0002a8fa01007387 */ /* 0x000fe80000100a00 */
[----:B------:R-:W3:Y:S04]  /*1441f0*/  LDL.LU R42, [R1+0x6464] ;  /* 0x00646400012a7983 */ /* 0x000ee80000300800 */
[----:B------:R-:W3:Y:S04]  /*144200*/  LDL.LU R39, [R1+0x6420] ;  /* 0x0064200001277983 */ /* 0x000ee80000300800 */
[----:B------:R-:W3:Y:S04]  /*144210*/  LDL.LU R10, [R1+0x642c] ;  /* 0x00642c00010a7983 */ /* 0x000ee80000300800 */
[----:B------:R-:W3:Y:S04]  /*144220*/  LDL.LU R38, [R1+0x6418] ;  /* 0x0064180001267983 */ /* 0x000ee80000300800 */
[----:B------:R-:W3:Y:S01]  /*144230*/  LDL.LU R34, [R1+0x6424] ;  /* 0x0064240001227983 */ /* 0x000ee20000300800 */
[----:B------:R-:W-:-:S04]  /*144240*/  USEL UR12, URZ, 0x4, !UP1 ;  /* 0x00000004ff0c7887 */ /* 0x000fc8000c800000 */
[----:B------:R-:W-:Y:S02]  /*144250*/  USEL UR12, UR12, URZ, !UP0 ;  /* 0x000000ff0c0c7287 */ /* 0x000fe4000c000000 */
[----:B------:R-:W-:-:S04]  /*144260*/  UISETP.GT.AND UP1, UPT, UR16, 0x64, UPT ;  /* 0x000000641000788c */ /* 0x000fc8000bf24270 */
[----:B------:R-:W-:Y:S01]  /*144270*/  ISETP.NE.U32.AND P2, PT, RZ, UR12, PT ;  /* 0x0000000cff007c0c */ /* 0x000fe2000bf45070 */
[----:B------:R-:W-:Y:S01]  /*144280*/  USEL UR13, URZ, 0x4, !UP1 ;  /* 0x00000004ff0d7887 */ /* 0x000fe2000c800000 */
[----:B--2---:R-:W-:Y:S01]  /*144290*/  MOV R6, R11 ;  /* 0x0000000b00067202 */ /* 0x004fe20000000f00 */
[----:B------:R-:W-:Y:S02]  /*1442a0*/  IMAD.MOV.U32 R7, RZ, RZ, R35 ;  /* 0x000000ffff077224 */ /* 0x000fe400078e0023 */
[----:B------:R-:W-:-:S06]  /*1442b0*/  USEL UR13, UR13, URZ, !UP0 ;  /* 0x000000ff0d0d7287 */ /* 0x000fcc000c000000 */
[----:B------:R-:W-:Y:S02]  /*1442c0*/  ISETP.NE.U32.AND P0, PT, RZ, UR13, PT ;  /* 0x0000000dff007c0c */ /* 0x000fe4000bf05070 */
[----:B------:R2:W-:Y:S02]  /*1442d0*/  LDGSTS.E [R4+-0x7a000], desc[UR74][R6.64], P2 ;  /* 0x8600000006047fae */ /* 0x0005e400091a104a */
[----:B--2---:R-:W-:Y:S01]  /*1442e0*/  IMAD.MOV.U32 R6, RZ, RZ, R9 ;  /* 0x000000ffff067224 */ /* 0x004fe200078e0009 */
[----:B----4-:R-:W-:Y:S02]  /*1442f0*/  IADD3.X R31, PT, PT, R31, UR5, RZ, P5, !PT ;  /* 0x000000051f1f7c10 */ /* 0x010fe4000affe4ff */
[----:B---3--:R-:W-:-:S03]  /*144300*/  IADD3.X R8, PT, PT, R8, UR5, RZ, P4, !PT ;  /* 0x0000000508087c10 */ /* 0x008fc6000a7fe4ff */
[----:B------:R2:W-:Y:S04]  /*144310*/  STL [R1+0x6498], R31 ;  /* 0x0064981f01007387 */ /* 0x0005e80000100800 */
[----:B-1----:R-:W3:Y:S01]  /*144320*/  LDL.LU R11, [R1+0x63ec] ;  /* 0x0063ec00010b7983 */ /* 0x002ee20000300800 */
[----:B------:R-:W-:-:S03]  /*144330*/  MOV R7, R31 ;  /* 0x0000001f00077202 */ /* 0x000fc60000000f00 */
[----:B------:R1:W-:Y:S04]  /*144340*/  STL [R1+0x6460], R8 ;  /* 0x0064600801007387 */ /* 0x0003e80000100800 */
[----:B------:R-:W4:Y:S04]  /*144350*/  LDL.LU R35, [R1+0x63e0] ;  /* 0x0063e00001237983 */ /* 0x000f280000300800 */
[----:B------:R1:W-:Y:S04]  /*144360*/  LDGSTS.E [R4+-0x79f80], desc[UR74][R6.64], P2 ;  /* 0x8608000006047fae */ /* 0x0003e800091a104a */
[----:B--2---:R-:W2:Y:S04]  /*144370*/  LDL.LU R31, [R1+0x63d8] ;  /* 0x0063d800011f7983 */ /* 0x004ea80000300800 */
[----:B------:R-:W2:Y:S04]  /*144380*/  LDL.LU R9, [R1+0x63e4] ;  /* 0x0063e40001097983 */ /* 0x000ea80000300800 */
[----:B------:R-:W2:Y:S01]  /*144390*/  LDL.LU R46, [R1+0x63a0] ;  /* 0x0063a000012e7983 */ /* 0x000ea20000300800 */
[----:B-1----:R-:W-:-:S02]  /*1443a0*/  IMAD.MOV.U32 R6, RZ, RZ, R5 ;  /* 0x000000ffff067224 */ /* 0x002fc400078e0005 */
[----:B------:R-:W-:Y:S01]  /*1443b0*/  IMAD.MOV.U32 R7, RZ, RZ, R8 ;  /* 0x000000ffff077224 */ /* 0x000fe200078e0008 */
[----:B------:R-:W2:Y:S04]  /*1443c0*/  LDL.LU R5, [R1+0x63ac] ;  /* 0x0063ac0001057983 */ /* 0x000ea80000300800 */
[----:B------:R-:W2:Y:S04]  /*1443d0*/  LDL.LU R8, [R1+0x63a4] ;  /* 0x0063a40001087983 */ /* 0x000ea80000300800 */
[----:B------:R1:W-:Y:S01]  /*1443e0*/  LDGSTS.E [R4+-0x79c00], desc[UR74][R6.64], P0 ;  /* 0x8640000006047fae */ /* 0x0003e200081a104a */
[----:B------:R-:W-:-:S02]  /*1443f0*/  IADD3 R42, P4, PT, R42, UR14, RZ ;  /* 0x0000000e2a2a7c10 */ /* 0x000fc4000ff9e0ff */
[----:B------:R-:W-:Y:S02]  /*144400*/  IADD3 R10, P5, PT, R10, UR14, RZ ;  /* 0x0000000e0a0a7c10 */ /* 0x000fe4000ffbe0ff */
[----:B------:R-:W-:Y:S02]  /*144410*/  IADD3.X R43, PT, PT, R43, UR5, RZ, P4, !PT ;  /* 0x000000052b2b7c10 */ /* 0x000fe4000a7fe4ff */
[----:B------:R-:W-:Y:S02]  /*144420*/  IADD3 R34, P4, PT, R34, UR14, RZ ;  /* 0x0000000e22227c10 */ /* 0x000fe4000ff9e0ff */
[----:B-1----:R-:W-:Y:S02]  /*144430*/  MOV R6, R42 ;  /* 0x0000002a00067202 */ /* 0x002fe40000000f00 */
[----:B------:R-:W-:Y:S01]  /*144440*/  IADD3.X R39, PT, PT, R39, UR5, RZ, P5, !PT ;  /* 0x0000000527277c10 */ /* 0x000fe2000affe4ff */
[----:B------:R-:W-:Y:S01]  /*144450*/  IMAD.MOV.U32 R7, RZ, RZ, R43 ;  /* 0x000000ffff077224 */ /* 0x000fe200078e002b */
[----:B------:R-:W-:Y:S04]  /*144460*/  STL [R1+0x6464], R42 ;  /* 0x0064642a01007387 */ /* 0x000fe80000100800 */
[----:B------:R1:W-:Y:S04]  /*144470*/  STL [R1+0x642c], R10 ;  /* 0x00642c0a01007387 */ /* 0x0003e80000100800 */
[----:B------:R1:W-:Y:S04]  /*144480*/  STL [R1+0x6458], R43 ;  /* 0x0064582b01007387 */ /* 0x0003e80000100800 */
[----:B------:R-:W-:Y:S04]  /*144490*/  STL [R1+0x6424], R34 ;  /* 0x0064242201007387 */ /* 0x000fe80000100800 */
[----:B------:R1:W-:Y:S04]  /*1444a0*/  LDGSTS.E [R4+-0x79b80], desc[UR74][R6.64], P0 ;  /* 0x8648000006047fae */ /* 0x0003e800081a104a */
[----:B------:R-:W-:Y:S01]  /*1444b0*/  STL [R1+0x6420], R39 ;  /* 0x0064202701007387 */ /* 0x000fe20000100800 */
[----:B-1----:R-:W-:-:S03]  /*1444c0*/  IMAD.MOV.U32 R6, RZ, RZ, R10 ;  /* 0x000000ffff067224 */ /* 0x002fc600078e000a */
[----:B------:R-:W2:Y:S01]  /*1444d0*/  LDL.LU R10, [R1+0x6398] ;  /* 0x00639800010a7983 */ /* 0x000ea20000300800 */
[----:B------:R-:W-:-:S04]  /*1444e0*/  UISETP.GT.AND UP1, UPT, UR16, 0x68, UPT ;  /* 0x000000681000788c */ /* 0x000fc8000bf24270 */
[----:B------:R-:W-:-:S04]  /*1444f0*/  USEL UR12, URZ, 0x4, !UP1 ;  /* 0x00000004ff0c7887 */ /* 0x000fc8000c800000 */
[----:B------:R-:W-:Y:S02]  /*144500*/  USEL UR12, UR12, URZ, !UP0 ;  /* 0x000000ff0c0c7287 */ /* 0x000fe4000c000000 */
[----:B------:R-:W-:-:S04]  /*144510*/  UISETP.GT.AND UP1, UPT, UR16, 0x6c, UPT ;  /* 0x0000006c1000788c */ /* 0x000fc8000bf24270 */
[----:B------:R-:W-:Y:S01]  /*144520*/  ISETP.NE.U32.AND P2, PT, RZ, UR12, PT ;  /* 0x0000000cff007c0c */ /* 0x000fe2000bf45070 */
[----:B------:R-:W-:Y:S01]  /*144530*/  USEL UR12, URZ, 0x4, !UP1 ;  /* 0x00000004ff0c7887 */ /* 0x000fe2000c800000 */
[----:B------:R-:W-:-:S03]  /*144540*/  MOV R7, R39 ;  /* 0x0000002700077202 */ /* 0x000fc60000000f00 */
[----:B------:R-:W-:Y:S01]  /*144550*/  USEL UR12, UR12, URZ, !UP0 ;  /* 0x000000ff0c0c7287 */ /* 0x000fe2000c000000 */
[----:B------:R-:W-:Y:S01]  /*144560*/  IADD3.X R38, PT, PT, R38, UR5, RZ, P4, !PT ;  /* 0x0000000526267c10 */ /* 0x000fe2000a7fe4ff */
[----:B------:R-:W-:-:S04]  /*144570*/  UISETP.GT.AND UP1, UPT, UR16, 0x70, UPT ;  /* 0x000000701000788c */ /* 0x000fc8000bf24270 */
[----:B------:R-:W-:Y:S01]  /*144580*/  ISETP.NE.U32.AND P0, PT, RZ, UR12, PT ;  /* 0x0000000cff007c0c */ /* 0x000fe2000bf05070 */
[----:B------:R-:W-:Y:S01]  /*144590*/  USEL UR13, URZ, 0x4, !UP1 ;  /* 0x00000004ff0d7887 */ /* 0x000fe2000c800000 */
[----:B------:R1:W-:Y:S04]  /*1445a0*/  LDGSTS.E [R4+-0x79800], desc[UR74][R6.64], P2 ;  /* 0x8680000006047fae */ /* 0x0003e800091a104a */
[----:B------:R1:W-:Y:S04]  /*1445b0*/  STL [R1+0x6418], R38 ;  /* 0x0064182601007387 */ /* 0x0003e80000100800 */
[----:B------:R-:W2:Y:S04]  /*1445c0*/  LDL.LU R43, [R1+0x6360] ;  /* 0x00636000012b7983 */ /* 0x000ea80000300800 */
[----:B------:R-:W2:Y:S01]  /*1445d0*/  LDL.LU R42, [R1+0x636c] ;  /* 0x00636c00012a7983 */ /* 0x000ea20000300800 */
[----:B------:R-:W-:Y:S01]  /*1445e0*/  USEL UR13, UR13, URZ, !UP0 ;  /* 0x000000ff0d0d7287 */ /* 0x000fe2000c000000 */
[----:B---3--:R-:W-:Y:S01]  /*1445f0*/  IADD3 R11, P4, PT, R11, UR14, RZ ;  /* 0x0000000e0b0b7c10 */ /* 0x008fe2000ff9e0ff */
[----:B-1----:R-:W-:-:S02]  /*144600*/  IMAD.MOV.U32 R6, RZ, RZ, R34 ;  /* 0x000000ffff067224 */ /* 0x002fc400078e0022 */
[----:B------:R-:W-:Y:S01]  /*144610*/  IMAD.MOV.U32 R7, RZ, RZ, R38 ;  /* 0x000000ffff077224 */ /* 0x000fe200078e0026 */
[----:B----4-:R-:W-:Y:S01]  /*144620*/  IADD3.X R35, PT, PT, R35, UR5, RZ, P4, !PT ;  /* 0x0000000523237c10 */ /* 0x010fe2000a7fe4ff */
[----:B------:R1:W-:Y:S04]  /*144630*/  STL [R1+0x63ec], R11 ;  /* 0x0063ec0b01007387 */ /* 0x0003e80000100800 */
[----:B------:R3:W-:Y:S04]  /*144640*/  LDGSTS.E [R4+-0x79780], desc[UR74][R6.64], P2 ;  /* 0x8688000006047fae */ /* 0x0007e800091a104a */
[----:B------:R-:W4:Y:S04]  /*144650*/  LDL.LU R38, [R1+0x6364] ;  /* 0x0063640001267983 */ /* 0x000f280000300800 */
[----:B------:R-:W4:Y:S01]  /*144660*/  LDL.LU R34, [R1+0x632c] ;  /* 0x00632c0001227983 */ /* 0x000f220000300800 */
[----:B--2---:R-:W-:-:S02]  /*144670*/  IADD3 R9, P5, PT, R9, UR14, RZ ;  /* 0x0000000e09097c10 */ /* 0x004fc4000ffbe0ff */
[----:B------:R-:W-:Y:S02]  /*144680*/  ISETP.NE.U32.AND P2, PT, RZ, UR13, PT ;  /* 0x0000000dff007c0c */ /* 0x000fe4000bf45070 */
[----:B------:R-:W-:Y:S01]  /*144690*/  IADD3.X R31, PT, PT, R31, UR5, RZ, P5, !PT ;  /* 0x000000051f1f7c10 */ /* 0x000fe2000affe4ff */
[----:B------:R-:W-:Y:S01]  /*1446a0*/  STL [R1+0x63e4], R9 ;  /* 0x0063e40901007387 */ /* 0x000fe20000100800 */
[----:B------:R-:W-:Y:S02]  /*1446b0*/  IADD3 R5, P4, PT, R5, UR14, RZ ;  /* 0x0000000e05057c10 */ /* 0x000fe4000ff9e0ff */
[----:B---3--:R-:W-:Y:S01]  /*1446c0*/  MOV R6, R11 ;  /* 0x0000000b00067202 */ /* 0x008fe20000000f00 */
[----:B------:R-:W-:Y:S01]  /*1446d0*/  IMAD.MOV.U32 R7, RZ, RZ, R35 ;  /* 0x000000ffff077224 */ /* 0x000fe200078e0023 */
[----:B------:R2:W-:Y:S04]  /*1446e0*/  STL [R1+0x63e0], R35 ;  /* 0x0063e02301007387 */ /* 0x0005e80000100800 */
[----:B------:R-:W-:Y:S01]  /*1446f0*/  STL [R1+0x63ac], R5 ;  /* 0x0063ac0501007387 */ /* 0x000fe20000100800 */
[----:B------:R-:W-:-:S03]  /*144700*/  IADD3 R8, P5, PT, R8, UR14, RZ ;  /* 0x0000000e08087c10 */ /* 0x000fc6000ffbe0ff */
[----:B------:R-:W3:Y:S04]  /*144710*/  LDL.LU R39, [R1+0x6358] ;  /* 0x0063580001277983 */ /* 0x000ee80000300800 */
[----:B------:R2:W-:Y:S01]  /*144720*/  LDGSTS.E [R4+-0x79400], desc[UR74][R6.64], P0 ;  /* 0x86c0000006047fae */ /* 0x0005e200081a104a */
[----:B------:R-:W-:-:S03]  /*144730*/  IADD3.X R46, PT, PT, R46, UR5, RZ, P4, !PT ;  /* 0x000000052e2e7c10 */ /* 0x000fc6000a7fe4ff */
[----:B------:R2:W-:Y:S04]  /*144740*/  STL [R1+0x63d8], R31 ;  /* 0x0063d81f01007387 */ /* 0x0005e80000100800 */
[----:B-1----:R-:W3:Y:S04]  /*144750*/  LDL.LU R11, [R1+0x6324] ;  /* 0x00632400010b7983 */ /* 0x002ee80000300800 */
[----:B--2---:R-:W2:Y:S04]  /*144760*/  LDL.LU R35, [R1+0x6320] ;  /* 0x0063200001237983 */ /* 0x004ea80000300800 */
[----:B------:R-:W-:Y:S01]  /*144770*/  STL [R1+0x63a4], R8 ;  /* 0x0063a40801007387 */ /* 0x000fe20000100800 */
[----:B------:R-:W-:Y:S01]  /*144780*/  IMAD.MOV.U32 R6, RZ, RZ, R9 ;  /* 0x000000ffff067224 */ /* 0x000fe200078e0009 */
[----:B------:R-:W-:-:S02]  /*144790*/  MOV R7, R31 ;  /* 0x0000001f00077202 */ /* 0x000fc40000000f00 */
[----:B------:R-:W-:Y:S04]  /*1447a0*/  STL [R1+0x63a0], R46 ;  /* 0x0063a02e01007387 */ /* 0x000fe80000100800 */
[----:B------:R-:W2:Y:S04]  /*1447b0*/  LDL.LU R31, [R1+0x6318] ;  /* 0x00631800011f7983 */ /* 0x000ea80000300800 */
[----:B------:R-:W2:Y:S04]  /*1447c0*/  LDL.LU R9, [R1+0x62ec] ;  /* 0x0062ec0001097983 */ /* 0x000ea80000300800 */
[----:B------:R1:W-:Y:S02]  /*1447d0*/  LDGSTS.E [R4+-0x79380], desc[UR74][R6.64], P0 ;  /* 0x86c8000006047fae */ /* 0x0003e400081a104a */
[----:B-1----:R-:W-:-:S02]  /*1447e0*/  IMAD.MOV.U32 R6, RZ, RZ, R5 ;  /* 0x000000ffff067224 */ /* 0x002fc400078e0005 */
[----:B------:R-:W-:Y:S01]  /*1447f0*/  IMAD.MOV.U32 R7, RZ, RZ, R46 ;  /* 0x000000ffff077224 */ /* 0x000fe200078e002e */
[----:B------:R-:W2:Y:S04]  /*144800*/  LDL.LU R5, [R1+0x62e4] ;  /* 0x0062e40001057983 */ /* 0x000ea80000300800 */
[----:B------:R1:W-:Y:S02]  /*144810*/  LDGSTS.E [R4+-0x79000], desc[UR74][R6.64], P2 ;  /* 0x8700000006047fae */ /* 0x0003e400091a104a */
[----:B-1----:R-:W-:Y:S02]  /*144820*/  MOV R6, R8 ;  /* 0x0000000800067202 */ /* 0x002fe40000000f00 */
[----:B------:R-:W-:-:S05]  /*144830*/  IADD3.X R10, PT, PT, R10, UR5, RZ, P5, !PT ;  /* 0x000000050a0a7c10 */ /* 0x000fca000affe4ff */
[----:B------:R1:W-:Y:S01]  /*144840*/  STL [R1+0x6398], R10 ;  /* 0x0063980a01007387 */ /* 0x0003e20000100800 */
[----:B------:R-:W-:Y:S01]  /*144850*/  IMAD.MOV.U32 R7, RZ, RZ, R10 ;  /* 0x000000ffff077224 */ /* 0x000fe200078e000a */
[----:B------:R-:W-:Y:S02]  /*144860*/  UISETP.GT.AND UP1, UPT, UR16, 0x74, UPT ;  /* 0x000000741000788c */ /* 0x000fe4000bf24270 */
[----:B-1----:R-:W2:Y:S04]  /*144870*/  LDL.LU R10, [R1+0x62e0] ;  /* 0x0062e000010a7983 */ /* 0x002ea80000300800 */
[----:B------:R-:W2:Y:S01]  /*144880*/  LDL.LU R8, [R1+0x62d8] ;  /* 0x0062d80001087983 */ /* 0x000ea20000300800 */
[----:B------:R-:W-:-:S03]  /*144890*/  USEL UR12, URZ, 0x4, !UP1 ;  /* 0x00000004ff0c7887 */ /* 0x000fc6000c800000 */
[----:B------:R1:W-:Y:S01]  /*1448a0*/  LDGSTS.E [R4+-0x78f80], desc[UR74][R6.64], P2 ;  /* 0x8708000006047fae */ /* 0x0003e200091a104a */
[----:B------:R-:W-:Y:S02]  /*1448b0*/  USEL UR12, UR12, URZ, !UP0 ;  /* 0x000000ff0c0c7287 */ /* 0x000fe4000c000000 */
[----:B------:R-:W-:-:S04]  /*1448c0*/  UISETP.GT.AND UP1, UPT, UR16, 0x78, UPT ;  /* 0x000000781000788c */ /* 0x000fc8000bf24270 */
[----:B------:R-:W-:Y:S01]  /*1448d0*/  ISETP.NE.U32.AND P0, PT, RZ, UR12, PT ;  /* 0x0000000cff007c0c */ /* 0x000fe2000bf05070 */
[----:B------:R-:W-:Y:S01]  /*1448e0*/  USEL UR13, URZ, 0x4, !UP1 ;  /* 0x00000004ff0d7887 */ /* 0x000fe2000c800000 */
[----:B------:R-:W-:-:S03]  /*1448f0*/  IADD3 R42, P4, PT, R42, UR14, RZ ;  /* 0x0000000e2a2a7c10 */ /* 0x000fc6000ff9e0ff */
[----:B------:R-:W-:Y:S01]  /*144900*/  USEL UR13, UR13, URZ, !UP0 ;  /* 0x000000ff0d0d7287 */ /* 0x000fe2000c000000 */
[----:B------:R-:W-:Y:S01]  /*144910*/  IADD3.X R43, PT, PT, R43, UR5, RZ, P4, !PT ;  /* 0x000000052b2b7c10 */ /* 0x000fe2000a7fe4ff */
[----:B-1----:R-:W-:Y:S01]  /*144920*/  IMAD.MOV.U32 R6, RZ, RZ, R42 ;  /* 0x000000ffff067224 */ /* 0x002fe200078e002a */
[----:B------:R-:W-:Y:S02]  /*144930*/  UISETP.GT.AND UP1, UPT, UR16, 0x7c, UPT ;  /* 0x0000007c1000788c */ /* 0x000fe4000bf24270 */
[----:B------:R-:W-:Y:S01]  /*144940*/  MOV R7, R43 ;  /* 0x0000002b00077202 */ /* 0x000fe20000000f00 */
[----:B------:R-:W-:Y:S01]  /*144950*/  STL [R1+0x636c], R42 ;  /* 0x00636c2a01007387 */ /* 0x000fe20000100800 */
[----:B----4-:R-:W-:Y:S02]  /*144960*/  IADD3 R38, P2, PT, R38, UR14, RZ ;  /* 0x0000000e26267c10 */ /* 0x010fe4000ff5e0ff */
[----:B------:R-:W-:Y:S01]  /*144970*/  IADD3 R34, P4, PT, R34, UR14, RZ ;  /* 0x0000000e22227c10 */ /* 0x000fe2000ff9e0ff */
[----:B------:R1:W-:Y:S04]  /*144980*/  LDGSTS.E [R4+-0x78c00], desc[UR74][R6.64], P0 ;  /* 0x8740000006047fae */ /* 0x0003e800081a104a */
[----:B------:R-:W-:Y:S04]  /*144990*/  STL [R1+0x6364], R38 ;  /* 0x0063642601007387 */ /* 0x000fe80000100800 */
[----:B------:R4:W-:Y:S01]  /*1449a0*/  STL [R1+0x6360], R43 ;  /* 0x0063602b01007387 */ /* 0x0009e20000100800 */
[----:B------:R-:W-:-:S03]  /*1449b0*/  USEL UR12, URZ, 0x4, !UP1 ;  /* 0x00000004ff0c7887 */ /* 0x000fc6000c800000 */
[----:B------:R-:W-:Y:S01]  /*1449c0*/  STL [R1+0x632c], R34 ;  /* 0x00632c2201007387 */ /* 0x000fe20000100800 */
[----:B---3--:R-:W-:Y:S02]  /*1449d0*/  IADD3.X R39, PT, PT, R39, UR5, RZ, P2, !PT ;  /* 0x0000000527277c10 */ /* 0x008fe400097fe4ff */
[----:B------:R-:W-:Y:S02]  /*1449e0*/  ISETP.NE.U32.AND P2, PT, RZ, UR13, PT ;  /* 0x0000000dff007c0c */ /* 0x000fe4000bf45070 */
[----:B------:R-:W-:Y:S01]  /*1449f0*/  IADD3 R11, P5, PT, R11, UR14, RZ ;  /* 0x0000000e0b0b7c10 */ /* 0x000fe2000ffbe0ff */
[----:B-1----:R-:W-:Y:S02]  /*144a00*/  IMAD.MOV.U32 R6, RZ, RZ, R38 ;  /* 0x000000ffff067224 */ /* 0x002fe400078e0026 */
[----:B------:R-:W-:Y:S01]  /*144a10*/  IMAD.MOV.U32 R7, RZ, RZ, R39 ;  /* 0x000000ffff077224 */ /* 0x000fe200078e0027 */
[----:B--2---:R-:W-:Y:S01]  /*144a20*/  IADD3.X R35, PT, PT, R35, UR5, RZ, P4, !PT ;  /* 0x0000000523237c10 */ /* 0x004fe2000a7fe4ff */
[----:B------:R1:W-:Y:S04]  /*144a30*/  STL [R1+0x6358], R39 ;  /* 0x0063582701007387 */ /* 0x0003e80000100800 */
[----:B------:R-:W-:Y:S04]  /*144a40*/  STL [R1+0x6324], R11 ;  /* 0x0063240b01007387 */ /* 0x000fe80000100800 */
[----:B----4-:R-:W2:Y:S01]  /*144a50*/  LDL.LU R43, [R1+0x6a9c] ;  /* 0x006a9c00012b7983 */ /* 0x010ea20000300800 */
[----:B------:R-:W-:-:S03]  /*144a60*/  USEL UR12, UR12, URZ, !UP0 ;  /* 0x000000ff0c0c7287 */ /* 0x000fc6000c000000 */
[----:B------:R3:W-:Y:S04]  /*144a70*/  STL [R1+0x6320], R35 ;  /* 0x0063202301007387 */ /* 0x0007e80000100800 */
[----:B------:R4:W-:Y:S01]  /*144a80*/  LDGSTS.E [R4+-0x78b80], desc[UR74][R6.64], P0 ;  /* 0x8748000006047fae */ /* 0x0009e200081a104a */
[----:B------:R-:W-:Y:S02]  /*144a90*/  IADD3.X R31, PT, PT, R31, UR5, RZ, P5, !PT ;  /* 0x000000051f1f7c10 */ /* 0x000fe4000affe4ff */
[----:B------:R-:W-:Y:S01]  /*144aa0*/  IADD3 R9, P4, PT, R9, UR14, RZ ;  /* 0x0000000e09097c10 */ /* 0x000fe2000ff9e0ff */
[----:B-1----:R-:W2:Y:S04]  /*144ab0*/  LDL.LU R39, [R1+0x6a94] ;  /* 0x006a940001277983 */ /* 0x002ea80000300800 */
[----:B------:R-:W-:Y:S04]  /*144ac0*/  STL [R1+0x62ec], R9 ;  /* 0x0062ec0901007387 */ /* 0x000fe80000100800 */
[----:B------:R-:W-:Y:S01]  /*144ad0*/  STL [R1+0x6318], R31 ;  /* 0x0063181f01007387 */ /* 0x000fe20000100800 */
[----:B----4-:R-:W-:Y:S01]  /*144ae0*/  IMAD.MOV.U32 R7, RZ, RZ, R35 ;  /* 0x000000ffff077224 */ /* 0x010fe200078e0023 */
[----:B------:R-:W-:-:S02]  /*144af0*/  MOV R6, R34 ;  /* 0x0000002200067202 */ /* 0x000fc40000000f00 */
[----:B------:R-:W4:Y:S04]  /*144b00*/  LDL.LU R46, [R1+0x6a90] ;  /* 0x006a9000012e7983 */ /* 0x000f280000300800 */
[----:B---3--:R-:W3:Y:S01]  /*144b10*/  LDL.LU R35, [R1+0x6a5c] ;  /* 0x006a5c0001237983 */ /* 0x008ee20000300800 */
[----:B------:R-:W-:-:S03]  /*144b20*/  ISETP.NE.U32.AND P0, PT, RZ, UR12, PT ;  /* 0x0000000cff007c0c */ /* 0x000fc6000bf05070 */
[----:B------:R1:W-:Y:S01]  /*144b30*/  LDGSTS.E [R4+-0x78800], desc[UR74][R6.64], P2 ;  /* 0x8780000006047fae */ /* 0x0003e200091a104a */
[----:B------:R-:W-:-:S05]  /*144b40*/  IADD3 R5, P5, PT, R5, UR14, RZ ;  /* 0x0000000e05057c10 */ /* 0x000fca000ffbe0ff */
[----:B------:R-:W-:Y:S04]  /*144b50*/  STL [R1+0x62e4], R5 ;  /* 0x0062e40501007387 */ /* 0x000fe80000100800 */
[----:B------:R-:W3:Y:S01]  /*144b60*/  LDL.LU R42, [R1+0x6a88] ;  /* 0x006a8800012a7983 */ /* 0x000ee20000300800 */
[----:B-1----:R-:W-:Y:S01]  /*144b70*/  IMAD.MOV.U32 R6, RZ, RZ, R11 ;  /* 0x000000ffff067224 */ /* 0x002fe200078e000b */
[----:B------:R-:W-:-:S05]  /*144b80*/  MOV R7, R31 ;  /* 0x0000001f00077202 */ /* 0x000fca0000000f00 */
[----:B------:R1:W-:Y:S02]  /*144b90*/  LDGSTS.E [R4+-0x78780], desc[UR74][R6.64], P2 ;  /* 0x8788000006047fae */ /* 0x0003e400091a104a */
[----:B-1----:R-:W-:Y:S01]  /*144ba0*/  IMAD.MOV.U32 R6, RZ, RZ, R9 ;  /* 0x000000ffff067224 */ /* 0x002fe200078e0009 */
[----:B------:R-:W-:Y:S02]  /*144bb0*/  IADD3.X R10, PT, PT, R10, UR5, RZ, P4, !PT ;  /* 0x000000050a0a7c10 */ /* 0x000fe4000a7fe4ff */
[----:B------:R-:W-:-:S03]  /*144bc0*/  IADD3.X R8, PT, PT, R8, UR5, RZ, P5, !PT ;  /* 0x0000000508087c10 */ /* 0x000fc6000affe4ff */
[----:B------:R1:W-:Y:S04]  /*144bd0*/  STL [R1+0x62e0], R10 ;  /* 0x0062e00a01007387 */ /* 0x0003e80000100800 */
[----:B------:R-:W3:Y:S01]  /*144be0*/  LDL.LU R38, [R1+0x6a50] ;  /* 0x006a500001267983 */ /* 0x000ee20000300800 */
[----:B------:R-:W-:-:S03]  /*144bf0*/  IMAD.MOV.U32 R7, RZ, RZ, R10 ;  /* 0x000000ffff077224 */ /* 0x000fc600078e000a */
[----:B------:R1:W-:Y:S04]  /*144c00*/  STL [R1+0x62d8], R8 ;  /* 0x0062d80801007387 */ /* 0x0003e80000100800 */
[----:B------:R-:W3:Y:S04]  /*144c10*/  LDL.LU R34, [R1+0x6a48] ;  /* 0x006a480001227983 */ /* 0x000ee80000300800 */
[----:B------:R-:W3:Y:S04]  /*144c20*/  LDL.LU R11, [R1+0x6a54] ;  /* 0x006a5400010b7983 */ /* 0x000ee80000300800 */
[----:B------:R1:W-:Y:S04]  /*144c30*/  LDGSTS.E [R4+-0x78400], desc[UR74][R6.64], P0 ;  /* 0x87c0000006047fae */ /* 0x0003e800081a104a */
[----:B-1----:R-:W3:Y:S04]  /*144c40*/  LDL.LU R10, [R1+0x6a10] ;  /* 0x006a1000010a7983 */ /* 0x002ee80000300800 */
[----:B------:R-:W3:Y:S01]  /*144c50*/  LDL.LU R9, [R1+0x6a1c] ;  /* 0x006a1c0001097983 */ /* 0x000ee20000300800 */
[----:B------:R-:W-:Y:S01]  /*144c60*/  IMAD.MOV.U32 R7, RZ, RZ, R8 ;  /* 0x000000ffff077224 */ /* 0x000fe200078e0008 */
[----:B------:R-:W-:-:S02]  /*144c70*/  MOV R6, R5 ;  /* 0x0000000500067202 */ /* 0x000fc40000000f00 */
[----:B------:R-:W3:Y:S04]  /*144c80*/  LDL.LU R8, [R1+0x6a08] ;  /* 0x006a080001087983 */ /* 0x000ee80000300800 */
[----:B------:R-:W3:Y:S01]  /*144c90*/  LDL.LU R5, [R1+0x6a14] ;  /* 0x006a140001057983 */ /* 0x000ee20000300800 */
[----:B------:R-:W-:-:S03]  /*144ca0*/  UISETP.GT.AND UP1, UPT, UR16, 0x1, UPT ;  /* 0x000000011000788c */ /* 0x000fc6000bf24270 */
[----:B------:R1:W-:Y:S01]  /*144cb0*/  LDGSTS.E [R4+-0x78380], desc[UR74][R6.64], P0 ;  /* 0x87c8000006047fae */ /* 0x0003e200081a104a */
[----:B------:R-:W-:-:S04]  /*144cc0*/  USEL UR12, URZ, 0x4, !UP1 ;  /* 0x00000004ff0c7887 */ /* 0x000fc8000c800000 */
[----:B------:R-:W-:Y:S01]  /*144cd0*/  USEL UR12, UR12, URZ, !UP0 ;  /* 0x000000ff0c0c7287 */ /* 0x000fe2000c000000 */
[----:B------:R-:W-:-:S05]  /*144ce0*/  LOP3.LUT R31, R30, 0x20, RZ, 0x3c, !PT ;  /* 0x000000201e1f7812 */ /* 0x000fca00078e3cff */
[----:B------:R-:W-:Y:S01]  /*144cf0*/  ISETP.NE.U32.AND P2, PT, RZ, UR12, PT ;  /* 0x0000000cff007c0c */ /* 0x000fe2000bf45070 */
[----:B-1----:R-:W-:-:S05]  /*144d00*/  IMAD.U32 R4, RZ, RZ, UR17 ;  /* 0x00000011ff047e24 */ /* 0x002fca000f8e00ff */
[----:B------:R-:W-:Y:S02]  /*144d10*/  IADD3 R4, PT, PT, R31, 0x100000, R4 ;  /* 0x001000001f047810 */ /* 0x000fe40007ffe004 */
[----:B--2---:R-:W-:Y:S02]  /*144d20*/  IADD3 R43, P0, PT, R43, UR14, RZ ;  /* 0x0000000e2b2b7c10 */ /* 0x004fe4000ff1e0ff */
[----:B------:R-:W-:-:S03]  /*144d30*/  IADD3 R39, P4, PT, R39, UR14, RZ ;  /* 0x0000000e27277c10 */ /* 0x000fc6000ff9e0ff */
[----:B------:R1:W-:Y:S01]  /*144d40*/  STL [R1+0x6a9c], R43 ;  /* 0x006a9c2b01007387 */ /* 0x0003e20000100800 */
[----:B------:R-:W-:Y:S02]  /*144d50*/  MOV R6, R43 ;  /* 0x0000002b00067202 */ /* 0x000fe40000000f00 */
[----:B----4-:R-:W-:Y:S02]  /*144d60*/  IADD3.X R46, PT, PT, R46, UR5, RZ, P0, !PT ;  /* 0x000000052e2e7c10 */ /* 0x010fe400087fe4ff */
[----:B---3--:R-:W-:Y:S01]  /*144d70*/  IADD3 R35, P5, PT, R35, UR14, RZ ;  /* 0x0000000e23237c10 */ /* 0x008fe2000ffbe0ff */
[----:B------:R2:W-:Y:S04]  /*144d80*/  STL [R1+0x6a94], R39 ;  /* 0x006a942701007387 */ /* 0x0005e80000100800 */
[----:B------:R-:W-:Y:S01]  /*144d90*/  STL [R1+0x6a90], R46 ;  /* 0x006a902e01007387 */ /* 0x000fe20000100800 */
[----:B------:R-:W-:-:S03]  /*144da0*/  IMAD.MOV.U32 R7, RZ, RZ, R46 ;  /* 0x000000ffff077224 */ /* 0x000fc600078e002e */
[----:B------:R3:W-:Y:S04]  /*144db0*/  STL [R1+0x6a5c], R35 ;  /* 0x006a5c2301007387 */ /* 0x0007e80000100800 */
[----:B------:R4:W-:Y:S01]  /*144dc0*/  LDGSTS.E [R4+-0x7ff00], desc[UR74][R6.64], P2 ;  /* 0x8010000006047fae */ /* 0x0009e200091a104a */
[----:B------:R-:W-:-:S05]  /*144dd0*/  IADD3.X R42, PT, PT, R42, UR5, RZ, P4, !PT ;  /* 0x000000052a2a7c10 */ /* 0x000fca000a7fe4ff */
[----:B------:R-:W-:Y:S01]  /*144de0*/  STL [R1+0x6a88], R42 ;  /* 0x006a882a01007387 */ /* 0x000fe20000100800 */
[----:B----4-:R-:W-:Y:S01]  /*144df0*/  IMAD.MOV.U32 R6, RZ, RZ, R39 ;  /* 0x000000ffff067224 */ /* 0x010fe200078e0027 */
[----:B------:R-:W-:-:S05]  /*144e00*/  MOV R7, R42 ;  /* 0x0000002a00077202 */ /* 0x000fca0000000f00 */
[----:B------:R4:W-:Y:S02]  /*144e10*/  LDGSTS.E [R4+-0x7fe80], desc[UR74][R6.64], P2 ;  /* 0x8018000006047fae */ /* 0x0009e400091a104a */
[----:B----4-:R-:W-:Y:S01]  /*144e20*/  IMAD.MOV.U32 R6, RZ, RZ, R35 ;  /* 0x000000ffff067224 */ /* 0x010fe200078e0023 */
[----:B------:R-:W-:-:S05]  /*144e30*/  IADD3.X R38, PT, PT, R38, UR5, RZ, P5, !PT ;  /* 0x0000000526267c10 */ /* 0x000fca000affe4ff */
[----:B------:R-:W-:Y:S04]  /*144e40*/  STL [R1+0x6a50], R38 ;  /* 0x006a502601007387 */ /* 0x000fe80000100800 */
[----:B------:R-:W4:Y:S04]  /*144e50*/  LDL.LU R248, [R1+0x580] ;  /* 0x0005800001f87983 */ /* 0x000f280000300800 */
[----:B------:R-:W4:Y:S04]  /*144e60*/  LDL.LU R249, [R1+0x584] ;  /* 0x0005840001f97983 */ /* 0x000f280000300800 */
[----:B------:R-:W4:Y:S01]  /*144e70*/  LDL.LU R250, [R1+0x588] ;  /* 0x0005880001fa7983 */ /* 0x000f220000300800 */
[----:B------:R-:W-:-:S03]  /*144e80*/  IADD3 R11, P4, PT, R11, UR14, RZ ;  /* 0x0000000e0b0b7c10 */ /* 0x000fc6000ff9e0ff */
[----:B------:R-:W4:Y:S01]  /*144e90*/  LDL.LU R251, [R1+0x58c] ;  /* 0x00058c0001fb7983 */ /* 0x000f220000300800 */
[----:B------:R-:W-:-:S03]  /*144ea0*/  IADD3 R9, P5, PT, R9, UR14, RZ ;  /* 0x0000000e09097c10 */ /* 0x000fc6000ffbe0ff */
[----:B-1----:R-:W4:Y:S01]  /*144eb0*/  LDL.LU R43, [R1+0x69dc] ;  /* 0x0069dc00012b7983 */ /* 0x002f220000300800 */
[----:B------:R-:W-:-:S03]  /*144ec0*/  IADD3.X R34, PT, PT, R34, UR5, RZ, P4, !PT ;  /* 0x0000000522227c10 */ /* 0x000fc6000a7fe4ff */
[----:B--2---:R-:W2:Y:S04]  /*144ed0*/  LDL.LU R39, [R1+0x69d4] ;  /* 0x0069d40001277983 */ /* 0x004ea80000300800 */
[----:B---3--:R-:W3:Y:S01]  /*144ee0*/  LDL.LU R35, [R1+0x699c] ;  /* 0x00699c0001237983 */ /* 0x008ee20000300800 */
[----:B------:R-:W-:-:S03]  /*144ef0*/  IADD3.X R10, PT, PT, R10, UR5, RZ, P5, !PT ;  /* 0x000000050a0a7c10 */ /* 0x000fc6000affe4ff */
[----:B------:R-:W-:Y:S01]  /*144f00*/  STL [R1+0x6a54], R11 ;  /* 0x006a540b01007387 */ /* 0x000fe20000100800 */
[----:B------:R-:W-:-:S03]  /*144f10*/  IADD3 R5, P4, PT, R5, UR14, RZ ;  /* 0x0000000e05057c10 */ /* 0x000fc6000ff9e0ff */
        /* <DEDUP_REMOVED lines=22> */
[----:B------:R1:W-:Y:S02]  /*145080*/  LDGSTS.E [R4+-0x7f700], desc[UR74][R6.64], P2 ;  /* 0x8090000006047fae */ /* 0x0003e400091a104a */
[----:B-1----:R-:W-:Y:S02]  /*145090*/  IMAD.MOV.U32 R7, RZ, RZ, R8 ;  /* 0x000000ffff077224 */ /* 0x002fe400078e0008 */
[----:B------:R-:W-:Y:S01]  /*1450a0*/  IMAD.MOV.U32 R6, RZ, RZ, R5 ;  /* 0x000000ffff067224 */ /* 0x000fe200078e0005 */
[----:B--2---:R-:W-:Y:S01]  /*1450b0*/  IADD3 R39, P5, PT, R39, UR14, RZ ;  /* 0x0000000e27277c10 */ /* 0x004fe2000ffbe0ff */
[----:B----4-:R-:W-:Y:S01]  /*1450c0*/  HMMA.1688.F32.TF32 R8, R240, R110, R248 ;  /* 0x0000006ef008723c */ /* 0x010fe200000810f8 */
[----:B------:R-:W-:Y:S01]  /*1450d0*/  IADD3 R43, P4, PT, R43, UR14, RZ ;  /* 0x0000000e2b2b7c10 */ /* 0x000fe2000ff9e0ff */
[----:B------:R-:W-:Y:S01]  /*1450e0*/  UISETP.GT.AND UP1, UPT, UR16, 0xd, UPT ;  /* 0x0000000d1000788c */ /* 0x000fe2000bf24270 */
[----:B------:R1:W-:Y:S04]  /*1450f0*/  LDGSTS.E [R4+-0x7f680], desc[UR74][R6.64], P2 ;  /* 0x8098000006047fae */ /* 0x0003e800091a104a */
[----:B------:R-:W-:Y:S04]  /*145100*/  STL [R1+0x69dc], R43 ;  /* 0x0069dc2b01007387 */ /* 0x000fe80000100800 */
[----:B------:R-:W2:Y:S04]  /*145110*/  LDL.LU R42, [R1+0x69c8] ;  /* 0x0069c800012a7983 */ /* 0x000ea80000300800 */
[----:B------:R-:W4:Y:S04]  /*145120*/  LDL.LU R38, [R1+0x6990] ;  /* 0x0069900001267983 */ /* 0x000f280000300800 */
[----:B------:R-:W-:Y:S01]  /*145130*/  STL [R1+0x69d4], R39 ;  /* 0x0069d42701007387 */ /* 0x000fe20000100800 */
[----:B---3--:R-:W-:-:S02]  /*145140*/  IADD3.X R46, PT, PT, R46, UR5, RZ, P4, !PT ;  /* 0x000000052e2e7c10 */ /* 0x008fc4000a7fe4ff */
[----:B------:R-:W-:-:S03]  /*145150*/  IADD3 R35, P4, PT, R35, UR14, RZ ;  /* 0x0000000e23237c10 */ /* 0x000fc6000ff9e0ff */
[----:B------:R-:W-:Y:S04]  /*145160*/  STL [R1+0x69d0], R46 ;  /* 0x0069d02e01007387 */ /* 0x000fe80000100800 */
[----:B------:R-:W3:Y:S04]  /*145170*/  LDL.LU R34, [R1+0x6988] ;  /* 0x0069880001227983 */ /* 0x000ee80000300800 */
[----:B------:R-:W-:Y:S04]  /*145180*/  STL [R1+0x699c], R35 ;  /* 0x00699c2301007387 */ /* 0x000fe80000100800 */
[----:B------:R-:W-:Y:S04]  /*145190*/  STL.64 [R1+0x290], R8 ;  /* 0x0002900801007387 */ /* 0x000fe80000100a00 */
[----:B------:R1:W-:Y:S04]  /*1451a0*/  STL.64 [R1+0x298], R10 ;  /* 0x0002980a01007387 */ /* 0x0003e80000100a00 */
[----:B-1----:R-:W3:Y:S04]  /*1451b0*/  LDL.LU R11, [R1+0x6994] ;  /* 0x00699400010b7983 */ /* 0x002ee80000300800 */
[----:B------:R-:W3:Y:S04]  /*1451c0*/  LDL.LU R10, [R1+0x6950] ;  /* 0x00695000010a7983 */ /* 0x000ee80000300800 */
[----:B------:R-:W3:Y:S04]  /*1451d0*/  LDL.LU R9, [R1+0x695c] ;  /* 0x00695c0001097983 */ /* 0x000ee80000300800 */
[----:B------:R-:W3:Y:S04]  /*1451e0*/  LDL.LU R8, [R1+0x6948] ;  /* 0x0069480001087983 */ /* 0x000ee80000300800 */
[----:B------:R-:W3:Y:S01]  /*1451f0*/  LDL.LU R5, [R1+0x6954] ;  /* 0x0069540001057983 */ /* 0x000ee20000300800 */
[----:B------:R-:W-:-:S04]  /*145200*/  USEL UR12, URZ, 0x4, !UP1 ;  /* 0x00000004ff0c7887 */ /* 0x000fc8000c800000 */
[----:B------:R-:W-:-:S06]  /*145210*/  USEL UR12, UR12, URZ, !UP0 ;  /* 0x000000ff0c0c7287 */ /* 0x000fcc000c000000 */
[----:B------:R-:W-:Y:S02]  /*145220*/  ISETP.NE.U32.AND P0, PT, RZ, UR12, PT ;  /* 0x0000000cff007c0c */ /* 0x000fe4000bf05070 */
[----:B------:R-:W-:Y:S01]  /*145230*/  MOV R6, R43 ;  /* 0x0000002b00067202 */ /* 0x000fe20000000f00 */
[----:B------:R-:W-:-:S10]  /*145240*/  IMAD.MOV.U32 R7, RZ, RZ, R46 ;  /* 0x000000ffff077224 */ /* 0x000fd400078e002e */
[----:B------:R1:W-:Y:S02]  /*145250*/  LDGSTS.E [R4+-0x7f300], desc[UR74][R6.64], P0 ;  /* 0x80d0000006047fae */ /* 0x0003e400081a104a */
[----:B-1----:R-:W-:Y:S01]  /*145260*/  IMAD.MOV.U32 R6, RZ, RZ, R39 ;  /* 0x000000ffff067224 */ /* 0x002fe200078e0027 */
[----:B--2---:R-:W-:Y:S02]  /*145270*/  IADD3.X R42, PT, PT, R42, UR5, RZ, P5, !PT ;  /* 0x000000052a2a7c10 */ /* 0x004fe4000affe4ff */
[----:B----4-:R-:W-:-:S03]  /*145280*/  IADD3.X R38, PT, PT, R38, UR5, RZ, P4, !PT ;  /* 0x0000000526267c10 */ /* 0x010fc6000a7fe4ff */
[----:B------:R-:W-:Y:S04]  /*145290*/  STL [R1+0x69c8], R42 ;  /* 0x0069c82a01007387 */ /* 0x000fe80000100800 */
[----:B------:R-:W-:Y:S04]  /*1452a0*/  STL [R1+0x6990], R38 ;  /* 0x0069902601007387 */ /* 0x000fe80000100800 */
[----:B------:R-:W2:Y:S01]  /*1452b0*/  LDL.LU R248, [R1+0x570] ;  /* 0x0005700001f87983 */ /* 0x000ea20000300800 */
[----:B------:R-:W-:-:S03]  /*1452c0*/  MOV R7, R42 ;  /* 0x0000002a00077202 */ /* 0x000fc60000000f00 */
[----:B------:R-:W2:Y:S04]  /*1452d0*/  LDL.LU R249, [R1+0x574] ;  /* 0x0005740001f97983 */ /* 0x000ea80000300800 */
[----:B------:R-:W2:Y:S04]  /*1452e0*/  LDL.LU R250, [R1+0x578] ;  /* 0x0005780001fa7983 */ /* 0x000ea80000300800 */
[----:B------:R-:W2:Y:S04]  /*1452f0*/  LDL.LU R251, [R1+0x57c] ;  /* 0x00057c0001fb7983 */ /* 0x000ea80000300800 */
[----:B------:R-:W4:Y:S04]  /*145300*/  LDL.LU R43, [R1+0x691c] ;  /* 0x00691c00012b7983 */ /* 0x000f280000300800 */
[----:B------:R1:W-:Y:S04]  /*145310*/  LDGSTS.E [R4+-0x7f280], desc[UR74][R6.64], P0 ;  /* 0x80d8000006047fae */ /* 0x0003e800081a104a */
[----:B------:R-:W2:Y:S01]  /*145320*/  LDL.LU R39, [R1+0x6914] ;  /* 0x0069140001277983 */ /* 0x000ea20000300800 */
[----:B---3--:R-:W-:-:S02]  /*145330*/  IADD3 R11, P4, PT, R11, UR14, RZ ;  /* 0x0000000e0b0b7c10 */ /* 0x008fc4000ff9e0ff */
[----:B------:R-:W-:Y:S01]  /*145340*/  IADD3 R9, P5, PT, R9, UR14, RZ ;  /* 0x0000000e09097c10 */ /* 0x000fe2000ffbe0ff */
[----:B-1----:R-:W-:Y:S01]  /*145350*/  IMAD.MOV.U32 R6, RZ, RZ, R35 ;  /* 0x000000ffff067224 */ /* 0x002fe200078e0023 */
[----:B------:R-:W-:Y:S02]  /*145360*/  IADD3.X R34, PT, PT, R34, UR5, RZ, P4, !PT ;  /* 0x0000000522227c10 */ /* 0x000fe4000a7fe4ff */
[----:B------:R-:W-:Y:S01]  /*145370*/  IADD3 R5, P4, PT, R5, UR14, RZ ;  /* 0x0000000e05057c10 */ /* 0x000fe2000ff9e0ff */
[----:B------:R-:W3:Y:S01]  /*145380*/  LDL.LU R35, [R1+0x68dc] ;  /* 0x0068dc0001237983 */ /* 0x000ee20000300800 */
[----:B------:R-:W-:-:S03]  /*145390*/  IADD3.X R10, PT, PT, R10, UR5, RZ, P5, !PT ;  /* 0x000000050a0a7c10 */ /* 0x000fc6000affe4ff */
[----:B------:R-:W-:Y:S04]  /*1453a0*/  STL [R1+0x6994], R11 ;  /* 0x0069940b01007387 */ /* 0x000fe80000100800 */
        /* <DEDUP_REMOVED lines=26> */
[----:B------:R-:W-:Y:S01]  /*145550*/  HMMA.1688.F32.TF32 R8, R240, R114, R248 ;  /* 0x00000072f008723c */ /* 0x000fe200000810f8 */
[----:B----4-:R-:W-:Y:S01]  /*145560*/  IADD3 R43, P4, PT, R43, UR14, RZ ;  /* 0x0000000e2b2b7c10 */ /* 0x010fe2000ff9e0ff */
        /* <DEDUP_REMOVED lines=37> */
[----:B-1----:R-:W-:-:S03]  /*1457c0*/  IMAD.MOV.U32 R6, RZ, RZ, R35 ;  /* 0x000000ffff067224 */ /* 0x002fc600078e0023 */
[----:B------:R-:W4:Y:S01]  /*1457d0*/  LDL.LU R35, [R1+0x681c] ;  /* 0x00681c0001237983 */ /* 0x000f220000300800 */
[----:B---3--:R-:W-:Y:S02]  /*1457e0*/  IADD3 R11, P4, PT, R11, UR14, RZ ;  /* 0x0000000e0b0b7c10 */ /* 0x008fe4000ff9e0ff */
[----:B------:R-:W-:Y:S02]  /*1457f0*/  IADD3 R9, P5, PT, R9, UR14, RZ ;  /* 0x0000000e09097c10 */ /* 0x000fe4000ffbe0ff */
[----:B------:R-:W-:Y:S02]  /*145800*/  IADD3.X R34, PT, PT, R34, UR5, RZ, P4, !PT ;  /* 0x0000000522227c10 */ /* 0x000fe4000a7fe4ff */
[----:B------:R-:W-:Y:S02]  /*145810*/  IADD3 R5, P4, PT, R5, UR14, RZ ;  /* 0x0000000e05057c10 */ /* 0x000fe4000ff9e0ff */
[----:B------:R-:W-:Y:S01]  /*145820*/  IADD3.X R10, PT, PT, R10, UR5, RZ, P5, !PT ;  /* 0x000000050a0a7c10 */ /* 0x000fe2000affe4ff */
        /* <DEDUP_REMOVED lines=505> */
[----:B------:R-:W2:Y:S01]  /*1477c0*/  LDL.LU R35, [R1+0x62dc] ;  /* 0x0062dc0001237983 */ /* 0x000ea20000300800 */
        /* <DEDUP_REMOVED lines=30> */
[----:B------:R-:W-:-:S05]  /*1479b0*/  IMAD.MOV.U32 R6, RZ, RZ, R5 ;  /* 0x000000ffff067224 */ /* 0x000fca00078e0005 */
[----:B------:R1:W-:Y:S01]  /*1479c0*/  LDGSTS.E [R4+-0x78a80], desc[UR74][R6.64], P0 ;  /* 0x8758000006047fae */ /* 0x0003e200081a104a */
[----:B--2---:R-:W-:Y:S01]  /*1479d0*/  HMMA.1688.F32.TF32 R8, R240, R146, R248 ;  /* 0x00000092f008723c */ /* 0x004fe200000810f8 */
[----:B----4-:R-:W-:Y:S02]  /*1479e0*/  IADD3 R43, P2, PT, R43, UR14, RZ ;  /* 0x0000000e2b2b7c10 */ /* 0x010fe4000ff5e0ff */
[----:B------:R-:W-:-:S03]  /*1479f0*/  IADD3 R39, P0, PT, R39, UR14, RZ ;  /* 0x0000000e27277c10 */ /* 0x000fc6000ff1e0ff */
[----:B------:R-:W-:Y:S04]  /*147a00*/  STL [R1+0x631c], R43 ;  /* 0x00631c2b01007387 */ /* 0x000fe80000100800 */
[----:B------:R-:W2:Y:S04]  /*147a10*/  LDL.LU R42, [R1+0x6308] ;  /* 0x00630800012a7983 */ /* 0x000ea80000300800 */
[----:B------:R-:W4:Y:S04]  /*147a20*/  LDL.LU R38, [R1+0x62d0] ;  /* 0x0062d00001267983 */ /* 0x000f280000300800 */
[----:B------:R-:W-:Y:S01]  /*147a30*/  STL [R1+0x6314], R39 ;  /* 0x0063142701007387 */ /* 0x000fe20000100800 */
[----:B------:R-:W-:-:S02]  /*147a40*/  IADD3 R35, P5, PT, R35, UR14, RZ ;  /* 0x0000000e23237c10 */ /* 0x000fc4000ffbe0ff */
[----:B---3--:R-:W-:-:S05]  /*147a50*/  IADD3.X R46, PT, PT, R46, UR5, RZ, P2, !PT ;  /* 0x000000052e2e7c10 */ /* 0x008fca00097fe4ff */
        /* <DEDUP_REMOVED lines=10> */
[----:B------:R-:W-:-:S04]  /*147b00*/  UISETP.GT.AND UP1, UPT, UR16, 0x79, UPT ;  /* 0x000000791000788c */ /* 0x000fc8000bf24270 */
        /* <DEDUP_REMOVED lines=8> */
[----:B----4-:R-:W-:Y:S02]  /*147b90*/  IADD3.X R38, PT, PT, R38, UR5, RZ, P5, !PT ;  /* 0x0000000526267c10 */ /* 0x010fe4000affe4ff */
[----:B------:R-:W-:Y:S01]  /*147ba0*/  MOV R7, R42 ;  /* 0x0000002a00077202 */ /* 0x000fe20000000f00 */
[----:B------:R1:W-:Y:S04]  /*147bb0*/  STL [R1+0x6308], R42 ;  /* 0x0063082a01007387 */ /* 0x0003e80000100800 */
[----:B------:R2:W-:Y:S04]  /*147bc0*/  STL [R1+0x62d0], R38 ;  /* 0x0062d02601007387 */ /* 0x0005e80000100800 */
[----:B------:R-:W4:Y:S04]  /*147bd0*/  LDL.LU R248, [R1+0x1f0] ;  /* 0x0001f00001f87983 */ /* 0x000f280000300800 */
[----:B------:R-:W4:Y:S04]  /*147be0*/  LDL.LU R249, [R1+0x1f4] ;  /* 0x0001f40001f97983 */ /* 0x000f280000300800 */
[----:B------:R-:W4:Y:S04]  /*147bf0*/  LDL.LU R250, [R1+0x1f8] ;  /* 0x0001f80001fa7983 */ /* 0x000f280000300800 */
[----:B------:R2:W-:Y:S04]  /*147c00*/  LDGSTS.E [R4+-0x78680], desc[UR74][R6.64], P4 ;  /* 0x8798000006047fae */ /* 0x0005e8000a1a104a */
[----:B------:R-:W4:Y:S04]  /*147c10*/  LDL.LU R251, [R1+0x1fc] ;  /* 0x0001fc0001fb7983 */ /* 0x000f280000300800 */
[----:B-1----:R-:W4:Y:S01]  /*147c20*/  LDL.LU R42, [R1+0x6a4c] ;  /* 0x006a4c00012a7983 */ /* 0x002f220000300800 */
[----:B--2---:R-:W-:-:S02]  /*147c30*/  IMAD.MOV.U32 R7, RZ, RZ, R38 ;  /* 0x000000ffff077224 */ /* 0x004fc400078e0026 */
[----:B------:R-:W-:Y:S01]  /*147c40*/  IMAD.MOV.U32 R6, RZ, RZ, R35 ;  /* 0x000000ffff067224 */ /* 0x000fe200078e0023 */
[----:B------:R-:W2:Y:S04]  /*147c50*/  LDL.LU R38, [R1+0x6a44] ;  /* 0x006a440001267983 */ /* 0x000ea80000300800 */
[----:B------:R-:W2:Y:S01]  /*147c60*/  LDL.LU R35, [R1+0x6a0c] ;  /* 0x006a0c0001237983 */ /* 0x000ea20000300800 */
[----:B---3--:R-:W-:Y:S02]  /*147c70*/  IADD3 R11, P5, PT, R11, UR14, RZ ;  /* 0x0000000e0b0b7c10 */ /* 0x008fe4000ffbe0ff */
[----:B------:R-:W-:Y:S02]  /*147c80*/  IADD3 R5, P4, PT, R5, UR14, RZ ;  /* 0x0000000e05057c10 */ /* 0x000fe4000ff9e0ff */
[----:B------:R-:W-:-:S02]  /*147c90*/  IADD3.X R34, PT, PT, R34, UR5, RZ, P5, !PT ;  /* 0x0000000522227c10 */ /* 0x000fc4000affe4ff */
[----:B------:R-:W-:Y:S02]  /*147ca0*/  IADD3 R8, P5, PT, R8, UR14, RZ ;  /* 0x0000000e08087c10 */ /* 0x000fe4000ffbe0ff */
[----:B------:R-:W-:Y:S01]  /*147cb0*/  IADD3.X R10, PT, PT, R10, UR5, RZ, P4, !PT ;  /* 0x000000050a0a7c10 */ /* 0x000fe2000a7fe4ff */
[----:B------:R-:W-:Y:S04]  /*147cc0*/  STL [R1+0x62d4], R11 ;  /* 0x0062d40b01007387 */ /* 0x000fe80000100800 */
[----:B------:R1:W-:Y:S04]  /*147cd0*/  STL [R1+0x6a8c], R5 ;  /* 0x006a8c0501007387 */ /* 0x0003e80000100800 */
        /* <DEDUP_REMOVED lines=23> */
[----:B----4-:R-:W-:Y:S01]  /*147e50*/  IADD3 R42, P4, PT, R42, UR14, RZ ;  /* 0x0000000e2a2a7c10 */ /* 0x010fe2000ff9e0ff */
[----:B--2---:R-:W-:Y:S01]  /*147e60*/  HMMA.1688.F32.TF32 R8, R240, R150, R248 ;  /* 0x00000096f008723c */ /* 0x004fe200000810f8 */
[----:B------:R-:W-:Y:S02]  /*147e70*/  UISETP.GT.AND UP1, UPT, UR16, 0x6, UPT ;  /* 0x000000061000788c */ /* 0x000fe4000bf24270 */
[----:B------:R1:W-:Y:S04]  /*147e80*/  LDGSTS.E [R3+-0x7fd80], desc[UR74][R4.64], P0 ;  /* 0x8028000004037fae */ /* 0x0003e800081a104a */
[----:B------:R-:W-:Y:S04]  /*147e90*/  STL [R1+0x6a4c], R42 ;  /* 0x006a4c2a01007387 */ /* 0x000fe80000100800 */
[----:B------:R-:W2:Y:S04]  /*147ea0*/  LDL.LU R39, [R1+0x6a38] ;  /* 0x006a380001277983 */ /* 0x000ea80000300800 */
[----:B------:R-:W4:Y:S01]  /*147eb0*/  LDL.LU R7, [R1+0x6a00] ;  /* 0x006a000001077983 */ /* 0x000f220000300800 */
[----:B------:R-:W-:-:S05]  /*147ec0*/  IADD3 R38, P5, PT, R38, UR14, RZ ;  /* 0x0000000e26267c10 */ /* 0x000fca000ffbe0ff */
[----:B------:R-:W-:Y:S01]  /*147ed0*/  STL [R1+0x6a44], R38 ;  /* 0x006a442601007387 */ /* 0x000fe20000100800 */
[----:B---3--:R-:W-:Y:S02]  /*147ee0*/  IADD3.X R43, PT, PT, R43, UR5, RZ, P4, !PT ;  /* 0x000000052b2b7c10 */ /* 0x008fe4000a7fe4ff */
        /* <DEDUP_REMOVED lines=21> */
[----:B------:R1:W-:Y:S04]  /*148040*/  STL [R1+0x6a00], R7 ;  /* 0x006a000701007387 */ /* 0x0003e80000100800 */
        /* <DEDUP_REMOVED lines=259> */
[----:B--2---:R-:W-:Y:S01]  /*149080*/  HMMA.1688.F32.TF32 R8, R240, R166, R248 ;  /* 0x000000a6f008723c */ /* 0x004fe200000810f8 */
[----:B----4-:R-:W-:Y:S02]  /*149090*/  IADD3 R42, P4, PT, R42, UR14, RZ ;  /* 0x0000000e2a2a7c10 */ /* 0x010fe4000ff9e0ff */
[----:B------:R-:W-:-:S03]  /*1490a0*/  IADD3 R38, P5, PT, R38, UR14, RZ ;  /* 0x0000000e26267c10 */ /* 0x000fc6000ffbe0ff */
[----:B------:R-:W-:Y:S04]  /*1490b0*/  STL [R1+0x674c], R42 ;  /* 0x00674c2a01007387 */ /* 0x000fe80000100800 */
[----:B------:R-:W2:Y:S04]  /*1490c0*/  LDL.LU R39, [R1+0x6738] ;  /* 0x0067380001277983 */ /* 0x000ea80000300800 */
[----:B------:R-:W4:Y:S04]  /*1490d0*/  LDL.LU R35, [R1+0x6700] ;  /* 0x0067000001237983 */ /* 0x000f280000300800 */
[----:B------:R-:W-:Y:S01]  /*1490e0*/  STL [R1+0x6744], R38 ;  /* 0x0067442601007387 */ /* 0x000fe20000100800 */
[----:B------:R-:W-:Y:S01]  /*1490f0*/  IMAD.MOV.U32 R4, RZ, RZ, R6 ;  /* 0x000000ffff047224 */ /* 0x000fe200078e0006 */
[----:B------:R-:W-:Y:S01]  /*149100*/  UISETP.GT.AND UP1, UPT, UR16, 0x36, UPT ;  /* 0x000000361000788c */ /* 0x000fe2000bf24270 */
[----:B---3--:R-:W-:-:S02]  /*149110*/  IADD3.X R43, PT, PT, R43, UR5, RZ, P4, !PT ;  /* 0x000000052b2b7c10 */ /* 0x008fc4000a7fe4ff */
[----:B------:R-:W-:Y:S01]  /*149120*/  IADD3 R7, P4, PT, R7, UR14, RZ ;  /* 0x0000000e07077c10 */ /* 0x000fe2000ff9e0ff */
[----:B------:R1:W-:Y:S04]  /*149130*/  LDGSTS.E [R3+-0x7cd80], desc[UR74][R4.64], P0 ;  /* 0x8328000004037fae */ /* 0x0003e800081a104a */
        /* <DEDUP_REMOVED lines=208> */
[----:B--2---:R-:W-:Y:S01]  /*149e40*/  HMMA.1688.F32.TF32 R8, R240, R178, R248 ;  /* 0x000000b2f008723c */ /* 0x004fe200000810f8 */
[----:B------:R-:W-:Y:S01]  /*149e50*/  IADD3 R38, P5, PT, R38, UR14, RZ ;  /* 0x0000000e26267c10 */ /* 0x000fe2000ffbe0ff */
        /* <DEDUP_REMOVED lines=247> */
[----:B------:R1:W-:Y:S04]  /*14add0*/  STL [R1+0x62b8], R39 ;  /* 0x0062b82701007387 */ /* 0x0003e80000100800 */
[----:B------:R2:W-:Y:S01]  /*14ade0*/  STL [R1+0x6a70], R35 ;  /* 0x006a702301007387 */ /* 0x0005e20000100800 */
[----:B------:R-:W-:-:S03]  /*14adf0*/  MOV R5, R39 ;  /* 0x0000002700057202 */ /* 0x000fc60000000f00 */
[----:B------:R-:W4:Y:S04]  /*14ae00*/  LDL.LU R248, [R1+0x860] ;  /* 0x0008600001f87983 */ /* 0x000f280000300800 */
[----:B------:R-:W4:Y:S04]  /*14ae10*/  LDL.LU R249, [R1+0x864] ;  /* 0x0008640001f97983 */ /* 0x000f280000300800 */
[----:B------:R-:W4:Y:S04]  /*14ae20*/  LDL.LU R250, [R1+0x868] ;  /* 0x0008680001fa7983 */ /* 0x000f280000300800 */
[----:B------:R-:W4:Y:S04]  /*14ae30*/  LDL.LU R251, [R1+0x86c] ;  /* 0x00086c0001fb7983 */ /* 0x000f280000300800 */
[----:B------:R2:W-:Y:S04]  /*14ae40*/  LDGSTS.E [R3+-0x78180], desc[UR74][R4.64], P2 ;  /* 0x87e8000004037fae */ /* 0x0005e800091a104a */
        /* <DEDUP_REMOVED lines=11> */
[----:B------:R-:W-:Y:S04]  /*14af00*/  STL [R1+0x6a3c], R9 ;  /* 0x006a3c0901007387 */ /* 0x000fe80000100800 */
[----:B------:R1:W-:Y:S04]  /*14af10*/  STL [R1+0x6a68], R34 ;  /* 0x006a682201007387 */ /* 0x0003e80000100800 */
[----:B------:R-:W-:Y:S04]  /*14af20*/  STL [R1+0x6a34], R6 ;  /* 0x006a340601007387 */ /* 0x000fe80000100800 */
[----:B------:R3:W-:Y:S04]  /*14af30*/  STL [R1+0x6a30], R10 ;  /* 0x006a300a01007387 */ /* 0x0007e80000100800 */
[----:B------:R-:W3:Y:S01]  /*14af40*/  LDL.LU R42, [R1+0x69f0] ;  /* 0x0069f000012a7983 */ /* 0x000ee20000300800 */
[----:B------:R-:W-:-:S04]  /*14af50*/  UISETP.GT.AND UP1, UPT, UR16, 0x3, UPT ;  /* 0x000000031000788c */ /* 0x000fc8000bf24270 */
[----:B------:R-:W-:-:S04]  /*14af60*/  USEL UR13, URZ, 0x4, !UP1 ;  /* 0x00000004ff0d7887 */ /* 0x000fc8000c800000 */
[----:B------:R-:W-:Y:S02]  /*14af70*/  USEL UR13, UR13, URZ, !UP0 ;  /* 0x000000ff0d0d7287 */ /* 0x000fe4000c000000 */
[----:B------:R-:W-:-:S04]  /*14af80*/  UISETP.GT.AND UP1, UPT, UR16, 0x7, UPT ;  /* 0x000000071000788c */ /* 0x000fc8000bf24270 */
[----:B------:R-:W-:Y:S01]  /*14af90*/  ISETP.NE.U32.AND P0, PT, RZ, UR13, PT ;  /* 0x0000000dff007c0c */ /* 0x000fe2000bf05070 */
[----:B------:R-:W-:Y:S01]  /*14afa0*/  USEL UR12, URZ, 0x4, !UP1 ;  /* 0x00000004ff0c7887 */ /* 0x000fe2000c800000 */
[----:B------:R-:W-:-:S03]  /*14afb0*/  IADD3.X R8, PT, PT, R8, UR5, RZ, P4, !PT ;  /* 0x0000000508087c10 */ /* 0x000fc6000a7fe4ff */
[----:B------:R-:W-:Y:S02]  /*14afc0*/  USEL UR12, UR12, URZ, !UP0 ;  /* 0x000000ff0c0c7287 */ /* 0x000fe4000c000000 */
[----:B------:R1:W-:Y:S04]  /*14afd0*/  STL [R1+0x6a28], R8 ;  /* 0x006a280801007387 */ /* 0x0003e80000100800 */
[----:B------:R-:W-:Y:S02]  /*14afe0*/  ISETP.NE.U32.AND P2, PT, RZ, UR12, PT ;  /* 0x0000000cff007c0c */ /* 0x000fe4000bf45070 */
[----:B------:R1:W-:Y:S02]  /*14aff0*/  LDGSTS.E [R2+-0x7fd00], desc[UR74][R4.64], P0 ;  /* 0x8030000004027fae */ /* 0x0003e400081a104a */
[----:B-1----:R-:W-:Y:S01]  /*14b000*/  MOV R4, R11 ;  /* 0x0000000b00047202 */ /* 0x002fe20000000f00 */
[----:B------:R-:W-:-:S05]  /*14b010*/  IMAD.MOV.U32 R5, RZ, RZ, R34 ;  /* 0x000000ffff057224 */ /* 0x000fca00078e0022 */
[----:B------:R1:W-:Y:S01]  /*14b020*/  LDGSTS.E [R2+-0x7fc80], desc[UR74][R4.64], P0 ;  /* 0x8038000004027fae */ /* 0x0003e200081a104a */
[----:B----4-:R-:W-:Y:S01]  /*14b030*/  HMMA.1688.F32.TF32 R248, R240, R194, R248 ;  /* 0x000000c2f0f8723c */ /* 0x010fe200000810f8 */
[----:B------:R-:W-:-:S05]  /*14b040*/  IADD3 R39, P4, PT, R39, UR14, RZ ;  /* 0x0000000e27277c10 */ /* 0x000fca000ff9e0ff */
[----:B------:R-:W-:Y:S04]  /*14b050*/  STL [R1+0x69fc], R39 ;  /* 0x0069fc2701007387 */ /* 0x000fe80000100800 */
[----:B------:R-:W4:Y:S04]  /*14b060*/  LDL.LU R38, [R1+0x69e8] ;  /* 0x0069e80001267983 */ /* 0x000f280000300800 */
[----:B------:R-:W4:Y:S01]  /*14b070*/  LDL.LU R34, [R1+0x69b0] ;  /* 0x0069b00001227983 */ /* 0x000f220000300800 */
[----:B--2---:R-:W-:Y:S01]  /*14b080*/  IADD3 R35, P5, PT, R35, UR14, RZ ;  /* 0x0000000e23237c10 */ /* 0x004fe2000ffbe0ff */
[----:B-1----:R-:W-:Y:S01]  /*14b090*/  IMAD.MOV.U32 R4, RZ, RZ, R9 ;  /* 0x000000ffff047224 */ /* 0x002fe200078e0009 */
[----:B------:R-:W-:-:S03]  /*14b0a0*/  MOV R5, R10 ;  /* 0x0000000a00057202 */ /* 0x000fc60000000f00 */
[----:B------:R-:W-:Y:S04]  /*14b0b0*/  STL [R1+0x69f4], R35 ;  /* 0x0069f42301007387 */ /* 0x000fe80000100800 */
[----:B------:R1:W-:Y:S02]  /*14b0c0*/  LDGSTS.E [R2+-0x7f900], desc[UR74][R4.64], P2 ;  /* 0x8070000004027fae */ /* 0x0003e400091a104a */
[----:B-1----:R-:W-:Y:S02]  /*14b0d0*/  IMAD.MOV.U32 R5, RZ, RZ, R8 ;  /* 0x000000ffff057224 */ /* 0x002fe400078e0008 */
[----:B------:R-:W-:Y:S01]  /*14b0e0*/  IMAD.MOV.U32 R4, RZ, RZ, R6 ;  /* 0x000000ffff047224 */ /* 0x000fe200078e0006 */
[----:B------:R-:W-:Y:S01]  /*14b0f0*/  UISETP.GT.AND UP1, UPT, UR16, 0xb, UPT ;  /* 0x0000000b1000788c */ /* 0x000fe2000bf24270 */
[----:B---3--:R-:W-:-:S02]  /*14b100*/  IADD3.X R42, PT, PT, R42, UR5, RZ, P4, !PT ;  /* 0x000000052a2a7c10 */ /* 0x008fc4000a7fe4ff */
        /* <DEDUP_REMOVED lines=21> */
[----:B------:R1:W-:Y:S04]  /*14b260*/  STL [R1+0x69e8], R38 ;  /* 0x0069e82601007387 */ /* 0x0003e80000100800 */
[----:B------:R4:W-:Y:S04]  /*14b270*/  STL [R1+0x69b0], R34 ;  /* 0x0069b02201007387 */ /* 0x0009e80000100800 */
[----:B---3--:R-:W3:Y:S01]  /*14b280*/  LDL.LU R248, [R1+0x890] ;  /* 0x0008900001f87983 */ /* 0x008ee20000300800 */
[----:B------:R-:W-:-:S03]  /*14b290*/  MOV R5, R38 ;  /* 0x0000002600057202 */ /* 0x000fc60000000f00 */
[----:B------:R-:W3:Y:S04]  /*14b2a0*/  LDL.LU R249, [R1+0x894] ;  /* 0x0008940001f97983 */ /* 0x000ee80000300800 */
[----:B------:R-:W3:Y:S04]  /*14b2b0*/  LDL.LU R250, [R1+0x898] ;  /* 0x0008980001fa7983 */ /* 0x000ee80000300800 */
[----:B------:R-:W3:Y:S04]  /*14b2c0*/  LDL.LU R251, [R1+0x89c] ;  /* 0x00089c0001fb7983 */ /* 0x000ee80000300800 */
[----:B------:R-:W3:Y:S04]  /*14b2d0*/  LDL.LU R39, [R1+0x693c] ;  /* 0x00693c0001277983 */ /* 0x000ee80000300800 */
[----:B------:R1:W-:Y:S04]  /*14b2e0*/  LDGSTS.E [R2+-0x7f480], desc[UR74][R4.64], P0 ;  /* 0x80b8000004027fae */ /* 0x0003e800081a104a */
[----:B------:R-:W4:Y:S01]  /*14b2f0*/  LDL.LU R35, [R1+0x6934] ;  /* 0x0069340001237983 */ /* 0x000f220000300800 */
[----:B-1----:R-:W-:-:S03]  /*14b300*/  IMAD.MOV.U32 R4, RZ, RZ, R7 ;  /* 0x000000ffff047224 */ /* 0x002fc600078e0007 */
[----:B------:R-:W4:Y:S01]  /*14b310*/  LDL.LU R7, [R1+0x68fc] ;  /* 0x0068fc0001077983 */ /* 0x000f220000300800 */
[----:B--2---:R-:W-:Y:S02]  /*14b320*/  IADD3 R10, P4, PT, R10, UR14, RZ ;  /* 0x0000000e0a0a7c10 */ /* 0x004fe4000ff9e0ff */
[----:B------:R-:W-:Y:S02]  /*14b330*/  IADD3 R8, P5, PT, R8, UR14, RZ ;  /* 0x0000000e08087c10 */ /* 0x000fe4000ffbe0ff */
[----:B------:R-:W-:Y:S02]  /*14b340*/  IADD3.X R11, PT, PT, R11, UR5, RZ, P4, !PT ;  /* 0x000000050b0b7c10 */ /* 0x000fe4000a7fe4ff */
[----:B------:R-:W-:Y:S02]  /*14b350*/  IADD3 R3, P4, PT, R3, UR14, RZ ;  /* 0x0000000e03037c10 */ /* 0x000fe4000ff9e0ff */
[----:B------:R-:W-:Y:S01]  /*14b360*/  IADD3.X R9, PT, PT, R9, UR5, RZ, P5, !PT ;  /* 0x0000000509097c10 */ /* 0x000fe2000affe4ff */
[----:B------:R-:W-:Y:S04]  /*14b370*/  STL [R1+0x69b4], R10 ;  /* 0x0069b40a01007387 */ /* 0x000fe80000100800 */
[----:B------:R-:W-:Y:S04]  /*14b380*/  STL [R1+0x697c], R8 ;  /* 0x00697c0801007387 */ /* 0x000fe80000100800 */
[----:B------:R1:W-:Y:S04]  /*14b390*/  STL [R1+0x69a8], R11 ;  /* 0x0069a80b01007387 */ /* 0x0003e80000100800 */
        /* <DEDUP_REMOVED lines=9> */
[----:B------:R-:W-:Y:S01]  /*14b430*/  IADD3.X R6, PT, PT, R6, UR5, RZ, P4, !PT ;  /* 0x0000000506067c10 */ /* 0x000fe2000a7fe4ff */
[----:B------:R-:W-:Y:S02]  /*14b440*/  IMAD.MOV.U32 R5, RZ, RZ, R34 ;  /* 0x000000ffff057224 */ /* 0x000fe400078e0022 */
[----:B------:R-:W-:Y:S02]  /*14b450*/  USEL UR12, UR12, URZ, !UP0 ;  /* 0x000000ff0c0c7287 */ /* 0x000fe4000c000000 */
[----:B------:R1:W-:Y:S04]  /*14b460*/  STL [R1+0x6968], R6 ;  /* 0x0069680601007387 */ /* 0x0003e80000100800 */
[----:B------:R-:W-:-:S02]  /*14b470*/  ISETP.NE.U32.AND P0, PT, RZ, UR12, PT ;  /* 0x0000000cff007c0c */ /* 0x000fc4000bf05070 */
[----:B------:R1:W-:Y:S02]  /*14b480*/  LDGSTS.E [R2+-0x7f100], desc[UR74][R4.64], P2 ;  /* 0x80f0000004027fae */ /* 0x0003e400091a104a */
[----:B-1----:R-:W-:Y:S01]  /*14b490*/  MOV R4, R10 ;  /* 0x0000000a00047202 */ /* 0x002fe20000000f00 */
[----:B------:R-:W-:-:S05]  /*14b4a0*/  IMAD.MOV.U32 R5, RZ, RZ, R11 ;  /* 0x000000ffff057224 */ /* 0x000fca00078e000b */
[----:B------:R1:W-:Y:S01]  /*14b4b0*/  LDGSTS.E [R2+-0x7f080], desc[UR74][R4.64], P2 ;  /* 0x80f8000004027fae */ /* 0x0003e200091a104a */
[----:B---3--:R-:W-:Y:S01]  /*14b4c0*/  HMMA.1688.F32.TF32 R248, R240, R198, R248 ;  /* 0x000000c6f0f8723c */ /* 0x008fe200000810f8 */
[----:B------:R-:W-:Y:S02]  /*14b4d0*/  IADD3 R39, P4, PT, R39, UR14, RZ ;  /* 0x0000000e27277c10 */ /* 0x000fe4000ff9e0ff */
[----:B----4-:R-:W-:-:S03]  /*14b4e0*/  IADD3 R35, P5, PT, R35, UR14, RZ ;  /* 0x0000000e23237c10 */ /* 0x010fc6000ffbe0ff */
[----:B------:R-:W-:Y:S04]  /*14b4f0*/  STL [R1+0x693c], R39 ;  /* 0x00693c2701007387 */ /* 0x000fe80000100800 */
[----:B------:R-:W3:Y:S04]  /*14b500*/  LDL.LU R38, [R1+0x6928] ;  /* 0x0069280001267983 */ /* 0x000ee80000300800 */
[----:B------:R-:W4:Y:S04]  /*14b510*/  LDL.LU R34, [R1+0x68f0] ;  /* 0x0068f00001227983 */ /* 0x000f280000300800 */
[----:B------:R-:W-:Y:S01]  /*14b520*/  STL [R1+0x6934], R35 ;  /* 0x0069342301007387 */ /* 0x000fe20000100800 */
[----:B-1----:R-:W-:Y:S01]  /*14b530*/  IMAD.MOV.U32 R4, RZ, RZ, R8 ;  /* 0x000000ffff047224 */ /* 0x002fe200078e0008 */
[----:B------:R-:W-:-:S05]  /*14b540*/  MOV R5, R9 ;  /* 0x0000000900057202 */ /* 0x000fca0000000f00 */
        /* <DEDUP_REMOVED lines=26> */
[----:B------:R1:W-:Y:S04]  /*14b6f0*/  STL [R1+0x6928], R38 ;  /* 0x0069282601007387 */ /* 0x0003e80000100800 */
[----:B------:R3:W-:Y:S04]  /*14b700*/  STL [R1+0x68f0], R34 ;  /* 0x0068f02201007387 */ /* 0x0007e80000100800 */
[----:B------:R-:W4:Y:S01]  /*14b710*/  LDL.LU R248, [R1+0x8b0] ;  /* 0x0008b00001f87983 */ /* 0x000f220000300800 */
[----:B------:R-:W-:-:S03]  /*14b720*/  MOV R5, R38 ;  /* 0x0000002600057202 */ /* 0x000fc60000000f00 */
[----:B------:R-:W4:Y:S04]  /*14b730*/  LDL.LU R249, [R1+0x8b4] ;  /* 0x0008b40001f97983 */ /* 0x000f280000300800 */
[----:B------:R-:W4:Y:S04]  /*14b740*/  LDL.LU R250, [R1+0x8b8] ;  /* 0x0008b80001fa7983 */ /* 0x000f280000300800 */
[----:B------:R-:W4:Y:S04]  /*14b750*/  LDL.LU R251, [R1+0x8bc] ;  /* 0x0008bc0001fb7983 */ /* 0x000f280000300800 */
[----:B------:R-:W3:Y:S04]  /*14b760*/  LDL.LU R39, [R1+0x687c] ;  /* 0x00687c0001277983 */ /* 0x000ee80000300800 */
[----:B------:R1:W-:Y:S04]  /*14b770*/  LDGSTS.E [R2+-0x7e880], desc[UR74][R4.64], P2 ;  /* 0x8178000004027fae */ /* 0x0003e800091a104a */
[----:B------:R-:W3:Y:S01]  /*14b780*/  LDL.LU R35, [R1+0x6874] ;  /* 0x0068740001237983 */ /* 0x000ee20000300800 */
[----:B-1----:R-:W-:-:S03]  /*14b790*/  IMAD.MOV.U32 R4, RZ, RZ, R7 ;  /* 0x000000ffff047224 */ /* 0x002fc600078e0007 */
[----:B------:R-:W3:Y:S01]  /*14b7a0*/  LDL.LU R7, [R1+0x683c] ;  /* 0x00683c0001077983 */ /* 0x000ee20000300800 */
        /* <DEDUP_REMOVED lines=26> */
[----:B----4-:R-:W-:Y:S01]  /*14b950*/  HMMA.1688.F32.TF32 R248, R240, R202, R248 ;  /* 0x000000caf0f8723c */ /* 0x010fe200000810f8 */
[----:B---3--:R-:W-:Y:S02]  /*14b960*/  IADD3 R39, P4, PT, R39, UR14, RZ ;  /* 0x0000000e27277c10 */ /* 0x008fe4000ff9e0ff */
[----:B------:R-:W-:-:S03]  /*14b970*/  IADD3 R35, P5, PT, R35, UR14, RZ ;  /* 0x0000000e23237c10 */ /* 0x000fc6000ffbe0ff */
        /* <DEDUP_REMOVED lines=214> */
[----:B----4-:R-:W-:Y:S01]  /*14c6e0*/  HMMA.1688.F32.TF32 R248, R240, R214, R248 ;  /* 0x000000d6f0f8723c */ /* 0x010fe200000810f8 */
[----:B---3--:R-:W-:Y:S02]  /*14c6f0*/  IADD3 R39, P4, PT, R39, UR14, RZ ;  /* 0x0000000e27277c10 */ /* 0x008fe4000ff9e0ff */
[----:B------:R-:W-:Y:S01]  /*14c700*/  IADD3 R35, P5, PT, R35, UR14, RZ ;  /* 0x0000000e23237c10 */ /* 0x000fe2000ffbe0ff */
[----:B------:R-:W-:Y:S02]  /*14c710*/  IMAD.MOV.U32 R5, RZ, RZ, R11 ;  /* 0x000000ffff057224 */ /* 0x000fe400078e000b */
[----:B------:R-:W-:Y:S04]  /*14c720*/  STL [R1+0x663c], R39 ;  /* 0x00663c2701007387 */ /* 0x000fe80000100800 */
[----:B------:R-:W3:Y:S04]  /*14c730*/  LDL.LU R38, [R1+0x6628] ;  /* 0x0066280001267983 */ /* 0x000ee80000300800 */
[----:B------:R-:W4:Y:S04]  /*14c740*/  LDL.LU R34, [R1+0x65f0] ;  /* 0x0065f00001227983 */ /* 0x000f280000300800 */
[----:B------:R-:W-:Y:S04]  /*14c750*/  STL [R1+0x6634], R35 ;  /* 0x0066342301007387 */ /* 0x000fe80000100800 */
[----:B------:R1:W-:Y:S02]  /*14c760*/  LDGSTS.E [R2+-0x7c080], desc[UR74][R4.64], P2 ;  /* 0x83f8000004027fae */ /* 0x0003e400091a104a */
        /* <DEDUP_REMOVED lines=62> */
[----:B------:R1:W-:Y:S01]  /*14cb50*/  LDGSTS.E [R2+-0x7b500], desc[UR74][R4.64], P0 ;  /* 0x84b0000004027fae */ /* 0x0003e200081a104a */
[----:B----4-:R-:W-:Y:S01]  /*14cb60*/  HMMA.1688.F32.TF32 R248, R240, R218, R248 ;  /* 0x000000daf0f8723c */ /* 0x010fe200000810f8 */
[----:B---3--:R-:W-:Y:S02]  /*14cb70*/  IADD3 R39, P4, PT, R39, UR14, RZ ;  /* 0x0000000e27277c10 */ /* 0x008fe4000ff9e0ff */
[----:B------:R-:W-:Y:S02]  /*14cb80*/  IADD3 R35, P5, PT, R35, UR14, RZ ;  /* 0x0000000e23237c10 */ /* 0x000fe4000ffbe0ff */
[----:B-1----:R-:W-:Y:S01]  /*14cb90*/  MOV R4, R10 ;  /* 0x0000000a00047202 */ /* 0x002fe20000000f00 */
[----:B------:R-:W-:Y:S01]  /*14cba0*/  IMAD.MOV.U32 R5, RZ, RZ, R11 ;  /* 0x000000ffff057224 */ /* 0x000fe200078e000b */
        /* <DEDUP_REMOVED lines=63> */
[----:B------:R-:W-:Y:S01]  /*14cfa0*/  USEL UR12, UR12, URZ, !UP0 ;  /* 0x000000ff0c0c7287 */ /* 0x000fe2000c000000 */
[----:B------:R-:W-:-:S05]  /*14cfb0*/  IADD3.X R6, PT, PT, R6, UR5, RZ, P4, !PT ;  /* 0x0000000506067c10 */ /* 0x000fca000a7fe4ff */
[----:B------:R-:W-:Y:S02]  /*14cfc0*/  ISETP.NE.U32.AND P0, PT, RZ, UR12, PT ;  /* 0x0000000cff007c0c */ /* 0x000fe4000bf05070 */
[----:B------:R1:W-:Y:S04]  /*14cfd0*/  LDGSTS.E [R2+-0x7a900], desc[UR74][R4.64], P2 ;  /* 0x8570000004027fae */ /* 0x0003e800091a104a */
[----:B------:R1:W-:Y:S01]  /*14cfe0*/  STL [R1+0x64e8], R6 ;  /* 0x0064e80601007387 */ /* 0x0003e20000100800 */
[----:B----4-:R-:W-:Y:S01]  /*14cff0*/  HMMA.1688.F32.TF32 R248, R240, R222, R248 ;  /* 0x000000def0f8723c */ /* 0x010fe200000810f8 */
[----:B---3--:R-:W-:Y:S02]  /*14d000*/  IADD3 R39, P4, PT, R39, UR14, RZ ;  /* 0x0000000e27277c10 */ /* 0x008fe4000ff9e0ff */
[----:B-1----:R-:W-:Y:S01]  /*14d010*/  MOV R4, R10 ;  /* 0x0000000a00047202 */ /* 0x002fe20000000f00 */
[----:B------:R-:W-:Y:S01]  /*14d020*/  IMAD.MOV.U32 R5, RZ, RZ, R11 ;  /* 0x000000ffff057224 */ /* 0x000fe200078e000b */
[----:B------:R-:W-:Y:S01]  /*14d030*/  IADD3 R35, P5, PT, R35, UR14, RZ ;  /* 0x0000000e23237c10 */ /* 0x000fe2000ffbe0ff */
[----:B------:R-:W-:Y:S04]  /*14d040*/  STL [R1+0x64bc], R39 ;  /* 0x0064bc2701007387 */ /* 0x000fe80000100800 */
[----:B------:R-:W3:Y:S04]  /*14d050*/  LDL.LU R38, [R1+0x64a8] ;  /* 0x0064a80001267983 */ /* 0x000ee80000300800 */
[----:B------:R-:W4:Y:S04]  /*14d060*/  LDL.LU R34, [R1+0x6470] ;  /* 0x0064700001227983 */ /* 0x000f280000300800 */
[----:B------:R1:W-:Y:S04]  /*14d070*/  LDGSTS.E [R2+-0x7a880], desc[UR74][R4.64], P2 ;  /* 0x8578000004027fae */ /* 0x0003e800091a104a */
        /* <DEDUP_REMOVED lines=30> */
[----:B------:R-:W-:Y:S01]  /*14d260*/  STL [R1+0x6470], R34 ;  /* 0x0064702201007387 */ /* 0x000fe20000100800 */
[----:B------:R-:W-:-:S03]  /*14d270*/  MOV R5, R38 ;  /* 0x0000002600057202 */ /* 0x000fc60000000f00 */
[----:B------:R-:W3:Y:S04]  /*14d280*/  LDL.LU R248, [R1+0xbc0] ;  /* 0x000bc00001f87983 */ /* 0x000ee80000300800 */
[----:B------:R-:W3:Y:S04]  /*14d290*/  LDL.LU R249, [R1+0xbc4] ;  /* 0x000bc40001f97983 */ /* 0x000ee80000300800 */
[----:B------:R-:W3:Y:S04]  /*14d2a0*/  LDL.LU R250, [R1+0xbc8] ;  /* 0x000bc80001fa7983 */ /* 0x000ee80000300800 */
[----:B------:R-:W3:Y:S04]  /*14d2b0*/  LDL.LU R251, [R1+0xbcc] ;  /* 0x000bcc0001fb7983 */ /* 0x000ee80000300800 */
[----:B------:R1:W-:Y:S02]  /*14d2c0*/  LDGSTS.E [R2+-0x7a080], desc[UR74][R4.64], P2 ;  /* 0x85f8000004027fae */ /* 0x0003e400091a104a */
[----:B-1----:R-:W-:-:S02]  /*14d2d0*/  IMAD.MOV.U32 R4, RZ, RZ, R7 ;  /* 0x000000ffff047224 */ /* 0x002fc400078e0007 */
        /* <DEDUP_REMOVED lines=11> */
[----:B------:R-:W4:Y:S04]  /*14d390*/  LDL.LU R39, [R1+0x63f0] ;  /* 0x0063f00001277983 */ /* 0x000f280000300800 */
[----:B------:R-:W4:Y:S01]  /*14d3a0*/  LDL.LU R35, [R1+0x63f4] ;  /* 0x0063f40001237983 */ /* 0x000f220000300800 */
[----:B------:R-:W-:-:S04]  /*14d3b0*/  UISETP.GT.AND UP1, UPT, UR16, 0x63, UPT ;  /* 0x000000631000788c */ /* 0x000fc8000bf24270 */
[----:B------:R-:W-:-:S04]  /*14d3c0*/  USEL UR13, URZ, 0x4, !UP1 ;  /* 0x00000004ff0d7887 */ /* 0x000fc8000c800000 */
[----:B------:R-:W-:-:S06]  /*14d3d0*/  USEL UR13, UR13, URZ, !UP0 ;  /* 0x000000ff0d0d7287 */ /* 0x000fcc000c000000 */
[----:B------:R-:W-:Y:S01]  /*14d3e0*/  ISETP.NE.U32.AND P0, PT, RZ, UR13, PT ;  /* 0x0000000dff007c0c */ /* 0x000fe2000bf05070 */
[----:B------:R-:W-:Y:S01]  /*14d3f0*/  IMAD.MOV.U32 R5, RZ, RZ, R34 ;  /* 0x000000ffff057224 */ /* 0x000fe200078e0022 */
[----:B------:R-:W-:Y:S01]  /*14d400*/  IADD3.X R8, PT, PT, R8, UR5, RZ, P4, !PT ;  /* 0x0000000508087c10 */ /* 0x000fe2000a7fe4ff */
[----:B------:R-:W-:-:S10]  /*14d410*/  UISETP.GT.AND UP1, UPT, UR16, 0x67, UPT ;  /* 0x000000671000788c */ /* 0x000fd4000bf24270 */
[----:B------:R1:W-:Y:S02]  /*14d420*/  LDGSTS.E [R2+-0x79d00], desc[UR74][R4.64], P0 ;  /* 0x8630000004027fae */ /* 0x0003e400081a104a */
[----:B-1----:R-:W-:Y:S01]  /*14d430*/  MOV R4, R10 ;  /* 0x0000000a00047202 */ /* 0x002fe20000000f00 */
[----:B------:R-:W-:Y:S02]  /*14d440*/  IMAD.MOV.U32 R5, RZ, RZ, R11 ;  /* 0x000000ffff057224 */ /* 0x000fe400078e000b */
[----:B------:R-:W4:Y:S04]  /*14d450*/  LDL.LU R11, [R1+0x63bc] ;  /* 0x0063bc00010b7983 */ /* 0x000f280000300800 */
[----:B------:R-:W4:Y:S04]  /*14d460*/  LDL.LU R38, [R1+0x63e8] ;  /* 0x0063e80001267983 */ /* 0x000f280000300800 */
[----:B------:R1:W-:Y:S04]  /*14d470*/  LDGSTS.E [R2+-0x79c80], desc[UR74][R4.64], P0 ;  /* 0x8638000004027fae */ /* 0x0003e800081a104a */
[----:B------:R-:W4:Y:S04]  /*14d480*/  LDL.LU R34, [R1+0x63b0] ;  /* 0x0063b00001227983 */ /* 0x000f280000300800 */
[----:B------:R2:W-:Y:S01]  /*14d490*/  STL [R1+0x6428], R8 ;  /* 0x0064280801007387 */ /* 0x0005e20000100800 */
[----:B------:R-:W-:Y:S01]  /*14d4a0*/  USEL UR12, URZ, 0x4, !UP1 ;  /* 0x00000004ff0c7887 */ /* 0x000fe2000c800000 */
[----:B-1----:R-:W-:-:S02]  /*14d4b0*/  IMAD.MOV.U32 R4, RZ, RZ, R3 ;  /* 0x000000ffff047224 */ /* 0x002fc400078e0003 */
[----:B------:R-:W4:Y:S01]  /*14d4c0*/  LDL.LU R3, [R1+0x63b4] ;  /* 0x0063b40001037983 */ /* 0x000f220000300800 */
[----:B------:R-:W-:Y:S01]  /*14d4d0*/  USEL UR12, UR12, URZ, !UP0 ;  /* 0x000000ff0c0c7287 */ /* 0x000fe2000c000000 */
[----:B---3--:R-:W-:Y:S01]  /*14d4e0*/  HMMA.1688.F32.TF32 R248, R240, R226, R248 ;  /* 0x000000e2f0f8723c */ /* 0x008fe200000810f8 */
[----:B------:R-:W-:Y:S02]  /*14d4f0*/  MOV R5, R9 ;  /* 0x0000000900057202 */ /* 0x000fe40000000f00 */
[----:B--2---:R-:W2:Y:S02]  /*14d500*/  LDL.LU R9, [R1+0x63a8] ;  /* 0x0063a80001097983 */ /* 0x004ea40000300800 */
[----:B------:R-:W-:Y:S02]  /*14d510*/  ISETP.NE.U32.AND P2, PT, RZ, UR12, PT ;  /* 0x0000000cff007c0c */ /* 0x000fe4000bf45070 */
[----:B----4-:R-:W-:-:S05]  /*14d520*/  IADD3 R7, P4, PT, R7, UR14, RZ ;  /* 0x0000000e07077c10 */ /* 0x010fca000ff9e0ff */
[----:B------:R1:W-:Y:S06]  /*14d530*/  STL [R1+0x63fc], R7 ;  /* 0x0063fc0701007387 */ /* 0x0003ec0000100800 */
[----:B------:R3:W-:Y:S02]  /*14d540*/  LDGSTS.E [R2+-0x79900], desc[UR74][R4.64], P2 ;  /* 0x8670000004027fae */ /* 0x0007e400091a104a */
[----:B---3--:R-:W-:Y:S01]  /*14d550*/  IMAD.MOV.U32 R4, RZ, RZ, R6 ;  /* 0x000000ffff047224 */ /* 0x008fe200078e0006 */
[----:B------:R-:W-:Y:S02]  /*14d560*/  IADD3.X R39, PT, PT, R39, UR5, RZ, P4, !PT ;  /* 0x0000000527277c10 */ /* 0x000fe4000a7fe4ff */
[----:B------:R-:W-:-:S05]  /*14d570*/  IADD3 R35, P5, PT, R35, UR14, RZ ;  /* 0x0000000e23237c10 */ /* 0x000fca000ffbe0ff */
[----:B------:R-:W-:Y:S04]  /*14d580*/  STL [R1+0x63f4], R35 ;  /* 0x0063f42301007387 */ /* 0x000fe80000100800 */
[----:B------:R-:W-:Y:S04]  /*14d590*/  STL [R1+0x63f0], R39 ;  /* 0x0063f02701007387 */ /* 0x000fe80000100800 */
[----:B------:R-:W3:Y:S04]  /*14d5a0*/  LDL.LU R6, [R1+0x637c] ;  /* 0x00637c0001067983 */ /* 0x000ee80000300800 */
[----:B------:R-:W-:Y:S04]  /*14d5b0*/  STL.64 [R1+0x70], R248 ;  /* 0x000070f801007387 */ /* 0x000fe80000100a00 */
[----:B------:R-:W-:Y:S04]  /*14d5c0*/  STL.64 [R1+0x78], R250 ;  /* 0x000078fa01007387 */ /* 0x000fe80000100a00 */
[----:B------:R-:W4:Y:S01]  /*14d5d0*/  LDL.LU R10, [R1+0x6374] ;  /* 0x00637400010a7983 */ /* 0x000f220000300800 */
[----:B------:R-:W-:-:S04]  /*14d5e0*/  UISETP.GT.AND UP1, UPT, UR16, 0x6b, UPT ;  /* 0x0000006b1000788c */ /* 0x000fc8000bf24270 */
[----:B------:R-:W-:-:S04]  /*14d5f0*/  USEL UR12, URZ, 0x4, !UP1 ;  /* 0x00000004ff0c7887 */ /* 0x000fc8000c800000 */
[----:B------:R-:W-:Y:S01]  /*14d600*/  USEL UR12, UR12, URZ, !UP0 ;  /* 0x000000ff0c0c7287 */ /* 0x000fe2000c000000 */
[----:B------:R-:W-:-:S05]  /*14d610*/  IMAD.MOV.U32 R5, RZ, RZ, R8 ;  /* 0x000000ffff057224 */ /* 0x000fca00078e0008 */
[----:B------:R-:W-:Y:S01]  /*14d620*/  ISETP.NE.U32.AND P0, PT, RZ, UR12, PT ;  /* 0x0000000cff007c0c */ /* 0x000fe2000bf05070 */
[----:B------:R1:W-:Y:S02]  /*14d630*/  LDGSTS.E [R2+-0x79880], desc[UR74][R4.64], P2 ;  /* 0x8678000004027fae */ /* 0x0003e400091a104a */
[----:B-1----:R-:W-:Y:S01]  /*14d640*/  MOV R4, R7 ;  /* 0x0000000700047202 */ /* 0x002fe20000000f00 */
[----:B------:R-:W-:Y:S01]  /*14d650*/  IMAD.MOV.U32 R5, RZ, RZ, R39 ;  /* 0x000000ffff057224 */ /* 0x000fe200078e0027 */
[----:B------:R-:W-:Y:S02]  /*14d660*/  IADD3 R11, P4, PT, R11, UR14, RZ ;  /* 0x0000000e0b0b7c10 */ /* 0x000fe4000ff9e0ff */
[----:B------:R-:W-:-:S06]  /*14d670*/  IADD3.X R38, PT, PT, R38, UR5, RZ, P5, !PT ;  /* 0x0000000526267c10 */ /* 0x000fcc000affe4ff */
[----:B------:R1:W-:Y:S04]  /*14d680*/  LDGSTS.E [R2+-0x79500], desc[UR74][R4.64], P0 ;  /* 0x86b0000004027fae */ /* 0x0003e800081a104a */
[----:B------:R-:W-:Y:S01]  /*14d690*/  STL [R1+0x63bc], R11 ;  /* 0x0063bc0b01007387 */ /* 0x000fe20000100800 */
[----:B------:R-:W-:-:S03]  /*14d6a0*/  IADD3.X R34, PT, PT, R34, UR5, RZ, P4, !PT ;  /* 0x0000000522227c10 */ /* 0x000fc6000a7fe4ff */
[----:B------:R-:W4:Y:S04]  /*14d6b0*/  LDL.LU R8, [R1+0x633c] ;  /* 0x00633c0001087983 */ /* 0x000f280000300800 */
[----:B------:R-:W-:Y:S04]  /*14d6c0*/  STL [R1+0x63e8], R38 ;  /* 0x0063e82601007387 */ /* 0x000fe80000100800 */
[----:B------:R-:W4:Y:S01]  /*14d6d0*/  LDL.LU R7, [R1+0x6334] ;  /* 0x0063340001077983 */ /* 0x000f220000300800 */
[----:B-1----:R-:W-:Y:S01]  /*14d6e0*/  IMAD.MOV.U32 R4, RZ, RZ, R35 ;  /* 0x000000ffff047224 */ /* 0x002fe200078e0023 */
[----:B------:R-:W-:-:S02]  /*14d6f0*/  MOV R5, R38 ;  /* 0x0000002600057202 */ /* 0x000fc40000000f00 */
[----:B------:R-:W-:Y:S01]  /*14d700*/  IADD3 R3, P5, PT, R3, UR14, RZ ;  /* 0x0000000e03037c10 */ /* 0x000fe2000ffbe0ff */
[----:B------:R-:W-:Y:S02]  /*14d710*/  UISETP.GT.AND UP1, UPT, UR16, 0x6f, UPT ;  /* 0x0000006f1000788c */ /* 0x000fe4000bf24270 */
[----:B------:R1:W-:Y:S04]  /*14d720*/  LDGSTS.E [R2+-0x79480], desc[UR74][R4.64], P0 ;  /* 0x86b8000004027fae */ /* 0x0003e800081a104a */
[----:B------:R-:W-:Y:S04]  /*14d730*/  STL [R1+0x63b4], R3 ;  /* 0x0063b40301007387 */ /* 0x000fe80000100800 */
[----:B------:R2:W-:Y:S01]  /*14d740*/  STL [R1+0x63b0], R34 ;  /* 0x0063b02201007387 */ /* 0x0005e20000100800 */
[----:B------:R-:W-:Y:S01]  /*14d750*/  USEL UR13, URZ, 0x4, !UP1 ;  /* 0x00000004ff0d7887 */ /* 0x000fe2000c800000 */
[----:B-1----:R-:W-:-:S02]  /*14d760*/  IMAD.MOV.U32 R5, RZ, RZ, R34 ;  /* 0x000000ffff057224 */ /* 0x002fc400078e0022 */
[----:B--2---:R-:W1:Y:S01]  /*14d770*/  S2R R34, SR_TID.X ;  /* 0x0000000000227919 */ /* 0x004e620000002100 */
[----:B------:R-:W-:Y:S01]  /*14d780*/  USEL UR13, UR13, URZ, !UP0 ;  /* 0x000000ff0d0d7287 */ /* 0x000fe2000c000000 */
[----:B------:R-:W-:-:S05]  /*14d790*/  IADD3.X R9, PT, PT, R9, UR5, RZ, P5, !PT ;  /* 0x0000000509097c10 */ /* 0x000fca000affe4ff */
[----:B------:R2:W-:Y:S01]  /*14d7a0*/  STL [R1+0x63a8], R9 ;  /* 0x0063a80901007387 */ /* 0x0005e20000100800 */
[----:B------:R-:W-:-:S03]  /*14d7b0*/  ISETP.NE.U32.AND P2, PT, RZ, UR13, PT ;  /* 0x0000000dff007c0c */ /* 0x000fc6000bf45070 */
[----:B------:R-:W4:Y:S04]  /*14d7c0*/  LDL.LU.64 R38, [R1+0x2e68] ;  /* 0x002e680001267983 */ /* 0x000f280000300a00 */
[----:B------:R-:W4:Y:S04]  /*14d7d0*/  LDL.LU R248, [R1+0xc20] ;  /* 0x000c200001f87983 */ /* 0x000f280000300800 */
[----:B------:R-:W4:Y:S04]  /*14d7e0*/  LDL.LU R249, [R1+0xc24] ;  /* 0x000c240001f97983 */ /* 0x000f280000300800 */
[----:B------:R-:W4:Y:S04]  /*14d7f0*/  LDL.LU R250, [R1+0xc28] ;  /* 0x000c280001fa7983 */ /* 0x000f280000300800 */
[----:B------:R-:W4:Y:S01]  /*14d800*/  LDL.LU R251, [R1+0xc2c] ;  /* 0x000c2c0001fb7983 */ /* 0x000f220000300800 */
[----:B------:R-:W-:-:S03]  /*14d810*/  IMAD.MOV.U32 R4, RZ, RZ, R11 ;  /* 0x000000ffff047224 */ /* 0x000fc600078e000b */
[----:B------:R-:W4:Y:S04]  /*14d820*/  LDL.LU R35, [R1+0x6370] ;  /* 0x0063700001237983 */ /* 0x000f280000300800 */
[----:B------:R-:W4:Y:S04]  /*14d830*/  LDL.LU R11, [R1+0x6368] ;  /* 0x00636800010b7983 */ /* 0x000f280000300800 */
[----:B------:R1:W-:Y:S02]  /*14d840*/  LDGSTS.E [R2+-0x79100], desc[UR74][R4.64], P2 ;  /* 0x86f0000004027fae */ /* 0x0003e400091a104a */
[----:B-1----:R-:W-:-:S02]  /*14d850*/  IMAD.MOV.U32 R5, RZ, RZ, R9 ;  /* 0x000000ffff057224 */ /* 0x002fc400078e0009 */
[----:B--2---:R-:W2:Y:S01]  /*14d860*/  LDL.LU R9, [R1+0x6330] ;  /* 0x0063300001097983 */ /* 0x004ea20000300800 */
[----:B------:R-:W-:Y:S02]  /*14d870*/  LOP3.LUT R87, R34, 0x1f, RZ, 0xc0, !PT ;  /* 0x0000001f22577812 */ /* 0x000fe400078ec0ff */
[----:B---3--:R-:W-:Y:S02]  /*14d880*/  IADD3 R6, P0, PT, R6, UR14, RZ ;  /* 0x0000000e06067c10 */ /* 0x008fe4000ff1e0ff */
[----:B----4-:R-:W-:-:S03]  /*14d890*/  IADD3 R10, P4, PT, R10, UR14, RZ ;  /* 0x0000000e0a0a7c10 */ /* 0x010fc6000ff9e0ff */
[----:B------:R1:W-:Y:S04]  /*14d8a0*/  STL [R1+0x637c], R6 ;  /* 0x00637c0601007387 */ /* 0x0003e80000100800 */
[----:B------:R-:W-:Y:S04]  /*14d8b0*/  STL [R1+0x6374], R10 ;  /* 0x0063740a01007387 */ /* 0x000fe80000100800 */
[----:B------:R-:W3:Y:S01]  /*14d8c0*/  LDL.LU R34, [R1+0x6328] ;  /* 0x0063280001227983 */ /* 0x000ee20000300800 */
[----:B------:R-:W-:-:S04]  /*14d8d0*/  UISETP.GT.AND UP1, UPT, UR16, 0x73, UPT ;  /* 0x000000731000788c */ /* 0x000fc8000bf24270 */
[----:B------:R-:W-:Y:S01]  /*14d8e0*/  USEL UR12, URZ, 0x4, !UP1 ;  /* 0x00000004ff0c7887 */ /* 0x000fe2000c800000 */
[----:B------:R-:W-:-:S03]  /*14d8f0*/  MOV R4, R3 ;  /* 0x0000000300047202 */ /* 0x000fc60000000f00 */
[----:B------:R-:W-:Y:S02]  /*14d900*/  USEL UR12, UR12, URZ, !UP0 ;  /* 0x000000ff0c0c7287 */ /* 0x000fe4000c000000 */
[----:B------:R4:W-:Y:S01]  /*14d910*/  LDGSTS.E [R2+-0x79080], desc[UR74][R4.64], P2 ;  /* 0x86f8000004027fae */ /* 0x0009e200091a104a */
[----:B------:R-:W-:Y:S01]  /*14d920*/  SEL R3, RZ, 0x4, P1 ;  /* 0x00000004ff037807 */ /* 0x000fe20000800000 */
[----:B------:R-:W-:Y:S01]  /*14d930*/  UISETP.GT.AND UP1, UPT, UR16, 0x77, UPT ;  /* 0x000000771000788c */ /* 0x000fe2000bf24270 */
[----:B----4-:R-:W-:-:S04]  /*14d940*/  LOP3.LUT R4, R87, 0x60, RZ, 0xfc, !PT ;  /* 0x0000006057047812 */ /* 0x010fc800078efcff */
[----:B------:R-:W-:Y:S01]  /*14d950*/  ISETP.GE.AND P1, PT, R4, UR16, PT ;  /* 0x0000001004007c0c */ /* 0x000fe2000bf26270 */
[----:B------:R-:W-:Y:S01]  /*14d960*/  IMAD.MOV.U32 R4, RZ, RZ, R6 ;  /* 0x000000ffff047224 */ /* 0x000fe200078e0006 */
[----:B------:R-:W-:Y:S02]  /*14d970*/  IADD3 R8, P5, PT, R8, UR14, RZ ;  /* 0x0000000e08087c10 */ /* 0x000fe4000ffbe0ff */
[----:B------:R-:W-:Y:S01]  /*14d980*/  IADD3 R7, P2, PT, R7, UR14, RZ ;  /* 0x0000000e07077c10 */ /* 0x000fe2000ff5e0ff */
[----:B------:R-:W-:Y:S02]  /*14d990*/  USEL UR13, URZ, 0x4, !UP1 ;  /* 0x00000004ff0d7887 */ /* 0x000fe4000c800000 */
[----:B------:R4:W-:Y:S04]  /*14d9a0*/  STL [R1+0x633c], R8 ;  /* 0x00633c0801007387 */ /* 0x0009e80000100800 */
[----:B------:R-:W-:Y:S01]  /*14d9b0*/  STL [R1+0x6334], R7 ;  /* 0x0063340701007387 */ /* 0x000fe20000100800 */
[----:B------:R-:W-:Y:S01]  /*14d9c0*/  USEL UR13, UR13, URZ, !UP0 ;  /* 0x000000ff0d0d7287 */ /* 0x000fe2000c000000 */
[----:B------:R-:W-:Y:S01]  /*14d9d0*/  HMMA.1688.F32.TF32 R248, R240, R230, R248 ;  /* 0x000000e6f0f8723c */ /* 0x000fe200000810f8 */
[----:B------:R-:W-:-:S02]  /*14d9e0*/  IADD3.X R11, PT, PT, R11, UR5, RZ, P4, !PT ;  /* 0x000000050b0b7c10 */ /* 0x000fc4000a7fe4ff */
[----:B------:R-:W-:Y:S02]  /*14d9f0*/  ISETP.NE.U32.AND P4, PT, RZ, UR12, PT ;  /* 0x0000000cff007c0c */ /* 0x000fe4000bf85070 */
[----:B------:R-:W-:-:S04]  /*14da00*/  IADD3.X R35, PT, PT, R35, UR5, RZ, P0, !PT ;  /* 0x0000000523237c10 */ /* 0x000fc800087fe4ff */
[----:B------:R-:W-:Y:S01]  /*14da10*/  MOV R5, R35 ;  /* 0x0000002300057202 */ /* 0x000fe20000000f00 */
[----:B------:R-:W-:Y:S04]  /*14da20*/  STL [R1+0x6370], R35 ;  /* 0x0063702301007387 */ /* 0x000fe80000100800 */
[----:B------:R-:W-:Y:S04]  /*14da30*/  STL [R1+0x6368], R11 ;  /* 0x0063680b01007387 */ /* 0x000fe80000100800 */
[----:B------:R1:W-:Y:S01]  /*14da40*/  LDGSTS.E [R2+-0x78d00], desc[UR74][R4.64], P4 ;  /* 0x8730000004027fae */ /* 0x0003e2000a1a104a */
[----:B--2---:R-:W-:-:S05]  /*14da50*/  IADD3.X R9, PT, PT, R9, UR5, RZ, P5, !PT ;  /* 0x0000000509097c10 */ /* 0x004fca000affe4ff */
[----:B------:R2:W-:Y:S01]  /*14da60*/  STL [R1+0x6330], R9 ;  /* 0x0063300901007387 */ /* 0x0005e20000100800 */
[----:B-1----:R-:W-:Y:S02]  /*14da70*/  IMAD.MOV.U32 R4, RZ, RZ, R10 ;  /* 0x000000ffff047224 */ /* 0x002fe400078e000a */
[----:B------:R-:W-:Y:S01]  /*14da80*/  IMAD.MOV.U32 R5, RZ, RZ, R11 ;  /* 0x000000ffff057224 */ /* 0x000fe200078e000b */
[----:B------:R-:W-:-:S04]  /*14da90*/  ISETP.NE.U32.AND P5, PT, RZ, UR13, PT ;  /* 0x0000000dff007c0c */ /* 0x000fc8000bfa5070 */
[----:B------:R1:W-:Y:S02]  /*14daa0*/  LDGSTS.E [R2+-0x78c80], desc[UR74][R4.64], P4 ;  /* 0x8738000004027fae */ /* 0x0003e4000a1a104a */
[----:B-1----:R-:W-:Y:S01]  /*14dab0*/  MOV R4, R8 ;  /* 0x0000000800047202 */ /* 0x002fe20000000f00 */
[----:B------:R-:W-:-:S06]  /*14dac0*/  IMAD.MOV.U32 R5, RZ, RZ, R9 ;  /* 0x000000ffff057224 */ /* 0x000fcc00078e0009 */
[----:B------:R1:W-:Y:S01]  /*14dad0*/  LDGSTS.E [R2+-0x78900], desc[UR74][R4.64], P5 ;  /* 0x8770000004027fae */ /* 0x0003e2000a9a104a */
[----:B---3--:R-:W-:-:S05]  /*14dae0*/  IADD3.X R34, PT, PT, R34, UR5, RZ, P2, !PT ;  /* 0x0000000522227c10 */ /* 0x008fca00097fe4ff */
[----:B------:R-:W-:Y:S04]  /*14daf0*/  STL [R1+0x6328], R34 ;  /* 0x0063282201007387 */ /* 0x000fe80000100800 */
[----:B------:R3:W-:Y:S04]  /*14db00*/  STL.64 [R1+0x60], R248 ;  /* 0x000060f801007387 */ /* 0x0007e80000100a00 */
[----:B------:R1:W-:Y:S04]  /*14db10*/  STL.64 [R1+0x68], R250 ;  /* 0x000068fa01007387 */ /* 0x0003e80000100a00 */
[----:B------:R-:W3:Y:S04]  /*14db20*/  LDL.LU R6, [R1+0x62fc] ;  /* 0x0062fc0001067983 */ /* 0x000ee80000300800 */
[----:B------:R-:W3:Y:S04]  /*14db30*/  LDL.LU R43, [R1+0x62f4] ;  /* 0x0062f400012b7983 */ /* 0x000ee80000300800 */
[----:B----4-:R-:W4:Y:S04]  /*14db40*/  LDL.LU R8, [R1+0xc70] ;  /* 0x000c700001087983 */ /* 0x010f280000300800 */
[----:B--2---:R-:W4:Y:S04]  /*14db50*/  LDL.LU R9, [R1+0xc74] ;  /* 0x000c740001097983 */ /* 0x004f280000300800 */
[----:B------:R-:W4:Y:S04]  /*14db60*/  LDL.LU R10, [R1+0xc78] ;  /* 0x000c7800010a7983 */ /* 0x000f280000300800 */
[----:B------:R-:W4:Y:S01]  /*14db70*/  LDL.LU R11, [R1+0xc7c] ;  /* 0x000c7c00010b7983 */ /* 0x000f220000300800 */
[----:B-1----:R-:W-:-:S03]  /*14db80*/  MOV R5, R34 ;  /* 0x0000002200057202 */ /* 0x002fc60000000f00 */
[----:B---3--:R-:W2:Y:S04]  /*14db90*/  LDL.LU R248, [R1+0xc30] ;  /* 0x000c300001f87983 */ /* 0x008ea80000300800 */
[----:B------:R-:W2:Y:S04]  /*14dba0*/  LDL.LU R249, [R1+0xc34] ;  /* 0x000c340001f97983 */ /* 0x000ea80000300800 */
[----:B------:R-:W2:Y:S01]  /*14dbb0*/  LDL.LU R250, [R1+0xc38] ;  /* 0x000c380001fa7983 */ /* 0x000ea20000300800 */
[----:B------:R-:W-:-:S03]  /*14dbc0*/  IMAD.MOV.U32 R251, RZ, RZ, R0 ;  /* 0x000000fffffb7224 */ /* 0x000fc600078e0000 */
[----:B------:R-:W5:Y:S04]  /*14dbd0*/  LDL.LU R0, [R1+0x80e8] ;  /* 0x0080e80001007983 */ /* 0x000f680000300800 */
[----:B------:R-:W3:Y:S04]  /*14dbe0*/  LDL.LU R34, [R1+0x62f0] ;  /* 0x0062f00001227983 */ /* 0x000ee80000300800 */
[----:B------:R-:W2:Y:S01]  /*14dbf0*/  LDL.LU R46, [R1+0x62e8] ;  /* 0x0062e800012e7983 */ /* 0x000ea20000300800 */
[----:B------:R-:W-:-:S04]  /*14dc00*/  IADD3 R151, P6, PT, R38, UR15, RZ ;  /* 0x0000000f26977c10 */ /* 0x000fc8000ffde0ff */
[----:B------:R-:W-:Y:S02]  /*14dc10*/  IADD3.X R150, PT, PT, R39, UR9, RZ, P6, !PT ;  /* 0x0000000927967c10 */ /* 0x000fe4000b7fe4ff */
[----:B------:R-:W2:Y:S04]  /*14dc20*/  LDL.LU R39, [R1+0x62bc] ;  /* 0x0062bc0001277983 */ /* 0x000ea80000300800 */
[----:B------:R-:W2:Y:S01]  /*14dc30*/  LDL.LU R35, [R1+0x62b4] ;  /* 0x0062b40001237983 */ /* 0x000ea20000300800 */
[----:B------:R-:W-:-:S05]  /*14dc40*/  IMAD.MOV.U32 R4, RZ, RZ, R7 ;  /* 0x000000ffff047224 */ /* 0x000fca00078e0007 */
[----:B------:R1:W-:Y:S01]  /*14dc50*/  LDGSTS.E [R2+-0x78880], desc[UR74][R4.64], P5 ;  /* 0x8778000004027fae */ /* 0x0003e2000a9a104a */
[----:B------:R-:W-:Y:S02]  /*14dc60*/  ISETP.GE.AND P5, PT, R87, UR16, PT ;  /* 0x0000001057007c0c */ /* 0x000fe4000bfa6270 */
[----:B------:R-:W-:Y:S02]  /*14dc70*/  PLOP3.LUT P0, PT, PT, PT, UP0, 0x80, 0x8 ;  /* 0x000000000008781c */ /* 0x000fe40003f0f008 */
[----:B-1----:R-:W-:-:S04]  /*14dc80*/  SEL R4, RZ, 0x4, P5 ;  /* 0x00000004ff047807 */ /* 0x002fc80002800000 */
[----:B------:R-:W-:Y:S01]  /*14dc90*/  SEL R4, R4, RZ, !P0 ;  /* 0x000000ff04047207 */ /* 0x000fe20004000000 */
[----:B----4-:R-:W-:Y:S01]  /*14dca0*/  HMMA.1688.F32.TF32 R8, R240, R234, R8 ;  /* 0x000000eaf008723c */ /* 0x010fe20000081008 */
[----:B------:R-:W-:Y:S02]  /*14dcb0*/  IADD3 R6, P4, PT, R6, UR14, RZ ;  /* 0x0000000e06067c10 */ /* 0x000fe4000ff9e0ff */
[----:B------:R-:W-:-:S03]  /*14dcc0*/  IADD3 R43, P6, PT, R43, UR14, RZ ;  /* 0x0000000e2b2b7c10 */ /* 0x000fc6000ffde0ff */
[----:B------:R-:W-:Y:S04]  /*14dcd0*/  STL [R1+0x62fc], R6 ;  /* 0x0062fc0601007387 */ /* 0x000fe80000100800 */
[----:B------:R-:W-:Y:S01]  /*14dce0*/  STL [R1+0x62f4], R43 ;  /* 0x0062f42b01007387 */ /* 0x000fe20000100800 */
[----:B---3--:R-:W-:-:S05]  /*14dcf0*/  IADD3.X R34, PT, PT, R34, UR5, RZ, P4, !PT ;  /* 0x0000000522227c10 */ /* 0x008fca000a7fe4ff */
[----:B------:R-:W-:Y:S04]  /*14dd00*/  STL [R1+0x62f0], R34 ;  /* 0x0062f02201007387 */ /* 0x000fe80000100800 */
[----:B------:R-:W-:Y:S04]  /*14dd10*/  STL.64 [R1+0x50], R8 ;  /* 0x0000500801007387 */ /* 0x000fe80000100a00 */
[----:B------:R1:W-:Y:S01]  /*14dd20*/  STL.64 [R1+0x58], R10 ;  /* 0x0000580a01007387 */ /* 0x0003e20000100a00 */
[----:B--2---:R-:W-:-:S03]  /*14dd30*/  IADD3.X R46, PT, PT, R46, UR5, RZ, P6, !PT ;  /* 0x000000052e2e7c10 */ /* 0x004fc6000b7fe4ff */
[----:B-1----:R-:W2:Y:S04]  /*14dd40*/  LDL.LU.64 R10, [R1+0x80e0] ;  /* 0x0080e000010a7983 */ /* 0x002ea80000300a00 */
[----:B------:R-:W3:Y:S04]  /*14dd50*/  LDL.LU.64 R8, [R1+0x80d8] ;  /* 0x0080d80001087983 */ /* 0x000ee80000300a00 */
[----:B------:R-:W4:Y:S04]  /*14dd60*/  LDL.LU R42, [R1+0x62b0] ;  /* 0x0062b000012a7983 */ /* 0x000f280000300800 */
[----:B------:R1:W-:Y:S04]  /*14dd70*/  STL [R1+0x62e8], R46 ;  /* 0x0062e82e01007387 */ /* 0x0003e80000100800 */
[----:B------:R-:W2:Y:S04]  /*14dd80*/  LDL.LU R7, [R1+0x62ac] ;  /* 0x0062ac0001077983 */ /* 0x000ea80000300800 */
[----:B------:R-:W2:Y:S01]  /*14dd90*/  LDL.LU R38, [R1+0x62a8] ;  /* 0x0062a80001267983 */ /* 0x000ea20000300800 */
[----:B------:R-:W-:-:S03]  /*14dda0*/  MOV R5, R34 ;  /* 0x0000002200057202 */ /* 0x000fc60000000f00 */
[----:B------:R-:W3:Y:S04]  /*14ddb0*/  LDL.LU R34, [R1+0x62a0] ;  /* 0x0062a00001227983 */ /* 0x000ee80000300800 */
[----:B------:R-:W3:Y:S01]  /*14ddc0*/  LDL.LU R51, [R1+0x62a4] ;  /* 0x0062a40001337983 */ /* 0x000ee20000300800 */
[----:B------:R-:W-:Y:S01]  /*14ddd0*/  ISETP.NE.U32.AND P4, PT, R4, RZ, PT ;  /* 0x000000ff0400720c */ /* 0x000fe20003f85070 */
[----:B------:R-:W-:Y:S02]  /*14dde0*/  IMAD.MOV.U32 R4, RZ, RZ, R6 ;  /* 0x000000ffff047224 */ /* 0x000fe400078e0006 */
[----:B------:R-:W3:Y:S04]  /*14ddf0*/  LDL.LU R6, [R1+0x629c] ;  /* 0x00629c0001067983 */ /* 0x000ee80000300800 */
[----:B------:R-:W3:Y:S01]  /*14de00*/  LDL.LU R58, [R1+0x6298] ;  /* 0x00629800013a7983 */ /* 0x000ee20000300800 */
[----:B------:R-:W-:-:S04]  /*14de10*/  UISETP.GT.AND UP1, UPT, UR16, 0x7b, UPT ;  /* 0x0000007b1000788c */ /* 0x000fc8000bf24270 */
[----:B------:R-:W-:Y:S01]  /*14de20*/  USEL UR12, URZ, 0x4, !UP1 ;  /* 0x00000004ff0c7887 */ /* 0x000fe2000c800000 */
[----:B------:R-:W-:-:S03]  /*14de30*/  SEL R3, R3, RZ, !P0 ;  /* 0x000000ff03037207 */ /* 0x000fc60004000000 */
[----:B------:R-:W-:Y:S01]  /*14de40*/  USEL UR12, UR12, URZ, !UP0 ;  /* 0x000000ff0c0c7287 */ /* 0x000fe2000c000000 */
[----:B------:R-:W-:Y:S02]  /*14de50*/  ISETP.NE.U32.AND P2, PT, R3, RZ, PT ;  /* 0x000000ff0300720c */ /* 0x000fe40003f45070 */
[----:B------:R-:W-:Y:S01]  /*14de60*/  SEL R3, RZ, 0x4, P3 ;  /* 0x00000004ff037807 */ /* 0x000fe20001800000 */
[----:B------:R-:W-:Y:S02]  /*14de70*/  UISETP.GT.AND UP1, UPT, UR16, 0x7f, UPT ;  /* 0x0000007f1000788c */ /* 0x000fe4000bf24270 */
[----:B------:R-:W-:Y:S02]  /*14de80*/  ISETP.NE.U32.AND P5, PT, RZ, UR12, PT ;  /* 0x0000000cff007c0c */ /* 0x000fe4000bfa5070 */
[----:B------:R-:W-:Y:S01]  /*14de90*/  SEL R3, R3, RZ, !P0 ;  /* 0x000000ff03037207 */ /* 0x000fe20004000000 */
[----:B------:R-:W-:-:S03]  /*14dea0*/  USEL UR12, URZ, 0x4, !UP1 ;  /* 0x00000004ff0c7887 */ /* 0x000fc6000c800000 */
[----:B------:R-:W-:Y:S01]  /*14deb0*/  ISETP.NE.U32.AND P3, PT, R3, RZ, PT ;  /* 0x000000ff0300720c */ /* 0x000fe20003f65070 */
[----:B------:R-:W-:Y:S01]  /*14dec0*/  USEL UR12, UR12, URZ, !UP0 ;  /* 0x000000ff0c0c7287 */ /* 0x000fe2000c000000 */
[----:B------:R-:W-:Y:S01]  /*14ded0*/  SEL R3, RZ, 0x4, P1 ;  /* 0x00000004ff037807 */ /* 0x000fe20000800000 */
[----:B------:R-:W-:Y:S03]  /*14dee0*/  HMMA.1688.F32.TF32 R240, R240, R238, R248 ;  /* 0x000000eef0f0723c */ /* 0x000fe600000810f8 */
[----:B------:R-:W-:Y:S02]  /*14def0*/  SEL R3, R3, RZ, !P0 ;  /* 0x000000ff03037207 */ /* 0x000fe40004000000 */
[----:B------:R-:W-:Y:S01]  /*14df00*/  IADD3 R39, P0, PT, R39, UR14, RZ ;  /* 0x0000000e27277c10 */ /* 0x000fe2000ff1e0ff */
[----:B------:R1:W-:Y:S01]  /*14df10*/  LDGSTS.E [R2+-0x78500], desc[UR74][R4.64], P5 ;  /* 0x87b0000004027fae */ /* 0x0003e2000a9a104a */
[----:B------:R-:W-:Y:S01]  /*14df20*/  ISETP.NE.U32.AND P1, PT, RZ, UR12, PT ;  /* 0x0000000cff007c0c */ /* 0x000fe2000bf25070 */
[----:B-1----:R-:W-:-:S02]  /*14df30*/  IMAD.MOV.U32 R4, RZ, RZ, R43 ;  /* 0x000000ffff047224 */ /* 0x002fc400078e002b */
[----:B------:R-:W-:-:S05]  /*14df40*/  IMAD.MOV.U32 R5, RZ, RZ, R46 ;  /* 0x000000ffff057224 */ /* 0x000fca00078e002e */
[----:B------:R1:W-:Y:S01]  /*14df50*/  LDGSTS.E [R2+-0x78480], desc[UR74][R4.64], P5 ;  /* 0x87b8000004027fae */ /* 0x0003e2000a9a104a */
[----:B------:R-:W-:-:S03]  /*14df60*/  IADD3 R35, P5, PT, R35, UR14, RZ ;  /* 0x0000000e23237c10 */ /* 0x000fc6000ffbe0ff */
[----:B------:R-:W-:Y:S04]  /*14df70*/  STL [R1+0x62bc], R39 ;  /* 0x0062bc2701007387 */ /* 0x000fe80000100800 */
[----:B------:R-:W3:Y:S04]  /*14df80*/  LDL.LU.64 R250, [R1+0x80d0] ;  /* 0x0080d00001fa7983 */ /* 0x000ee80000300a00 */
[----:B------:R-:W3:Y:S01]  /*14df90*/  LDL.LU.64 R248, [R1+0x80c8] ;  /* 0x0080c80001f87983 */ /* 0x000ee20000300a00 */
[----:B-1----:R-:W-:-:S03]  /*14dfa0*/  MOV R4, R39 ;  /* 0x0000002700047202 */ /* 0x002fc60000000f00 */
[----:B------:R1:W-:Y:S01]  /*14dfb0*/  STL [R1+0x62b4], R35 ;  /* 0x0062b42301007387 */ /* 0x0003e20000100800 */
[----:B------:R-:W-:Y:S01]  /*14dfc0*/  ULEA UR12, UR8, UR4, 0x12 ;  /* 0x00000004080c7291 */ /* 0x000fe2000f8e90ff */
[----:B----4-:R-:W-:Y:S02]  /*14dfd0*/  IADD3.X R42, PT, PT, R42, UR5, RZ, P0, !PT ;  /* 0x000000052a2a7c10 */ /* 0x010fe400087fe4ff */
[----:B--2---:R-:W-:-:S03]  /*14dfe0*/  IADD3.X R38, PT, PT, R38, UR5, RZ, P5, !PT ;  /* 0x0000000526267c10 */ /* 0x004fc6000affe4ff */
[----:B------:R-:W-:Y:S01]  /*14dff0*/  IMAD.MOV.U32 R5, RZ, RZ, R42 ;  /* 0x000000ffff057224 */ /* 0x000fe200078e002a */
[----:B------:R-:W-:-:S04]  /*14e000*/  IADD3 R7, P5, PT, R7, UR15, RZ ;  /* 0x0000000f07077c10 */ /* 0x000fc8000ffbe0ff */
[----:B------:R2:W-:Y:S01]  /*14e010*/  LDGSTS.E [R2+-0x78100], desc[UR74][R4.64], P1 ;  /* 0x87f0000004027fae */ /* 0x0005e200089a104a */
[----:B---3--:R-:W-:Y:S02]  /*14e020*/  IADD3.X R34, PT, PT, R34, UR9, RZ, P5, !PT ;  /* 0x0000000922227c10 */ /* 0x008fe4000affe4ff */
[----:B------:R-:W-:Y:S01]  /*14e030*/  IADD3 R51, P5, PT, R51, UR15, RZ ;  /* 0x0000000f33337c10 */ /* 0x000fe2000ffbe0ff */
[----:B------:R3:W-:Y:S04]  /*14e040*/  STL [R1+0x62b0], R42 ;  /* 0x0062b02a01007387 */ /* 0x0007e80000100800 */
[----:B------:R-:W-:Y:S04]  /*14e050*/  STL.64 [R1+0x40], R240 ;  /* 0x000040f001007387 */ /* 0x000fe80000100a00 */
[----:B------:R-:W-:Y:S01]  /*14e060*/  STL.64 [R1+0x48], R242 ;  /* 0x000048f201007387 */ /* 0x000fe20000100a00 */
[----:B--2---:R-:W-:Y:S01]  /*14e070*/  IMAD.MOV.U32 R4, RZ, RZ, R35 ;  /* 0x000000ffff047224 */ /* 0x004fe200078e0023 */
[----:B------:R-:W-:-:S02]  /*14e080*/  MOV R5, R38 ;  /* 0x0000002600057202 */ /* 0x000fc40000000f00 */
[----:B------:R-:W-:Y:S01]  /*14e090*/  STL [R1+0x62a8], R38 ;  /* 0x0062a82601007387 */ /* 0x000fe20000100800 */
[----:B------:R-:W-:-:S03]  /*14e0a0*/  IADD3.X R58, PT, PT, R58, UR9, RZ, P5, !PT ;  /* 0x000000093a3a7c10 */ /* 0x000fc6000affe4ff */
[----:B------:R2:W-:Y:S01]  /*14e0b0*/  LDGSTS.E [R2+-0x78080], desc[UR74][R4.64], P1 ;  /* 0x87f8000004027fae */ /* 0x0005e200089a104a */
[----:B------:R-:W-:-:S03]  /*14e0c0*/  IADD3 R6, P1, PT, R6, UR15, RZ ;  /* 0x0000000f06067c10 */ /* 0x000fc6000ff3e0ff */
[----:B------:R-:W-:Y:S04]  /*14e0d0*/  STL [R1+0x62ac], R7 ;  /* 0x0062ac0701007387 */ /* 0x000fe80000100800 */
[----:B------:R4:W-:Y:S04]  /*14e0e0*/  STL [R1+0x62a0], R34 ;  /* 0x0062a02201007387 */ /* 0x0009e80000100800 */
[----:B------:R1:W-:Y:S04]  /*14e0f0*/  STL [R1+0x62a4], R51 ;  /* 0x0062a43301007387 */ /* 0x0003e80000100800 */
[----:B------:R-:W-:Y:S04]  /*14e100*/  STL [R1+0x629c], R6 ;  /* 0x00629c0601007387 */ /* 0x000fe80000100800 */
[----:B------:R-:W-:Y:S01]  /*14e110*/  STL [R1+0x6298], R58 ;  /* 0x0062983a01007387 */ /* 0x000fe20000100800 */
[----:B------:R-:W-:Y:S01]  /*14e120*/  ISETP.NE.U32.AND P0, PT, R3, RZ, PT ;  /* 0x000000ff0300720c */ /* 0x000fe20003f05070 */
[----:B--2---:R-:W-:-:S02]  /*14e130*/  VIADD R2, R30, UR12 ;  /* 0x0000000c1e027c36 */ /* 0x004fc40008000000 */
[----:B------:R-:W-:Y:S01]  /*14e140*/  IMAD.MOV.U32 R4, RZ, RZ, R7 ;  /* 0x000000ffff047224 */ /* 0x000fe200078e0007 */
[----:B------:R-:W-:Y:S01]  /*14e150*/  MOV R5, R34 ;  /* 0x0000002200057202 */ /* 0x000fe20000000f00 */
[----:B------:R-:W2:Y:S04]  /*14e160*/  LDL.LU R50, [R1+0x6290] ;  /* 0x0062900001327983 */ /* 0x000ea80000300800 */
[----:B------:R-:W2:Y:S04]  /*14e170*/  LDL.LU R46, [R1+0x6288] ;  /* 0x00628800012e7983 */ /* 0x000ea80000300800 */
[----:B-1----:R-:W2:Y:S04]  /*14e180*/  LDL.LU R35, [R1+0x6294] ;  /* 0x0062940001237983 */ /* 0x002ea80000300800 */
[----:B------:R-:W2:Y:S04]  /*14e190*/  LDL.LU R55, [R1+0x61a0] ;  /* 0x0061a00001377983 */ /* 0x000ea80000300800 */
[----:B------:R-:W2:Y:S04]  /*14e1a0*/  LDL.LU R39, [R1+0x61ac] ;  /* 0x0061ac0001277983 */ /* 0x000ea80000300800 */
[----:B------:R-:W2:Y:S04]  /*14e1b0*/  LDL.LU R54, [R1+0x6198] ;  /* 0x0061980001367983 */ /* 0x000ea80000300800 */
[----:B------:R-:W2:Y:S04]  /*14e1c0*/  LDL.LU R43, [R1+0x61a4] ;  /* 0x0061a400012b7983 */ /* 0x000ea80000300800 */
[----:B---3--:R-:W3:Y:S04]  /*14e1d0*/  LDL.LU R42, [R1+0x6190] ;  /* 0x00619000012a7983 */ /* 0x008ee80000300800 */
[----:B----4-:R-:W4:Y:S04]  /*14e1e0*/  LDL.LU R34, [R1+0x619c] ;  /* 0x00619c0001227983 */ /* 0x010f280000300800 */
[----:B------:R-:W3:Y:S04]  /*14e1f0*/  LDL.LU R47, [R1+0x6188] ;  /* 0x00618800012f7983 */ /* 0x000ee80000300800 */
[----:B------:R-:W3:Y:S04]  /*14e200*/  LDL.LU R7, [R1+0x6194] ;  /* 0x0061940001077983 */ /* 0x000ee80000300800 */
[----:B------:R-:W3:Y:S04]  /*14e210*/  LDL.LU R38, [R1+0x60ac] ;  /* 0x0060ac0001267983 */ /* 0x000ee80000300800 */
[----:B------:R-:W0:Y:S04]  /*14e220*/  LDGDEPBAR ;  /* 0x00000000000079af */ /* 0x000e280000000000 */
[----:B------:R-:W-:Y:S04]  /*14e230*/  STL [R1+0x8328], R87 ;  /* 0x0083285701007387 */ /* 0x000fe80000100800 */
[----:B------:R1:W-:Y:S04]  /*14e240*/  LDGSTS.E [R2], desc[UR74][R4.64], P4 ;  /* 0x0000000004027fae */ /* 0x0003e8000a1a104a */
[----:B------:R-:W-:Y:S04]  /*14e250*/  STL.64 [R1+0x80d8], R250 ;  /* 0x0080d8fa01007387 */ /* 0x000fe80000100a00 */
[----:B------:R-:W-:Y:S01]  /*14e260*/  STL.64 [R1+0x80d0], R248 ;  /* 0x0080d0f801007387 */ /* 0x000fe20000100a00 */
[----:B-1----:R-:W-:-:S03]  /*14e270*/  IMAD.MOV.U32 R4, RZ, RZ, R51 ;  /* 0x000000ffff047224 */ /* 0x002fc600078e0033 */
[----:B------:R-:W-:Y:S01]  /*14e280*/  STL.64 [R1+0x80c8], R150 ;  /* 0x0080c89601007387 */ /* 0x000fe20000100a00 */
[----:B------:R-:W-:-:S03]  /*14e290*/  IMAD.MOV.U32 R5, RZ, RZ, R58 ;  /* 0x000000ffff057224 */ /* 0x000fc600078e003a */
[----:B------:R-:W3:Y:S04]  /*14e2a0*/  LDL.LU R51, [R1+0x60a0] ;  /* 0x0060a00001337983 */ /* 0x000ee80000300800 */
[----:B------:R1:W-:Y:S02]  /*14e2b0*/  LDGSTS.E [R2+0x80], desc[UR74][R4.64], P2 ;  /* 0x0008000004027fae */ /* 0x0003e400091a104a */
[----:B-1----:R-:W-:Y:S02]  /*14e2c0*/  MOV R4, R6 ;  /* 0x0000000600047202 */ /* 0x002fe40000000f00 */
[----:B--2---:R-:W-:Y:S02]  /*14e2d0*/  IADD3.X R50, PT, PT, R50, UR9, RZ, P1, !PT ;  /* 0x0000000932327c10 */ /* 0x004fe40008ffe4ff */
[----:B------:R-:W-:-:S03]  /*14e2e0*/  IADD3 R35, P5, PT, R35, UR15, RZ ;  /* 0x0000000f23237c10 */ /* 0x000fc6000ffbe0ff */
[----:B------:R-:W-:Y:S02]  /*14e2f0*/  IMAD.MOV.U32 R5, RZ, RZ, R50 ;  /* 0x000000ffff057224 */ /* 0x000fe400078e0032 */
[----:B------:R-:W-:Y:S01]  /*14e300*/  STL [R1+0x6294], R35 ;  /* 0x0062942301007387 */ /* 0x000fe20000100800 */
[----:B------:R-:W-:-:S03]  /*14e310*/  IADD3.X R46, PT, PT, R46, UR9, RZ, P5, !PT ;  /* 0x000000092e2e7c10 */ /* 0x000fc6000affe4ff */
[----:B------:R1:W-:Y:S01]  /*14e320*/  STL [R1+0x6290], R50 ;  /* 0x0062903201007387 */ /* 0x0003e20000100800 */
[----:B------:R-:W-:-:S03]  /*14e330*/  IADD3 R39, P1, PT, R39, UR15, RZ ;  /* 0x0000000f27277c10 */ /* 0x000fc6000ff3e0ff */
[----:B------:R-:W2:Y:S01]  /*14e340*/  LDL.LU R3, [R1+0x60a4] ;  /* 0x0060a40001037983 */ /* 0x000ea20000300800 */
[----:B------:R-:W-:Y:S02]  /*14e350*/  IADD3.X R55, PT, PT, R55, UR9, RZ, P1, !PT ;  /* 0x0000000937377c10 */ /* 0x000fe40008ffe4ff */
[----:B------:R-:W-:Y:S01]  /*14e360*/  IADD3 R43, P5, PT, R43, UR15, RZ ;  /* 0x0000000f2b2b7c10 */ /* 0x000fe2000ffbe0ff */
[----:B------:R4:W-:Y:S04]  /*14e370*/  LDGSTS.E [R2+0x100], desc[UR74][R4.64], P3 ;  /* 0x0010000004027fae */ /* 0x0009e800099a104a */
[----:B-1----:R-:W2:Y:S04]  /*14e380*/  LDL.LU R50, [R1+0x6098] ;  /* 0x0060980001327983 */ /* 0x002ea80000300800 */
[----:B------:R-:W-:Y:S01]  /*14e390*/  STL [R1+0x61ac], R39 ;  /* 0x0061ac2701007387 */ /* 0x000fe20000100800 */
[----:B----4-:R-:W-:Y:S01]  /*14e3a0*/  IMAD.MOV.U32 R4, RZ, RZ, R35 ;  /* 0x000000ffff047224 */ /* 0x010fe200078e0023 */
[----:B------:R-:W-:-:S02]  /*14e3b0*/  MOV R5, R46 ;  /* 0x0000002e00057202 */ /* 0x000fc40000000f00 */
[----:B------:R1:W-:Y:S04]  /*14e3c0*/  STL [R1+0x6288], R46 ;  /* 0x0062882e01007387 */ /* 0x0003e80000100800 */
[----:B------:R-:W4:Y:S01]  /*14e3d0*/  LDL.LU R6, [R1+0x609c] ;  /* 0x00609c0001067983 */ /* 0x000f220000300800 */
[----:B------:R-:W-:-:S03]  /*14e3e0*/  IADD3.X R54, PT, PT, R54, UR9, RZ, P5, !PT ;  /* 0x0000000936367c10 */ /* 0x000fc6000affe4ff */
[----:B------:R3:W-:Y:S04]  /*14e3f0*/  LDGSTS.E [R2+0x180], desc[UR74][R4.64], P0 ;  /* 0x0018000004027fae */ /* 0x0007e800081a104a */
[----:B-1----:R-:W4:Y:S04]  /*14e400*/  LDL.LU R46, [R1+0x6090] ;  /* 0x00609000012e7983 */ /* 0x002f280000300800 */
[----:B------:R-:W-:Y:S01]  /*14e410*/  STL [R1+0x61a4], R43 ;  /* 0x0061a42b01007387 */ /* 0x000fe20000100800 */
[----:B------:R-:W-:-:S03]  /*14e420*/  IADD3 R34, P1, PT, R34, UR15, RZ ;  /* 0x0000000f22227c10 */ /* 0x000fc6000ff3e0ff */
[----:B------:R-:W-:Y:S01]  /*14e430*/  STL [R1+0x61a0], R55 ;  /* 0x0061a03701007387 */ /* 0x000fe20000100800 */
[----:B---3--:R-:W-:Y:S02]  /*14e440*/  IMAD.MOV.U32 R4, RZ, RZ, R39 ;  /* 0x000000ffff047224 */ /* 0x008fe400078e0027 */
[----:B------:R-:W-:Y:S01]  /*14e450*/  IMAD.MOV.U32 R5, RZ, RZ, R55 ;  /* 0x000000ffff057224 */ /* 0x000fe200078e0037 */
[----:B------:R-:W3:Y:S01]  /*14e460*/  LDL.LU R35, [R1+0x6094] ;  /* 0x0060940001237983 */ /* 0x000ee20000300800 */
[----:B------:R-:W-:Y:S02]  /*14e470*/  IADD3 R7, P5, PT, R7, UR15, RZ ;  /* 0x0000000f07077c10 */ /* 0x000fe4000ffbe0ff */
[----:B------:R-:W-:Y:S01]  /*14e480*/  IADD3.X R42, PT, PT, R42, UR9, RZ, P1, !PT ;  /* 0x000000092a2a7c10 */ /* 0x000fe20008ffe4ff */
[----:B------:R1:W-:Y:S04]  /*14e490*/  LDGSTS.E [R2+0x1000], desc[UR74][R4.64], P4 ;  /* 0x0100000004027fae */ /* 0x0003e8000a1a104a */
[----:B------:R-:W3:Y:S04]  /*14e4a0*/  LDL.LU R39, [R1+0x5fac] ;  /* 0x005fac0001277983 */ /* 0x000ee80000300800 */
[----:B------:R-:W-:Y:S01]  /*14e4b0*/  STL [R1+0x619c], R34 ;  /* 0x00619c2201007387 */ /* 0x000fe20000100800 */
[----:B-1----:R-:W-:Y:S01]  /*14e4c0*/  MOV R4, R43 ;  /* 0x0000002b00047202 */ /* 0x002fe20000000f00 */
[----:B------:R-:W-:-:S02]  /*14e4d0*/  IMAD.MOV.U32 R5, RZ, RZ, R54 ;  /* 0x000000ffff057224 */ /* 0x000fc400078e0036 */
[----:B------:R1:W-:Y:S04]  /*14e4e0*/  STL [R1+0x6198], R54 ;  /* 0x0061983601007387 */ /* 0x0003e80000100800 */
[----:B------:R1:W-:Y:S04]  /*14e4f0*/  LDGSTS.E [R2+0x1080], desc[UR74][R4.64], P2 ;  /* 0x0108000004027fae */ /* 0x0003e800091a104a */
[----:B-1----:R-:W3:Y:S04]  /*14e500*/  LDL.LU R54, [R1+0x6088] ;  /* 0x0060880001367983 */ /* 0x002ee80000300800 */
[----:B------:R-:W-:Y:S01]  /*14e510*/  STL [R1+0x6194], R7 ;  /* 0x0061940701007387 */ /* 0x000fe20000100800 */
[----:B------:R-:W-:-:S03]  /*14e520*/  MOV R5, R42 ;  /* 0x0000002a00057202 */ /* 0x000fc60000000f00 */
[----:B------:R1:W-:Y:S04]  /*14e530*/  STL [R1+0x6190], R42 ;  /* 0x0061902a01007387 */ /* 0x0003e80000100800 */
[----:B------:R-:W3:Y:S04]  /*14e540*/  LDL.LU R43, [R1+0x5fa4] ;  /* 0x005fa400012b7983 */ /* 0x000ee80000300800 */
[----:B-1----:R-:W3:Y:S01]  /*14e550*/  LDL.LU R42, [R1+0x5fa0] ;  /* 0x005fa000012a7983 */ /* 0x002ee20000300800 */
[----:B------:R-:W-:Y:S01]  /*14e560*/  IADD3 R38, P1, PT, R38, UR15, RZ ;  /* 0x0000000f26267c10 */ /* 0x000fe2000ff3e0ff */
[----:B------:R-:W-:Y:S01]  /*14e570*/  IMAD.MOV.U32 R4, RZ, RZ, R34 ;  /* 0x000000ffff047224 */ /* 0x000fe200078e0022 */
[----:B------:R-:W-:-:S03]  /*14e580*/  IADD3.X R47, PT, PT, R47, UR9, RZ, P5, !PT ;  /* 0x000000092f2f7c10 */ /* 0x000fc6000affe4ff */
[----:B------:R-:W-:Y:S04]  /*14e590*/  STL [R1+0x60ac], R38 ;  /* 0x0060ac2601007387 */ /* 0x000fe80000100800 */
[----:B------:R1:W-:Y:S04]  /*14e5a0*/  STL [R1+0x6188], R47 ;  /* 0x0061882f01007387 */ /* 0x0003e80000100800 */
[----:B------:R1:W-:Y:S04]  /*14e5b0*/  LDGSTS.E [R2+0x1100], desc[UR74][R4.64], P3 ;  /* 0x0110000004027fae */ /* 0x0003e800099a104a */
[----:B------:R-:W3:Y:S01]  /*14e5c0*/  LDL.LU R34, [R1+0x5f9c] ;  /* 0x005f9c0001227983 */ /* 0x000ee20000300800 */
[----:B-1----:R-:W-:-:S03]  /*14e5d0*/  IMAD.MOV.U32 R5, RZ, RZ, R47 ;  /* 0x000000ffff057224 */ /* 0x002fc600078e002f */
[----:B------:R-:W3:Y:S01]  /*14e5e0*/  LDL.LU R47, [R1+0x5f98] ;  /* 0x005f9800012f7983 */ /* 0x000ee20000300800 */
[----:B------:R-:W-:Y:S01]  /*14e5f0*/  IADD3.X R51, PT, PT, R51, UR9, RZ, P1, !PT ;  /* 0x0000000933337c10 */ /* 0x000fe20008ffe4ff */
[----:B------:R-:W-:-:S05]  /*14e600*/  IMAD.MOV.U32 R4, RZ, RZ, R7 ;  /* 0x000000ffff047224 */ /* 0x000fca00078e0007 */
[----:B------:R1:W-:Y:S02]  /*14e610*/  LDGSTS.E [R2+0x1180], desc[UR74][R4.64], P0 ;  /* 0x0118000004027fae */ /* 0x0003e400081a104a */
[----:B-1----:R-:W-:Y:S01]  /*14e620*/  MOV R4, R38 ;  /* 0x0000002600047202 */ /* 0x002fe20000000f00 */
[----:B------:R-:W-:-:S05]  /*14e630*/  IMAD.MOV.U32 R5, RZ, RZ, R51 ;  /* 0x000000ffff057224 */ /* 0x000fca00078e0033 */
[----:B------:R1:W-:Y:S01]  /*14e640*/  LDGSTS.E [R2+0x2000], desc[UR74][R4.64], P4 ;  /* 0x0200000004027fae */ /* 0x0003e2000a1a104a */
[----:B--2---:R-:W-:-:S05]  /*14e650*/  IADD3 R3, P5, PT, R3, UR15, RZ ;  /* 0x0000000f03037c10 */ /* 0x004fca000ffbe0ff */
[----:B------:R-:W-:Y:S04]  /*14e660*/  STL [R1+0x60a4], R3 ;  /* 0x0060a40301007387 */ /* 0x000fe80000100800 */
[----:B------:R2:W-:Y:S01]  /*14e670*/  STL [R1+0x60a0], R51 ;  /* 0x0060a03301007387 */ /* 0x0005e20000100800 */
[----:B------:R-:W-:-:S03]  /*14e680*/  IADD3.X R50, PT, PT, R50, UR9, RZ, P5, !PT ;  /* 0x0000000932327c10 */ /* 0x000fc6000affe4ff */
[----:B------:R-:W3:Y:S04]  /*14e690*/  LDL.LU R7, [R1+0x5f94] ;  /* 0x005f940001077983 */ /* 0x000ee80000300800 */
[----:B------:R-:W3:Y:S01]  /*14e6a0*/  LDL.LU R55, [R1+0x5f90] ;  /* 0x005f900001377983 */ /* 0x000ee20000300800 */
[----:B----4-:R-:W-:Y:S01]  /*14e6b0*/  IADD3 R6, P1, PT, R6, UR15, RZ ;  /* 0x0000000f06067c10 */ /* 0x010fe2000ff3e0ff */
[----:B-1----:R-:W-:Y:S01]  /*14e6c0*/  IMAD.MOV.U32 R4, RZ, RZ, R3 ;  /* 0x000000ffff047224 */ /* 0x002fe200078e0003 */
[----:B------:R-:W-:-:S03]  /*14e6d0*/  MOV R5, R50 ;  /* 0x0000003200057202 */ /* 0x000fc60000000f00 */
[----:B------:R-:W-:Y:S01]  /*14e6e0*/  STL [R1+0x609c], R6 ;  /* 0x00609c0601007387 */ /* 0x000fe20000100800 */
[----:B------:R-:W-:-:S03]  /*14e6f0*/  IADD3.X R46, PT, PT, R46, UR9, RZ, P1, !PT ;  /* 0x000000092e2e7c10 */ /* 0x000fc60008ffe4ff */
[----:B------:R1:W-:Y:S04]  /*14e700*/  STL [R1+0x6098], R50 ;  /* 0x0060983201007387 */ /* 0x0003e80000100800 */
[----:B------:R-:W4:Y:S04]  /*14e710*/  LDL.LU R38, [R1+0x5eac] ;  /* 0x005eac0001267983 */ /* 0x000f280000300800 */
[----:B--2---:R-:W2:Y:S01]  /*14e720*/  LDL.LU R51, [R1+0x5f88] ;  /* 0x005f880001337983 */ /* 0x004ea20000300800 */
[----:B---3--:R-:W-:-:S03]  /*14e730*/  IADD3 R35, P5, PT, R35, UR15, RZ ;  /* 0x0000000f23237c10 */ /* 0x008fc6000ffbe0ff */
[----:B------:R3:W-:Y:S04]  /*14e740*/  LDGSTS.E [R2+0x2080], desc[UR74][R4.64], P2 ;  /* 0x0208000004027fae */ /* 0x0007e800091a104a */
[----:B------:R-:W-:Y:S04]  /*14e750*/  STL [R1+0x6094], R35 ;  /* 0x0060942301007387 */ /* 0x000fe80000100800 */
[----:B------:R3:W-:Y:S01]  /*14e760*/  STL [R1+0x6090], R46 ;  /* 0x0060902e01007387 */ /* 0x0007e20000100800 */
[----:B------:R-:W-:-:S03]  /*14e770*/  IADD3 R39, P1, PT, R39, UR15, RZ ;  /* 0x0000000f27277c10 */ /* 0x000fc6000ff3e0ff */
[----:B-1----:R-:W2:Y:S01]  /*14e780*/  LDL.LU R50, [R1+0x5ea0] ;  /* 0x005ea00001327983 */ /* 0x002ea20000300800 */
[----:B---3--:R-:W-:Y:S02]  /*14e790*/  IMAD.MOV.U32 R4, RZ, RZ, R6 ;  /* 0x000000ffff047224 */ /* 0x008fe400078e0006 */
[----:B------:R-:W-:Y:S01]  /*14e7a0*/  IMAD.MOV.U32 R5, RZ, RZ, R46 ;  /* 0x000000ffff057224 */ /* 0x000fe200078e002e */
[----:B------:R-:W3:Y:S04]  /*14e7b0*/  LDL.LU R3, [R1+0x5ea4] ;  /* 0x005ea40001037983 */ /* 0x000ee80000300800 */
[----:B------:R-:W3:Y:S01]  /*14e7c0*/  LDL.LU R46, [R1+0x5e98] ;  /* 0x005e9800012e7983 */ /* 0x000ee20000300800 */
[----:B------:R-:W-:-:S03]  /*14e7d0*/  IADD3.X R54, PT, PT, R54, UR9, RZ, P5, !PT ;  /* 0x0000000936367c10 */ /* 0x000fc6000affe4ff */
[----:B------:R-:W-:Y:S04]  /*14e7e0*/  STL [R1+0x5fac], R39 ;  /* 0x005fac2701007387 */ /* 0x000fe80000100800 */
[----:B------:R1:W-:Y:S04]  /*14e7f0*/  STL [R1+0x6088], R54 ;  /* 0x0060883601007387 */ /* 0x0003e80000100800 */
[----:B------:R1:W-:Y:S01]  /*14e800*/  LDGSTS.E [R2+0x2100], desc[UR74][R4.64], P3 ;  /* 0x0210000004027fae */ /* 0x0003e200099a104a */
[----:B------:R-:W-:-:S03]  /*14e810*/  IADD3 R43, P5, PT, R43, UR15, RZ ;  /* 0x0000000f2b2b7c10 */ /* 0x000fc6000ffbe0ff */
[----:B------:R-:W3:Y:S01]  /*14e820*/  LDL.LU R6, [R1+0x5e9c] ;  /* 0x005e9c0001067983 */ /* 0x000ee20000300800 */
[----:B------:R-:W-:Y:S01]  /*14e830*/  IADD3.X R42, PT, PT, R42, UR9, RZ, P1, !PT ;  /* 0x000000092a2a7c10 */ /* 0x000fe20008ffe4ff */
[----:B-1----:R-:W-:Y:S02]  /*14e840*/  IMAD.MOV.U32 R5, RZ, RZ, R54 ;  /* 0x000000ffff057224 */ /* 0x002fe400078e0036 */
[----:B------:R-:W3:Y:S01]  /*14e850*/  LDL.LU R54, [R1+0x5e90] ;  /* 0x005e900001367983 */ /* 0x000ee20000300800 */
[----:B------:R-:W-:-:S03]  /*14e860*/  MOV R4, R35 ;  /* 0x0000002300047202 */ /* 0x000fc60000000f00 */
[----:B------:R-:W-:Y:S04]  /*14e870*/  STL [R1+0x5fa4], R43 ;  /* 0x005fa42b01007387 */ /* 0x000fe80000100800 */
[----:B------:R1:W-:Y:S04]  /*14e880*/  STL [R1+0x5fa0], R42 ;  /* 0x005fa02a01007387 */ /* 0x0003e80000100800 */
[----:B------:R-:W3:Y:S01]  /*14e890*/  LDL.LU R35, [R1+0x5e94] ;  /* 0x005e940001237983 */ /* 0x000ee20000300800 */
[----:B------:R-:W-:-:S03]  /*14e8a0*/  IADD3 R34, P1, PT, R34, UR15, RZ ;  /* 0x0000000f22227c10 */ /* 0x000fc6000ff3e0ff */
[----:B------:R1:W-:Y:S01]  /*14e8b0*/  LDGSTS.E [R2+0x2180], desc[UR74][R4.64], P0 ;  /* 0x0218000004027fae */ /* 0x0003e200081a104a */
[----:B------:R-:W-:Y:S02]  /*14e8c0*/  IADD3.X R47, PT, PT, R47, UR9, RZ, P5, !PT ;  /* 0x000000092f2f7c10 */ /* 0x000fe4000affe4ff */
[----:B-1----:R-:W-:Y:S02]  /*14e8d0*/  MOV R5, R42 ;  /* 0x0000002a00057202 */ /* 0x002fe40000000f00 */
[----:B------:R-:W3:Y:S01]  /*14e8e0*/  LDL.LU R42, [R1+0x5e88] ;  /* 0x005e8800012a7983 */ /* 0x000ee20000300800 */
[----:B------:R-:W-:-:S03]  /*14e8f0*/  IMAD.MOV.U32 R4, RZ, RZ, R39 ;  /* 0x000000ffff047224 */ /* 0x000fc600078e0027 */
[----:B------:R-:W-:Y:S04]  /*14e900*/  STL [R1+0x5f9c], R34 ;  /* 0x005f9c2201007387 */ /* 0x000fe80000100800 */
[----:B------:R1:W-:Y:S04]  /*14e910*/  STL [R1+0x5f98], R47 ;  /* 0x005f982f01007387 */ /* 0x0003e80000100800 */
[----:B------:R-:W3:Y:S04]  /*14e920*/  LDL.LU R39, [R1+0x5d90] ;  /* 0x005d900001277983 */ /* 0x000ee80000300800 */
[----:B------:R1:W-:Y:S02]  /*14e930*/  LDGSTS.E [R2+0x3000], desc[UR74][R4.64], P4 ;  /* 0x0300000004027fae */ /* 0x0003e4000a1a104a */
[----:B-1----:R-:W-:-:S02]  /*14e940*/  IMAD.MOV.U32 R4, RZ, RZ, R43 ;  /* 0x000000ffff047224 */ /* 0x002fc400078e002b */
[----:B------:R-:W-:Y:S02]  /*14e950*/  IMAD.MOV.U32 R5, RZ, RZ, R47 ;  /* 0x000000ffff057224 */ /* 0x000fe400078e002f */
[----:B------:R-:W3:Y:S04]  /*14e960*/  LDL.LU R47, [R1+0x5d8c] ;  /* 0x005d8c00012f7983 */ /* 0x000ee80000300800 */
[----:B------:R1:W-:Y:S02]  /*14e970*/  LDGSTS.E [R2+0x3080], desc[UR74][R4.64], P2 ;  /* 0x0308000004027fae */ /* 0x0003e400091a104a */
[----:B-1----:R-:W-:Y:S02]  /*14e980*/  MOV R4, R34 ;  /* 0x0000002200047202 */ /* 0x002fe40000000f00 */
[----:B------:R-:W-:-:S02]  /*14e990*/  IADD3 R7, P5, PT, R7, UR15, RZ ;  /* 0x0000000f07077c10 */ /* 0x000fc4000ffbe0ff */
[----:B------:R-:W-:-:S03]  /*14e9a0*/  IADD3.X R55, PT, PT, R55, UR9, RZ, P1, !PT ;  /* 0x0000000937377c10 */ /* 0x000fc60008ffe4ff */
[----:B------:R-:W-:Y:S04]  /*14e9b0*/  STL [R1+0x5f94], R7 ;  /* 0x005f940701007387 */ /* 0x000fe80000100800 */
[----:B------:R-:W-:Y:S01]  /*14e9c0*/  STL [R1+0x5f90], R55 ;  /* 0x005f903701007387 */ /* 0x000fe20000100800 */
[----:B------:R-:W-:-:S03]  /*14e9d0*/  IMAD.MOV.U32 R5, RZ, RZ, R55 ;  /* 0x000000ffff057224 */ /* 0x000fc600078e0037 */
[----:B------:R-:W3:Y:S04]  /*14e9e0*/  LDL.LU R43, [R1+0x5d98] ;  /* 0x005d9800012b7983 */ /* 0x000ee80000300800 */
[----:B------:R1:W-:Y:S04]  /*14e9f0*/  LDGSTS.E [R2+0x3100], desc[UR74][R4.64], P3 ;  /* 0x0310000004027fae */ /* 0x0003e800099a104a */
[----:B------:R-:W3:Y:S01]  /*14ea00*/  LDL.LU R34, [R1+0x5da0] ;  /* 0x005da00001227983 */ /* 0x000ee20000300800 */
[----:B----4-:R-:W-:Y:S02]  /*14ea10*/  IADD3 R38, P1, PT, R38, UR15, RZ ;  /* 0x0000000f26267c10 */ /* 0x010fe4000ff3e0ff */
[----:B--2---:R-:W-:-:S03]  /*14ea20*/  IADD3.X R51, PT, PT, R51, UR9, RZ, P5, !PT ;  /* 0x0000000933337c10 */ /* 0x004fc6000affe4ff */
[----:B------:R-:W-:Y:S01]  /*14ea30*/  STL [R1+0x5eac], R38 ;  /* 0x005eac2601007387 */ /* 0x000fe20000100800 */
[----:B-1----:R-:W-:Y:S01]  /*14ea40*/  IMAD.MOV.U32 R4, RZ, RZ, R7 ;  /* 0x000000ffff047224 */ /* 0x002fe200078e0007 */
[----:B------:R-:W-:Y:S02]  /*14ea50*/  MOV R5, R51 ;  /* 0x0000003300057202 */ /* 0x000fe40000000f00 */
[----:B------:R1:W-:Y:S04]  /*14ea60*/  STL [R1+0x5f88], R51 ;  /* 0x005f883301007387 */ /* 0x0003e80000100800 */
[----:B------:R2:W-:Y:S04]  /*14ea70*/  LDGSTS.E [R2+0x3180], desc[UR74][R4.64], P0 ;  /* 0x0318000004027fae */ /* 0x0005e800081a104a */
[----:B-1----:R-:W4:Y:S01]  /*14ea80*/  LDL.LU R51, [R1+0x5d94] ;  /* 0x005d940001337983 */ /* 0x002f220000300800 */
[----:B------:R-:W-:-:S02]  /*14ea90*/  IADD3.X R50, PT, PT, R50, UR9, RZ, P1, !PT ;  /* 0x0000000932327c10 */ /* 0x000fc40008ffe4ff */
[----:B---3--:R-:W-:-:S03]  /*14eaa0*/  IADD3 R3, P5, PT, R3, UR15, RZ ;  /* 0x0000000f03037c10 */ /* 0x008fc6000ffbe0ff */
[----:B--2---:R-:W-:Y:S02]  /*14eab0*/  IMAD.MOV.U32 R5, RZ, RZ, R50 ;  /* 0x000000ffff057224 */ /* 0x004fe400078e0032 */
[----:B------:R-:W-:Y:S01]  /*14eac0*/  STL [R1+0x5ea4], R3 ;  /* 0x005ea40301007387 */ /* 0x000fe20000100800 */
[----:B------:R-:W-:Y:S01]  /*14ead0*/  IADD3.X R46, PT, PT, R46, UR9, RZ, P5, !PT ;  /* 0x000000092e2e7c10 */ /* 0x000fe2000affe4ff */
[----:B------:R-:W-:Y:S02]  /*14eae0*/  IMAD.MOV.U32 R4, RZ, RZ, R38 ;  /* 0x000000ffff047224 */ /* 0x000fe400078e0026 */
[----:B------:R1:W-:Y:S04]  /*14eaf0*/  STL [R1+0x5ea0], R50 ;  /* 0x005ea03201007387 */ /* 0x0003e80000100800 */
[----:B------:R-:W2:Y:S04]  /*14eb00*/  LDL.LU R7, [R1+0x5da8] ;  /* 0x005da80001077983 */ /* 0x000ea80000300800 */
[----:B------:R3:W-:Y:S04]  /*14eb10*/  LDGSTS.E [R2+0x4000], desc[UR74][R4.64], P4 ;  /* 0x0400000004027fae */ /* 0x0007e8000a1a104a */
[----:B-1----:R-:W2:Y:S01]  /*14eb20*/  LDL.LU R50, [R1+0x5d9c] ;  /* 0x005d9c0001327983 */ /* 0x002ea20000300800 */
[----:B------:R-:W-:-:S05]  /*14eb30*/  IADD3 R6, P1, PT, R6, UR15, RZ ;  /* 0x0000000f06067c10 */ /* 0x000fca000ff3e0ff */
[----:B------:R-:W-:Y:S01]  /*14eb40*/  STL [R1+0x5e9c], R6 ;  /* 0x005e9c0601007387 */ /* 0x000fe20000100800 */
[----:B---3--:R-:W-:-:S03]  /*14eb50*/  IMAD.MOV.U32 R5, RZ, RZ, R46 ;  /* 0x000000ffff057224 */ /* 0x008fc600078e002e */
[----:B------:R1:W-:Y:S01]  /*14eb60*/  STL [R1+0x5e98], R46 ;  /* 0x005e982e01007387 */ /* 0x0003e20000100800 */
[----:B------:R-:W-:-:S03]  /*14eb70*/  IADD3.X R54, PT, PT, R54, UR9, RZ, P1, !PT ;  /* 0x0000000936367c10 */ /* 0x000fc60008ffe4ff */
[----:B------:R-:W3:Y:S01]  /*14eb80*/  LDL.LU R38, [R1+0x5c90] ;  /* 0x005c900001267983 */ /* 0x000ee20000300800 */
[----:B------:R-:W-:-:S03]  /*14eb90*/  MOV R4, R3 ;  /* 0x0000000300047202 */ /* 0x000fc60000000f00 */
[----:B-1----:R-:W3:Y:S01]  /*14eba0*/  LDL.LU R46, [R1+0x5da4] ;  /* 0x005da400012e7983 */ /* 0x002ee20000300800 */
[----:B------:R-:W-:-:S03]  /*14ebb0*/  IADD3 R35, P5, PT, R35, UR15, RZ ;  /* 0x0000000f23237c10 */ /* 0x000fc6000ffbe0ff */
[----:B------:R1:W-:Y:S04]  /*14ebc0*/  LDGSTS.E [R2+0x4080], desc[UR74][R4.64], P2 ;  /* 0x0408000004027fae */ /* 0x0003e800091a104a */
[----:B------:R-:W-:Y:S04]  /*14ebd0*/  STL [R1+0x5e94], R35 ;  /* 0x005e942301007387 */ /* 0x000fe80000100800 */
[----:B------:R1:W-:Y:S04]  /*14ebe0*/  STL [R1+0x5e90], R54 ;  /* 0x005e903601007387 */ /* 0x0003e80000100800 */
[----:B------:R-:W3:Y:S04]  /*14ebf0*/  LDL.LU R3, [R1+0x5c98] ;  /* 0x005c980001037983 */ /* 0x000ee80000300800 */
[----:B------:R-:W3:Y:S01]  /*14ec00*/  LDL.LU R55, [R1+0x5c8c] ;  /* 0x005c8c0001377983 */ /* 0x000ee20000300800 */
[----:B------:R-:W-:Y:S01]  /*14ec10*/  IADD3.X R42, PT, PT, R42, UR9, RZ, P5, !PT ;  /* 0x000000092a2a7c10 */ /* 0x000fe2000affe4ff */
[----:B-1----:R-:W-:Y:S01]  /*14ec20*/  IMAD.MOV.U32 R4, RZ, RZ, R6 ;  /* 0x000000ffff047224 */ /* 0x002fe200078e0006 */
[----:B------:R-:W-:-:S05]  /*14ec30*/  MOV R5, R54 ;  /* 0x0000003600057202 */ /* 0x000fca0000000f00 */
[----:B------:R1:W-:Y:S01]  /*14ec40*/  LDGSTS.E [R2+0x4100], desc[UR74][R4.64], P3 ;  /* 0x0410000004027fae */ /* 0x0003e200099a104a */
[----:B------:R-:W-:-:S05]  /*14ec50*/  IADD3 R39, P1, PT, R39, UR15, RZ ;  /* 0x0000000f27277c10 */ /* 0x000fca000ff3e0ff */
[----:B------:R-:W-:Y:S04]  /*14ec60*/  STL [R1+0x5d90], R39 ;  /* 0x005d902701007387 */ /* 0x000fe80000100800 */
[----:B------:R1:W-:Y:S04]  /*14ec70*/  STL [R1+0x5e88], R42 ;  /* 0x005e882a01007387 */ /* 0x0003e80000100800 */
[----:B------:R-:W3:Y:S04]  /*14ec80*/  LDL.LU R6, [R1+0x5ca0] ;  /* 0x005ca00001067983 */ /* 0x000ee80000300800 */
[----:B------:R-:W3:Y:S01]  /*14ec90*/  LDL.LU R54, [R1+0x5c94] ;  /* 0x005c940001367983 */ /* 0x000ee20000300800 */
[----:B-1----:R-:W-:Y:S01]  /*14eca0*/  IMAD.MOV.U32 R4, RZ, RZ, R35 ;  /* 0x000000ffff047224 */ /* 0x002fe200078e0023 */
[----:B------:R-:W-:Y:S01]  /*14ecb0*/  IADD3.X R47, PT, PT, R47, UR9, RZ, P1, !PT ;  /* 0x000000092f2f7c10 */ /* 0x000fe20008ffe4ff */
[----:B------:R-:W-:-:S05]  /*14ecc0*/  IMAD.MOV.U32 R5, RZ, RZ, R42 ;  /* 0x000000ffff057224 */ /* 0x000fca00078e002a */
[----:B------:R1:W-:Y:S02]  /*14ecd0*/  LDGSTS.E [R2+0x4180], desc[UR74][R4.64], P0 ;  /* 0x0418000004027fae */ /* 0x0003e400081a104a */
[----:B-1----:R-:W-:Y:S01]  /*14ece0*/  MOV R4, R39 ;  /* 0x0000002700047202 */ /* 0x002fe20000000f00 */
[----:B------:R-:W-:-:S05]  /*14ecf0*/  IMAD.MOV.U32 R5, RZ, RZ, R47 ;  /* 0x000000ffff057224 */ /* 0x000fca00078e002f */
[----:B------:R1:W-:Y:S01]  /*14ed00*/  LDGSTS.E [R2+0x5000], desc[UR74][R4.64], P4 ;  /* 0x0500000004027fae */ /* 0x0003e2000a1a104a */
[----:B------:R-:W-:-:S05]  /*14ed10*/  IADD3 R43, P5, PT, R43, UR15, RZ ;  /* 0x0000000f2b2b7c10 */ /* 0x000fca000ffbe0ff */
[----:B------:R-:W-:Y:S04]  /*14ed20*/  STL [R1+0x5d98], R43 ;  /* 0x005d982b01007387 */ /* 0x000fe80000100800 */
[----:B------:R1:W-:Y:S01]  /*14ed30*/  STL [R1+0x5d8c], R47 ;  /* 0x005d8c2f01007387 */ /* 0x0003e20000100800 */
[----:B------:R-:W-:-:S03]  /*14ed40*/  IADD3 R34, P1, PT, R34, UR15, RZ ;  /* 0x0000000f22227c10 */ /* 0x000fc6000ff3e0ff */
[----:B------:R-:W3:Y:S04]  /*14ed50*/  LDL.LU R42, [R1+0x5c9c] ;  /* 0x005c9c00012a7983 */ /* 0x000ee80000300800 */
[----:B------:R-:W3:Y:S01]  /*14ed60*/  LDL.LU R35, [R1+0x5ca8] ;  /* 0x005ca80001237983 */ /* 0x000ee20000300800 */
[----:B-1----:R-:W-:-:S03]  /*14ed70*/  IMAD.MOV.U32 R4, RZ, RZ, R43 ;  /* 0x000000ffff047224 */ /* 0x002fc600078e002b */
[----:B------:R-:W3:Y:S01]  /*14ed80*/  LDL.LU R47, [R1+0x5ca4] ;  /* 0x005ca400012f7983 */ /* 0x000ee20000300800 */
[----:B----4-:R-:W-:-:S03]  /*14ed90*/  IADD3.X R51, PT, PT, R51, UR9, RZ, P5, !PT ;  /* 0x0000000933337c10 */ /* 0x010fc6000affe4ff */
[----:B------:R-:W-:Y:S01]  /*14eda0*/  STL [R1+0x5da0], R34 ;  /* 0x005da02201007387 */ /* 0x000fe20000100800 */
[----:B------:R-:W-:-:S03]  /*14edb0*/  MOV R5, R51 ;  /* 0x0000003300057202 */ /* 0x000fc60000000f00 */
[----:B------:R1:W-:Y:S04]  /*14edc0*/  STL [R1+0x5d94], R51 ;  /* 0x005d943301007387 */ /* 0x0003e80000100800 */
[----:B------:R-:W4:Y:S04]  /*14edd0*/  LDL.LU R39, [R1+0x433c] ;  /* 0x00433c0001277983 */ /* 0x000f280000300800 */
[----:B------:R2:W-:Y:S04]  /*14ede0*/  LDGSTS.E [R2+0x5080], desc[UR74][R4.64], P2 ;  /* 0x0508000004027fae */ /* 0x0005e800091a104a */
[----:B-1----:R-:W4:Y:S01]  /*14edf0*/  LDL.LU R51, [R1+0x4338] ;  /* 0x0043380001337983 */ /* 0x002f220000300800 */
[----:B--2---:R-:W-:-:S02]  /*14ee00*/  IADD3 R7, P5, PT, R7, UR15, RZ ;  /* 0x0000000f07077c10 */ /* 0x004fc4000ffbe0ff */
[----:B------:R-:W-:-:S03]  /*14ee10*/  IADD3.X R50, PT, PT, R50, UR9, RZ, P1, !PT ;  /* 0x0000000932327c10 */ /* 0x000fc60008ffe4ff */
[----:B------:R-:W-:Y:S01]  /*14ee20*/  STL [R1+0x5da8], R7 ;  /* 0x005da80701007387 */ /* 0x000fe20000100800 */
[----:B------:R-:W-:-:S03]  /*14ee30*/  IMAD.MOV.U32 R4, RZ, RZ, R34 ;  /* 0x000000ffff047224 */ /* 0x000fc600078e0022 */
[----:B------:R1:W-:Y:S01]  /*14ee40*/  STL [R1+0x5d9c], R50 ;  /* 0x005d9c3201007387 */ /* 0x0003e20000100800 */
[----:B------:R-:W-:-:S03]  /*14ee50*/  IMAD.MOV.U32 R5, RZ, RZ, R50 ;  /* 0x000000ffff057224 */ /* 0x000fc600078e0032 */
[----:B------:R-:W2:Y:S04]  /*14ee60*/  LDL.LU R43, [R1+0x4344] ;  /* 0x00434400012b7983 */ /* 0x000ea80000300800 */
[----:B------:R3:W-:Y:S02]  /*14ee70*/  LDGSTS.E [R2+0x5100], desc[UR74][R4.64], P3 ;  /* 0x0510000004027fae */ /* 0x0007e400099a104a */
[----:B---3--:R-:W-:Y:S02]  /*14ee80*/  IADD3 R38, P1, PT, R38, UR15, RZ ;  /* 0x0000000f26267c10 */ /* 0x008fe4000ff3e0ff */
[----:B-1----:R-:W3:Y:S01]  /*14ee90*/  LDL.LU R50, [R1+0x4340] ;  /* 0x0043400001327983 */ /* 0x002ee20000300800 */
[----:B------:R-:W-:-:S03]  /*14eea0*/  IADD3.X R46, PT, PT, R46, UR9, RZ, P5, !PT ;  /* 0x000000092e2e7c10 */ /* 0x000fc6000affe4ff */
[----:B------:R-:W-:Y:S04]  /*14eeb0*/  STL [R1+0x5c90], R38 ;  /* 0x005c902601007387 */ /* 0x000fe80000100800 */
[----:B------:R1:W-:Y:S01]  /*14eec0*/  STL [R1+0x5da4], R46 ;  /* 0x005da42e01007387 */ /* 0x0003e20000100800 */
[----:B------:R-:W-:-:S03]  /*14eed0*/  IMAD.MOV.U32 R5, RZ, RZ, R46 ;  /* 0x000000ffff057224 */ /* 0x000fc600078e002e */
[----:B------:R-:W3:Y:S01]  /*14eee0*/  LDL.LU R34, [R1+0x434c] ;  /* 0x00434c0001227983 */ /* 0x000ee20000300800 */
[----:B------:R-:W-:-:S03]  /*14eef0*/  MOV R4, R7 ;  /* 0x0000000700047202 */ /* 0x000fc60000000f00 */
[----:B-1----:R-:W3:Y:S01]  /*14ef00*/  LDL.LU R46, [R1+0x4348] ;  /* 0x00434800012e7983 */ /* 0x002ee20000300800 */
[----:B------:R-:W-:-:S03]  /*14ef10*/  IADD3 R3, P5, PT, R3, UR15, RZ ;  /* 0x0000000f03037c10 */ /* 0x000fc6000ffbe0ff */
[----:B------:R1:W-:Y:S01]  /*14ef20*/  LDGSTS.E [R2+0x5180], desc[UR74][R4.64], P0 ;  /* 0x0518000004027fae */ /* 0x0003e200081a104a */
[----:B------:R-:W-:-:S03]  /*14ef30*/  IADD3.X R55, PT, PT, R55, UR9, RZ, P1, !PT ;  /* 0x0000000937377c10 */ /* 0x000fc60008ffe4ff */
[----:B------:R-:W-:Y:S04]  /*14ef40*/  STL [R1+0x5c98], R3 ;  /* 0x005c980301007387 */ /* 0x000fe80000100800 */
[----:B------:R-:W-:Y:S04]  /*14ef50*/  STL [R1+0x5c8c], R55 ;  /* 0x005c8c3701007387 */ /* 0x000fe80000100800 */
[----:B------:R-:W3:Y:S01]  /*14ef60*/  LDL.LU R7, [R1+0x4354] ;  /* 0x0043540001077983 */ /* 0x000ee20000300800 */
[----:B-1----:R-:W-:Y:S01]  /*14ef70*/  IMAD.MOV.U32 R4, RZ, RZ, R38 ;  /* 0x000000ffff047224 */ /* 0x002fe200078e0026 */
[----:B------:R-:W-:-:S02]  /*14ef80*/  MOV R5, R55 ;  /* 0x0000003700057202 */ /* 0x000fc40000000f00 */
[----:B------:R-:W3:Y:S04]  /*14ef90*/  LDL.LU R38, [R1+0x443c] ;  /* 0x00443c0001267983 */ /* 0x000ee80000300800 */
[----:B------:R1:W-:Y:S01]  /*14efa0*/  LDGSTS.E [R2+0x6000], desc[UR74][R4.64], P4 ;  /* 0x0600000004027fae */ /* 0x0003e2000a1a104a */
[----:B------:R-:W-:Y:S02]  /*14efb0*/  IADD3 R6, P1, PT, R6, UR15, RZ ;  /* 0x0000000f06067c10 */ /* 0x000fe4000ff3e0ff */
[----:B------:R-:W-:-:S03]  /*14efc0*/  IADD3.X R54, PT, PT, R54, UR9, RZ, P5, !PT ;  /* 0x0000000936367c10 */ /* 0x000fc6000affe4ff */
[----:B------:R-:W-:Y:S04]  /*14efd0*/  STL [R1+0x5ca0], R6 ;  /* 0x005ca00601007387 */ /* 0x000fe80000100800 */
[----:B------:R1:W-:Y:S02]  /*14efe0*/  STL [R1+0x5c94], R54 ;  /* 0x005c943601007387 */ /* 0x0003e40000100800 */
[----:B-1----:R-:W-:Y:S02]  /*14eff0*/  IMAD.MOV.U32 R5, RZ, RZ, R54 ;  /* 0x000000ffff057224 */ /* 0x002fe400078e0036 */
[----:B------:R-:W3:Y:S01]  /*14f000*/  LDL.LU R54, [R1+0x4350] ;  /* 0x0043500001367983 */ /* 0x000ee20000300800 */
[----:B------:R-:W-:-:S05]  /*14f010*/  IMAD.MOV.U32 R4, RZ, RZ, R3 ;  /* 0x000000ffff047224 */ /* 0x000fca00078e0003 */
[----:B------:R1:W-:Y:S02]  /*14f020*/  LDGSTS.E [R2+0x6080], desc[UR74][R4.64], P2 ;  /* 0x0608000004027fae */ /* 0x0003e400091a104a */
[----:B-1----:R-:W-:Y:S02]  /*14f030*/  MOV R4, R6 ;  /* 0x0000000600047202 */ /* 0x002fe40000000f00 */
[----:B------:R-:W-:Y:S02]  /*14f040*/  IADD3.X R42, PT, PT, R42, UR9, RZ, P1, !PT ;  /* 0x000000092a2a7c10 */ /* 0x000fe40008ffe4ff */
[----:B------:R-:W-:-:S03]  /*14f050*/  IADD3 R35, P5, PT, R35, UR15, RZ ;  /* 0x0000000f23237c10 */ /* 0x000fc6000ffbe0ff */
[----:B------:R-:W-:Y:S02]  /*14f060*/  IMAD.MOV.U32 R5, RZ, RZ, R42 ;  /* 0x000000ffff057224 */ /* 0x000fe400078e002a */
[----:B------:R-:W-:Y:S01]  /*14f070*/  STL [R1+0x5ca8], R35 ;  /* 0x005ca82301007387 */ /* 0x000fe20000100800 */
[----:B------:R-:W-:-:S03]  /*14f080*/  IADD3.X R47, PT, PT, R47, UR9, RZ, P5, !PT ;  /* 0x000000092f2f7c10 */ /* 0x000fc6000affe4ff */
[----:B------:R1:W-:Y:S04]  /*14f090*/  STL [R1+0x5c9c], R42 ;  /* 0x005c9c2a01007387 */ /* 0x0003e80000100800 */
[----:B------:R-:W3:Y:S04]  /*14f0a0*/  LDL.LU R3, [R1+0x4444] ;  /* 0x0044440001037983 */ /* 0x000ee80000300800 */
[----:B------:R1:W-:Y:S01]  /*14f0b0*/  LDGSTS.E [R2+0x6100], desc[UR74][R4.64], P3 ;  /* 0x0610000004027fae */ /* 0x0003e200099a104a */
[----:B----4-:R-:W-:-:S03]  /*14f0c0*/  IADD3 R39, P1, PT, R39, UR15, RZ ;  /* 0x0000000f27277c10 */ /* 0x010fc6000ff3e0ff */
[----:B-1----:R-:W4:Y:S04]  /*14f0d0*/  LDL.LU R42, [R1+0x4438] ;  /* 0x00443800012a7983 */ /* 0x002f280000300800 */
[----:B------:R-:W-:Y:S01]  /*14f0e0*/  STL [R1+0x433c], R39 ;  /* 0x00433c2701007387 */ /* 0x000fe20000100800 */
[----:B------:R-:W-:-:S03]  /*14f0f0*/  IADD3.X R51, PT, PT, R51, UR9, RZ, P1, !PT ;  /* 0x0000000933337c10 */ /* 0x000fc60008ffe4ff */
[----:B------:R1:W-:Y:S01]  /*14f100*/  STL [R1+0x5ca4], R47 ;  /* 0x005ca42f01007387 */ /* 0x0003e20000100800 */
[----:B------:R-:W-:Y:S01]  /*14f110*/  MOV R5, R47 ;  /* 0x0000002f00057202 */ /* 0x000fe20000000f00 */
[----:B------:R-:W-:Y:S02]  /*14f120*/  IMAD.MOV.U32 R4, RZ, RZ, R35 ;  /* 0x000000ffff047224 */ /* 0x000fe400078e0023 */
[----:B------:R-:W4:Y:S04]  /*14f130*/  LDL.LU R6, [R1+0x444c] ;  /* 0x00444c0001067983 */ /* 0x000f280000300800 */
[----:B------:R3:W-:Y:S04]  /*14f140*/  LDGSTS.E [R2+0x6180], desc[UR74][R4.64], P0 ;  /* 0x0618000004027fae */ /* 0x0007e800081a104a */
[----:B-1----:R-:W4:Y:S01]  /*14f150*/  LDL.LU R47, [R1+0x4440] ;  /* 0x00444000012f7983 */ /* 0x002f220000300800 */
[----:B--2---:R-:W-:-:S05]  /*14f160*/  IADD3 R43, P5, PT, R43, UR15, RZ ;  /* 0x0000000f2b2b7c10 */ /* 0x004fca000ffbe0ff */
[----:B------:R-:W-:Y:S04]  /*14f170*/  STL [R1+0x4344], R43 ;  /* 0x0043442b01007387 */ /* 0x000fe80000100800 */
[----:B------:R1:W-:Y:S01]  /*14f180*/  STL [R1+0x4338], R51 ;  /* 0x0043383301007387 */ /* 0x0003e20000100800 */
[----:B---3--:R-:W-:-:S03]  /*14f190*/  IADD3.X R50, PT, PT, R50, UR9, RZ, P5, !PT ;  /* 0x0000000932327c10 */ /* 0x008fc6000affe4ff */
[----:B------:R-:W2:Y:S01]  /*14f1a0*/  LDL.LU R35, [R1+0x4454] ;  /* 0x0044540001237983 */ /* 0x000ea20000300800 */
[----:B------:R-:W-:-:S03]  /*14f1b0*/  IMAD.MOV.U32 R4, RZ, RZ, R39 ;  /* 0x000000ffff047224 */ /* 0x000fc600078e0027 */
[----:B------:R-:W3:Y:S01]  /*14f1c0*/  LDL.LU R55, [R1+0x4448] ;  /* 0x0044480001377983 */ /* 0x000ee20000300800 */
[----:B------:R-:W-:Y:S01]  /*14f1d0*/  IMAD.MOV.U32 R5, RZ, RZ, R51 ;  /* 0x000000ffff057224 */ /* 0x000fe200078e0033 */
[----:B------:R-:W-:-:S04]  /*14f1e0*/  IADD3 R34, P1, PT, R34, UR15, RZ ;  /* 0x0000000f22227c10 */ /* 0x000fc8000ff3e0ff */
[----:B------:R1:W-:Y:S04]  /*14f1f0*/  LDGSTS.E [R2+0x7000], desc[UR74][R4.64], P4 ;  /* 0x0700000004027fae */ /* 0x0003e8000a1a104a */
[----:B------:R-:W-:Y:S01]  /*14f200*/  STL [R1+0x434c], R34 ;  /* 0x00434c2201007387 */ /* 0x000fe20000100800 */
[----:B------:R-:W-:-:S03]  /*14f210*/  IADD3.X R46, PT, PT, R46, UR9, RZ, P1, !PT ;  /* 0x000000092e2e7c10 */ /* 0x000fc60008ffe4ff */
[----:B------:R1:W-:Y:S04]  /*14f220*/  STL [R1+0x4340], R50 ;  /* 0x0043403201007387 */ /* 0x0003e80000100800 */
[----:B------:R-:W3:Y:S01]  /*14f230*/  LDL.LU R39, [R1+0x453c] ;  /* 0x00453c0001277983 */ /* 0x000ee20000300800 */
[----:B-1----:R-:W-:-:S03]  /*14f240*/  IMAD.MOV.U32 R5, RZ, RZ, R50 ;  /* 0x000000ffff057224 */ /* 0x002fc600078e0032 */
[----:B------:R-:W3:Y:S01]  /*14f250*/  LDL.LU R51, [R1+0x4450] ;  /* 0x0044500001337983 */ /* 0x000ee20000300800 */
[----:B------:R-:W-:Y:S02]  /*14f260*/  IADD3 R7, P5, PT, R7, UR15, RZ ;  /* 0x0000000f07077c10 */ /* 0x000fe4000ffbe0ff */
[----:B------:R-:W-:-:S03]  /*14f270*/  MOV R4, R43 ;  /* 0x0000002b00047202 */ /* 0x000fc60000000f00 */
[----:B------:R-:W-:Y:S04]  /*14f280*/  STL [R1+0x4354], R7 ;  /* 0x0043540701007387 */ /* 0x000fe80000100800 */
[----:B------:R1:W-:Y:S04]  /*14f290*/  STL [R1+0x4348], R46 ;  /* 0x0043482e01007387 */ /* 0x0003e80000100800 */
[----:B------:R-:W3:Y:S04]  /*14f2a0*/  LDL.LU R50, [R1+0x4538] ;  /* 0x0045380001327983 */ /* 0x000ee80000300800 */
        /* <DEDUP_REMOVED lines=17> */
[----:B----4-:R-:W-:-:S03]  /*14f3c0*/  IADD3.X R42, PT, PT, R42, UR9, RZ, P1, !PT ;  /* 0x000000092a2a7c10 */ /* 0x010fc60008ffe4ff */
[----:B------:R-:W-:Y:S04]  /*14f3d0*/  STL [R1+0x4444], R3 ;  /* 0x0044440301007387 */ /* 0x000fe80000100800 */
[----:B------:R1:W-:Y:S01]  /*14f3e0*/  STL [R1+0x4438], R42 ;  /* 0x0044382a01007387 */ /* 0x0003e20000100800 */
[----:B------:R-:W-:-:S03]  /*14f3f0*/  IMAD.MOV.U32 R5, RZ, RZ, R42 ;  /* 0x000000ffff057224 */ /* 0x000fc600078e002a */
[----:B------:R-:W4:Y:S01]  /*14f400*/  LDL.LU R7, [R1+0x4554] ;  /* 0x0045540001077983 */ /* 0x000f220000300800 */
[----:B------:R-:W-:-:S03]  /*14f410*/  IADD3 R6, P1, PT, R6, UR15, RZ ;  /* 0x0000000f06067c10 */ /* 0x000fc6000ff3e0ff */
[----:B------:R1:W-:Y:S04]  /*14f420*/  LDGSTS.E [R2+0x8000], desc[UR74][R4.64], P4 ;  /* 0x0800000004027fae */ /* 0x0003e8000a1a104a */
[----:B-1----:R-:W4:Y:S01]  /*14f430*/  LDL.LU R42, [R1+0x4550] ;  /* 0x00455000012a7983 */ /* 0x002f220000300800 */
[----:B------:R-:W-:-:S03]  /*14f440*/  IADD3.X R47, PT, PT, R47, UR9, RZ, P5, !PT ;  /* 0x000000092f2f7c10 */ /* 0x000fc6000affe4ff */
[----:B------:R-:W-:Y:S01]  /*14f450*/  STL [R1+0x444c], R6 ;  /* 0x00444c0601007387 */ /* 0x000fe20000100800 */
[----:B------:R-:W-:Y:S01]  /*14f460*/  IMAD.MOV.U32 R4, RZ, RZ, R3 ;  /* 0x000000ffff047224 */ /* 0x000fe200078e0003 */
[----:B------:R-:W-:Y:S02]  /*14f470*/  MOV R5, R47 ;  /* 0x0000002f00057202 */ /* 0x000fe40000000f00 */
[----:B------:R1:W-:Y:S04]  /*14f480*/  STL [R1+0x4440], R47 ;  /* 0x0044402f01007387 */ /* 0x0003e80000100800 */
[----:B------:R-:W4:Y:S04]  /*14f490*/  LDL.LU R38, [R1+0x463c] ;  /* 0x00463c0001267983 */ /* 0x000f280000300800 */
[----:B------:R3:W-:Y:S01]  /*14f4a0*/  LDGSTS.E [R2+0x8080], desc[UR74][R4.64], P2 ;  /* 0x0808000004027fae */ /* 0x0007e200091a104a */
[----:B--2---:R-:W-:-:S03]  /*14f4b0*/  IADD3 R35, P5, PT, R35, UR15, RZ ;  /* 0x0000000f23237c10 */ /* 0x004fc6000ffbe0ff */
[----:B-1----:R-:W2:Y:S01]  /*14f4c0*/  LDL.LU R47, [R1+0x4638] ;  /* 0x00463800012f7983 */ /* 0x002ea20000300800 */
[----:B---3--:R-:W-:-:S03]  /*14f4d0*/  IADD3.X R55, PT, PT, R55, UR9, RZ, P1, !PT ;  /* 0x0000000937377c10 */ /* 0x008fc60008ffe4ff */
[----:B------:R-:W-:Y:S04]  /*14f4e0*/  STL [R1+0x4454], R35 ;  /* 0x0044542301007387 */ /* 0x000fe80000100800 */
[----:B------:R-:W-:Y:S01]  /*14f4f0*/  STL [R1+0x4448], R55 ;  /* 0x0044483701007387 */ /* 0x000fe20000100800 */
[----:B------:R-:W-:Y:S02]  /*14f500*/  IMAD.MOV.U32 R4, RZ, RZ, R6 ;  /* 0x000000ffff047224 */ /* 0x000fe400078e0006 */
[----:B------:R-:W-:Y:S01]  /*14f510*/  IMAD.MOV.U32 R5, RZ, RZ, R55 ;  /* 0x000000ffff057224 */ /* 0x000fe200078e0037 */
[----:B------:R-:W3:Y:S04]  /*14f520*/  LDL.LU R3, [R1+0x4644] ;  /* 0x0046440001037983 */ /* 0x000ee80000300800 */
[----:B------:R1:W-:Y:S04]  /*14f530*/  LDGSTS.E [R2+0x8100], desc[UR74][R4.64], P3 ;  /* 0x0810000004027fae */ /* 0x0003e800099a104a */
[----:B------:R-:W3:Y:S01]  /*14f540*/  LDL.LU R6, [R1+0x464c] ;  /* 0x00464c0001067983 */ /* 0x000ee20000300800 */
[----:B------:R-:W-:-:S02]  /*14f550*/  IADD3 R39, P1, PT, R39, UR15, RZ ;  /* 0x0000000f27277c10 */ /* 0x000fc4000ff3e0ff */
[----:B------:R-:W-:-:S03]  /*14f560*/  IADD3.X R51, PT, PT, R51, UR9, RZ, P5, !PT ;  /* 0x0000000933337c10 */ /* 0x000fc6000affe4ff */
[----:B------:R-:W-:Y:S01]  /*14f570*/  STL [R1+0x453c], R39 ;  /* 0x00453c2701007387 */ /* 0x000fe20000100800 */
[----:B-1----:R-:W-:Y:S01]  /*14f580*/  MOV R4, R35 ;  /* 0x0000002300047202 */ /* 0x002fe20000000f00 */
[----:B------:R-:W-:Y:S02]  /*14f590*/  IMAD.MOV.U32 R5, RZ, RZ, R51 ;  /* 0x000000ffff057224 */ /* 0x000fe400078e0033 */
[----:B------:R1:W-:Y:S04]  /*14f5a0*/  STL [R1+0x4450], R51 ;  /* 0x0044503301007387 */ /* 0x0003e80000100800 */
[----:B------:R1:W-:Y:S04]  /*14f5b0*/  LDGSTS.E [R2+0x8180], desc[UR74][R4.64], P0 ;  /* 0x0818000004027fae */ /* 0x0003e800081a104a */
[----:B-1----:R-:W3:Y:S01]  /*14f5c0*/  LDL.LU R51, [R1+0x4640] ;  /* 0x0046400001337983 */ /* 0x002ee20000300800 */
[----:B------:R-:W-:-:S02]  /*14f5d0*/  IADD3.X R50, PT, PT, R50, UR9, RZ, P1, !PT ;  /* 0x0000000932327c10 */ /* 0x000fc40008ffe4ff */
[----:B------:R-:W-:Y:S02]  /*14f5e0*/  IADD3 R43, P5, PT, R43, UR15, RZ ;  /* 0x0000000f2b2b7c10 */ /* 0x000fe4000ffbe0ff */
[----:B------:R-:W-:-:S03]  /*14f5f0*/  MOV R5, R50 ;  /* 0x0000003200057202 */ /* 0x000fc60000000f00 */
[----:B------:R-:W-:Y:S04]  /*14f600*/  STL [R1+0x4544], R43 ;  /* 0x0045442b01007387 */ /* 0x000fe80000100800 */
[----:B------:R1:W-:Y:S04]  /*14f610*/  STL [R1+0x4538], R50 ;  /* 0x0045383201007387 */ /* 0x0003e80000100800 */
[----:B------:R-:W3:Y:S04]  /*14f620*/  LDL.LU R35, [R1+0x4654] ;  /* 0x0046540001237983 */ /* 0x000ee80000300800 */
[----:B-1----:R-:W3:Y:S01]  /*14f630*/  LDL.LU R50, [R1+0x4648] ;  /* 0x0046480001327983 */ /* 0x002ee20000300800 */
[----:B------:R-:W-:Y:S01]  /*14f640*/  IMAD.MOV.U32 R4, RZ, RZ, R39 ;  /* 0x000000ffff047224 */ /* 0x000fe200078e0027 */
[----:B------:R-:W-:-:S04]  /*14f650*/  IADD3.X R46, PT, PT, R46, UR9, RZ, P5, !PT ;  /* 0x000000092e2e7c10 */ /* 0x000fc8000affe4ff */
[----:B------:R1:W-:Y:S01]  /*14f660*/  LDGSTS.E [R2+0x9000], desc[UR74][R4.64], P4 ;  /* 0x0900000004027fae */ /* 0x0003e2000a1a104a */
[----:B------:R-:W-:-:S05]  /*14f670*/  IADD3 R34, P1, PT, R34, UR15, RZ ;  /* 0x0000000f22227c10 */ /* 0x000fca000ff3e0ff */
[----:B------:R-:W-:Y:S01]  /*14f680*/  STL [R1+0x454c], R34 ;  /* 0x00454c2201007387 */ /* 0x000fe20000100800 */
[----:B-1----:R-:W-:-:S03]  /*14f690*/  IMAD.MOV.U32 R5, RZ, RZ, R46 ;  /* 0x000000ffff057224 */ /* 0x002fc600078e002e */
[----:B------:R1:W-:Y:S04]  /*14f6a0*/  STL [R1+0x4540], R46 ;  /* 0x0045402e01007387 */ /* 0x0003e80000100800 */
[----:B------:R-:W3:Y:S04]  /*14f6b0*/  LDL.LU R39, [R1+0x473c] ;  /* 0x00473c0001277983 */ /* 0x000ee80000300800 */
[----:B-1----:R-:W3:Y:S01]  /*14f6c0*/  LDL.LU R46, [R1+0x4650] ;  /* 0x00465000012e7983 */ /* 0x002ee20000300800 */
[----:B------:R-:W-:Y:S01]  /*14f6d0*/  IADD3.X R54, PT, PT, R54, UR9, RZ, P1, !PT ;  /* 0x0000000936367c10 */ /* 0x000fe20008ffe4ff */
[----:B------:R-:W-:-:S05]  /*14f6e0*/  IMAD.MOV.U32 R4, RZ, RZ, R43 ;  /* 0x000000ffff047224 */ /* 0x000fca00078e002b */
[----:B------:R1:W-:Y:S02]  /*14f6f0*/  LDGSTS.E [R2+0x9080], desc[UR74][R4.64], P2 ;  /* 0x0908000004027fae */ /* 0x0003e400091a104a */
[----:B-1----:R-:W-:Y:S01]  /*14f700*/  MOV R4, R34 ;  /* 0x0000002200047202 */ /* 0x002fe20000000f00 */
[----:B------:R-:W-:-:S05]  /*14f710*/  IMAD.MOV.U32 R5, RZ, RZ, R54 ;  /* 0x000000ffff057224 */ /* 0x000fca00078e0036 */
[----:B------:R1:W-:Y:S01]  /*14f720*/  LDGSTS.E [R2+0x9100], desc[UR74][R4.64], P3 ;  /* 0x0910000004027fae */ /* 0x0003e200099a104a */
[----:B----4-:R-:W-:-:S05]  /*14f730*/  IADD3 R7, P5, PT, R7, UR15, RZ ;  /* 0x0000000f07077c10 */ /* 0x010fca000ffbe0ff */
[----:B------:R-:W-:Y:S04]  /*14f740*/  STL [R1+0x4554], R7 ;  /* 0x0045540701007387 */ /* 0x000fe80000100800 */
[----:B------:R4:W-:Y:S01]  /*14f750*/  STL [R1+0x4548], R54 ;  /* 0x0045483601007387 */ /* 0x0009e20000100800 */
[----:B------:R-:W-:-:S03]  /*14f760*/  IADD3.X R42, PT, PT, R42, UR9, RZ, P5, !PT ;  /* 0x000000092a2a7c10 */ /* 0x000fc6000affe4ff */
[----:B------:R-:W3:Y:S04]  /*14f770*/  LDL.LU R43, [R1+0x4744] ;  /* 0x00474400012b7983 */ /* 0x000ee80000300800 */
[----:B------:R-:W3:Y:S01]  /*14f780*/  LDL.LU R55, [R1+0x4738] ;  /* 0x0047380001377983 */ /* 0x000ee20000300800 */
[----:B------:R-:W-:Y:S01]  /*14f790*/  IADD3 R38, P1, PT, R38, UR15, RZ ;  /* 0x0000000f26267c10 */ /* 0x000fe2000ff3e0ff */
[----:B-1----:R-:W-:Y:S01]  /*14f7a0*/  IMAD.MOV.U32 R4, RZ, RZ, R7 ;  /* 0x000000ffff047224 */ /* 0x002fe200078e0007 */
[----:B------:R-:W-:-:S03]  /*14f7b0*/  MOV R5, R42 ;  /* 0x0000002a00057202 */ /* 0x000fc60000000f00 */
[----:B------:R-:W-:Y:S01]  /*14f7c0*/  STL [R1+0x463c], R38 ;  /* 0x00463c2601007387 */ /* 0x000fe20000100800 */
[----:B--2---:R-:W-:-:S03]  /*14f7d0*/  IADD3.X R47, PT, PT, R47, UR9, RZ, P1, !PT ;  /* 0x000000092f2f7c10 */ /* 0x004fc60008ffe4ff */
[----:B------:R1:W-:Y:S04]  /*14f7e0*/  STL [R1+0x4550], R42 ;  /* 0x0045502a01007387 */ /* 0x0003e80000100800 */
[----:B------:R-:W2:Y:S04]  /*14f7f0*/  LDL.LU R34, [R1+0x474c] ;  /* 0x00474c0001227983 */ /* 0x000ea80000300800 */
[----:B----4-:R-:W4:Y:S01]  /*14f800*/  LDL.LU R54, [R1+0x4740] ;  /* 0x0047400001367983 */ /* 0x010f220000300800 */
[----:B---3--:R-:W-:-:S03]  /*14f810*/  IADD3 R3, P5, PT, R3, UR15, RZ ;  /* 0x0000000f03037c10 */ /* 0x008fc6000ffbe0ff */
[----:B------:R3:W-:Y:S04]  /*14f820*/  LDGSTS.E [R2+0x9180], desc[UR74][R4.64], P0 ;  /* 0x0918000004027fae */ /* 0x0007e800081a104a */
[----:B------:R-:W-:Y:S04]  /*14f830*/  STL [R1+0x4644], R3 ;  /* 0x0046440301007387 */ /* 0x000fe80000100800 */
[----:B------:R3:W-:Y:S01]  /*14f840*/  STL [R1+0x4638], R47 ;  /* 0x0046382f01007387 */ /* 0x0007e20000100800 */
[----:B------:R-:W-:-:S03]  /*14f850*/  IADD3 R6, P1, PT, R6, UR15, RZ ;  /* 0x0000000f06067c10 */ /* 0x000fc6000ff3e0ff */
[----:B-1----:R-:W4:Y:S01]  /*14f860*/  LDL.LU R42, [R1+0x4748] ;  /* 0x00474800012a7983 */ /* 0x002f220000300800 */
[----:B---3--:R-:W-:Y:S02]  /*14f870*/  IMAD.MOV.U32 R4, RZ, RZ, R38 ;  /* 0x000000ffff047224 */ /* 0x008fe400078e0026 */
[----:B------:R-:W-:Y:S01]  /*14f880*/  IMAD.MOV.U32 R5, RZ, RZ, R47 ;  /* 0x000000ffff057224 */ /* 0x000fe200078e002f */
[----:B------:R-:W3:Y:S04]  /*14f890*/  LDL.LU R7, [R1+0x4754] ;  /* 0x0047540001077983 */ /* 0x000ee80000300800 */
[----:B------:R-:W3:Y:S04]  /*14f8a0*/  LDL.LU R47, [R1+0x4750] ;  /* 0x00475000012f7983 */ /* 0x000ee80000300800 */
[----:B------:R-:W-:Y:S01]  /*14f8b0*/  STL [R1+0x464c], R6 ;  /* 0x00464c0601007387 */ /* 0x000fe20000100800 */
[----:B------:R-:W-:-:S03]  /*14f8c0*/  IADD3.X R51, PT, PT, R51, UR9, RZ, P5, !PT ;  /* 0x0000000933337c10 */ /* 0x000fc6000affe4ff */
[----:B------:R1:W-:Y:S04]  /*14f8d0*/  LDGSTS.E [R2+0xa000], desc[UR74][R4.64], P4 ;  /* 0x0a00000004027fae */ /* 0x0003e8000a1a104a */
[----:B------:R1:W-:Y:S04]  /*14f8e0*/  STL [R1+0x4640], R51 ;  /* 0x0046403301007387 */ /* 0x0003e80000100800 */
[----:B------:R-:W3:Y:S01]  /*14f8f0*/  LDL.LU R38, [R1+0x483c] ;  /* 0x00483c0001267983 */ /* 0x000ee20000300800 */
[----:B-1----:R-:W-:-:S03]  /*14f900*/  IMAD.MOV.U32 R5, RZ, RZ, R51 ;  /* 0x000000ffff057224 */ /* 0x002fc600078e0033 */
[----:B------:R-:W3:Y:S01]  /*14f910*/  LDL.LU R51, [R1+0x4838] ;  /* 0x0048380001337983 */ /* 0x000ee20000300800 */
[----:B------:R-:W-:Y:S02]  /*14f920*/  IADD3 R35, P5, PT, R35, UR15, RZ ;  /* 0x0000000f23237c10 */ /* 0x000fe4000ffbe0ff */
[----:B------:R-:W-:-:S03]  /*14f930*/  IADD3.X R50, PT, PT, R50, UR9, RZ, P1, !PT ;  /* 0x0000000932327c10 */ /* 0x000fc60008ffe4ff */
[----:B------:R-:W-:Y:S01]  /*14f940*/  STL [R1+0x4654], R35 ;  /* 0x0046542301007387 */ /* 0x000fe20000100800 */
[----:B------:R-:W-:-:S03]  /*14f950*/  MOV R4, R3 ;  /* 0x0000000300047202 */ /* 0x000fc60000000f00 */
[----:B------:R1:W-:Y:S04]  /*14f960*/  STL [R1+0x4648], R50 ;  /* 0x0046483201007387 */ /* 0x0003e80000100800 */
[----:B------:R-:W3:Y:S04]  /*14f970*/  LDL.LU R3, [R1+0x4844] ;  /* 0x0048440001037983 */ /* 0x000ee80000300800 */
[----:B------:R1:W-:Y:S01]  /*14f980*/  LDGSTS.E [R2+0xa080], desc[UR74][R4.64], P2 ;  /* 0x0a08000004027fae */ /* 0x0003e200091a104a */
[----:B------:R-:W-:Y:S02]  /*14f990*/  IADD3 R39, P1, PT, R39, UR15, RZ ;  /* 0x0000000f27277c10 */ /* 0x000fe4000ff3e0ff */
[----:B-1----:R-:W-:-:S02]  /*14f9a0*/  MOV R5, R50 ;  /* 0x0000003200057202 */ /* 0x002fc40000000f00 */
[----:B------:R-:W3:Y:S01]  /*14f9b0*/  LDL.LU R50, [R1+0x4840] ;  /* 0x0048400001327983 */ /* 0x000ee20000300800 */
[----:B------:R-:W-:Y:S01]  /*14f9c0*/  IADD3.X R46, PT, PT, R46, UR9, RZ, P5, !PT ;  /* 0x000000092e2e7c10 */ /* 0x000fe2000affe4ff */
[----:B------:R-:W-:Y:S02]  /*14f9d0*/  IMAD.MOV.U32 R4, RZ, RZ, R6 ;  /* 0x000000ffff047224 */ /* 0x000fe400078e0006 */
        /* <DEDUP_REMOVED lines=17> */
[----:B--2---:R-:W-:Y:S02]  /*14faf0*/  IADD3 R34, P1, PT, R34, UR15, RZ ;  /* 0x0000000f22227c10 */ /* 0x004fe4000ff3e0ff */
[----:B----4-:R-:W-:-:S03]  /*14fb00*/  IADD3.X R54, PT, PT, R54, UR9, RZ, P5, !PT ;  /* 0x0000000936367c10 */ /* 0x010fc6000affe4ff */
        /* <DEDUP_REMOVED lines=14> */
[----:B------:R3:W-:Y:S01]  /*14fbf0*/  LDGSTS.E [R2+0xb100], desc[UR74][R4.64], P3 ;  /* 0x0b10000004027fae */ /* 0x0007e200099a104a */
[----:B------:R-:W-:-:S03]  /*14fc00*/  IADD3 R38, P1, PT, R38, UR15, RZ ;  /* 0x0000000f26267c10 */ /* 0x000fc6000ff3e0ff */
[----:B-1----:R-:W2:Y:S04]  /*14fc10*/  LDL.LU R42, [R1+0x4938] ;  /* 0x00493800012a7983 */ /* 0x002ea80000300800 */
[----:B------:R-:W-:Y:S01]  /*14fc20*/  STL [R1+0x483c], R38 ;  /* 0x00483c2601007387 */ /* 0x000fe20000100800 */
[----:B------:R-:W-:Y:S01]  /*14fc30*/  IADD3.X R51, PT, PT, R51, UR9, RZ, P1, !PT ;  /* 0x0000000933337c10 */ /* 0x000fe20008ffe4ff */
[----:B---3--:R-:W-:Y:S02]  /*14fc40*/  IMAD.MOV.U32 R5, RZ, RZ, R47 ;  /* 0x000000ffff057224 */ /* 0x008fe400078e002f */
[----:B------:R1:W-:Y:S01]  /*14fc50*/  STL [R1+0x4750], R47 ;  /* 0x0047502f01007387 */ /* 0x0003e20000100800 */
[----:B------:R-:W-:-:S03]  /*14fc60*/  MOV R4, R7 ;  /* 0x0000000700047202 */ /* 0x000fc60000000f00 */
[----:B------:R-:W3:Y:S04]  /*14fc70*/  LDL.LU R34, [R1+0x494c] ;  /* 0x00494c0001227983 */ /* 0x000ee80000300800 */
[----:B------:R1:W-:Y:S04]  /*14fc80*/  LDGSTS.E [R2+0xb180], desc[UR74][R4.64], P0 ;  /* 0x0b18000004027fae */ /* 0x0003e800081a104a */
[----:B-1----:R-:W3:Y:S01]  /*14fc90*/  LDL.LU R47, [R1+0x4940] ;  /* 0x00494000012f7983 */ /* 0x002ee20000300800 */
[----:B------:R-:W-:-:S05]  /*14fca0*/  IADD3 R3, P5, PT, R3, UR15, RZ ;  /* 0x0000000f03037c10 */ /* 0x000fca000ffbe0ff */
[----:B------:R-:W-:Y:S04]  /*14fcb0*/  STL [R1+0x4844], R3 ;  /* 0x0048440301007387 */ /* 0x000fe80000100800 */
[----:B------:R1:W-:Y:S04]  /*14fcc0*/  STL [R1+0x4838], R51 ;  /* 0x0048383301007387 */ /* 0x0003e80000100800 */
[----:B------:R-:W3:Y:S04]  /*14fcd0*/  LDL.LU R7, [R1+0x4954] ;  /* 0x0049540001077983 */ /* 0x000ee80000300800 */
[----:B------:R-:W3:Y:S01]  /*14fce0*/  LDL.LU R55, [R1+0x4948] ;  /* 0x0049480001377983 */ /* 0x000ee20000300800 */
[----:B------:R-:W-:Y:S01]  /*14fcf0*/  IADD3.X R50, PT, PT, R50, UR9, RZ, P5, !PT ;  /* 0x0000000932327c10 */ /* 0x000fe2000affe4ff */
[----:B------:R-:W-:Y:S01]  /*14fd00*/  IMAD.MOV.U32 R4, RZ, RZ, R38 ;  /* 0x000000ffff047224 */ /* 0x000fe200078e0026 */
[----:B------:R-:W-:-:S05]  /*14fd10*/  MOV R5, R51 ;  /* 0x0000003300057202 */ /* 0x000fca0000000f00 */
[----:B------:R1:W-:Y:S01]  /*14fd20*/  LDGSTS.E [R2+0xc000], desc[UR74][R4.64], P4 ;  /* 0x0c00000004027fae */ /* 0x0003e2000a1a104a */
[----:B------:R-:W-:-:S05]  /*14fd30*/  IADD3 R6, P1, PT, R6, UR15, RZ ;  /* 0x0000000f06067c10 */ /* 0x000fca000ff3e0ff */
[----:B------:R-:W-:Y:S04]  /*14fd40*/  STL [R1+0x484c], R6 ;  /* 0x00484c0601007387 */ /* 0x000fe80000100800 */
[----:B------:R1:W-:Y:S04]  /*14fd50*/  STL [R1+0x4840], R50 ;  /* 0x0048403201007387 */ /* 0x0003e80000100800 */
[----:B------:R-:W3:Y:S04]  /*14fd60*/  LDL.LU R38, [R1+0x4a3c] ;  /* 0x004a3c0001267983 */ /* 0x000ee80000300800 */
[----:B-1----:R-:W3:Y:S01]  /*14fd70*/  LDL.LU R51, [R1+0x4950] ;  /* 0x0049500001337983 */ /* 0x002ee20000300800 */
[----:B------:R-:W-:Y:S01]  /*14fd80*/  IMAD.MOV.U32 R4, RZ, RZ, R3 ;  /* 0x000000ffff047224 */ /* 0x000fe200078e0003 */
        /* <DEDUP_REMOVED lines=21> */
[----:B--2---:R-:W-:-:S05]  /*14fee0*/  IADD3 R43, P5, PT, R43, UR15, RZ ;  /* 0x0000000f2b2b7c10 */ /* 0x004fca000ffbe0ff */
[----:B------:R-:W-:Y:S01]  /*14fef0*/  STL [R1+0x4944], R43 ;  /* 0x0049442b01007387 */ /* 0x000fe20000100800 */
[----:B------:R-:W-:Y:S01]  /*14ff00*/  IADD3.X R42, PT, PT, R42, UR9, RZ, P1, !PT ;  /* 0x000000092a2a7c10 */ /* 0x000fe20008ffe4ff */
[----:B------:R-:W-:-:S04]  /*14ff10*/  IMAD.MOV.U32 R4, RZ, RZ, R39 ;  /* 0x000000ffff047224 */ /* 0x000fc800078e0027 */
[----:B------:R1:W-:Y:S01]  /*14ff20*/  STL [R1+0x4938], R42 ;  /* 0x0049382a01007387 */ /* 0x0003e20000100800 */
[----:B------:R-:W-:-:S03]  /*14ff30*/  IMAD.MOV.U32 R5, RZ, RZ, R42 ;  /* 0x000000ffff057224 */ /* 0x000fc600078e002a */
[----:B------:R-:W2:Y:S01]  /*14ff40*/  LDL.LU R35, [R1+0x4a54] ;  /* 0x004a540001237983 */ /* 0x000ea20000300800 */
[----:B---3--:R-:W-:-:S03]  /*14ff50*/  IADD3 R34, P1, PT, R34, UR15, RZ ;  /* 0x0000000f22227c10 */ /* 0x008fc6000ff3e0ff */
[----:B------:R3:W-:Y:S04]  /*14ff60*/  LDGSTS.E [R2+0xd000], desc[UR74][R4.64], P4 ;  /* 0x0d00000004027fae */ /* 0x0007e8000a1a104a */
[----:B-1----:R-:W2:Y:S01]  /*14ff70*/  LDL.LU R42, [R1+0x4a50] ;  /* 0x004a5000012a7983 */ /* 0x002ea20000300800 */
[----:B------:R-:W-:-:S03]  /*14ff80*/  IADD3.X R47, PT, PT, R47, UR9, RZ, P5, !PT ;  /* 0x000000092f2f7c10 */ /* 0x000fc6000affe4ff */
[----:B------:R-:W-:Y:S04]  /*14ff90*/  STL [R1+0x494c], R34 ;  /* 0x00494c2201007387 */ /* 0x000fe80000100800 */
[----:B------:R1:W-:Y:S01]  /*14ffa0*/  STL [R1+0x4940], R47 ;  /* 0x0049402f01007387 */ /* 0x0003e20000100800 */
[----:B---3--:R-:W-:-:S03]  /*14ffb0*/  IMAD.MOV.U32 R5, RZ, RZ, R47 ;  /* 0x000000ffff057224 */ /* 0x008fc600078e002f */
        /* <DEDUP_REMOVED lines=43> */
[----:B------:R-:W-:-:S03]  /*150270*/  IADD3.X R42, PT, PT, R42, UR9, RZ, P5, !PT ;  /* 0x000000092a2a7c10 */ /* 0x000fc6000affe4ff */
[----:B------:R-:W2:Y:S01]  /*150280*/  LDL.LU R3, [R1+0x4c44] ;  /* 0x004c440001037983 */ /* 0x000ea20000300800 */
[----:B------:R-:W-:-:S03]  /*150290*/  IMAD.MOV.U32 R4, RZ, RZ, R6 ;  /* 0x000000ffff047224 */ /* 0x000fc600078e0006 */
[----:B------:R-:W2:Y:S01]  /*1502a0*/  LDL.LU R55, [R1+0x4c38] ;  /* 0x004c380001377983 */ /* 0x000ea20000300800 */
[----:B---3--:R-:W-:Y:S01]  /*1502b0*/  IADD3 R39, P1, PT, R39, UR15, RZ ;  /* 0x0000000f27277c10 */ /* 0x008fe2000ff3e0ff */
[----:B------:R-:W-:-:S04]  /*1502c0*/  IMAD.MOV.U32 R5, RZ, RZ, R54 ;  /* 0x000000ffff057224 */ /* 0x000fc800078e0036 */
[----:B------:R-:W-:Y:S01]  /*1502d0*/  STL [R1+0x4b3c], R39 ;  /* 0x004b3c2701007387 */ /* 0x000fe20000100800 */
[----:B------:R-:W-:-:S03]  /*1502e0*/  IADD3.X R47, PT, PT, R47, UR9, RZ, P1, !PT ;  /* 0x000000092f2f7c10 */ /* 0x000fc60008ffe4ff */
[----:B------:R3:W-:Y:S04]  /*1502f0*/  STL [R1+0x4a50], R42 ;  /* 0x004a502a01007387 */ /* 0x0007e80000100800 */
[----:B------:R-:W2:Y:S04]  /*150300*/  LDL.LU R6, [R1+0x4c4c] ;  /* 0x004c4c0001067983 */ /* 0x000ea80000300800 */
[----:B-1----:R-:W2:Y:S04]  /*150310*/  LDL.LU R54, [R1+0x4c40] ;  /* 0x004c400001367983 */ /* 0x002ea80000300800 */
[----:B------:R1:W-:Y:S01]  /*150320*/  LDGSTS.E [R2+0xe100], desc[UR74][R4.64], P3 ;  /* 0x0e10000004027fae */ /* 0x0003e200099a104a */
[----:B------:R-:W-:-:S05]  /*150330*/  IADD3 R43, P5, PT, R43, UR15, RZ ;  /* 0x0000000f2b2b7c10 */ /* 0x000fca000ffbe0ff */
[----:B------:R-:W-:Y:S04]  /*150340*/  STL [R1+0x4b44], R43 ;  /* 0x004b442b01007387 */ /* 0x000fe80000100800 */
[----:B------:R3:W-:Y:S01]  /*150350*/  STL [R1+0x4b38], R47 ;  /* 0x004b382f01007387 */ /* 0x0007e20000100800 */
[----:B-1----:R-:W-:Y:S01]  /*150360*/  IMAD.MOV.U32 R5, RZ, RZ, R42 ;  /* 0x000000ffff057224 */ /* 0x002fe200078e002a */
[----:B------:R-:W-:Y:S02]  /*150370*/  MOV R4, R35 ;  /* 0x0000002300047202 */ /* 0x000fe40000000f00 */
[----:B---3--:R-:W3:Y:S04]  /*150380*/  LDL.LU R42, [R1+0x4c48] ;  /* 0x004c4800012a7983 */ /* 0x008ee80000300800 */
[----:B------:R-:W3:Y:S01]  /*150390*/  LDL.LU R35, [R1+0x4c54] ;  /* 0x004c540001237983 */ /* 0x000ee20000300800 */
[----:B------:R-:W-:-:S03]  /*1503a0*/  IADD3 R34, P1, PT, R34, UR15, RZ ;  /* 0x0000000f22227c10 */ /* 0x000fc6000ff3e0ff */
[----:B------:R1:W-:Y:S02]  /*1503b0*/  LDGSTS.E [R2+0xe180], desc[UR74][R4.64], P0 ;  /* 0x0e18000004027fae */ /* 0x0003e400081a104a */
[----:B-1----:R-:W-:Y:S02]  /*1503c0*/  MOV R5, R47 ;  /* 0x0000002f00057202 */ /* 0x002fe40000000f00 */
[----:B------:R-:W3:Y:S01]  /*1503d0*/  LDL.LU R47, [R1+0x4c50] ;  /* 0x004c5000012f7983 */ /* 0x000ee20000300800 */
[----:B------:R-:W-:-:S03]  /*1503e0*/  IADD3.X R51, PT, PT, R51, UR9, RZ, P5, !PT ;  /* 0x0000000933337c10 */ /* 0x000fc6000affe4ff */
[----:B------:R-:W-:Y:S01]  /*1503f0*/  STL [R1+0x4b4c], R34 ;  /* 0x004b4c2201007387 */ /* 0x000fe20000100800 */
[----:B------:R-:W-:-:S03]  /*150400*/  IMAD.MOV.U32 R4, RZ, RZ, R39 ;  /* 0x000000ffff047224 */ /* 0x000fc600078e0027 */
        /* <DEDUP_REMOVED lines=23> */
[----:B------:R2:W-:Y:S02]  /*150580*/  LDGSTS.E [R2+0xf180], desc[UR74][R4.64], P0 ;  /* 0x0f18000004027fae */ /* 0x0005e400081a104a */
[----:B--2---:R-:W-:-:S02]  /*150590*/  IADD3 R3, P5, PT, R3, UR15, RZ ;  /* 0x0000000f03037c10 */ /* 0x004fc4000ffbe0ff */
[----:B-1----:R-:W2:Y:S01]  /*1505a0*/  LDL.LU R46, [R1+0x4d48] ;  /* 0x004d4800012e7983 */ /* 0x002ea20000300800 */
[----:B------:R-:W-:-:S03]  /*1505b0*/  IADD3.X R55, PT, PT, R55, UR9, RZ, P1, !PT ;  /* 0x0000000937377c10 */ /* 0x000fc60008ffe4ff */
[----:B------:R-:W-:Y:S01]  /*1505c0*/  STL [R1+0x4c44], R3 ;  /* 0x004c440301007387 */ /* 0x000fe20000100800 */
[----:B------:R-:W-:-:S03]  /*1505d0*/  IMAD.MOV.U32 R4, RZ, RZ, R38 ;  /* 0x000000ffff047224 */ /* 0x000fc600078e0026 */
[----:B------:R-:W-:Y:S01]  /*1505e0*/  STL [R1+0x4c38], R55 ;  /* 0x004c383701007387 */ /* 0x000fe20000100800 */
[----:B------:R-:W-:-:S03]  /*1505f0*/  IMAD.MOV.U32 R5, RZ, RZ, R55 ;  /* 0x000000ffff057224 */ /* 0x000fc600078e0037 */
[----:B------:R-:W2:Y:S04]  /*150600*/  LDL.LU R7, [R1+0x4d54] ;  /* 0x004d540001077983 */ /* 0x000ea80000300800 */
[----:B------:R1:W-:Y:S01]  /*150610*/  LDGSTS.E [R2+0x10000], desc[UR74][R4.64], P4 ;  /* 0x1000000004027fae */ /* 0x0003e2000a1a104a */
[----:B------:R-:W-:-:S03]  /*150620*/  IADD3 R6, P1, PT, R6, UR15, RZ ;  /* 0x0000000f06067c10 */ /* 0x000fc6000ff3e0ff */
[----:B------:R-:W2:Y:S01]  /*150630*/  LDL.LU R38, [R1+0x4e3c] ;  /* 0x004e3c0001267983 */ /* 0x000ea20000300800 */
[----:B------:R-:W-:-:S03]  /*150640*/  IADD3.X R54, PT, PT, R54, UR9, RZ, P5, !PT ;  /* 0x0000000936367c10 */ /* 0x000fc6000affe4ff */
[----:B------:R-:W-:Y:S01]  /*150650*/  STL [R1+0x4c4c], R6 ;  /* 0x004c4c0601007387 */ /* 0x000fe20000100800 */
[----:B-1----:R-:W-:Y:S01]  /*150660*/  MOV R4, R3 ;  /* 0x0000000300047202 */ /* 0x002fe20000000f00 */
[----:B------:R-:W-:Y:S02]  /*150670*/  IMAD.MOV.U32 R5, RZ, RZ, R54 ;  /* 0x000000ffff057224 */ /* 0x000fe400078e0036 */
[----:B------:R1:W-:Y:S04]  /*150680*/  STL [R1+0x4c40], R54 ;  /* 0x004c403601007387 */ /* 0x0003e80000100800 */
[----:B------:R3:W-:Y:S04]  /*150690*/  LDGSTS.E [R2+0x10080], desc[UR74][R4.64], P2 ;  /* 0x1008000004027fae */ /* 0x0007e800091a104a */
[----:B-1----:R-:W2:Y:S01]  /*1506a0*/  LDL.LU R54, [R1+0x4d50] ;  /* 0x004d500001367983 */ /* 0x002ea20000300800 */
[----:B---3--:R-:W-:-:S02]  /*1506b0*/  IADD3.X R42, PT, PT, R42, UR9, RZ, P1, !PT ;  /* 0x000000092a2a7c10 */ /* 0x008fc40008ffe4ff */
[----:B------:R-:W-:Y:S02]  /*1506c0*/  IADD3 R35, P5, PT, R35, UR15, RZ ;  /* 0x0000000f23237c10 */ /* 0x000fe4000ffbe0ff */
[----:B------:R-:W-:-:S03]  /*1506d0*/  MOV R5, R42 ;  /* 0x0000002a00057202 */ /* 0x000fc60000000f00 */
[----:B------:R-:W-:Y:S04]  /*1506e0*/  STL [R1+0x4c54], R35 ;  /* 0x004c542301007387 */ /* 0x000fe80000100800 */
[----:B------:R1:W-:Y:S04]  /*1506f0*/  STL [R1+0x4c48], R42 ;  /* 0x004c482a01007387 */ /* 0x0003e80000100800 */
[----:B------:R-:W3:Y:S01]  /*150700*/  LDL.LU R3, [R1+0x4e44] ;  /* 0x004e440001037983 */ /* 0x000ee20000300800 */
[----:B------:R-:W-:-:S03]  /*150710*/  IMAD.MOV.U32 R4, RZ, RZ, R6 ;  /* 0x000000ffff047224 */ /* 0x000fc600078e0006 */
[----:B-1----:R-:W3:Y:S01]  /*150720*/  LDL.LU R42, [R1+0x4e38] ;  /* 0x004e3800012a7983 */ /* 0x002ee20000300800 */
[----:B------:R-:W-:-:S03]  /*150730*/  IADD3.X R47, PT, PT, R47, UR9, RZ, P5, !PT ;  /* 0x000000092f2f7c10 */ /* 0x000fc6000affe4ff */
        /* <DEDUP_REMOVED lines=27> */
[----:B------:R-:W-:-:S03]  /*1508f0*/  IADD3 R7, P5, PT, R7, UR15, RZ ;  /* 0x0000000f07077c10 */ /* 0x000fc6000ffbe0ff */
[----:B------:R1:W-:Y:S04]  /*150900*/  LDGSTS.E [R2+0x11080], desc[UR74][R4.64], P2 ;  /* 0x1108000004027fae */ /* 0x0003e800091a104a */
[----:B------:R-:W-:Y:S04]  /*150910*/  STL [R1+0x4d54], R7 ;  /* 0x004d540701007387 */ /* 0x000fe80000100800 */
[----:B------:R1:W-:Y:S01]  /*150920*/  STL [R1+0x4d48], R46 ;  /* 0x004d482e01007387 */ /* 0x0003e20000100800 */
[----:B------:R-:W-:-:S03]  /*150930*/  IADD3 R38, P1, PT, R38, UR15, RZ ;  /* 0x0000000f26267c10 */ /* 0x000fc6000ff3e0ff */
[----:B-1----:R-:W4:Y:S01]  /*150940*/  LDL.LU R50, [R1+0x4f38] ;  /* 0x004f380001327983 */ /* 0x002f220000300800 */
[----:B------:R-:W-:Y:S02]  /*150950*/  IMAD.MOV.U32 R4, RZ, RZ, R34 ;  /* 0x000000ffff047224 */ /* 0x000fe400078e0022 */
[----:B------:R-:W-:Y:S01]  /*150960*/  IMAD.MOV.U32 R5, RZ, RZ, R46 ;  /* 0x000000ffff057224 */ /* 0x000fe200078e002e */
[----:B------:R-:W4:Y:S04]  /*150970*/  LDL.LU R43, [R1+0x4f44] ;  /* 0x004f4400012b7983 */ /* 0x000f280000300800 */
[----:B------:R-:W4:Y:S01]  /*150980*/  LDL.LU R46, [R1+0x4f40] ;  /* 0x004f4000012e7983 */ /* 0x000f220000300800 */
[----:B------:R-:W-:-:S03]  /*150990*/  IADD3.X R54, PT, PT, R54, UR9, RZ, P5, !PT ;  /* 0x0000000936367c10 */ /* 0x000fc6000affe4ff */
[----:B------:R-:W-:Y:S04]  /*1509a0*/  STL [R1+0x4e3c], R38 ;  /* 0x004e3c2601007387 */ /* 0x000fe80000100800 */
[----:B------:R1:W-:Y:S04]  /*1509b0*/  STL [R1+0x4d50], R54 ;  /* 0x004d503601007387 */ /* 0x0003e80000100800 */
[----:B------:R1:W-:Y:S04]  /*1509c0*/  LDGSTS.E [R2+0x11100], desc[UR74][R4.64], P3 ;  /* 0x1110000004027fae */ /* 0x0003e800099a104a */
[----:B------:R-:W4:Y:S01]  /*1509d0*/  LDL.LU R34, [R1+0x4f4c] ;  /* 0x004f4c0001227983 */ /* 0x000f220000300800 */
[----:B---3--:R-:W-:Y:S01]  /*1509e0*/  IADD3 R3, P5, PT, R3, UR15, RZ ;  /* 0x0000000f03037c10 */ /* 0x008fe2000ffbe0ff */
[----:B-1----:R-:W-:-:S02]  /*1509f0*/  IMAD.MOV.U32 R5, RZ, RZ, R54 ;  /* 0x000000ffff057224 */ /* 0x002fc400078e0036 */
[----:B------:R-:W3:Y:S01]  /*150a00*/  LDL.LU R54, [R1+0x4f48] ;  /* 0x004f480001367983 */ /* 0x000ee20000300800 */
[----:B------:R-:W-:Y:S02]  /*150a10*/  IADD3.X R42, PT, PT, R42, UR9, RZ, P1, !PT ;  /* 0x000000092a2a7c10 */ /* 0x000fe40008ffe4ff */
[----:B------:R-:W-:Y:S01]  /*150a20*/  MOV R4, R7 ;  /* 0x0000000700047202 */ /* 0x000fe20000000f00 */
[----:B------:R-:W-:Y:S04]  /*150a30*/  STL [R1+0x4e44], R3 ;  /* 0x004e440301007387 */ /* 0x000fe80000100800 */
[----:B------:R1:W-:Y:S04]  /*150a40*/  STL [R1+0x4e38], R42 ;  /* 0x004e382a01007387 */ /* 0x0003e80000100800 */
[----:B------:R-:W3:Y:S04]  /*150a50*/  LDL.LU R7, [R1+0x4f54] ;  /* 0x004f540001077983 */ /* 0x000ee80000300800 */
[----:B------:R1:W-:Y:S01]  /*150a60*/  LDGSTS.E [R2+0x11180], desc[UR74][R4.64], P0 ;  /* 0x1118000004027fae */ /* 0x0003e200081a104a */
[----:B------:R-:W-:-:S02]  /*150a70*/  IADD3 R6, P1, PT, R6, UR15, RZ ;  /* 0x0000000f06067c10 */ /* 0x000fc4000ff3e0ff */
[----:B-1----:R-:W-:Y:S02]  /*150a80*/  MOV R5, R42 ;  /* 0x0000002a00057202 */ /* 0x002fe40000000f00 */
        /* <DEDUP_REMOVED lines=29> */
[----:B------:R-:W-:-:S03]  /*150c60*/  IADD3 R43, P5, PT, R43, UR15, RZ ;  /* 0x0000000f2b2b7c10 */ /* 0x000fc6000ffbe0ff */
        /* <DEDUP_REMOVED lines=45> */
[----:B------:R-:W3:Y:S04]  /*150f40*/  LDL.LU R47, [R1+0x5150] ;  /* 0x00515000012f7983 */ /* 0x000ee80000300800 */
[----:B------:R-:W-:Y:S01]  /*150f50*/  STL [R1+0x504c], R6 ;  /* 0x00504c0601007387 */ /* 0x000fe20000100800 */
[----:B----4-:R-:W-:-:S04]  /*150f60*/  IADD3.X R51, PT, PT, R51, UR9, RZ, P5, !PT ;  /* 0x0000000933337c10 */ /* 0x010fc8000affe4ff */
[----:B------:R-:W-:Y:S01]  /*150f70*/  MOV R5, R51 ;  /* 0x0000003300057202 */ /* 0x000fe20000000f00 */
        /* <DEDUP_REMOVED lines=78> */
[----:B------:R-:W3:Y:S01]  /*151460*/  LDL.LU R50, [R1+0x5448] ;  /* 0x0054480001327983 */ /* 0x000ee20000300800 */
[----:B------:R-:W-:-:S03]  /*151470*/  IADD3 R39, P1, PT, R39, UR15, RZ ;  /* 0x0000000f27277c10 */ /* 0x000fc6000ff3e0ff */
[----:B------:R-:W3:Y:S04]  /*151480*/  LDL.LU R3, [R1+0x5454] ;  /* 0x0054540001037983 */ /* 0x000ee80000300800 */
        /* <DEDUP_REMOVED lines=14> */
[----:B------:R-:W-:-:S05]  /*151570*/  IADD3 R43, P5, PT, R43, UR15, RZ ;  /* 0x0000000f2b2b7c10 */ /* 0x000fca000ffbe0ff */
[----:B------:R-:W-:Y:S01]  /*151580*/  STL [R1+0x5354], R43 ;  /* 0x0053542b01007387 */ /* 0x000fe20000100800 */
[----:B----4-:R-:W-:-:S05]  /*151590*/  IADD3.X R42, PT, PT, R42, UR9, RZ, P1, !PT ;  /* 0x000000092a2a7c10 */ /* 0x010fca0008ffe4ff */
        /* <DEDUP_REMOVED lines=12> */
[----:B------:R-:W4:Y:S01]  /*151660*/  LDL.LU R43, [R1+0x5548] ;  /* 0x00554800012b7983 */ /* 0x000f220000300800 */
[----:B--2---:R-:W-:-:S03]  /*151670*/  IADD3 R7, P5, PT, R7, UR15, RZ ;  /* 0x0000000f07077c10 */ /* 0x004fc6000ffbe0ff */
[----:B------:R2:W-:Y:S01]  /*151680*/  LDGSTS.E [R2+0x17080], desc[UR74][R4.64], P2 ;  /* 0x1708000004027fae */ /* 0x0005e200091a104a */
[----:B---3--:R-:W-:-:S03]  /*151690*/  IADD3.X R55, PT, PT, R55, UR9, RZ, P1, !PT ;  /* 0x0000000937377c10 */ /* 0x008fc60008ffe4ff */
[----:B------:R-:W-:Y:S04]  /*1516a0*/  STL [R1+0x5364], R7 ;  /* 0x0053640701007387 */ /* 0x000fe80000100800 */
[----:B------:R-:W-:Y:S04]  /*1516b0*/  STL [R1+0x5358], R55 ;  /* 0x0053583701007387 */ /* 0x000fe80000100800 */
[----:B-1----:R-:W3:Y:S01]  /*1516c0*/  LDL.LU R47, [R1+0x5554] ;  /* 0x00555400012f7983 */ /* 0x002ee20000300800 */
[----:B--2---:R-:W-:Y:S02]  /*1516d0*/  IMAD.MOV.U32 R4, RZ, RZ, R34 ;  /* 0x000000ffff047224 */ /* 0x004fe400078e0022 */
[----:B------:R-:W-:Y:S01]  /*1516e0*/  IMAD.MOV.U32 R5, RZ, RZ, R55 ;  /* 0x000000ffff057224 */ /* 0x000fe200078e0037 */
[----:B------:R-:W2:Y:S04]  /*1516f0*/  LDL.LU R34, [R1+0x555c] ;  /* 0x00555c0001227983 */ /* 0x000ea80000300800 */
[----:B------:R1:W-:Y:S01]  /*151700*/  LDGSTS.E [R2+0x17100], desc[UR74][R4.64], P3 ;  /* 0x1710000004027fae */ /* 0x0003e200099a104a */
[----:B------:R-:W-:-:S02]  /*151710*/  IADD3 R38, P1, PT, R38, UR15, RZ ;  /* 0x0000000f26267c10 */ /* 0x000fc4000ff3e0ff */
[----:B------:R-:W-:-:S03]  /*151720*/  IADD3.X R51, PT, PT, R51, UR9, RZ, P5, !PT ;  /* 0x0000000933337c10 */ /* 0x000fc6000affe4ff */
[----:B------:R-:W-:Y:S04]  /*151730*/  STL [R1+0x544c], R38 ;  /* 0x00544c2601007387 */ /* 0x000fe80000100800 */
[----:B------:R1:W-:Y:S02]  /*151740*/  STL [R1+0x5360], R51 ;  /* 0x0053603301007387 */ /* 0x0003e40000100800 */
[----:B-1----:R-:W-:Y:S01]  /*151750*/  MOV R4, R7 ;  /* 0x0000000700047202 */ /* 0x002fe20000000f00 */
[----:B------:R-:W-:-:S05]  /*151760*/  IMAD.MOV.U32 R5, RZ, RZ, R51 ;  /* 0x000000ffff057224 */ /* 0x000fca00078e0033 */
[----:B------:R1:W-:Y:S04]  /*151770*/  LDGSTS.E [R2+0x17180], desc[UR74][R4.64], P0 ;  /* 0x1718000004027fae */ /* 0x0003e800081a104a */
[----:B------:R-:W2:Y:S01]  /*151780*/  LDL.LU R51, [R1+0x5550] ;  /* 0x0055500001337983 */ /* 0x000ea20000300800 */
[----:B------:R-:W-:Y:S02]  /*151790*/  IADD3.X R50, PT, PT, R50, UR9, RZ, P1, !PT ;  /* 0x0000000932327c10 */ /* 0x000fe40008ffe4ff */
[----:B------:R-:W-:Y:S02]  /*1517a0*/  IADD3 R3, P5, PT, R3, UR15, RZ ;  /* 0x0000000f03037c10 */ /* 0x000fe4000ffbe0ff */
[----:B-1----:R-:W-:-:S03]  /*1517b0*/  MOV R5, R50 ;  /* 0x0000003200057202 */ /* 0x002fc60000000f00 */
[----:B------:R-:W-:Y:S04]  /*1517c0*/  STL [R1+0x5454], R3 ;  /* 0x0054540301007387 */ /* 0x000fe80000100800 */
[----:B------:R1:W-:Y:S04]  /*1517d0*/  STL [R1+0x5448], R50 ;  /* 0x0054483201007387 */ /* 0x0003e80000100800 */
[----:B------:R-:W2:Y:S01]  /*1517e0*/  LDL.LU R7, [R1+0x5564] ;  /* 0x0055640001077983 */ /* 0x000ea20000300800 */
[----:B------:R-:W-:-:S03]  /*1517f0*/  IMAD.MOV.U32 R4, RZ, RZ, R38 ;  /* 0x000000ffff047224 */ /* 0x000fc600078e0026 */
[----:B-1----:R-:W2:Y:S01]  /*151800*/  LDL.LU R50, [R1+0x5558] ;  /* 0x0055580001327983 */ /* 0x002ea20000300800 */
[----:B------:R-:W-:-:S03]  /*151810*/  IADD3.X R46, PT, PT, R46, UR9, RZ, P5, !PT ;  /* 0x000000092e2e7c10 */ /* 0x000fc6000affe4ff */
[----:B------:R1:W-:Y:S01]  /*151820*/  LDGSTS.E [R2+0x18000], desc[UR74][R4.64], P4 ;  /* 0x1800000004027fae */ /* 0x0003e2000a1a104a */
[----:B------:R-:W-:Y:S01]  /*151830*/  IADD3 R6, P1, PT, R6, UR15, RZ ;  /* 0x0000000f06067c10 */ /* 0x000fe2000ff3e0ff */
[----:B-1----:R-:W-:-:S04]  /*151840*/  IMAD.MOV.U32 R5, RZ, RZ, R46 ;  /* 0x000000ffff057224 */ /* 0x002fc800078e002e */
[----:B------:R-:W-:Y:S04]  /*151850*/  STL [R1+0x545c], R6 ;  /* 0x00545c0601007387 */ /* 0x000fe80000100800 */
[----:B------:R1:W-:Y:S04]  /*151860*/  STL [R1+0x5450], R46 ;  /* 0x0054502e01007387 */ /* 0x0003e80000100800 */
[----:B------:R-:W2:Y:S04]  /*151870*/  LDL.LU R38, [R1+0x556c] ;  /* 0x00556c0001267983 */ /* 0x000ea80000300800 */
[----:B-1----:R-:W2:Y:S01]  /*151880*/  LDL.LU R46, [R1+0x5560] ;  /* 0x00556000012e7983 */ /* 0x002ea20000300800 */
[----:B------:R-:W-:Y:S01]  /*151890*/  IADD3.X R54, PT, PT, R54, UR9, RZ, P1, !PT ;  /* 0x0000000936367c10 */ /* 0x000fe20008ffe4ff */
[----:B------:R-:W-:-:S05]  /*1518a0*/  IMAD.MOV.U32 R4, RZ, RZ, R3 ;  /* 0x000000ffff047224 */ /* 0x000fca00078e0003 */
[----:B------:R1:W-:Y:S02]  /*1518b0*/  LDGSTS.E [R2+0x18080], desc[UR74][R4.64], P2 ;  /* 0x1808000004027fae */ /* 0x0003e400091a104a */
[----:B-1----:R-:W-:Y:S01]  /*1518c0*/  MOV R4, R6 ;  /* 0x0000000600047202 */ /* 0x002fe20000000f00 */
[----:B------:R-:W-:-:S05]  /*1518d0*/  IMAD.MOV.U32 R5, RZ, RZ, R54 ;  /* 0x000000ffff057224 */ /* 0x000fca00078e0036 */
[----:B------:R1:W-:Y:S01]  /*1518e0*/  LDGSTS.E [R2+0x18100], desc[UR74][R4.64], P3 ;  /* 0x1810000004027fae */ /* 0x0003e200099a104a */
[----:B----4-:R-:W-:-:S05]  /*1518f0*/  IADD3 R35, P5, PT, R35, UR15, RZ ;  /* 0x0000000f23237c10 */ /* 0x010fca000ffbe0ff */
[----:B------:R4:W-:Y:S04]  /*151900*/  STL [R1+0x5464], R35 ;  /* 0x0054642301007387 */ /* 0x0009e80000100800 */
[----:B------:R1:W-:Y:S01]  /*151910*/  STL [R1+0x5458], R54 ;  /* 0x0054583601007387 */ /* 0x0003e20000100800 */
[----:B------:R-:W-:-:S03]  /*151920*/  IADD3.X R42, PT, PT, R42, UR9, RZ, P5, !PT ;  /* 0x000000092a2a7c10 */ /* 0x000fc6000affe4ff */
[----:B------:R-:W2:Y:S04]  /*151930*/  LDL.LU R3, [R1+0x5574] ;  /* 0x0055740001037983 */ /* 0x000ea80000300800 */
[----:B------:R-:W2:Y:S01]  /*151940*/  LDL.LU R55, [R1+0x5568] ;  /* 0x0055680001377983 */ /* 0x000ea20000300800 */
[----:B------:R-:W-:Y:S01]  /*151950*/  IADD3 R39, P1, PT, R39, UR15, RZ ;  /* 0x0000000f27277c10 */ /* 0x000fe2000ff3e0ff */
[----:B-1----:R-:W-:Y:S01]  /*151960*/  IMAD.MOV.U32 R4, RZ, RZ, R35 ;  /* 0x000000ffff047224 */ /* 0x002fe200078e0023 */
[----:B------:R-:W-:Y:S02]  /*151970*/  MOV R5, R42 ;  /* 0x0000002a00057202 */ /* 0x000fe40000000f00 */
[----:B------:R-:W-:Y:S01]  /*151980*/  IADD3.X R43, PT, PT, R43, UR9, RZ, P1, !PT ;  /* 0x000000092b2b7c10 */ /* 0x000fe20008ffe4ff */
[----:B------:R-:W-:Y:S04]  /*151990*/  STL [R1+0x554c], R39 ;  /* 0x00554c2701007387 */ /* 0x000fe80000100800 */
[----:B------:R1:W-:Y:S04]  /*1519a0*/  STL [R1+0x5460], R42 ;  /* 0x0054602a01007387 */ /* 0x0003e80000100800 */
[----:B------:R-:W2:Y:S04]  /*1519b0*/  LDL.LU R6, [R1+0x557c] ;  /* 0x00557c0001067983 */ /* 0x000ea80000300800 */
[----:B----4-:R-:W4:Y:S01]  /*1519c0*/  LDL.LU R35, [R1+0x5570] ;  /* 0x0055700001237983 */ /* 0x010f220000300800 */
[----:B---3--:R-:W-:-:S03]  /*1519d0*/  IADD3 R47, P5, PT, R47, UR15, RZ ;  /* 0x0000000f2f2f7c10 */ /* 0x008fc6000ffbe0ff */
[----:B------:R3:W-:Y:S04]  /*1519e0*/  LDGSTS.E [R2+0x18180], desc[UR74][R4.64], P0 ;  /* 0x1818000004027fae */ /* 0x0007e800081a104a */
[----:B------:R-:W-:Y:S01]  /*1519f0*/  STL [R1+0x5554], R47 ;  /* 0x0055542f01007387 */ /* 0x000fe20000100800 */
[----:B--2---:R-:W-:-:S03]  /*151a00*/  IADD3 R34, P1, PT, R34, UR15, RZ ;  /* 0x0000000f22227c10 */ /* 0x004fc6000ff3e0ff */
[----:B------:R2:W-:Y:S04]  /*151a10*/  STL [R1+0x5548], R43 ;  /* 0x0055482b01007387 */ /* 0x0005e80000100800 */
[----:B------:R-:W4:Y:S01]  /*151a20*/  LDL.LU R54, [R1+0x5578] ;  /* 0x0055780001367983 */ /* 0x000f220000300800 */
[----:B---3--:R-:W-:Y:S02]  /*151a30*/  IMAD.MOV.U32 R4, RZ, RZ, R39 ;  /* 0x000000ffff047224 */ /* 0x008fe400078e0027 */
[----:B------:R-:W-:Y:S01]  /*151a40*/  IMAD.MOV.U32 R5, RZ, RZ, R43 ;  /* 0x000000ffff057224 */ /* 0x000fe200078e002b */
[----:B-1----:R-:W3:Y:S04]  /*151a50*/  LDL.LU R42, [R1+0x5584] ;  /* 0x00558400012a7983 */ /* 0x002ee80000300800 */
[----:B--2---:R-:W2:Y:S04]  /*151a60*/  LDL.LU R43, [R1+0x5580] ;  /* 0x00558000012b7983 */ /* 0x004ea80000300800 */
[----:B------:R-:W-:Y:S04]  /*151a70*/  STL [R1+0x555c], R34 ;  /* 0x00555c2201007387 */ /* 0x000fe80000100800 */
[----:B------:R1:W-:Y:S01]  /*151a80*/  LDGSTS.E [R2+0x19000], desc[UR74][R4.64], P4 ;  /* 0x1900000004027fae */ /* 0x0003e2000a1a104a */
[----:B------:R-:W-:-:S05]  /*151a90*/  IADD3.X R51, PT, PT, R51, UR9, RZ, P5, !PT ;  /* 0x0000000933337c10 */ /* 0x000fca000affe4ff */
[----:B------:R1:W-:Y:S04]  /*151aa0*/  STL [R1+0x5550], R51 ;  /* 0x0055503301007387 */ /* 0x0003e80000100800 */
[----:B------:R-:W2:Y:S01]  /*151ab0*/  LDL.LU R39, [R1+0x558c] ;  /* 0x00558c0001277983 */ /* 0x000ea20000300800 */
[----:B-1----:R-:W-:Y:S01]  /*151ac0*/  IMAD.MOV.U32 R5, RZ, RZ, R51 ;  /* 0x000000ffff057224 */ /* 0x002fe200078e0033 */
[----:B------:R-:W-:Y:S02]  /*151ad0*/  MOV R4, R47 ;  /* 0x0000002f00047202 */ /* 0x000fe40000000f00 */
[----:B------:R-:W2:Y:S01]  /*151ae0*/  LDL.LU R51, [R1+0x5588] ;  /* 0x0055880001337983 */ /* 0x000ea20000300800 */
[----:B------:R-:W-:-:S03]  /*151af0*/  IADD3 R7, P5, PT, R7, UR15, RZ ;  /* 0x0000000f07077c10 */ /* 0x000fc6000ffbe0ff */
[----:B------:R1:W-:Y:S01]  /*151b00*/  LDGSTS.E [R2+0x19080], desc[UR74][R4.64], P2 ;  /* 0x1908000004027fae */ /* 0x0003e200091a104a */
[----:B------:R-:W-:-:S03]  /*151b10*/  IADD3.X R50, PT, PT, R50, UR9, RZ, P1, !PT ;  /* 0x0000000932327c10 */ /* 0x000fc60008ffe4ff */
[----:B------:R-:W-:Y:S04]  /*151b20*/  STL [R1+0x5564], R7 ;  /* 0x0055640701007387 */ /* 0x000fe80000100800 */
[----:B------:R1:W-:Y:S04]  /*151b30*/  STL [R1+0x5558], R50 ;  /* 0x0055583201007387 */ /* 0x0003e80000100800 */
[----:B------:R-:W2:Y:S01]  /*151b40*/  LDL.LU R47, [R1+0x5594] ;  /* 0x00559400012f7983 */ /* 0x000ea20000300800 */
[----:B-1----:R-:W-:Y:S01]  /*151b50*/  MOV R5, R50 ;  /* 0x0000003200057202 */ /* 0x002fe20000000f00 */
[----:B------:R-:W-:-:S02]  /*151b60*/  IMAD.MOV.U32 R4, RZ, RZ, R34 ;  /* 0x000000ffff047224 */ /* 0x000fc400078e0022 */
[----:B------:R-:W2:Y:S04]  /*151b70*/  LDL.LU R50, [R1+0x5590] ;  /* 0x0055900001327983 */ /* 0x000ea80000300800 */
[----:B------:R1:W-:Y:S01]  /*151b80*/  LDGSTS.E [R2+0x19100], desc[UR74][R4.64], P3 ;  /* 0x1910000004027fae */ /* 0x0003e200099a104a */
[----:B------:R-:W-:Y:S02]  /*151b90*/  IADD3 R38, P1, PT, R38, UR15, RZ ;  /* 0x0000000f26267c10 */ /* 0x000fe4000ff3e0ff */
[----:B------:R-:W-:-:S03]  /*151ba0*/  IADD3.X R46, PT, PT, R46, UR9, RZ, P5, !PT ;  /* 0x000000092e2e7c10 */ /* 0x000fc6000affe4ff */
[----:B------:R-:W-:Y:S04]  /*151bb0*/  STL [R1+0x556c], R38 ;  /* 0x00556c2601007387 */ /* 0x000fe80000100800 */
[----:B------:R1:W-:Y:S04]  /*151bc0*/  STL [R1+0x5560], R46 ;  /* 0x0055602e01007387 */ /* 0x0003e80000100800 */
[----:B------:R-:W2:Y:S01]  /*151bd0*/  LDL.LU R34, [R1+0x559c] ;  /* 0x00559c0001227983 */ /* 0x000ea20000300800 */
[----:B-1----:R-:W-:Y:S02]  /*151be0*/  IMAD.MOV.U32 R4, RZ, RZ, R7 ;  /* 0x000000ffff047224 */ /* 0x002fe400078e0007 */
[----:B------:R-:W-:-:S02]  /*151bf0*/  IMAD.MOV.U32 R5, RZ, RZ, R46 ;  /* 0x000000ffff057224 */ /* 0x000fc400078e002e */
[----:B------:R-:W2:Y:S04]  /*151c00*/  LDL.LU R46, [R1+0x5598] ;  /* 0x00559800012e7983 */ /* 0x000ea80000300800 */
[----:B------:R1:W-:Y:S02]  /*151c10*/  LDGSTS.E [R2+0x19180], desc[UR74][R4.64], P0 ;  /* 0x1918000004027fae */ /* 0x0003e400081a104a */
[----:B-1----:R-:W-:Y:S02]  /*151c20*/  MOV R4, R38 ;  /* 0x0000002600047202 */ /* 0x002fe40000000f00 */
[----:B------:R-:W-:Y:S02]  /*151c30*/  IADD3 R3, P5, PT, R3, UR15, RZ ;  /* 0x0000000f03037c10 */ /* 0x000fe4000ffbe0ff */
[----:B------:R-:W-:-:S03]  /*151c40*/  IADD3.X R55, PT, PT, R55, UR9, RZ, P1, !PT ;  /* 0x0000000937377c10 */ /* 0x000fc60008ffe4ff */
[----:B------:R-:W-:Y:S04]  /*151c50*/  STL [R1+0x5574], R3 ;  /* 0x0055740301007387 */ /* 0x000fe80000100800 */
[----:B------:R-:W-:Y:S01]  /*151c60*/  STL [R1+0x5568], R55 ;  /* 0x0055683701007387 */ /* 0x000fe20000100800 */
[----:B------:R-:W-:-:S03]  /*151c70*/  IMAD.MOV.U32 R5, RZ, RZ, R55 ;  /* 0x000000ffff057224 */ /* 0x000fc600078e0037 */
[----:B------:R-:W2:Y:S04]  /*151c80*/  LDL.LU R7, [R1+0x55a4] ;  /* 0x0055a40001077983 */ /* 0x000ea80000300800 */
[----:B------:R-:W2:Y:S04]  /*151c90*/  LDL.LU R38, [R1+0x55ac] ;  /* 0x0055ac0001267983 */ /* 0x000ea80000300800 */
[----:B------:R1:W-:Y:S01]  /*151ca0*/  LDGSTS.E [R2+0x1a000], desc[UR74][R4.64], P4 ;  /* 0x1a00000004027fae */ /* 0x0003e2000a1a104a */
[----:B------:R-:W-:Y:S02]  /*151cb0*/  IADD3 R6, P1, PT, R6, UR15, RZ ;  /* 0x0000000f06067c10 */ /* 0x000fe4000ff3e0ff */
[----:B----4-:R-:W-:-:S03]  /*151cc0*/  IADD3.X R35, PT, PT, R35, UR9, RZ, P5, !PT ;  /* 0x0000000923237c10 */ /* 0x010fc6000affe4ff */
[----:B------:R-:W-:Y:S04]  /*151cd0*/  STL [R1+0x557c], R6 ;  /* 0x00557c0601007387 */ /* 0x000fe80000100800 */
[----:B------:R4:W-:Y:S01]  /*151ce0*/  STL [R1+0x5570], R35 ;  /* 0x0055702301007387 */ /* 0x0009e20000100800 */
[----:B-1----:R-:W-:Y:S01]  /*151cf0*/  IMAD.MOV.U32 R4, RZ, RZ, R3 ;  /* 0x000000ffff047224 */ /* 0x002fe200078e0003 */
[----:B------:R-:W-:-:S05]  /*151d00*/  MOV R5, R35 ;  /* 0x0000002300057202 */ /* 0x000fca0000000f00 */
[----:B------:R1:W-:Y:S01]  /*151d10*/  LDGSTS.E [R2+0x1a080], desc[UR74][R4.64], P2 ;  /* 0x1a08000004027fae */ /* 0x0003e200091a104a */
[----:B------:R-:W-:-:S03]  /*151d20*/  IADD3.X R54, PT, PT, R54, UR9, RZ, P1, !PT ;  /* 0x0000000936367c10 */ /* 0x000fc60008ffe4ff */
[----:B----4-:R-:W4:Y:S01]  /*151d30*/  LDL.LU R35, [R1+0x55a0] ;  /* 0x0055a00001237983 */ /* 0x010f220000300800 */
[----:B---3--:R-:W-:-:S05]  /*151d40*/  IADD3 R42, P5, PT, R42, UR15, RZ ;  /* 0x0000000f2a2a7c10 */ /* 0x008fca000ffbe0ff */
[----:B------:R3:W-:Y:S01]  /*151d50*/  STL [R1+0x5584], R42 ;  /* 0x0055842a01007387 */ /* 0x0007e20000100800 */
[----:B--2---:R-:W-:Y:S01]  /*151d60*/  IADD3.X R43, PT, PT, R43, UR9, RZ, P5, !PT ;  /* 0x000000092b2b7c10 */ /* 0x004fe2000affe4ff */
[----:B-1----:R-:W-:Y:S02]  /*151d70*/  IMAD.MOV.U32 R4, RZ, RZ, R6 ;  /* 0x000000ffff047224 */ /* 0x002fe400078e0006 */
[----:B------:R-:W-:Y:S01]  /*151d80*/  STL [R1+0x5578], R54 ;  /* 0x0055783601007387 */ /* 0x000fe20000100800 */
[----:B------:R-:W-:-:S03]  /*151d90*/  IMAD.MOV.U32 R5, RZ, RZ, R54 ;  /* 0x000000ffff057224 */ /* 0x000fc600078e0036 */
[----:B------:R-:W2:Y:S04]  /*151da0*/  LDL.LU R3, [R1+0x55b4] ;  /* 0x0055b40001037983 */ /* 0x000ea80000300800 */
[----:B------:R-:W2:Y:S04]  /*151db0*/  LDL.LU R58, [R1+0x55a8] ;  /* 0x0055a800013a7983 */ /* 0x000ea80000300800 */
[----:B------:R1:W-:Y:S01]  /*151dc0*/  LDGSTS.E [R2+0x1a100], desc[UR74][R4.64], P3 ;  /* 0x1a10000004027fae */ /* 0x0003e200099a104a */
[----:B------:R-:W-:-:S05]  /*151dd0*/  IADD3 R39, P1, PT, R39, UR15, RZ ;  /* 0x0000000f27277c10 */ /* 0x000fca000ff3e0ff */
[----:B------:R-:W-:Y:S01]  /*151de0*/  STL [R1+0x558c], R39 ;  /* 0x00558c2701007387 */ /* 0x000fe20000100800 */
[----:B------:R-:W-:-:S03]  /*151df0*/  IADD3.X R51, PT, PT, R51, UR9, RZ, P1, !PT ;  /* 0x0000000933337c10 */ /* 0x000fc60008ffe4ff */
[----:B------:R3:W-:Y:S01]  /*151e00*/  STL [R1+0x5580], R43 ;  /* 0x0055802b01007387 */ /* 0x0007e20000100800 */
[----:B-1----:R-:W-:-:S03]  /*151e10*/  MOV R4, R42 ;  /* 0x0000002a00047202 */ /* 0x002fc60000000f00 */
[----:B------:R-:W2:Y:S01]  /*151e20*/  LDL.LU R6, [R1+0x55bc] ;  /* 0x0055bc0001067983 */ /* 0x000ea20000300800 */
[----:B------:R-:W-:-:S03]  /*151e30*/  IMAD.MOV.U32 R5, RZ, RZ, R43 ;  /* 0x000000ffff057224 */ /* 0x000fc600078e002b */
[----:B---3--:R-:W3:Y:S04]  /*151e40*/  LDL.LU R42, [R1+0x55b0] ;  /* 0x0055b000012a7983 */ /* 0x008ee80000300800 */
[----:B------:R1:W-:Y:S01]  /*151e50*/  LDGSTS.E [R2+0x1a180], desc[UR74][R4.64], P0 ;  /* 0x1a18000004027fae */ /* 0x0003e200081a104a */
[----:B------:R-:W-:-:S05]  /*151e60*/  IADD3 R47, P5, PT, R47, UR15, RZ ;  /* 0x0000000f2f2f7c10 */ /* 0x000fca000ffbe0ff */
[----:B------:R-:W-:Y:S04]  /*151e70*/  STL [R1+0x5594], R47 ;  /* 0x0055942f01007387 */ /* 0x000fe80000100800 */
[----:B------:R1:W-:Y:S04]  /*151e80*/  STL [R1+0x5588], R51 ;  /* 0x0055883301007387 */ /* 0x0003e80000100800 */
[----:B------:R-:W3:Y:S01]  /*151e90*/  LDL.LU R43, [R1+0x55c4] ;  /* 0x0055c400012b7983 */ /* 0x000ee20000300800 */
[----:B------:R-:W-:-:S03]  /*151ea0*/  IADD3.X R50, PT, PT, R50, UR9, RZ, P5, !PT ;  /* 0x0000000932327c10 */ /* 0x000fc6000affe4ff */
[----:B------:R-:W3:Y:S01]  /*151eb0*/  LDL.LU R55, [R1+0x55b8] ;  /* 0x0055b80001377983 */ /* 0x000ee20000300800 */
[----:B-1----:R-:W-:Y:S01]  /*151ec0*/  IMAD.MOV.U32 R4, RZ, RZ, R39 ;  /* 0x000000ffff047224 */ /* 0x002fe200078e0027 */
[----:B------:R-:W-:-:S05]  /*151ed0*/  IADD3 R34, P1, PT, R34, UR15, RZ ;  /* 0x0000000f22227c10 */ /* 0x000fca000ff3e0ff */
[----:B------:R-:W-:Y:S04]  /*151ee0*/  STL [R1+0x559c], R34 ;  /* 0x00559c2201007387 */ /* 0x000fe80000100800 */
[----:B------:R1:W-:Y:S04]  /*151ef0*/  STL [R1+0x5590], R50 ;  /* 0x0055903201007387 */ /* 0x0003e80000100800 */
[----:B------:R-:W3:Y:S04]  /*151f00*/  LDL.LU R39, [R1+0x55cc] ;  /* 0x0055cc0001277983 */ /* 0x000ee80000300800 */
[----:B------:R-:W3:Y:S01]  /*151f10*/  LDL.LU R54, [R1+0x55c0] ;  /* 0x0055c00001367983 */ /* 0x000ee20000300800 */
[----:B------:R-:W-:-:S02]  /*151f20*/  MOV R5, R51 ;  /* 0x0000003300057202 */ /* 0x000fc40000000f00 */
[----:B------:R-:W-:-:S03]  /*151f30*/  IADD3.X R46, PT, PT, R46, UR9, RZ, P1, !PT ;  /* 0x000000092e2e7c10 */ /* 0x000fc60008ffe4ff */
[----:B------:R1:W-:Y:S02]  /*151f40*/  LDGSTS.E [R2+0x1b000], desc[UR74][R4.64], P4 ;  /* 0x1b00000004027fae */ /* 0x0003e4000a1a104a */
[----:B-1----:R-:W-:Y:S02]  /*151f50*/  IMAD.MOV.U32 R4, RZ, RZ, R47 ;  /* 0x000000ffff047224 */ /* 0x002fe400078e002f */
[----:B------:R-:W-:-:S05]  /*151f60*/  IMAD.MOV.U32 R5, RZ, RZ, R50 ;  /* 0x000000ffff057224 */ /* 0x000fca00078e0032 */
[----:B------:R1:W-:Y:S02]  /*151f70*/  LDGSTS.E [R2+0x1b080], desc[UR74][R4.64], P2 ;  /* 0x1b08000004027fae */ /* 0x0003e400091a104a */
[----:B-1----:R-:W-:Y:S01]  /*151f80*/  MOV R4, R34 ;  /* 0x0000002200047202 */ /* 0x002fe20000000f00 */
[----:B------:R-:W-:-:S05]  /*151f90*/  IMAD.MOV.U32 R5, RZ, RZ, R46 ;  /* 0x000000ffff057224 */ /* 0x000fca00078e002e */
[----:B------:R1:W-:Y:S01]  /*151fa0*/  LDGSTS.E [R2+0x1b100], desc[UR74][R4.64], P3 ;  /* 0x1b10000004027fae */ /* 0x0003e200099a104a */
[----:B------:R-:W-:-:S05]  /*151fb0*/  IADD3 R7, P5, PT, R7, UR15, RZ ;  /* 0x0000000f07077c10 */ /* 0x000fca000ffbe0ff */
[----:B------:R-:W-:Y:S01]  /*151fc0*/  STL [R1+0x55a4], R7 ;  /* 0x0055a40701007387 */ /* 0x000fe20000100800 */
[----:B------:R-:W-:-:S03]  /*151fd0*/  IADD3 R38, P1, PT, R38, UR15, RZ ;  /* 0x0000000f26267c10 */ /* 0x000fc6000ff3e0ff */
[----:B------:R4:W-:Y:S04]  /*151fe0*/  STL [R1+0x5598], R46 ;  /* 0x0055982e01007387 */ /* 0x0009e80000100800 */
        /* <DEDUP_REMOVED lines=9> */
[----:B------:R-:W4:Y:S01]  /*152080*/  LDL.LU R46, [R1+0x55d8] ;  /* 0x0055d800012e7983 */ /* 0x000f220000300800 */
[----:B--2---:R-:W-:-:S03]  /*152090*/  IADD3 R3, P5, PT, R3, UR15, RZ ;  /* 0x0000000f03037c10 */ /* 0x004fc6000ffbe0ff */
[----:B------:R2:W-:Y:S01]  /*1520a0*/  LDGSTS.E [R2+0x1b180], desc[UR74][R4.64], P0 ;  /* 0x1b18000004027fae */ /* 0x0005e200081a104a */
[----:B------:R-:W-:-:S03]  /*1520b0*/  IADD3.X R58, PT, PT, R58, UR9, RZ, P1, !PT ;  /* 0x000000093a3a7c10 */ /* 0x000fc60008ffe4ff */
[----:B------:R-:W-:Y:S04]  /*1520c0*/  STL [R1+0x55b4], R3 ;  /* 0x0055b40301007387 */ /* 0x000fe80000100800 */
[----:B------:R-:W-:Y:S04]  /*1520d0*/  STL [R1+0x55a8], R58 ;  /* 0x0055a83a01007387 */ /* 0x000fe80000100800 */
[----:B-1----:R-:W4:Y:S01]  /*1520e0*/  LDL.LU R35, [R1+0x55e4] ;  /* 0x0055e40001237983 */ /* 0x002f220000300800 */
[----:B--2---:R-:W-:Y:S02]  /*1520f0*/  IMAD.MOV.U32 R4, RZ, RZ, R38 ;  /* 0x000000ffff047224 */ /* 0x004fe400078e0026 */
[----:B------:R-:W-:Y:S01]  /*152100*/  IMAD.MOV.U32 R5, RZ, RZ, R58 ;  /* 0x000000ffff057224 */ /* 0x000fe200078e003a */
[----:B------:R-:W2:Y:S04]  /*152110*/  LDL.LU R7, [R1+0x55ec] ;  /* 0x0055ec0001077983 */ /* 0x000ea80000300800 */
[----:B------:R-:W2:Y:S01]  /*152120*/  LDL.LU R38, [R1+0x55e0] ;  /* 0x0055e00001267983 */ /* 0x000ea20000300800 */
[----:B------:R-:W-:-:S03]  /*152130*/  IADD3 R6, P1, PT, R6, UR15, RZ ;  /* 0x0000000f06067c10 */ /* 0x000fc6000ff3e0ff */
[----:B------:R1:W-:Y:S01]  /*152140*/  LDGSTS.E [R2+0x1c000], desc[UR74][R4.64], P4 ;  /* 0x1c00000004027fae */ /* 0x0003e2000a1a104a */
[----:B---3--:R-:W-:-:S03]  /*152150*/  IADD3.X R42, PT, PT, R42, UR9, RZ, P5, !PT ;  /* 0x000000092a2a7c10 */ /* 0x008fc6000affe4ff */
[----:B------:R-:W-:Y:S04]  /*152160*/  STL [R1+0x55bc], R6 ;  /* 0x0055bc0601007387 */ /* 0x000fe80000100800 */
[----:B------:R3:W-:Y:S01]  /*152170*/  STL [R1+0x55b0], R42 ;  /* 0x0055b02a01007387 */ /* 0x0007e20000100800 */
[----:B-1----:R-:W-:Y:S01]  /*152180*/  IMAD.MOV.U32 R5, RZ, RZ, R42 ;  /* 0x000000ffff057224 */ /* 0x002fe200078e002a */
[----:B------:R-:W-:Y:S02]  /*152190*/  MOV R4, R3 ;  /* 0x0000000300047202 */ /* 0x000fe40000000f00 */
[----:B---3--:R-:W3:Y:S01]  /*1521a0*/  LDL.LU R42, [R1+0x55e8] ;  /* 0x0055e800012a7983 */ /* 0x008ee20000300800 */
[----:B------:R-:W-:-:S03]  /*1521b0*/  IADD3 R43, P5, PT, R43, UR15, RZ ;  /* 0x0000000f2b2b7c10 */ /* 0x000fc6000ffbe0ff */
[----:B------:R1:W-:Y:S01]  /*1521c0*/  LDGSTS.E [R2+0x1c080], desc[UR74][R4.64], P2 ;  /* 0x1c08000004027fae */ /* 0x0003e200091a104a */
[----:B------:R-:W-:-:S03]  /*1521d0*/  IADD3.X R55, PT, PT, R55, UR9, RZ, P1, !PT ;  /* 0x0000000937377c10 */ /* 0x000fc60008ffe4ff */
[----:B------:R1:W-:Y:S04]  /*1521e0*/  STL [R1+0x55c4], R43 ;  /* 0x0055c42b01007387 */ /* 0x0003e80000100800 */
        /* <DEDUP_REMOVED lines=8> */
[----:B------:R1:W-:Y:S02]  /*152270*/  STL [R1+0x55cc], R39 ;  /* 0x0055cc2701007387 */ /* 0x0003e40000100800 */
[----:B-1----:R-:W-:Y:S02]  /*152280*/  IMAD.MOV.U32 R4, RZ, RZ, R43 ;  /* 0x000000ffff047224 */ /* 0x002fe400078e002b */
[----:B------:R-:W-:Y:S04]  /*152290*/  STL [R1+0x55c0], R54 ;  /* 0x0055c03601007387 */ /* 0x000fe80000100800 */
[----:B------:R-:W3:Y:S01]  /*1522a0*/  LDL.LU R43, [R1+0x55f0] ;  /* 0x0055f000012b7983 */ /* 0x000ee20000300800 */
[----:B------:R-:W-:-:S05]  /*1522b0*/  IMAD.MOV.U32 R5, RZ, RZ, R54 ;  /* 0x000000ffff057224 */ /* 0x000fca00078e0036 */
[----:B------:R1:W-:Y:S02]  /*1522c0*/  LDGSTS.E [R2+0x1c180], desc[UR74][R4.64], P0 ;  /* 0x1c18000004027fae */ /* 0x0003e400081a104a */
[----:B-1----:R-:W-:Y:S02]  /*1522d0*/  MOV R4, R39 ;  /* 0x0000002700047202 */ /* 0x002fe40000000f00 */
[----:B------:R-:W-:Y:S02]  /*1522e0*/  IADD3.X R51, PT, PT, R51, UR9, RZ, P1, !PT ;  /* 0x0000000933337c10 */ /* 0x000fe40008ffe4ff */
[----:B------:R-:W-:-:S05]  /*1522f0*/  IADD3 R47, P5, PT, R47, UR15, RZ ;  /* 0x0000000f2f2f7c10 */ /* 0x000fca000ffbe0ff */
[----:B------:R-:W-:Y:S01]  /*152300*/  STL [R1+0x55d4], R47 ;  /* 0x0055d42f01007387 */ /* 0x000fe20000100800 */
[----:B------:R-:W-:-:S03]  /*152310*/  IADD3.X R50, PT, PT, R50, UR9, RZ, P5, !PT ;  /* 0x0000000932327c10 */ /* 0x000fc6000affe4ff */
[----:B------:R1:W-:Y:S04]  /*152320*/  STL [R1+0x55c8], R51 ;  /* 0x0055c83301007387 */ /* 0x0003e80000100800 */
[----:B------:R-:W3:Y:S01]  /*152330*/  LDL.LU R59, [R1+0x5604] ;  /* 0x00560400013b7983 */ /* 0x000ee20000300800 */
[----:B------:R-:W-:-:S03]  /*152340*/  IMAD.MOV.U32 R5, RZ, RZ, R51 ;  /* 0x000000ffff057224 */ /* 0x000fc600078e0033 */
[----:B------:R-:W3:Y:S04]  /*152350*/  LDL.LU R39, [R1+0x55f8] ;  /* 0x0055f80001277983 */ /* 0x000ee80000300800 */
[----:B------:R1:W-:Y:S01]  /*152360*/  LDGSTS.E [R2+0x1d000], desc[UR74][R4.64], P4 ;  /* 0x1d00000004027fae */ /* 0x0003e2000a1a104a */
[----:B----4-:R-:W-:-:S04]  /*152370*/  IADD3 R34, P1, PT, R34, UR15, RZ ;  /* 0x0000000f22227c10 */ /* 0x010fc8000ff3e0ff */
[----:B------:R-:W-:Y:S01]  /*152380*/  IADD3.X R46, PT, PT, R46, UR9, RZ, P1, !PT ;  /* 0x000000092e2e7c10 */ /* 0x000fe20008ffe4ff */
[----:B------:R4:W-:Y:S04]  /*152390*/  STL [R1+0x55dc], R34 ;  /* 0x0055dc2201007387 */ /* 0x0009e80000100800 */
[----:B------:R-:W-:Y:S04]  /*1523a0*/  STL [R1+0x55d0], R50 ;  /* 0x0055d03201007387 */ /* 0x000fe80000100800 */
[----:B------:R-:W3:Y:S01]  /*1523b0*/  LDL.LU R55, [R1+0x560c] ;  /* 0x00560c0001377983 */ /* 0x000ee20000300800 */
[----:B-1----:R-:W-:Y:S01]  /*1523c0*/  IMAD.MOV.U32 R4, RZ, RZ, R47 ;  /* 0x000000ffff047224 */ /* 0x002fe200078e002f */
[----:B------:R-:W-:-:S02]  /*1523d0*/  MOV R5, R50 ;  /* 0x0000003200057202 */ /* 0x000fc40000000f00 */
[----:B------:R-:W3:Y:S01]  /*1523e0*/  LDL.LU R62, [R1+0x5600] ;  /* 0x00560000013e7983 */ /* 0x000ee20000300800 */
[----:B------:R-:W-:-:S03]  /*1523f0*/  IADD3 R35, P5, PT, R35, UR15, RZ ;  /* 0x0000000f23237c10 */ /* 0x000fc6000ffbe0ff */
[----:B------:R1:W-:Y:S01]  /*152400*/  LDGSTS.E [R2+0x1d080], desc[UR74][R4.64], P2 ;  /* 0x1d08000004027fae */ /* 0x0003e200091a104a */
[----:B--2---:R-:W-:-:S03]  /*152410*/  IADD3 R7, P1, PT, R7, UR15, RZ ;  /* 0x0000000f07077c10 */ /* 0x004fc6000ff3e0ff */
[----:B------:R2:W-:Y:S01]  /*152420*/  STL [R1+0x55e4], R35 ;  /* 0x0055e42301007387 */ /* 0x0005e20000100800 */
[----:B------:R-:W-:-:S03]  /*152430*/  IADD3.X R38, PT, PT, R38, UR9, RZ, P5, !PT ;  /* 0x0000000926267c10 */ /* 0x000fc6000affe4ff */
[----:B------:R-:W-:Y:S04]  /*152440*/  STL [R1+0x55d8], R46 ;  /* 0x0055d82e01007387 */ /* 0x000fe80000100800 */
[----:B------:R-:W3:Y:S01]  /*152450*/  LDL.LU R58, [R1+0x5608] ;  /* 0x00560800013a7983 */ /* 0x000ee20000300800 */
[----:B-1----:R-:W-:-:S03]  /*152460*/  IMAD.MOV.U32 R4, RZ, RZ, R34 ;  /* 0x000000ffff047224 */ /* 0x002fc600078e0022 */
[----:B------:R-:W-:Y:S01]  /*152470*/  STL [R1+0x55ec], R7 ;  /* 0x0055ec0701007387 */ /* 0x000fe20000100800 */
[----:B------:R-:W-:-:S03]  /*152480*/  IMAD.MOV.U32 R5, RZ, RZ, R46 ;  /* 0x000000ffff057224 */ /* 0x000fc600078e002e */
[----:B------:R1:W-:Y:S04]  /*152490*/  STL [R1+0x55e0], R38 ;  /* 0x0055e02601007387 */ /* 0x0003e80000100800 */
[----:B------:R-:W3:Y:S04]  /*1524a0*/  LDL.LU R51, [R1+0x5614] ;  /* 0x0056140001337983 */ /* 0x000ee80000300800 */
[----:B----4-:R-:W4:Y:S01]  /*1524b0*/  LDL.LU R34, [R1+0x561c] ;  /* 0x00561c0001227983 */ /* 0x010f220000300800 */
[----:B---3--:R-:W-:-:S03]  /*1524c0*/  IADD3.X R42, PT, PT, R42, UR9, RZ, P1, !PT ;  /* 0x000000092a2a7c10 */ /* 0x008fc60008ffe4ff */
[----:B------:R-:W3:Y:S04]  /*1524d0*/  LDL.LU R54, [R1+0x5610] ;  /* 0x0056100001367983 */ /* 0x000ee80000300800 */
[----:B------:R1:W-:Y:S01]  /*1524e0*/  LDGSTS.E [R2+0x1d100], desc[UR74][R4.64], P3 ;  /* 0x1d10000004027fae */ /* 0x0003e200099a104a */
[----:B------:R-:W-:Y:S02]  /*1524f0*/  IADD3 R3, P5, PT, R3, UR15, RZ ;  /* 0x0000000f03037c10 */ /* 0x000fe4000ffbe0ff */
[----:B-1----:R-:W-:-:S03]  /*152500*/  MOV R4, R35 ;  /* 0x0000002300047202 */ /* 0x002fc60000000f00 */
[----:B------:R-:W-:Y:S01]  /*152510*/  STL [R1+0x55f4], R3 ;  /* 0x0055f40301007387 */ /* 0x000fe20000100800 */
[----:B------:R-:W-:-:S03]  /*152520*/  IMAD.MOV.U32 R5, RZ, RZ, R38 ;  /* 0x000000ffff057224 */ /* 0x000fc600078e0026 */
[----:B------:R1:W-:Y:S01]  /*152530*/  STL [R1+0x55e8], R42 ;  /* 0x0055e82a01007387 */ /* 0x0003e20000100800 */
[----:B------:R-:W-:-:S03]  /*152540*/  IADD3 R6, P1, PT, R6, UR15, RZ ;  /* 0x0000000f06067c10 */ /* 0x000fc6000ff3e0ff */
[----:B--2---:R-:W2:Y:S04]  /*152550*/  LDL.LU R35, [R1+0x5618] ;  /* 0x0056180001237983 */ /* 0x004ea80000300800 */
[----:B------:R-:W2:Y:S04]  /*152560*/  LDL.LU R38, [R1+0x5624] ;  /* 0x0056240001267983 */ /* 0x000ea80000300800 */
[----:B------:R-:W2:Y:S04]  /*152570*/  LDL.LU R46, [R1+0x562c] ;  /* 0x00562c00012e7983 */ /* 0x000ea80000300800 */
[----:B------:R-:W2:Y:S04]  /*152580*/  LDL.LU R50, [R1+0x5620] ;  /* 0x0056200001327983 */ /* 0x000ea80000300800 */
[----:B------:R1:W-:Y:S01]  /*152590*/  LDGSTS.E [R2+0x1d180], desc[UR74][R4.64], P0 ;  /* 0x1d18000004027fae */ /* 0x0003e200081a104a */
[----:B------:R-:W-:-:S03]  /*1525a0*/  IADD3.X R43, PT, PT, R43, UR9, RZ, P5, !PT ;  /* 0x000000092b2b7c10 */ /* 0x000fc6000affe4ff */
[----:B------:R-:W-:Y:S04]  /*1525b0*/  STL [R1+0x55fc], R6 ;  /* 0x0055fc0601007387 */ /* 0x000fe80000100800 */
[----:B------:R1:W-:Y:S02]  /*1525c0*/  STL [R1+0x55f0], R43 ;  /* 0x0055f02b01007387 */ /* 0x0003e40000100800 */
[----:B-1----:R-:W-:Y:S01]  /*1525d0*/  MOV R5, R42 ;  /* 0x0000002a00057202 */ /* 0x002fe20000000f00 */
[----:B------:R-:W-:Y:S01]  /*1525e0*/  IMAD.MOV.U32 R4, RZ, RZ, R7 ;  /* 0x000000ffff047224 */ /* 0x000fe200078e0007 */
[----:B------:R-:W2:Y:S04]  /*1525f0*/  LDL.LU R42, [R1+0x5634] ;  /* 0x00563400012a7983 */ /* 0x000ea80000300800 */
[----:B------:R-:W2:Y:S04]  /*152600*/  LDL.LU R7, [R1+0x563c] ;  /* 0x00563c0001077983 */ /* 0x000ea80000300800 */
[----:B------:R-:W2:Y:S04]  /*152610*/  LDL.LU R47, [R1+0x5628] ;  /* 0x00562800012f7983 */ /* 0x000ea80000300800 */
[----:B------:R1:W-:Y:S02]  /*152620*/  LDGSTS.E [R2+0x1e000], desc[UR74][R4.64], P4 ;  /* 0x1e00000004027fae */ /* 0x0003e4000a1a104a */
[----:B-1----:R-:W-:-:S02]  /*152630*/  IMAD.MOV.U32 R4, RZ, RZ, R3 ;  /* 0x000000ffff047224 */ /* 0x002fc400078e0003 */
[----:B------:R-:W-:-:S05]  /*152640*/  IMAD.MOV.U32 R5, RZ, RZ, R43 ;  /* 0x000000ffff057224 */ /* 0x000fca00078e002b */
[----:B------:R1:W-:Y:S02]  /*152650*/  LDGSTS.E [R2+0x1e080], desc[UR74][R4.64], P2 ;  /* 0x1e08000004027fae */ /* 0x0003e400091a104a */
[----:B-1----:R-:W-:Y:S02]  /*152660*/  MOV R4, R6 ;  /* 0x0000000600047202 */ /* 0x002fe40000000f00 */
[----:B------:R-:W-:Y:S02]  /*152670*/  IADD3 R59, P5, PT, R59, UR15, RZ ;  /* 0x0000000f3b3b7c10 */ /* 0x000fe4000ffbe0ff */
[----:B------:R-:W-:-:S05]  /*152680*/  IADD3.X R39, PT, PT, R39, UR9, RZ, P1, !PT ;  /* 0x0000000927277c10 */ /* 0x000fca0008ffe4ff */
[----:B------:R-:W-:Y:S01]  /*152690*/  IMAD.MOV.U32 R5, RZ, RZ, R39 ;  /* 0x000000ffff057224 */ /* 0x000fe200078e0027 */
[----:B------:R-:W-:Y:S04]  /*1526a0*/  STL [R1+0x5604], R59 ;  /* 0x0056043b01007387 */ /* 0x000fe80000100800 */
[----:B------:R1:W-:Y:S04]  /*1526b0*/  LDGSTS.E [R2+0x1e100], desc[UR74][R4.64], P3 ;  /* 0x1e10000004027fae */ /* 0x0003e800099a104a */
[----:B------:R1:W-:Y:S01]  /*1526c0*/  STL [R1+0x55f8], R39 ;  /* 0x0055f82701007387 */ /* 0x0003e20000100800 */
[----:B------:R-:W-:-:S03]  /*1526d0*/  IADD3 R55, P1, PT, R55, UR15, RZ ;  /* 0x0000000f37377c10 */ /* 0x000fc6000ff3e0ff */
[----:B------:R-:W2:Y:S01]  /*1526e0*/  LDL.LU R3, [R1+0x5644] ;  /* 0x0056440001037983 */ /* 0x000ea20000300800 */
[----:B------:R-:W-:Y:S01]  /*1526f0*/  IADD3.X R62, PT, PT, R62, UR9, RZ, P5, !PT ;  /* 0x000000093e3e7c10 */ /* 0x000fe2000affe4ff */
[----:B-1----:R-:W-:Y:S02]  /*152700*/  IMAD.MOV.U32 R4, RZ, RZ, R59 ;  /* 0x000000ffff047224 */ /* 0x002fe400078e003b */
[----:B------:R-:W2:Y:S01]  /*152710*/  LDL.LU R43, [R1+0x5630] ;  /* 0x00563000012b7983 */ /* 0x000ea20000300800 */
[----:B------:R-:W-:-:S03]  /*152720*/  MOV R5, R62 ;  /* 0x0000003e00057202 */ /* 0x000fc60000000f00 */
[----:B------:R-:W-:Y:S04]  /*152730*/  STL [R1+0x560c], R55 ;  /* 0x00560c3701007387 */ /* 0x000fe80000100800 */
[----:B------:R1:W-:Y:S01]  /*152740*/  LDGSTS.E [R2+0x1e180], desc[UR74][R4.64], P0 ;  /* 0x1e18000004027fae */ /* 0x0003e200081a104a */
[----:B------:R-:W-:-:S03]  /*152750*/  IADD3.X R58, PT, PT, R58, UR9, RZ, P1, !PT ;  /* 0x000000093a3a7c10 */ /* 0x000fc60008ffe4ff */
[----:B------:R-:W-:Y:S04]  /*152760*/  STL [R1+0x5600], R62 ;  /* 0x0056003e01007387 */ /* 0x000fe80000100800 */
[----:B------:R-:W2:Y:S01]  /*152770*/  LDL.LU R39, [R1+0x5638] ;  /* 0x0056380001277983 */ /* 0x000ea20000300800 */
[----:B-1----:R-:W-:Y:S02]  /*152780*/  IMAD.MOV.U32 R4, RZ, RZ, R55 ;  /* 0x000000ffff047224 */ /* 0x002fe400078e0037 */
[----:B------:R-:W-:Y:S01]  /*152790*/  IMAD.MOV.U32 R5, RZ, RZ, R58 ;  /* 0x000000ffff057224 */ /* 0x000fe200078e003a */
[----:B------:R-:W2:Y:S01]  /*1527a0*/  LDL.LU R6, [R1+0x5640] ;  /* 0x0056400001067983 */ /* 0x000ea20000300800 */
[----:B------:R-:W-:-:S03]  /*1527b0*/  IADD3 R51, P5, PT, R51, UR15, RZ ;  /* 0x0000000f33337c10 */ /* 0x000fc6000ffbe0ff */
[----:B------:R1:W-:Y:S01]  /*1527c0*/  LDGSTS.E [R2+0x1f000], desc[UR74][R4.64], P4 ;  /* 0x1f00000004027fae */ /* 0x0003e2000a1a104a */
[----:B----4-:R-:W-:Y:S02]  /*1527d0*/  IADD3 R34, P1, PT, R34, UR15, RZ ;  /* 0x0000000f22227c10 */ /* 0x010fe4000ff3e0ff */
[----:B---3--:R-:W-:Y:S01]  /*1527e0*/  IADD3.X R54, PT, PT, R54, UR9, RZ, P5, !PT ;  /* 0x0000000936367c10 */ /* 0x008fe2000affe4ff */
[----:B------:R-:W-:Y:S01]  /*1527f0*/  STL [R1+0x5614], R51 ;  /* 0x0056143301007387 */ /* 0x000fe20000100800 */
[----:B-1----:R-:W-:-:S03]  /*152800*/  MOV R4, R51 ;  /* 0x0000003300047202 */ /* 0x002fc60000000f00 */
[----:B------:R-:W-:Y:S01]  /*152810*/  IMAD.MOV.U32 R5, RZ, RZ, R54 ;  /* 0x000000ffff057224 */ /* 0x000fe200078e0036 */
[----:B------:R-:W-:Y:S04]  /*152820*/  STL [R1+0x5608], R58 ;  /* 0x0056083a01007387 */ /* 0x000fe80000100800 */
[----:B------:R-:W-:Y:S04]  /*152830*/  STL [R1+0x561c], R34 ;  /* 0x00561c2201007387 */ /* 0x000fe80000100800 */
[----:B------:R-:W-:Y:S04]  /*152840*/  STL [R1+0x5610], R54 ;  /* 0x0056103601007387 */ /* 0x000fe80000100800 */
[----:B------:R1:W-:Y:S01]  /*152850*/  LDGSTS.E [R2+0x1f080], desc[UR74][R4.64], P2 ;  /* 0x1f08000004027fae */ /* 0x0003e200091a104a */
[----:B--2---:R-:W-:-:S02]  /*152860*/  IADD3.X R35, PT, PT, R35, UR9, RZ, P1, !PT ;  /* 0x0000000923237c10 */ /* 0x004fc40008ffe4ff */
[----:B------:R-:W-:Y:S02]  /*152870*/  IADD3 R38, P5, PT, R38, UR15, RZ ;  /* 0x0000000f26267c10 */ /* 0x000fe4000ffbe0ff */
[----:B------:R-:W-:-:S03]  /*152880*/  IADD3 R46, P1, PT, R46, UR15, RZ ;  /* 0x0000000f2e2e7c10 */ /* 0x000fc6000ff3e0ff */
[----:B------:R-:W-:Y:S01]  /*152890*/  STL [R1+0x5624], R38 ;  /* 0x0056242601007387 */ /* 0x000fe20000100800 */
[----:B-1----:R-:W-:Y:S02]  /*1528a0*/  MOV R5, R35 ;  /* 0x0000002300057202 */ /* 0x002fe40000000f00 */
[----:B------:R-:W-:Y:S01]  /*1528b0*/  IADD3.X R50, PT, PT, R50, UR9, RZ, P5, !PT ;  /* 0x0000000932327c10 */ /* 0x000fe2000affe4ff */
[----:B------:R1:W-:Y:S01]  /*1528c0*/  STL [R1+0x5618], R35 ;  /* 0x0056182301007387 */ /* 0x0003e20000100800 */
[----:B------:R-:W-:-:S05]  /*1528d0*/  IMAD.MOV.U32 R4, RZ, RZ, R34 ;  /* 0x000000ffff047224 */ /* 0x000fca00078e0022 */
[----:B------:R2:W-:Y:S04]  /*1528e0*/  LDGSTS.E [R2+0x1f100], desc[UR74][R4.64], P3 ;  /* 0x1f10000004027fae */ /* 0x0005e800099a104a */
[----:B-1----:R-:W3:Y:S04]  /*1528f0*/  LDL.LU R35, [R1+0x628c] ;  /* 0x00628c0001237983 */ /* 0x002ee80000300800 */
[----:B------:R-:W-:Y:S01]  /*152900*/  STL [R1+0x562c], R46 ;  /* 0x00562c2e01007387 */ /* 0x000fe20000100800 */
[----:B------:R-:W-:-:S03]  /*152910*/  IADD3 R42, P5, PT, R42, UR15, RZ ;  /* 0x0000000f2a2a7c10 */ /* 0x000fc6000ffbe0ff */
[----:B------:R-:W-:Y:S04]  /*152920*/  STL [R1+0x5620], R50 ;  /* 0x0056203201007387 */ /* 0x000fe80000100800 */
[----:B------:R-:W4:Y:S01]  /*152930*/  LDL.LU R34, [R1+0x6284] ;  /* 0x0062840001227983 */ /* 0x000f220000300800 */
[----:B------:R-:W-:-:S03]  /*152940*/  IADD3.X R47, PT, PT, R47, UR9, RZ, P1, !PT ;  /* 0x000000092f2f7c10 */ /* 0x000fc60008ffe4ff */
[----:B------:R-:W-:Y:S01]  /*152950*/  STL [R1+0x5634], R42 ;  /* 0x0056342a01007387 */ /* 0x000fe20000100800 */
[----:B--2---:R-:W-:-:S03]  /*152960*/  IMAD.MOV.U32 R4, RZ, RZ, R38 ;  /* 0x000000ffff047224 */ /* 0x004fc600078e0026 */
[----:B------:R-:W-:Y:S04]  /*152970*/  STL [R1+0x5628], R47 ;  /* 0x0056282f01007387 */ /* 0x000fe80000100800 */
[----:B------:R-:W2:Y:S01]  /*152980*/  LDL.LU R38, [R1+0x6280] ;  /* 0x0062800001267983 */ /* 0x000ea20000300800 */
[----:B------:R-:W-:Y:S01]  /*152990*/  IMAD.MOV.U32 R5, RZ, RZ, R50 ;  /* 0x000000ffff057224 */ /* 0x000fe200078e0032 */
[----:B------:R-:W-:-:S04]  /*1529a0*/  IADD3 R7, P1, PT, R7, UR15, RZ ;  /* 0x0000000f07077c10 */ /* 0x000fc8000ff3e0ff */
[----:B------:R1:W-:Y:S02]  /*1529b0*/  LDGSTS.E [R2+0x1f180], desc[UR74][R4.64], P0 ;  /* 0x1f18000004027fae */ /* 0x0003e400081a104a */
[----:B-1----:R-:W-:Y:S01]  /*1529c0*/  MOV R4, R46 ;  /* 0x0000002e00047202 */ /* 0x002fe20000000f00 */
[----:B------:R-:W-:-:S05]  /*1529d0*/  IMAD.MOV.U32 R5, RZ, RZ, R47 ;  /* 0x000000ffff057224 */ /* 0x000fca00078e002f */
[----:B------:R1:W-:Y:S02]  /*1529e0*/  LDGSTS.E [R2+0x20000], desc[UR74][R4.64], P4 ;  /* 0x2000000004027fae */ /* 0x0003e4000a1a104a */
[----:B-1----:R-:W-:Y:S02]  /*1529f0*/  IMAD.MOV.U32 R4, RZ, RZ, R42 ;  /* 0x000000ffff047224 */ /* 0x002fe400078e002a */
[----:B------:R-:W-:Y:S01]  /*152a00*/  STL [R1+0x563c], R7 ;  /* 0x00563c0701007387 */ /* 0x000fe20000100800 */
[----:B------:R-:W-:-:S04]  /*152a10*/  IADD3.X R43, PT, PT, R43, UR9, RZ, P5, !PT ;  /* 0x000000092b2b7c10 */ /* 0x000fc8000affe4ff */
[----:B------:R-:W-:Y:S02]  /*152a20*/  MOV R5, R43 ;  /* 0x0000002b00057202 */ /* 0x000fe40000000f00 */
[----:B------:R-:W-:-:S03]  /*152a30*/  IADD3 R3, P5, PT, R3, UR15, RZ ;  /* 0x0000000f03037c10 */ /* 0x000fc6000ffbe0ff */
[----:B------:R1:W-:Y:S01]  /*152a40*/  LDGSTS.E [R2+0x20080], desc[UR74][R4.64], P2 ;  /* 0x2008000004027fae */ /* 0x0003e200091a104a */
[----:B------:R-:W-:Y:S01]  /*152a50*/  IADD3.X R39, PT, PT, R39, UR9, RZ, P1, !PT ;  /* 0x0000000927277c10 */ /* 0x000fe20008ffe4ff */
[----:B-1----:R-:W-:Y:S01]  /*152a60*/  IMAD.MOV.U32 R4, RZ, RZ, R7 ;  /* 0x000000ffff047224 */ /* 0x002fe200078e0007 */
[----:B------:R-:W-:-:S03]  /*152a70*/  IADD3.X R6, PT, PT, R6, UR9, RZ, P5, !PT ;  /* 0x0000000906067c10 */ /* 0x000fc6000affe4ff */
[----:B------:R-:W-:Y:S01]  /*152a80*/  IMAD.MOV.U32 R5, RZ, RZ, R39 ;  /* 0x000000ffff057224 */ /* 0x000fe200078e0027 */
[----:B------:R-:W-:Y:S04]  /*152a90*/  STL [R1+0x5630], R43 ;  /* 0x0056302b01007387 */ /* 0x000fe80000100800 */
[----:B------:R1:W-:Y:S04]  /*152aa0*/  LDGSTS.E [R2+0x20100], desc[UR74][R4.64], P3 ;  /* 0x2010000004027fae */ /* 0x0003e800099a104a */
[----:B------:R-:W-:Y:S01]  /*152ab0*/  STL [R1+0x5644], R3 ;  /* 0x0056440301007387 */ /* 0x000fe20000100800 */
[----:B-1----:R-:W-:Y:S01]  /*152ac0*/  MOV R4, R3 ;  /* 0x0000000300047202 */ /* 0x002fe20000000f00 */
[----:B------:R-:W-:-:S02]  /*152ad0*/  IMAD.MOV.U32 R5, RZ, RZ, R6 ;  /* 0x000000ffff057224 */ /* 0x000fc400078e0006 */
[----:B------:R-:W-:Y:S04]  /*152ae0*/  STL [R1+0x5638], R39 ;  /* 0x0056382701007387 */ /* 0x000fe80000100800 */
[----:B------:R1:W-:Y:S04]  /*152af0*/  LDGSTS.E [R2+0x20180], desc[UR74][R4.64], P0 ;  /* 0x2018000004027fae */ /* 0x0003e800081a104a */
[----:B------:R1:W-:Y:S02]  /*152b00*/  STL [R1+0x5640], R6 ;  /* 0x0056400601007387 */ /* 0x0003e40000100800 */
[----:B-1----:R-:W-:Y:S01]  /*152b10*/  IMAD.MOV.U32 R4, RZ, RZ, R9 ;  /* 0x000000ffff047224 */ /* 0x002fe200078e0009 */
[----:B------:R-:W-:Y:S01]  /*152b20*/  MOV R5, R8 ;  /* 0x0000000800057202 */ /* 0x000fe20000000f00 */
[----:B------:R-:W-:Y:S01]  /*152b30*/  IMAD.MOV.U32 R8, RZ, RZ, R15 ;  /* 0x000000ffff087224 */ /* 0x000fe200078e000f */
[----:B------:R-:W-:Y:S01]  /*152b40*/  MOV R9, R14 ;  /* 0x0000000e00097202 */ /* 0x000fe20000000f00 */
[----:B------:R-:W-:Y:S01]  /*152b50*/  IMAD.MOV.U32 R6, RZ, RZ, R17 ;  /* 0x000000ffff067224 */ /* 0x000fe200078e0011 */
[----:B---3--:R-:W-:-:S05]  /*152b60*/  IADD3 R35, P1, PT, R35, UR15, RZ ;  /* 0x0000000f23237c10 */ /* 0x008fca000ff3e0ff */
[----:B------:R-:W-:Y:S01]  /*152b70*/  STL [R1+0x628c], R35 ;  /* 0x00628c2301007387 */ /* 0x000fe20000100800 */
[----:B----4-:R-:W-:-:S03]  /*152b80*/  IADD3 R34, P5, PT, R34, UR15, RZ ;  /* 0x0000000f22227c10 */ /* 0x010fc6000ffbe0ff */
[----:B------:R-:W-:Y:S04]  /*152b90*/  STL [R1+0x8498], R31 ;  /* 0x0084981f01007387 */ /* 0x000fe80000100800 */
[----:B------:R-:W-:Y:S04]  /*152ba0*/  STL [R1+0x6284], R34 ;  /* 0x0062842201007387 */ /* 0x000fe80000100800 */
[----:B------:R-:W-:Y:S01]  /*152bb0*/  STL.64 [R1+0x84a0], R34 ;  /* 0x0084a02201007387 */ /* 0x000fe20000100a00 */
[----:B--2---:R-:W-:-:S03]  /*152bc0*/  IADD3.X R38, PT, PT, R38, UR9, RZ, P1, !PT ;  /* 0x0000000926267c10 */ /* 0x004fc60008ffe4ff */
[----:B------:R1:W-:Y:S04]  /*152bd0*/  STL.64 [R1+0x3648], R4 ;  /* 0x0036480401007387 */ /* 0x0003e80000100a00 */
[----:B------:R-:W-:Y:S04]  /*152be0*/  STL [R1+0x6280], R38 ;  /* 0x0062802601007387 */ /* 0x000fe80000100800 */
[----:B------:R-:W-:Y:S01]  /*152bf0*/  STL [R1+0x84a8], R38 ;  /* 0x0084a82601007387 */ /* 0x000fe20000100800 */
[----:B-1----:R-:W-:Y:S02]  /*152c00*/  IMAD.MOV.U32 R4, RZ, RZ, R11 ;  /* 0x000000ffff047224 */ /* 0x002fe400078e000b */
[----:B------:R-:W-:-:S05]  /*152c10*/  IMAD.MOV.U32 R5, RZ, RZ, R10 ;  /* 0x000000ffff057224 */ /* 0x000fca00078e000a */
[----:B------:R1:W-:Y:S01]  /*152c20*/  STL.64 [R1+0x3640], R4 ;  /* 0x0036400401007387 */ /* 0x0003e20000100a00 */
[----:B------:R-:W-:Y:S01]  /*152c30*/  IMAD.MOV.U32 R7, RZ, RZ, R16 ;  /* 0x000000ffff077224 */ /* 0x000fe200078e0010 */
[----:B-1----:R-:W-:Y:S01]  /*152c40*/  MOV R4, R13 ;  /* 0x0000000d00047202 */ /* 0x002fe20000000f00 */
[----:B------:R-:W-:-:S05]  /*152c50*/  IMAD.MOV.U32 R5, RZ, RZ, R12 ;  /* 0x000000ffff057224 */ /* 0x000fca00078e000c */
[----:B------:R1:W-:Y:S04]  /*152c60*/  STL.64 [R1+0x3638], R4 ;  /* 0x0036380401007387 */ /* 0x0003e80000100a00 */
[----:B------:R2:W-:Y:S04]  /*152c70*/  STL.64 [R1+0x3630], R8 ;  /* 0x0036300801007387 */ /* 0x0005e80000100a00 */
[----:B------:R3:W-:Y:S01]  /*152c80*/  STL.64 [R1+0x3628], R6 ;  /* 0x0036280601007387 */ /* 0x0007e20000100a00 */
[----:B-1----:R-:W-:Y:S01]  /*152c90*/  MOV R4, R19 ;  /* 0x0000001300047202 */ /* 0x002fe20000000f00 */
[----:B------:R-:W-:-:S02]  /*152ca0*/  IMAD.MOV.U32 R5, RZ, RZ, R18 ;  /* 0x000000ffff057224 */ /* 0x000fc400078e0012 */
[----:B--2---:R-:W-:Y:S01]  /*152cb0*/  IMAD.MOV.U32 R8, RZ, RZ, R21 ;  /* 0x000000ffff087224 */ /* 0x004fe200078e0015 */
[----:B------:R-:W-:Y:S02]  /*152cc0*/  MOV R9, R20 ;  /* 0x0000001400097202 */ /* 0x000fe40000000f00 */
[----:B------:R1:W-:Y:S01]  /*152cd0*/  STL.64 [R1+0x3620], R4 ;  /* 0x0036200401007387 */ /* 0x0003e20000100a00 */
[----:B---3--:R-:W-:Y:S02]  /*152ce0*/  IMAD.MOV.U32 R6, RZ, RZ, R23 ;  /* 0x000000ffff067224 */ /* 0x008fe400078e0017 */
[----:B------:R-:W-:Y:S01]  /*152cf0*/  IMAD.MOV.U32 R7, RZ, RZ, R22 ;  /* 0x000000ffff077224 */ /* 0x000fe200078e0016 */
        /* <DEDUP_REMOVED lines=19> */
[----:B------:R-:W3:Y:S01]  /*152e30*/  LDL.LU R58, [R1+0x8c0] ;  /* 0x0008c000013a7983 */ /* 0x000ee20000300800 */
[----:B-1----:R-:W-:Y:S01]  /*152e40*/  MOV R4, R45 ;  /* 0x0000002d00047202 */ /* 0x002fe20000000f00 */
[----:B------:R-:W-:-:S02]  /*152e50*/  IMAD.MOV.U32 R5, RZ, RZ, R44 ;  /* 0x000000ffff057224 */ /* 0x000fc400078e002c */
[----:B------:R-:W-:Y:S04]  /*152e60*/  STL.64 [R1+0x35e0], R6 ;  /* 0x0035e00601007387 */ /* 0x000fe80000100a00 */
[----:B------:R-:W4:Y:S04]  /*152e70*/  LDL.LU R59, [R1+0x8c4] ;  /* 0x0008c400013b7983 */ /* 0x000f280000300800 */
[----:B------:R1:W-:Y:S04]  /*152e80*/  STL.64 [R1+0x35d8], R4 ;  /* 0x0035d80401007387 */ /* 0x0003e80000100a00 */
[----:B------:R-:W2:Y:S04]  /*152e90*/  LDL.LU R54, [R1+0x8c8] ;  /* 0x0008c80001367983 */ /* 0x000ea80000300800 */
[----:B------:R-:W2:Y:S04]  /*152ea0*/  LDL.LU R55, [R1+0x8cc] ;  /* 0x0008cc0001377983 */ /* 0x000ea80000300800 */
[----:B------:R-:W2:Y:S04]  /*152eb0*/  LDL.LU R42, [R1+0x8e0] ;  /* 0x0008e000012a7983 */ /* 0x000ea80000300800 */
[----:B------:R-:W3:Y:S01]  /*152ec0*/  LDL.LU R43, [R1+0x8e4] ;  /* 0x0008e400012b7983 */ /* 0x000ee20000300800 */
[----:B------:R-:W-:Y:S01]  /*152ed0*/  IMAD.MOV.U32 R38, RZ, RZ, R49 ;  /* 0x000000ffff267224 */ /* 0x000fe200078e0031 */
[----:B------:R-:W-:Y:S01]  /*152ee0*/  MOV R39, R48 ;  /* 0x0000003000277202 */ /* 0x000fe20000000f00 */
[----:B------:R-:W-:Y:S01]  /*152ef0*/  IMAD.MOV.U32 R34, RZ, RZ, R53 ;  /* 0x000000ffff227224 */ /* 0x000fe200078e0035 */
[----:B------:R-:W-:Y:S01]  /*152f00*/  LOP3.LUT R3, R30, 0x10, RZ, 0x3c, !PT ;  /* 0x000000101e037812 */ /* 0x000fe200078e3cff */
[----:B------:R-:W4:Y:S01]  /*152f10*/  LDL.LU R50, [R1+0x8e8] ;  /* 0x0008e80001327983 */ /* 0x000f220000300800 */
[----:B------:R-:W-:Y:S01]  /*152f20*/  IMAD.MOV.U32 R35, RZ, RZ, R52 ;  /* 0x000000ffff237224 */ /* 0x000fe200078e0034 */
[----:B------:R-:W-:Y:S01]  /*152f30*/  MOV R30, R57 ;  /* 0x00000039001e7202 */ /* 0x000fe20000000f00 */
[----:B------:R-:W-:Y:S01]  /*152f40*/  IMAD.MOV.U32 R31, RZ, RZ, R56 ;  /* 0x000000ffff1f7224 */ /* 0x000fe200078e0038 */
        /* <DEDUP_REMOVED lines=10> */
[----:B------:R-:W-:-:S02]  /*152ff0*/  MOV R241, R72 ;  /* 0x0000004800f17202 */ /* 0x000fc40000000f00 */
[----:B------:R1:W-:Y:S01]  /*153000*/  STL.64 [R1+0x35d0], R38 ;  /* 0x0035d02601007387 */ /* 0x0003e20000100a00 */
[----:B------:R-:W-:Y:S01]  /*153010*/  IMAD.MOV.U32 R238, RZ, RZ, R77 ;  /* 0x000000ffffee7224 */ /* 0x000fe200078e004d */
[----:B------:R-:W-:Y:S01]  /*153020*/  MOV R234, R81 ;  /* 0x0000005100ea7202 */ /* 0x000fe20000000f00 */
[----:B------:R-:W-:Y:S01]  /*153030*/  IMAD.MOV.U32 R239, RZ, RZ, R76 ;  /* 0x000000ffffef7224 */ /* 0x000fe200078e004c */
[----:B------:R1:W-:Y:S01]  /*153040*/  STL.64 [R1+0x35c8], R34 ;  /* 0x0035c82201007387 */ /* 0x0003e20000100a00 */
[----:B------:R-:W-:Y:S01]  /*153050*/  IMAD.MOV.U32 R235, RZ, RZ, R80 ;  /* 0x000000ffffeb7224 */ /* 0x000fe200078e0050 */
[----:B------:R-:W-:Y:S02]  /*153060*/  MOV R231, R84 ;  /* 0x0000005400e77202 */ /* 0x000fe40000000f00 */
[----:B------:R1:W-:Y:S01]  /*153070*/  STL.64 [R1+0x35c0], R30 ;  /* 0x0035c01e01007387 */ /* 0x0003e20000100a00 */
[----:B------:R-:W-:-:S03]  /*153080*/  IMAD.MOV.U32 R230, RZ, RZ, R85 ;  /* 0x000000ffffe67224 */ /* 0x000fc600078e0055 */
[----:B------:R-:W-:Y:S01]  /*153090*/  STL.64 [R1+0x35b8], R250 ;  /* 0x0035b8fa01007387 */ /* 0x000fe20000100a00 */
[----:B------:R-:W-:Y:S01]  /*1530a0*/  IMAD.MOV.U32 R226, RZ, RZ, R89 ;  /* 0x000000ffffe27224 */ /* 0x000fe200078e0059 */
[----:B------:R-:W-:Y:S01]  /*1530b0*/  MOV R222, R93 ;  /* 0x0000005d00de7202 */ /* 0x000fe20000000f00 */
[----:B------:R-:W-:Y:S01]  /*1530c0*/  IMAD.MOV.U32 R227, RZ, RZ, R88 ;  /* 0x000000ffffe37224 */ /* 0x000fe200078e0058 */
[----:B------:R-:W-:Y:S01]  /*1530d0*/  STL.64 [R1+0x35b0], R248 ;  /* 0x0035b0f801007387 */ /* 0x000fe20000100a00 */
[----:B------:R-:W-:Y:S01]  /*1530e0*/  IMAD.MOV.U32 R223, RZ, RZ, R92 ;  /* 0x000000ffffdf7224 */ /* 0x000fe200078e005c */
[----:B------:R-:W-:Y:S02]  /*1530f0*/  MOV R219, R96 ;  /* 0x0000006000db7202 */ /* 0x000fe40000000f00 */
[----:B------:R-:W-:Y:S01]  /*153100*/  STL.64 [R1+0x35a8], R242 ;  /* 0x0035a8f201007387 */ /* 0x000fe20000100a00 */
[----:B------:R-:W-:Y:S01]  /*153110*/  IMAD.MOV.U32 R218, RZ, RZ, R97 ;  /* 0x000000ffffda7224 */ /* 0x000fe200078e0061 */
[----:B------:R-:W-:-:S02]  /*153120*/  LOP3.LUT R129, R129, R128, RZ, 0x3c, !PT ;  /* 0x0000008081817212 */ /* 0x000fc400078e3cff */
[----:B------:R-:W-:Y:S01]  /*153130*/  STL.64 [R1+0x35a0], R240 ;  /* 0x0035a0f001007387 */ /* 0x000fe20000100a00 */
[----:B------:R-:W-:Y:S01]  /*153140*/  IMAD.MOV.U32 R214, RZ, RZ, R101 ;  /* 0x000000ffffd67224 */ /* 0x000fe200078e0065 */
[----:B------:R-:W-:Y:S01]  /*153150*/  LOP3.LUT R133, R133, R132, RZ, 0x3c, !PT ;  /* 0x0000008485857212 */ /* 0x000fe200078e3cff */
[----:B------:R-:W-:Y:S01]  /*153160*/  IMAD.MOV.U32 R215, RZ, RZ, R100 ;  /* 0x000000ffffd77224 */ /* 0x000fe200078e0064 */
[----:B------:R-:W-:Y:S01]  /*153170*/  STL.64 [R1+0x3598], R238 ;  /* 0x003598ee01007387 */ /* 0x000fe20000100a00 */
[----:B------:R-:W-:Y:S01]  /*153180*/  MOV R210, R105 ;  /* 0x0000006900d27202 */ /* 0x000fe20000000f00 */
[----:B------:R-:W-:Y:S01]  /*153190*/  IMAD.MOV.U32 R211, RZ, RZ, R104 ;  /* 0x000000ffffd37224 */ /* 0x000fe200078e0068 */
[----:B------:R-:W-:Y:S01]  /*1531a0*/  LOP3.LUT R137, R137, R136, RZ, 0x3c, !PT ;  /* 0x0000008889897212 */ /* 0x000fe200078e3cff */
[----:B------:R-:W-:Y:S01]  /*1531b0*/  STL.64 [R1+0x3590], R234 ;  /* 0x003590ea01007387 */ /* 0x000fe20000100a00 */
[----:B------:R-:W-:Y:S01]  /*1531c0*/  IMAD.MOV.U32 R206, RZ, RZ, R109 ;  /* 0x000000ffffce7224 */ /* 0x000fe200078e006d */
[----:B------:R-:W-:-:S02]  /*1531d0*/  MOV R207, R108 ;  /* 0x0000006c00cf7202 */ /* 0x000fc40000000f00 */
[----:B------:R-:W-:Y:S01]  /*1531e0*/  STL.64 [R1+0x3588], R230 ;  /* 0x003588e601007387 */ /* 0x000fe20000100a00 */
[----:B------:R-:W-:Y:S01]  /*1531f0*/  LOP3.LUT R141, R141, R140, RZ, 0x3c, !PT ;  /* 0x0000008c8d8d7212 */ /* 0x000fe200078e3cff */
[----:B------:R-:W-:Y:S01]  /*153200*/  IMAD.MOV.U32 R202, RZ, RZ, R113 ;  /* 0x000000ffffca7224 */ /* 0x000fe200078e0071 */
[----:B------:R-:W-:Y:S01]  /*153210*/  LOP3.LUT R128, R129, R128, RZ, 0x3c, !PT ;  /* 0x0000008081807212 */ /* 0x000fe200078e3cff */
        /* <DEDUP_REMOVED lines=9> */
[----:B------:R-:W-:Y:S01]  /*1532b0*/  LOP3.LUT R149, R149, R148, RZ, 0x3c, !PT ;  /* 0x0000009495957212 */ /* 0x000fe200078e3cff */
[----:B------:R-:W-:Y:S01]  /*1532c0*/  IMAD.MOV.U32 R190, RZ, RZ, R125 ;  /* 0x000000ffffbe7224 */ /* 0x000fe200078e007d */
[----:B------:R-:W-:Y:S01]  /*1532d0*/  MOV R195, R120 ;  /* 0x0000007800c37202 */ /* 0x000fe20000000f00 */
[----:B------:R-:W-:Y:S01]  /*1532e0*/  STL.64 [R1+0x3568], R214 ;  /* 0x003568d601007387 */ /* 0x000fe20000100a00 */
[----:B------:R-:W-:Y:S01]  /*1532f0*/  LOP3.LUT R136, R137, R136, RZ, 0x3c, !PT ;  /* 0x0000008889887212 */ /* 0x000fe200078e3cff */
[----:B------:R-:W-:Y:S01]  /*153300*/  IMAD.MOV.U32 R191, RZ, RZ, R124 ;  /* 0x000000ffffbf7224 */ /* 0x000fe200078e007c */
[----:B------:R-:W-:Y:S01]  /*153310*/  LOP3.LUT R153, R153, R152, RZ, 0x3c, !PT ;  /* 0x0000009899997212 */ /* 0x000fe200078e3cff */
[----:B------:R-:W-:Y:S01]  /*153320*/  STL.64 [R1+0x3560], R210 ;  /* 0x003560d201007387 */ /* 0x000fe20000100a00 */
[----:B------:R-:W-:-:S02]  /*153330*/  LOP3.LUT R140, R141, R140, RZ, 0x3c, !PT ;  /* 0x0000008c8d8c7212 */ /* 0x000fc400078e3cff */
[----:B------:R-:W-:Y:S01]  /*153340*/  LOP3.LUT R157, R157, R156, RZ, 0x3c, !PT ;  /* 0x0000009c9d9d7212 */ /* 0x000fe200078e3cff */
[----:B------:R-:W-:Y:S01]  /*153350*/  STL.64 [R1+0x3558], R206 ;  /* 0x003558ce01007387 */ /* 0x000fe20000100a00 */
[----:B------:R-:W-:Y:S02]  /*153360*/  LOP3.LUT R129, R129, R128, RZ, 0x3c, !PT ;  /* 0x0000008081817212 */ /* 0x000fe400078e3cff */
[----:B------:R-:W-:Y:S01]  /*153370*/  LOP3.LUT R144, R145, R144, RZ, 0x3c, !PT ;  /* 0x0000009091907212 */ /* 0x000fe200078e3cff */
[----:B------:R-:W-:Y:S01]  /*153380*/  STL.64 [R1+0x3550], R202 ;  /* 0x003550ca01007387 */ /* 0x000fe20000100a00 */
[----:B------:R-:W-:Y:S02]  /*153390*/  LOP3.LUT R161, R161, R160, RZ, 0x3c, !PT ;  /* 0x000000a0a1a17212 */ /* 0x000fe400078e3cff */
[----:B------:R-:W-:Y:S01]  /*1533a0*/  LOP3.LUT R133, R133, R132, RZ, 0x3c, !PT ;  /* 0x0000008485857212 */ /* 0x000fe200078e3cff */
[----:B------:R-:W-:Y:S01]  /*1533b0*/  STL.64 [R1+0x3548], R198 ;  /* 0x003548c601007387 */ /* 0x000fe20000100a00 */
[----:B------:R-:W-:-:S02]  /*1533c0*/  LOP3.LUT R148, R149, R148, RZ, 0x3c, !PT ;  /* 0x0000009495947212 */ /* 0x000fc400078e3cff */
[----:B------:R-:W-:Y:S01]  /*1533d0*/  LOP3.LUT R165, R165, R164, RZ, 0x3c, !PT ;  /* 0x000000a4a5a57212 */ /* 0x000fe200078e3cff */
[----:B------:R-:W-:Y:S01]  /*1533e0*/  STL.64 [R1+0x3540], R194 ;  /* 0x003540c201007387 */ /* 0x000fe20000100a00 */
[----:B------:R-:W-:Y:S02]  /*1533f0*/  LOP3.LUT R137, R137, R136, RZ, 0x3c, !PT ;  /* 0x0000008889897212 */ /* 0x000fe400078e3cff */
[----:B------:R-:W-:Y:S02]  /*153400*/  LOP3.LUT R152, R153, R152, RZ, 0x3c, !PT ;  /* 0x0000009899987212 */ /* 0x000fe400078e3cff */
[----:B------:R-:W-:Y:S01]  /*153410*/  LOP3.LUT R169, R169, R168, RZ, 0x3c, !PT ;  /* 0x000000a8a9a97212 */ /* 0x000fe200078e3cff */
[----:B------:R-:W-:Y:S01]  /*153420*/  STL.64 [R1+0x3538], R190 ;  /* 0x003538be01007387 */ /* 0x000fe20000100a00 */
[----:B------:R-:W-:Y:S02]  /*153430*/  LOP3.LUT R141, R141, R140, RZ, 0x3c, !PT ;  /* 0x0000008c8d8d7212 */ /* 0x000fe400078e3cff */
        /* <DEDUP_REMOVED lines=30> */
[----:B------:R-:W-:Y:S01]  /*153620*/  LOP3.LUT R181, R181, R180, RZ, 0x3c, !PT ;  /* 0x000000b4b5b57212 */ /* 0x000fe200078e3cff */
[----:B------:R-:W-:Y:S01]  /*153630*/  IMAD.MOV.U32 R187, RZ, RZ, R188 ;  /* 0x000000ffffbb7224 */ /* 0x000fe200078e00bc */
[----:B------:R-:W-:Y:S01]  /*153640*/  LOP3.LUT R185, R185, R184, RZ, 0x3c, !PT ;  /* 0x000000b8b9b97212 */ /* 0x000fe200078e3cff */
[----:B------:R-:W-:Y:S01]  /*153650*/  STL.64 [R1+0x34e8], R164 ;  /* 0x0034e8a401007387 */ /* 0x000fe20000100a00 */
[----:B------:R-:W-:Y:S01]  /*153660*/  MOV R186, R189 ;  /* 0x000000bd00ba7202 */ /* 0x000fe20000000f00 */
[----:B------:R-:W-:Y:S01]  /*153670*/  IMAD.MOV.U32 R182, RZ, RZ, R193 ;  /* 0x000000ffffb67224 */ /* 0x000fe200078e00c1 */
[----:B------:R-:W-:Y:S01]  /*153680*/  MOV R183, R192 ;  /* 0x000000c000b77202 */ /* 0x000fe20000000f00 */
[----:B------:R-:W-:Y:S01]  /*153690*/  STL.64 [R1+0x34e0], R168 ;  /* 0x0034e0a801007387 */ /* 0x000fe20000100a00 */
[----:B------:R-:W-:Y:S01]  /*1536a0*/  IMAD.MOV.U32 R178, RZ, RZ, R197 ;  /* 0x000000ffffb27224 */ /* 0x000fe200078e00c5 */
[----:B------:R-:W-:Y:S01]  /*1536b0*/  MOV R174, R201 ;  /* 0x000000c900ae7202 */ /* 0x000fe20000000f00 */
[----:B------:R-:W-:Y:S01]  /*1536c0*/  IMAD.MOV.U32 R179, RZ, RZ, R196 ;  /* 0x000000ffffb37224 */ /* 0x000fe200078e00c4 */
[----:B------:R-:W-:Y:S01]  /*1536d0*/  STL.64 [R1+0x34d8], R172 ;  /* 0x0034d8ac01007387 */ /* 0x000fe20000100a00 */
[----:B------:R-:W-:Y:S01]  /*1536e0*/  IMAD.MOV.U32 R175, RZ, RZ, R200 ;  /* 0x000000ffffaf7224 */ /* 0x000fe200078e00c8 */
[----:B------:R-:W-:-:S02]  /*1536f0*/  MOV R171, R204 ;  /* 0x000000cc00ab7202 */ /* 0x000fc40000000f00 */
[----:B------:R-:W-:Y:S01]  /*153700*/  STL.64 [R1+0x34d0], R176 ;  /* 0x0034d0b001007387 */ /* 0x000fe20000100a00 */
        /* <DEDUP_REMOVED lines=45> */
[----:B--2---:R-:W-:-:S03]  /*1539e0*/  IMAD.MOV.U32 R123, RZ, RZ, R42 ;  /* 0x000000ffff7b7224 */ /* 0x004fc600078e002a */
[----:B------:R-:W2:Y:S01]  /*1539f0*/  LDL.LU R42, [R1+0x930] ;  /* 0x00093000012a7983 */ /* 0x000ea20000300800 */
[----:B---3--:R-:W-:-:S03]  /*153a00*/  IMAD.MOV.U32 R122, RZ, RZ, R43 ;  /* 0x000000ffff7a7224 */ /* 0x008fc600078e002b */
[----:B------:R-:W3:Y:S01]  /*153a10*/  LDL.LU R43, [R1+0x934] ;  /* 0x00093400012b7983 */ /* 0x000ee20000300800 */
[----:B------:R-:W-:Y:S02]  /*153a20*/  IMAD.MOV.U32 R130, RZ, RZ, R247 ;  /* 0x000000ffff827224 */ /* 0x000fe400078e00f7 */
[----:B------:R-:W-:Y:S01]  /*153a30*/  IMAD.MOV.U32 R131, RZ, RZ, R246 ;  /* 0x000000ffff837224 */ /* 0x000fe200078e00f6 */
[----:B----4-:R-:W-:Y:S01]  /*153a40*/  MOV R126, R59 ;  /* 0x0000003b007e7202 */ /* 0x010fe20000000f00 */
[----:B------:R-:W-:Y:S02]  /*153a50*/  IMAD.MOV.U32 R127, RZ, RZ, R58 ;  /* 0x000000ffff7f7224 */ /* 0x000fe400078e003a */
[----:B------:R-:W-:Y:S01]  /*153a60*/  IMAD.MOV.U32 R121, RZ, RZ, R50 ;  /* 0x000000ffff797224 */ /* 0x000fe200078e0032 */
[----:B------:R-:W-:Y:S01]  /*153a70*/  STL.64 [R1+0x3448], R130 ;  /* 0x0034488201007387 */ /* 0x000fe20000100a00 */
[----:B------:R-:W-:-:S03]  /*153a80*/  MOV R120, R51 ;  /* 0x0000003300787202 */ /* 0x000fc60000000f00 */
[----:B------:R-:W4:Y:S04]  /*153a90*/  LDL.LU R50, [R1+0x938] ;  /* 0x0009380001327983 */ /* 0x000f280000300800 */
[----:B------:R-:W4:Y:S04]  /*153aa0*/  LDL.LU R51, [R1+0x93c] ;  /* 0x00093c0001337983 */ /* 0x000f280000300800 */
[----:B------:R-:W-:Y:S04]  /*153ab0*/  STL.64 [R1+0x3440], R126 ;  /* 0x0034407e01007387 */ /* 0x000fe80000100a00 */
        /* <DEDUP_REMOVED lines=22> */
[----:B------:R-:W-:-:S02]  /*153c20*/  IMAD.MOV.U32 R117, RZ, RZ, R99 ;  /* 0x000000ffff757224 */ /* 0x000fc400078e0063 */
[----:B------:R-:W-:Y:S02]  /*153c30*/  IMAD.MOV.U32 R116, RZ, RZ, R94 ;  /* 0x000000ffff747224 */ /* 0x000fe400078e005e */
[----:B------:R-:W-:Y:S01]  /*153c40*/  IMAD.MOV.U32 R115, RZ, RZ, R95 ;  /* 0x000000ffff737224 */ /* 0x000fe200078e005f */
[----:B------:R-:W-:Y:S02]  /*153c50*/  MOV R114, R90 ;  /* 0x0000005a00727202 */ /* 0x000fe40000000f00 */
[----:B------:R-:W-:Y:S04]  /*153c60*/  STL.64 [R1+0x3418], R116 ;  /* 0x0034187401007387 */ /* 0x000fe80000100a00 */
[----:B------:R-:W-:Y:S01]  /*153c70*/  STL.64 [R1+0x3410], R114 ;  /* 0x0034107201007387 */ /* 0x000fe20000100a00 */
[----:B--2---:R-:W-:-:S03]  /*153c80*/  MOV R107, R42 ;  /* 0x0000002a006b7202 */ /* 0x004fc60000000f00 */
[----:B------:R-:W2:Y:S01]  /*153c90*/  LDL.LU R42, [R1+0x978] ;  /* 0x00097800012a7983 */ /* 0x000ea20000300800 */
[----:B---3--:R-:W-:-:S03]  /*153ca0*/  IMAD.MOV.U32 R106, RZ, RZ, R43 ;  /* 0x000000ffff6a7224 */ /* 0x008fc600078e002b */
[----:B------:R-:W3:Y:S01]  /*153cb0*/  LDL.LU R43, [R1+0x97c] ;  /* 0x00097c00012b7983 */ /* 0x000ee20000300800 */
[----:B------:R-:W-:Y:S01]  /*153cc0*/  IMAD.MOV.U32 R112, RZ, RZ, R86 ;  /* 0x000000ffff707224 */ /* 0x000fe200078e0056 */
[----:B------:R-:W-:Y:S01]  /*153cd0*/  MOV R113, R91 ;  /* 0x0000005b00717202 */ /* 0x000fe20000000f00 */
[----:B------:R-:W-:Y:S01]  /*153ce0*/  IMAD.MOV.U32 R110, RZ, RZ, R83 ;  /* 0x000000ffff6e7224 */ /* 0x000fe200078e0053 */
[----:B------:R-:W-:Y:S01]  /*153cf0*/  MOV R108, R79 ;  /* 0x0000004f006c7202 */ /* 0x000fe20000000f00 */
[----:B------:R-:W-:Y:S02]  /*153d00*/  IMAD.MOV.U32 R111, RZ, RZ, R82 ;  /* 0x000000ffff6f7224 */ /* 0x000fe400078e0052 */
[----:B------:R-:W-:Y:S01]  /*153d10*/  IMAD.MOV.U32 R109, RZ, RZ, R78 ;  /* 0x000000ffff6d7224 */ /* 0x000fe200078e004e */
[----:B------:R-:W-:Y:S01]  /*153d20*/  STL.64 [R1+0x3408], R112 ;  /* 0x0034087001007387 */ /* 0x000fe20000100a00 */
[----:B----4-:R-:W-:-:S03]  /*153d30*/  IMAD.MOV.U32 R105, RZ, RZ, R50 ;  /* 0x000000ffff697224 */ /* 0x010fc600078e0032 */
[----:B------:R-:W4:Y:S01]  /*153d40*/  LDL.LU R50, [R1+0x980] ;  /* 0x0009800001327983 */ /* 0x000f220000300800 */
[----:B------:R-:W-:-:S03]  /*153d50*/  IMAD.MOV.U32 R104, RZ, RZ, R51 ;  /* 0x000000ffff687224 */ /* 0x000fc600078e0033 */
[----:B------:R-:W4:Y:S04]  /*153d60*/  LDL.LU R51, [R1+0x984] ;  /* 0x0009840001337983 */ /* 0x000f280000300800 */
[----:B------:R-:W-:Y:S01]  /*153d70*/  STL.64 [R1+0x3400], R110 ;  /* 0x0034006e01007387 */ /* 0x000fe20000100a00 */
[----:B------:R-:W-:-:S03]  /*153d80*/  IMAD.MOV.U32 R103, RZ, RZ, R74 ;  /* 0x000000ffff677224 */ /* 0x000fc600078e004a */
[----:B------:R-:W-:Y:S01]  /*153d90*/  STL.64 [R1+0x33f8], R108 ;  /* 0x0033f86c01007387 */ /* 0x000fe20000100a00 */
[----:B------:R-:W-:-:S03]  /*153da0*/  MOV R102, R75 ;  /* 0x0000004b00667202 */ /* 0x000fc60000000f00 */
[----:B------:R-:W-:Y:S01]  /*153db0*/  STL.64 [R1+0x33f0], R106 ;  /* 0x0033f06a01007387 */ /* 0x000fe20000100a00 */
[----:B------:R-:W-:Y:S01]  /*153dc0*/  MOV R101, R70 ;  /* 0x0000004600657202 */ /* 0x000fe20000000f00 */
[----:B------:R-:W-:Y:S02]  /*153dd0*/  IMAD.MOV.U32 R100, RZ, RZ, R71 ;  /* 0x000000ffff647224 */ /* 0x000fe400078e0047 */
[----:B------:R-:W-:Y:S01]  /*153de0*/  STL.64 [R1+0x33e8], R104 ;  /* 0x0033e86801007387 */ /* 0x000fe20000100a00 */
[----:B------:R-:W-:-:S03]  /*153df0*/  IMAD.MOV.U32 R99, RZ, RZ, R66 ;  /* 0x000000ffff637224 */ /* 0x000fc600078e0042 */
[----:B------:R-:W-:Y:S01]  /*153e00*/  STL.64 [R1+0x33e0], R102 ;  /* 0x0033e06601007387 */ /* 0x000fe20000100a00 */
[----:B------:R-:W-:-:S03]  /*153e10*/  IMAD.MOV.U32 R98, RZ, RZ, R67 ;  /* 0x000000ffff627224 */ /* 0x000fc600078e0043 */
[----:B------:R-:W-:Y:S04]  /*153e20*/  STL.64 [R1+0x33d8], R100 ;  /* 0x0033d86401007387 */ /* 0x000fe80000100a00 */
[----:B------:R-:W-:Y:S04]  /*153e30*/  STL.64 [R1+0x33d0], R98 ;  /* 0x0033d06201007387 */ /* 0x000fe80000100a00 */
[----:B------:R-:W4:Y:S04]  /*153e40*/  LDL.LU R9, [R1+0x988] ;  /* 0x0009880001097983 */ /* 0x000f280000300800 */
[----:B------:R-:W4:Y:S04]  /*153e50*/  LDL.LU R8, [R1+0x98c] ;  /* 0x00098c0001087983 */ /* 0x000f280000300800 */
[----:B------:R-:W4:Y:S04]  /*153e60*/  LDL.LU R82, [R1+0x990] ;  /* 0x0009900001527983 */ /* 0x000f280000300800 */
[----:B------:R-:W4:Y:S04]  /*153e70*/  LDL.LU R83, [R1+0x994] ;  /* 0x0009940001537983 */ /* 0x000f280000300800 */
[----:B-1----:R-:W4:Y:S04]  /*153e80*/  LDL.LU R4, [R1+0x998] ;  /* 0x0009980001047983 */ /* 0x002f280000300800 */
        /* <DEDUP_REMOVED lines=11> */
[----:B------:R-:W-:Y:S01]  /*153f40*/  STL.64 [R1+0x33c8], R96 ;  /* 0x0033c86001007387 */ /* 0x000fe20000100a00 */
[----:B--2---:R-:W-:-:S03]  /*153f50*/  MOV R89, R42 ;  /* 0x0000002a00597202 */ /* 0x004fc60000000f00 */
[----:B------:R-:W2:Y:S01]  /*153f60*/  LDL.LU R42, [R1+0x9b8] ;  /* 0x0009b800012a7983 */ /* 0x000ea20000300800 */
[----:B---3--:R-:W-:-:S03]  /*153f70*/  IMAD.MOV.U32 R88, RZ, RZ, R43 ;  /* 0x000000ffff587224 */ /* 0x008fc600078e002b */
[----:B------:R-:W3:Y:S01]  /*153f80*/  LDL.LU R43, [R1+0x9bc] ;  /* 0x0009bc00012b7983 */ /* 0x000ee20000300800 */
[----:B------:R-:W-:Y:S01]  /*153f90*/  IMAD.MOV.U32 R94, RZ, RZ, R59 ;  /* 0x000000ffff5e7224 */ /* 0x000fe200078e003b */
[----:B------:R-:W-:-:S05]  /*153fa0*/  MOV R95, R58 ;  /* 0x0000003a005f7202 */ /* 0x000fca0000000f00 */
[----:B------:R-:W-:Y:S04]  /*153fb0*/  STL.64 [R1+0x33c0], R94 ;  /* 0x0033c05e01007387 */ /* 0x000fe80000100a00 */
        /* <DEDUP_REMOVED lines=10> */
[----:B----4-:R-:W-:-:S03]  /*154060*/  IMAD.MOV.U32 R87, RZ, RZ, R50 ;  /* 0x000000ffff577224 */ /* 0x010fc600078e0032 */
[----:B------:R-:W4:Y:S01]  /*154070*/  LDL.LU R58, [R1+0xa60] ;  /* 0x000a6000013a7983 */ /* 0x000f220000300800 */
[----:B------:R-:W-:-:S03]  /*154080*/  IMAD.MOV.U32 R86, RZ, RZ, R51 ;  /* 0x000000ffff567224 */ /* 0x000fc600078e0033 */
[----:B------:R-:W4:Y:S04]  /*154090*/  LDL.LU R59, [R1+0xa64] ;  /* 0x000a6400013b7983 */ /* 0x000f280000300800 */
[----:B------:R-:W4:Y:S01]  /*1540a0*/  LDL.LU R54, [R1+0xa68] ;  /* 0x000a680001367983 */ /* 0x000f220000300800 */
[----:B------:R-:W-:-:S03]  /*1540b0*/  IMAD.MOV.U32 R85, RZ, RZ, R9 ;  /* 0x000000ffff557224 */ /* 0x000fc600078e0009 */
[----:B------:R-:W4:Y:S01]  /*1540c0*/  LDL.LU R55, [R1+0xa6c] ;  /* 0x000a6c0001377983 */ /* 0x000f220000300800 */
[----:B------:R-:W-:-:S03]  /*1540d0*/  MOV R84, R8 ;  /* 0x0000000800547202 */ /* 0x000fc60000000f00 */
[----:B------:R-:W4:Y:S01]  /*1540e0*/  LDL.LU R50, [R1+0xa70] ;  /* 0x000a700001327983 */ /* 0x000f220000300800 */
[----:B------:R-:W-:-:S03]  /*1540f0*/  LOP3.LUT R83, R83, R82, RZ, 0x3c, !PT ;  /* 0x0000005253537212 */ /* 0x000fc600078e3cff */
[----:B------:R-:W4:Y:S01]  /*154100*/  LDL.LU R51, [R1+0xa74] ;  /* 0x000a740001337983 */ /* 0x000f220000300800 */
[----:B------:R-:W-:-:S03]  /*154110*/  LOP3.LUT R82, R83, R82, RZ, 0x3c, !PT ;  /* 0x0000005253527212 */ /* 0x000fc600078e3cff */
[----:B------:R-:W-:Y:S01]  /*154120*/  STL.64 [R1+0x33b8], R92 ;  /* 0x0033b85c01007387 */ /* 0x000fe20000100a00 */
[----:B------:R-:W-:-:S03]  /*154130*/  LOP3.LUT R83, R83, R82, RZ, 0x3c, !PT ;  /* 0x0000005253537212 */ /* 0x000fc600078e3cff */
[----:B------:R-:W-:Y:S04]  /*154140*/  STL.64 [R1+0x33b0], R90 ;  /* 0x0033b05a01007387 */ /* 0x000fe80000100a00 */
[----:B------:R-:W-:Y:S04]  /*154150*/  STL.64 [R1+0x33a8], R88 ;  /* 0x0033a85801007387 */ /* 0x000fe80000100a00 */
[----:B------:R-:W-:Y:S01]  /*154160*/  STL.64 [R1+0x33a0], R86 ;  /* 0x0033a05601007387 */ /* 0x000fe20000100a00 */
[----:B------:R-:W-:-:S03]  /*154170*/  IMAD.MOV.U32 R77, RZ, RZ, R74 ;  /* 0x000000ffff4d7224 */ /* 0x000fc600078e004a */
[----:B------:R-:W-:Y:S01]  /*154180*/  STL.64 [R1+0x3398], R84 ;  /* 0x0033985401007387 */ /* 0x000fe20000100a00 */
[----:B------:R-:W-:-:S03]  /*154190*/  IMAD.MOV.U32 R76, RZ, RZ, R75 ;  /* 0x000000ffff4c7224 */ /* 0x000fc600078e004b */
[----:B------:R-:W-:Y:S01]  /*1541a0*/  STL.64 [R1+0x3390], R82 ;  /* 0x0033905201007387 */ /* 0x000fe20000100a00 */
[----:B------:R-:W-:Y:S01]  /*1541b0*/  IMAD.MOV.U32 R75, RZ, RZ, R46 ;  /* 0x000000ffff4b7224 */ /* 0x000fe200078e002e */
[----:B------:R-:W-:Y:S02]  /*1541c0*/  MOV R81, R4 ;  /* 0x0000000400517202 */ /* 0x000fe40000000f00 */
[----:B------:R-:W4:Y:S01]  /*1541d0*/  LDL.LU R46, [R1+0xa78] ;  /* 0x000a7800012e7983 */ /* 0x000f220000300800 */
[----:B------:R-:W-:Y:S01]  /*1541e0*/  IMAD.MOV.U32 R80, RZ, RZ, R5 ;  /* 0x000000ffff507224 */ /* 0x000fe200078e0005 */
[----:B------:R-:W-:Y:S02]  /*1541f0*/  MOV R74, R47 ;  /* 0x0000002f004a7202 */ /* 0x000fe40000000f00 */
[----:B------:R-:W4:Y:S04]  /*154200*/  LDL.LU R47, [R1+0xa7c] ;  /* 0x000a7c00012f7983 */ /* 0x000f280000300800 */
[----:B------:R-:W-:Y:S01]  /*154210*/  STL.64 [R1+0x3388], R80 ;  /* 0x0033885001007387 */ /* 0x000fe20000100a00 */
[----:B--2---:R-:W-:-:S03]  /*154220*/  MOV R73, R42 ;  /* 0x0000002a00497202 */ /* 0x004fc60000000f00 */
[----:B------:R-:W2:Y:S01]  /*154230*/  LDL.LU R42, [R1+0xa80] ;  /* 0x000a8000012a7983 */ /* 0x000ea20000300800 */
[----:B---3--:R-:W-:-:S03]  /*154240*/  IMAD.MOV.U32 R72, RZ, RZ, R43 ;  /* 0x000000ffff487224 */ /* 0x008fc600078e002b */
[----:B------:R-:W3:Y:S01]  /*154250*/  LDL.LU R43, [R1+0xa84] ;  /* 0x000a8400012b7983 */ /* 0x000ee20000300800 */
[----:B------:R-:W-:-:S04]  /*154260*/  LOP3.LUT R79, R79, R78, RZ, 0x3c, !PT ;  /* 0x0000004e4f4f7212 */ /* 0x000fc800078e3cff */
[----:B------:R-:W-:-:S04]  /*154270*/  LOP3.LUT R78, R79, R78, RZ, 0x3c, !PT ;  /* 0x0000004e4f4e7212 */ /* 0x000fc800078e3cff */
[----:B------:R-:W-:Y:S02]  /*154280*/  LOP3.LUT R79, R79, R78, RZ, 0x3c, !PT ;  /* 0x0000004e4f4f7212 */ /* 0x000fe400078e3cff */
[----:B------:R-:W-:-:S04]  /*154290*/  LOP3.LUT R71, R71, R70, RZ, 0x3c, !PT ;  /* 0x0000004647477212 */ /* 0x000fc800078e3cff */
[C---:B------:R-:W-:Y:S01]  /*1542a0*/  LOP3.LUT R70, R71.reuse, R70, RZ, 0x3c, !PT ;  /* 0x0000004647467212 */ /* 0x040fe200078e3cff */
[----:B------:R-:W-:Y:S01]  /*1542b0*/  STL.64 [R1+0x3380], R78 ;  /* 0x0033804e01007387 */ /* 0x000fe20000100a00 */
[----:B------:R-:W-:Y:S02]  /*1542c0*/  IMAD.MOV.U32 R69, RZ, RZ, R6 ;  /* 0x000000ffff457224 */ /* 0x000fe400078e0006 */
[----:B------:R-:W-:Y:S01]  /*1542d0*/  LOP3.LUT R71, R71, R70, RZ, 0x3c, !PT ;  /* 0x0000004647477212 */ /* 0x000fe200078e3cff */
[----:B------:R-:W-:Y:S01]  /*1542e0*/  IMAD.MOV.U32 R68, RZ, RZ, R7 ;  /* 0x000000ffff447224 */ /* 0x000fe200078e0007 */
[----:B------:R-:W-:-:S04]  /*1542f0*/  LOP3.LUT R67, R67, R66, RZ, 0x3c, !PT ;  /* 0x0000004243437212 */ /* 0x000fc800078e3cff */
[C---:B------:R-:W-:Y:S01]  /*154300*/  LOP3.LUT R66, R67.reuse, R66, RZ, 0x3c, !PT ;  /* 0x0000004243427212 */ /* 0x040fe200078e3cff */
[----:B------:R-:W-:Y:S03]  /*154310*/  STL.64 [R1+0x3378], R76 ;  /* 0x0033784c01007387 */ /* 0x000fe60000100a00 */
[----:B------:R-:W-:Y:S01]  /*154320*/  LOP3.LUT R67, R67, R66, RZ, 0x3c, !PT ;  /* 0x0000004243437212 */ /* 0x000fe200078e3cff */
[----:B------:R-:W-:Y:S04]  /*154330*/  STL.64 [R1+0x3370], R74 ;  /* 0x0033704a01007387 */ /* 0x000fe80000100a00 */
[----:B------:R-:W-:Y:S04]  /*154340*/  STL.64 [R1+0x3368], R72 ;  /* 0x0033684801007387 */ /* 0x000fe80000100a00 */
[----:B------:R-:W-:Y:S01]  /*154350*/  STL.64 [R1+0x3360], R70 ;  /* 0x0033604601007387 */ /* 0x000fe20000100a00 */
[----:B------:R-:W-:-:S03]  /*154360*/  IMAD.MOV.U32 R65, RZ, RZ, R62 ;  /* 0x000000ffff417224 */ /* 0x000fc600078e003e */
[----:B------:R-:W-:Y:S01]  /*154370*/  STL.64 [R1+0x3358], R68 ;  /* 0x0033584401007387 */ /* 0x000fe20000100a00 */
[----:B------:R-:W-:-:S03]  /*154380*/  MOV R64, R63 ;  /* 0x0000003f00407202 */ /* 0x000fc60000000f00 */
[----:B------:R-:W-:Y:S01]  /*154390*/  STL.64 [R1+0x3350], R66 ;  /* 0x0033504201007387 */ /* 0x000fe20000100a00 */
[----:B----4-:R-:W-:-:S03]  /*1543a0*/  IMAD.MOV.U32 R62, RZ, RZ, R59 ;  /* 0x000000ffff3e7224 */ /* 0x010fc600078e003b */
[----:B------:R-:W4:Y:S01]  /*1543b0*/  LDL.LU R25, [R1+0xa88] ;  /* 0x000a880001197983 */ /* 0x000f220000300800 */
[----:B------:R-:W-:Y:S01]  /*1543c0*/  MOV R63, R58 ;  /* 0x0000003a003f7202 */ /* 0x000fe20000000f00 */
[----:B------:R-:W-:Y:S02]  /*1543d0*/  IMAD.MOV.U32 R59, RZ, RZ, R50 ;  /* 0x000000ffff3b7224 */ /* 0x000fe400078e0032 */
        /* <DEDUP_REMOVED lines=14> */
[----:B------:R-:W-:Y:S04]  /*1544c0*/  STL.64 [R1+0x3348], R64 ;  /* 0x0033484001007387 */ /* 0x000fe80000100a00 */
[----:B------:R-:W4:Y:S04]  /*1544d0*/  LDL.LU R46, [R1+0xac8] ;  /* 0x000ac800012e7983 */ /* 0x000f280000300800 */
[----:B------:R-:W4:Y:S01]  /*1544e0*/  LDL.LU R47, [R1+0xacc] ;  /* 0x000acc00012f7983 */ /* 0x000f220000300800 */
[----:B------:R-:W-:-:S03]  /*1544f0*/  IMAD.MOV.U32 R60, RZ, RZ, R55 ;  /* 0x000000ffff3c7224 */ /* 0x000fc600078e0037 */
[----:B------:R-:W-:Y:S01]  /*154500*/  STL.64 [R1+0x3340], R62 ;  /* 0x0033403e01007387 */ /* 0x000fe20000100a00 */
[----:B------:R-:W-:-:S03]  /*154510*/  IMAD.MOV.U32 R61, RZ, RZ, R54 ;  /* 0x000000ffff3d7224 */ /* 0x000fc600078e0036 */
[----:B------:R-:W4:Y:S04]  /*154520*/  LDL.LU R23, [R1+0xad0] ;  /* 0x000ad00001177983 */ /* 0x000f280000300800 */
[----:B------:R-:W4:Y:S04]  /*154530*/  LDL.LU R22, [R1+0xad4] ;  /* 0x000ad40001167983 */ /* 0x000f280000300800 */
[----:B------:R-:W4:Y:S04]  /*154540*/  LDL.LU R9, [R1+0xad8] ;  /* 0x000ad80001097983 */ /* 0x000f280000300800 */
[----:B------:R-:W4:Y:S01]  /*154550*/  LDL.LU R8, [R1+0xadc] ;  /* 0x000adc0001087983 */ /* 0x000f220000300800 */
[----:B--2---:R-:W-:-:S03]  /*154560*/  IMAD.MOV.U32 R55, RZ, RZ, R42 ;  /* 0x000000ffff377224 */ /* 0x004fc600078e002a */
[----:B------:R-:W2:Y:S01]  /*154570*/  LDL.LU R42, [R1+0xae0] ;  /* 0x000ae000012a7983 */ /* 0x000ea20000300800 */
[----:B---3--:R-:W-:-:S03]  /*154580*/  IMAD.MOV.U32 R54, RZ, RZ, R43 ;  /* 0x000000ffff367224 */ /* 0x008fc600078e002b */
        /* <DEDUP_REMOVED lines=13> */
[----:B----4-:R-:W-:Y:S01]  /*154660*/  IMAD.MOV.U32 R53, RZ, RZ, R25 ;  /* 0x000000ffff357224 */ /* 0x010fe200078e0019 */
[----:B------:R-:W-:-:S02]  /*154670*/  MOV R52, R24 ;  /* 0x0000001800347202 */ /* 0x000fc40000000f00 */
[----:B------:R-:W-:-:S04]  /*154680*/  LOP3.LUT R7, R7, R6, RZ, 0x3c, !PT ;  /* 0x0000000607077212 */ /* 0x000fc800078e3cff */
[----:B------:R-:W-:Y:S02]  /*154690*/  LOP3.LUT R6, R7, R6, RZ, 0x3c, !PT ;  /* 0x0000000607067212 */ /* 0x000fe400078e3cff */
[----:B------:R-:W-:Y:S02]  /*1546a0*/  LOP3.LUT R51, R51, R50, RZ, 0x3c, !PT ;  /* 0x0000003233337212 */ /* 0x000fe400078e3cff */
[----:B------:R-:W-:Y:S02]  /*1546b0*/  LOP3.LUT R7, R7, R6, RZ, 0x3c, !PT ;  /* 0x0000000607077212 */ /* 0x000fe400078e3cff */
[C---:B------:R-:W-:Y:S01]  /*1546c0*/  LOP3.LUT R50, R51.reuse, R50, RZ, 0x3c, !PT ;  /* 0x0000003233327212 */ /* 0x040fe200078e3cff */
[----:B------:R-:W-:Y:S03]  /*1546d0*/  STL.64 [R1+0x3318], R52 ;  /* 0x0033183401007387 */ /* 0x000fe60000100a00 */
[----:B------:R-:W-:Y:S01]  /*1546e0*/  LOP3.LUT R51, R51, R50, RZ, 0x3c, !PT ;  /* 0x0000003233337212 */ /* 0x000fe200078e3cff */
[----:B------:R1:W-:Y:S04]  /*1546f0*/  STL.64 [R1+0x3310], R6 ;  /* 0x0033100601007387 */ /* 0x0003e80000100a00 */
[----:B------:R-:W4:Y:S04]  /*154700*/  LDL.LU R33, [R1+0xb08] ;  /* 0x000b080001217983 */ /* 0x000f280000300800 */
[----:B------:R-:W4:Y:S01]  /*154710*/  LDL.LU R32, [R1+0xb0c] ;  /* 0x000b0c0001207983 */ /* 0x000f220000300800 */
[----:B------:R-:W-:-:S03]  /*154720*/  MOV R49, R19 ;  /* 0x0000001300317202 */ /* 0x000fc60000000f00 */
[----:B------:R-:W-:Y:S01]  /*154730*/  STL.64 [R1+0x3308], R50 ;  /* 0x0033083201007387 */ /* 0x000fe20000100a00 */
[----:B------:R-:W-:-:S03]  /*154740*/  IMAD.MOV.U32 R48, RZ, RZ, R18 ;  /* 0x000000ffff307224 */ /* 0x000fc600078e0012 */
[----:B------:R-:W4:Y:S04]  /*154750*/  LDL.LU R19, [R1+0xb10] ;  /* 0x000b100001137983 */ /* 0x000f280000300800 */
[----:B------:R-:W4:Y:S01]  /*154760*/  LDL.LU R18, [R1+0xb14] ;  /* 0x000b140001127983 */ /* 0x000f220000300800 */
[----:B------:R-:W-:-:S04]  /*154770*/  LOP3.LUT R47, R47, R46, RZ, 0x3c, !PT ;  /* 0x0000002e2f2f7212 */ /* 0x000fc800078e3cff */
[C---:B------:R-:W-:Y:S01]  /*154780*/  LOP3.LUT R46, R47.reuse, R46, RZ, 0x3c, !PT ;  /* 0x0000002e2f2e7212 */ /* 0x040fe200078e3cff */
[----:B------:R1:W-:Y:S03]  /*154790*/  STL.64 [R1+0x3300], R12 ;  /* 0x0033000c01007387 */ /* 0x0003e60000100a00 */
[----:B------:R-:W-:Y:S01]  /*1547a0*/  LOP3.LUT R47, R47, R46, RZ, 0x3c, !PT ;  /* 0x0000002e2f2f7212 */ /* 0x000fe200078e3cff */
[----:B------:R-:W-:Y:S01]  /*1547b0*/  IMAD.MOV.U32 R45, RZ, RZ, R23 ;  /* 0x000000ffff2d7224 */ /* 0x000fe200078e0017 */
[----:B------:R1:W-:Y:S01]  /*1547c0*/  STL.64 [R1+0x32f8], R10 ;  /* 0x0032f80a01007387 */ /* 0x0003e20000100a00 */
[----:B------:R-:W-:-:S03]  /*1547d0*/  IMAD.MOV.U32 R44, RZ, RZ, R22 ;  /* 0x000000ffff2c7224 */ /* 0x000fc600078e0016 */
[----:B------:R-:W-:Y:S04]  /*1547e0*/  STL.64 [R1+0x32f0], R48 ;  /* 0x0032f03001007387 */ /* 0x000fe80000100a00 */
[----:B------:R-:W-:Y:S04]  /*1547f0*/  STL.64 [R1+0x32e8], R46 ;  /* 0x0032e82e01007387 */ /* 0x000fe80000100a00 */
[----:B------:R-:W-:Y:S04]  /*154800*/  STL.64 [R1+0x32e0], R44 ;  /* 0x0032e02c01007387 */ /* 0x000fe80000100a00 */
[----:B------:R1:W-:Y:S01]  /*154810*/  STL.64 [R1+0x32d8], R8 ;  /* 0x0032d80801007387 */ /* 0x0003e20000100a00 */
[----:B--2---:R-:W-:-:S04]  /*154820*/  LOP3.LUT R43, R43, R42, RZ, 0x3c, !PT ;  /* 0x0000002a2b2b7212 */ /* 0x004fc800078e3cff */
[----:B------:R-:W-:-:S04]  /*154830*/  LOP3.LUT R42, R43, R42, RZ, 0x3c, !PT ;  /* 0x0000002a2b2a7212 */ /* 0x000fc800078e3cff */
[----:B------:R-:W-:-:S05]  /*154840*/  LOP3.LUT R43, R43, R42, RZ, 0x3c, !PT ;  /* 0x0000002a2b2b7212 */ /* 0x000fca00078e3cff */
[----:B------:R-:W-:Y:S04]  /*154850*/  STL.64 [R1+0x32d0], R42 ;  /* 0x0032d02a01007387 */ /* 0x000fe80000100a00 */
[----:B------:R-:W2:Y:S04]  /*154860*/  LDL.LU R29, [R1+0xb18] ;  /* 0x000b1800011d7983 */ /* 0x000ea80000300800 */
[----:B------:R-:W2:Y:S04]  /*154870*/  LDL.LU R28, [R1+0xb1c] ;  /* 0x000b1c00011c7983 */ /* 0x000ea80000300800 */
[----:B------:R-:W2:Y:S04]  /*154880*/  LDL.LU R27, [R1+0xb30] ;  /* 0x000b3000011b7983 */ /* 0x000ea80000300800 */
[----:B------:R-:W2:Y:S01]  /*154890*/  LDL.LU R26, [R1+0xb34] ;  /* 0x000b3400011a7983 */ /* 0x000ea20000300800 */
[----:B---3--:R-:W-:-:S03]  /*1548a0*/  MOV R40, R20 ;  /* 0x0000001400287202 */ /* 0x008fc60000000f00 */
[----:B------:R-:W3:Y:S01]  /*1548b0*/  LDL.LU R25, [R1+0xb38] ;  /* 0x000b380001197983 */ /* 0x000ee20000300800 */
[----:B------:R-:W-:-:S03]  /*1548c0*/  IMAD.MOV.U32 R41, RZ, RZ, R21 ;  /* 0x000000ffff297224 */ /* 0x000fc600078e0015 */
[----:B------:R-:W3:Y:S01]  /*1548d0*/  LDL.LU R24, [R1+0xb3c] ;  /* 0x000b3c0001187983 */ /* 0x000ee20000300800 */
        /* <DEDUP_REMOVED lines=8> */
[----:B------:R-:W-:Y:S04]  /*154960*/  STL.64 [R1+0x32c8], R40 ;  /* 0x0032c82801007387 */ /* 0x000fe80000100a00 */
[----:B------:R-:W2:Y:S04]  /*154970*/  LDL.64 R246, [R1+0x3648] ;  /* 0x0036480001f67983 */ /* 0x000ea80000100a00 */
        /* <DEDUP_REMOVED lines=15> */
[----:B------:R1:W-:Y:S04]  /*154a70*/  STL.64 [R1+0x32b8], R16 ;  /* 0x0032b81001007387 */ /* 0x0003e80000100a00 */
[----:B------:R-:W-:Y:S04]  /*154a80*/  STL.64 [R1+0x32b0], R36 ;  /* 0x0032b02401007387 */ /* 0x000fe80000100a00 */
[----:B----4-:R-:W-:Y:S04]  /*154a90*/  STL.64 [R1+0x32a8], R32 ;  /* 0x0032a82001007387 */ /* 0x010fe80000100a00 */
[----:B------:R4:W-:Y:S04]  /*154aa0*/  STL.64 [R1+0x32a0], R18 ;  /* 0x0032a01201007387 */ /* 0x0009e80000100a00 */
[----:B--2---:R-:W-:Y:S04]  /*154ab0*/  LDGSTS.E [R2+0x21000], desc[UR74][R246.64], P4 ;  /* 0x21000000f6027fae */ /* 0x004fe8000a1a104a */
        /* <DEDUP_REMOVED lines=84> */
[----:B------:R-:W-:-:S03]  /*155000*/  LOP3.LUT R5, R5, R4, RZ, 0x3c, !PT ;  /* 0x0000000405057212 */ /* 0x000fc600078e3cff */
        /* <DEDUP_REMOVED lines=25> */
[----:B------:R-:W2:Y:S04]  /*1551a0*/  LDL.LU R38, [R1+0x84a8] ;  /* 0x0084a80001267983 */ /* 0x000ea80000300800 */
[----:B------:R-:W-:Y:S04]  /*1551b0*/  LDGSTS.E [R2+0x3a100], desc[UR74][R52.64], P3 ;  /* 0x3a10000034027fae */ /* 0x000fe800099a104a */
[----:B------:R-:W3:Y:S04]  /*1551c0*/  LDL.LU.64 R34, [R1+0x84a0] ;  /* 0x0084a00001227983 */ /* 0x000ee80000300a00 */
[----:B------:R-:W-:Y:S04]  /*1551d0*/  LDGSTS.E [R2+0x3a180], desc[UR74][R6.64], P0 ;  /* 0x3a18000006027fae */ /* 0x000fe800081a104a */
[----:B------:R-:W3:Y:S04]  /*1551e0*/  LDL.LU R31, [R1+0x8498] ;  /* 0x00849800011f7983 */ /* 0x000ee80000300800 */
[----:B------:R-:W-:Y:S04]  /*1551f0*/  LDGSTS.E [R2+0x3b000], desc[UR74][R50.64], P4 ;  /* 0x3b00000032027fae */ /* 0x000fe8000a1a104a */
[----:B-1----:R-:W3:Y:S04]  /*155200*/  LDL.LU R7, [R1+0x627c] ;  /* 0x00627c0001077983 */ /* 0x002ee80000300800 */
[----:B------:R-:W-:Y:S04]  /*155210*/  LDGSTS.E [R2+0x3b080], desc[UR74][R12.64], P2 ;  /* 0x3b0800000c027fae */ /* 0x000fe800091a104a */
[----:B------:R-:W-:Y:S04]  /*155220*/  LDGSTS.E [R2+0x3b100], desc[UR74][R10.64], P3 ;  /* 0x3b1000000a027fae */ /* 0x000fe800099a104a */
[----:B------:R-:W-:Y:S04]  /*155230*/  LDGSTS.E [R2+0x3b180], desc[UR74][R48.64], P0 ;  /* 0x3b18000030027fae */ /* 0x000fe800081a104a */
[----:B------:R-:W3:Y:S04]  /*155240*/  LDL.LU R13, [R1+0x6278] ;  /* 0x00627800010d7983 */ /* 0x000ee80000300800 */
[----:B------:R-:W3:Y:S04]  /*155250*/  LDL.LU R11, [R1+0x6274] ;  /* 0x00627400010b7983 */ /* 0x000ee80000300800 */
[----:B------:R-:W3:Y:S04]  /*155260*/  LDL.LU R12, [R1+0x6270] ;  /* 0x00627000010c7983 */ /* 0x000ee80000300800 */
[----:B------:R-:W-:Y:S04]  /*155270*/  LDGSTS.E [R2+0x3c000], desc[UR74][R46.64], P4 ;  /* 0x3c0000002e027fae */ /* 0x000fe8000a1a104a */
[----:B------:R-:W-:Y:S04]  /*155280*/  LDGSTS.E [R2+0x3c080], desc[UR74][R44.64], P2 ;  /* 0x3c0800002c027fae */ /* 0x000fe800091a104a */
[----:B------:R-:W-:Y:S04]  /*155290*/  LDGSTS.E [R2+0x3c100], desc[UR74][R8.64], P3 ;  /* 0x3c10000008027fae */ /* 0x000fe800099a104a */
[----:B------:R-:W-:Y:S04]  /*1552a0*/  LDGSTS.E [R2+0x3c180], desc[UR74][R42.64], P0 ;  /* 0x3c1800002a027fae */ /* 0x000fe800081a104a */
[----:B------:R-:W-:Y:S04]  /*1552b0*/  LDGSTS.E [R2+0x3d000], desc[UR74][R40.64], P4 ;  /* 0x3d00000028027fae */ /* 0x000fe8000a1a104a */
[----:B------:R-:W3:Y:S04]  /*1552c0*/  LDL.LU R8, [R1+0x618c] ;  /* 0x00618c0001087983 */ /* 0x000ee80000300800 */
[----:B------:R-:W-:Y:S04]  /*1552d0*/  LDGSTS.E [R2+0x3d080], desc[UR74][R14.64], P2 ;  /* 0x3d0800000e027fae */ /* 0x000fe800091a104a */
[----:B------:R-:W-:Y:S04]  /*1552e0*/  LDGSTS.E [R2+0x3d100], desc[UR74][R16.64], P3 ;  /* 0x3d10000010027fae */ /* 0x000fe800099a104a */
[----:B------:R-:W-:Y:S04]  /*1552f0*/  LDGSTS.E [R2+0x3d180], desc[UR74][R36.64], P0 ;  /* 0x3d18000024027fae */ /* 0x000fe800081a104a */
[----:B------:R-:W3:Y:S04]  /*155300*/  LDL.LU R15, [R1+0x6268] ;  /* 0x00626800010f7983 */ /* 0x000ee80000300800 */
[----:B------:R-:W-:Y:S04]  /*155310*/  LDGSTS.E [R2+0x3e000], desc[UR74][R32.64], P4 ;  /* 0x3e00000020027fae */ /* 0x000fe8000a1a104a */
[----:B------:R-:W3:Y:S04]  /*155320*/  LDL.LU R16, [R1+0x6184] ;  /* 0x0061840001107983 */ /* 0x000ee80000300800 */
[----:B------:R-:W-:Y:S04]  /*155330*/  LDGSTS.E [R2+0x3e080], desc[UR74][R18.64], P2 ;  /* 0x3e08000012027fae */ /* 0x000fe800091a104a */
[----:B------:R-:W-:Y:S04]  /*155340*/  LDGSTS.E [R2+0x3e100], desc[UR74][R28.64], P3 ;  /* 0x3e1000001c027fae */ /* 0x000fe800099a104a */
[----:B------:R-:W-:Y:S04]  /*155350*/  LDGSTS.E [R2+0x3e180], desc[UR74][R26.64], P0 ;  /* 0x3e1800001a027fae */ /* 0x000fe800081a104a */
[----:B----4-:R-:W4:Y:S04]  /*155360*/  LDL.LU R19, [R1+0x6180] ;  /* 0x0061800001137983 */ /* 0x010f280000300800 */
[----:B------:R-:W4:Y:S04]  /*155370*/  LDL.LU R9, [R1+0x617c] ;  /* 0x00617c0001097983 */ /* 0x000f280000300800 */
[----:B------:R-:W4:Y:S04]  /*155380*/  LDL.LU R18, [R1+0x6178] ;  /* 0x0061780001127983 */ /* 0x000f280000300800 */
[----:B------:R-:W-:Y:S01]  /*155390*/  LDGSTS.E [R2+0x3f000], desc[UR74][R24.64], P4 ;  /* 0x3f00000018027fae */ /* 0x000fe2000a1a104a */
[----:B------:R-:W-:-:S03]  /*1553a0*/  VIADD R3, R3, UR12 ;  /* 0x0000000c03037c36 */ /* 0x000fc60008000000 */
[----:B------:R-:W-:Y:S04]  /*1553b0*/  LDGSTS.E [R2+0x3f080], desc[UR74][R22.64], P2 ;  /* 0x3f08000016027fae */ /* 0x000fe800091a104a */
[----:B------:R-:W-:Y:S04]  /*1553c0*/  LDGSTS.E [R2+0x3f100], desc[UR74][R20.64], P3 ;  /* 0x3f10000014027fae */ /* 0x000fe800099a104a */
[----:B------:R2:W-:Y:S04]  /*1553d0*/  LDGSTS.E [R2+0x3f180], desc[UR74][R4.64], P0 ;  /* 0x3f18000004027fae */ /* 0x0005e800081a104a */
[----:B------:R-:W4:Y:S04]  /*1553e0*/  LDL.LU R6, [R1+0x6174] ;  /* 0x0061740001067983 */ /* 0x000f280000300800 */
[----:B------:R-:W4:Y:S04]  /*1553f0*/  LDL.LU R17, [R1+0x6170] ;  /* 0x0061700001117983 */ /* 0x000f280000300800 */
[----:B------:R-:W4:Y:S01]  /*155400*/  LDL.LU R10, [R1+0x608c] ;  /* 0x00608c00010a7983 */ /* 0x000f220000300800 */
[----:B--2---:R-:W-:Y:S01]  /*155410*/  MOV R5, R38 ;  /* 0x0000002600057202 */ /* 0x004fe20000000f00 */
[----:B---3--:R-:W-:-:S05]  /*155420*/  IMAD.MOV.U32 R4, RZ, RZ, R35 ;  /* 0x000000ffff047224 */ /* 0x008fca00078e0023 */
[----:B------:R1:W-:Y:S01]  /*155430*/  LDGSTS.E [R3+0x200], desc[UR74][R4.64], P4 ;  /* 0x0020000004037fae */ /* 0x0003e2000a1a104a */
[----:B------:R-:W-:Y:S01]  /*155440*/  IADD3 R7, P1, PT, R7, UR15, RZ ;  /* 0x0000000f07077c10 */ /* 0x000fe2000ff3e0ff */
[----:B-1----:R-:W-:-:S04]  /*155450*/  IMAD.MOV.U32 R4, RZ, RZ, R34 ;  /* 0x000000ffff047224 */ /* 0x002fc800078e0022 */
[----:B------:R-:W-:Y:S01]  /*155460*/  STL [R1+0x627c], R7 ;  /* 0x00627c0701007387 */ /* 0x000fe20000100800 */
[----:B------:R-:W-:Y:S02]  /*155470*/  IADD3.X R13, PT, PT, R13, UR9, RZ, P5, !PT ;  /* 0x000000090d0d7c10 */ /* 0x000fe4000affe4ff */
[----:B------:R-:W-:-:S03]  /*155480*/  IADD3 R11, P5, PT, R11, UR15, RZ ;  /* 0x0000000f0b0b7c10 */ /* 0x000fc6000ffbe0ff */
[----:B------:R-:W-:Y:S01]  /*155490*/  IMAD.MOV.U32 R5, RZ, RZ, R13 ;  /* 0x000000ffff057224 */ /* 0x000fe200078e000d */
[----:B------:R1:W-:Y:S01]  /*1554a0*/  STL [R1+0x6278], R13 ;  /* 0x0062780d01007387 */ /* 0x0003e20000100800 */
[----:B------:R-:W-:-:S03]  /*1554b0*/  IADD3.X R12, PT, PT, R12, UR9, RZ, P1, !PT ;  /* 0x000000090c0c7c10 */ /* 0x000fc60008ffe4ff */
[----:B------:R-:W2:Y:S04]  /*1554c0*/  LDL.LU R14, [R1+0x6168] ;  /* 0x00616800010e7983 */ /* 0x000ea80000300800 */
[----:B------:R-:W-:Y:S04]  /*1554d0*/  STL [R1+0x6274], R11 ;  /* 0x0062740b01007387 */ /* 0x000fe80000100800 */
[----:B------:R3:W-:Y:S04]  /*1554e0*/  STL [R1+0x6270], R12 ;  /* 0x0062700c01007387 */ /* 0x0007e80000100800 */
[----:B------:R3:W-:Y:S04]  /*1554f0*/  LDGSTS.E [R3+0x280], desc[UR74][R4.64], P2 ;  /* 0x0028000004037fae */ /* 0x0007e800091a104a */
[----:B-1----:R-:W2:Y:S01]  /*155500*/  LDL.LU R13, [R1+0x6084] ;  /* 0x00608400010d7983 */ /* 0x002ea20000300800 */
[----:B------:R-:W-:-:S02]  /*155510*/  IADD3 R8, P1, PT, R8, UR15, RZ ;  /* 0x0000000f08087c10 */ /* 0x000fc4000ff3e0ff */
[----:B---3--:R-:W-:Y:S01]  /*155520*/  MOV R4, R7 ;  /* 0x0000000700047202 */ /* 0x008fe20000000f00 */
[----:B------:R-:W-:Y:S02]  /*155530*/  IMAD.MOV.U32 R5, RZ, RZ, R12 ;  /* 0x000000ffff057224 */ /* 0x000fe400078e000c */
[----:B------:R-:W3:Y:S04]  /*155540*/  LDL.LU R12, [R1+0x6080] ;  /* 0x00608000010c7983 */ /* 0x000ee80000300800 */
[----:B------:R1:W-:Y:S01]  /*155550*/  LDGSTS.E [R3+0x300], desc[UR74][R4.64], P3 ;  /* 0x0030000004037fae */ /* 0x0003e200099a104a */
[----:B------:R-:W-:-:S03]  /*155560*/  IADD3.X R15, PT, PT, R15, UR9, RZ, P5, !PT ;  /* 0x000000090f0f7c10 */ /* 0x000fc6000affe4ff */
[----:B------:R-:W-:Y:S01]  /*155570*/  STL [R1+0x618c], R8 ;  /* 0x00618c0801007387 */ /* 0x000fe20000100800 */
[----:B-1----:R-:W-:Y:S01]  /*155580*/  IMAD.MOV.U32 R4, RZ, RZ, R11 ;  /* 0x000000ffff047224 */ /* 0x002fe200078e000b */
[----:B------:R-:W-:Y:S02]  /*155590*/  MOV R5, R15 ;  /* 0x0000000f00057202 */ /* 0x000fe40000000f00 */
[----:B------:R-:W-:Y:S01]  /*1555a0*/  IADD3 R16, P5, PT, R16, UR15, RZ ;  /* 0x0000000f10107c10 */ /* 0x000fe2000ffbe0ff */
[----:B------:R1:W-:Y:S04]  /*1555b0*/  STL [R1+0x6268], R15 ;  /* 0x0062680f01007387 */ /* 0x0003e80000100800 */
[----:B------:R-:W3:Y:S04]  /*1555c0*/  LDL.LU R7, [R1+0x607c] ;  /* 0x00607c0001077983 */ /* 0x000ee80000300800 */
[----:B------:R4:W-:Y:S04]  /*1555d0*/  LDGSTS.E [R3+0x380], desc[UR74][R4.64], P0 ;  /* 0x0038000004037fae */ /* 0x0009e800081a104a */
[----:B-1----:R-:W3:Y:S01]  /*1555e0*/  LDL.LU R15, [R1+0x6078] ;  /* 0x00607800010f7983 */ /* 0x002ee20000300800 */
[----:B----4-:R-:W-:-:S03]  /*1555f0*/  IADD3.X R19, PT, PT, R19, UR9, RZ, P1, !PT ;  /* 0x0000000913137c10 */ /* 0x010fc60008ffe4ff */
[----:B------:R-:W-:Y:S04]  /*155600*/  STL [R1+0x6184], R16 ;  /* 0x0061841001007387 */ /* 0x000fe80000100800 */
[----:B------:R1:W-:Y:S01]  /*155610*/  STL [R1+0x6180], R19 ;  /* 0x0061801301007387 */ /* 0x0003e20000100800 */
[----:B------:R-:W-:-:S03]  /*155620*/  IMAD.MOV.U32 R5, RZ, RZ, R19 ;  /* 0x000000ffff057224 */ /* 0x000fc600078e0013 */
[----:B------:R-:W4:Y:S01]  /*155630*/  LDL.LU R11, [R1+0x6074] ;  /* 0x00607400010b7983 */ /* 0x000f220000300800 */
[----:B------:R-:W-:-:S03]  /*155640*/  IADD3 R9, P1, PT, R9, UR15, RZ ;  /* 0x0000000f09097c10 */ /* 0x000fc6000ff3e0ff */
[----:B-1----:R-:W4:Y:S01]  /*155650*/  LDL.LU R19, [R1+0x6070] ;  /* 0x0060700001137983 */ /* 0x002f220000300800 */
[----:B------:R-:W-:Y:S01]  /*155660*/  IADD3.X R18, PT, PT, R18, UR9, RZ, P5, !PT ;  /* 0x0000000912127c10 */ /* 0x000fe2000affe4ff */
[----:B------:R-:W-:Y:S02]  /*155670*/  IMAD.MOV.U32 R4, RZ, RZ, R8 ;  /* 0x000000ffff047224 */ /* 0x000fe400078e0008 */
[----:B------:R-:W-:Y:S04]  /*155680*/  STL [R1+0x617c], R9 ;  /* 0x00617c0901007387 */ /* 0x000fe80000100800 */
[----:B------:R1:W-:Y:S04]  /*155690*/  STL [R1+0x6178], R18 ;  /* 0x0061781201007387 */ /* 0x0003e80000100800 */
[----:B------:R1:W-:Y:S04]  /*1556a0*/  LDGSTS.E [R3+0x1200], desc[UR74][R4.64], P4 ;  /* 0x0120000004037fae */ /* 0x0003e8000a1a104a */
[----:B------:R-:W4:Y:S01]  /*1556b0*/  LDL.LU R8, [R1+0x5f8c] ;  /* 0x005f8c0001087983 */ /* 0x000f220000300800 */
[----:B-1----:R-:W-:-:S03]  /*1556c0*/  IMAD.MOV.U32 R5, RZ, RZ, R18 ;  /* 0x000000ffff057224 */ /* 0x002fc600078e0012 */
[----:B------:R-:W4:Y:S01]  /*1556d0*/  LDL.LU R18, [R1+0x6068] ;  /* 0x0060680001127983 */ /* 0x000f220000300800 */
[----:B------:R-:W-:Y:S02]  /*1556e0*/  IADD3 R6, P5, PT, R6, UR15, RZ ;  /* 0x0000000f06067c10 */ /* 0x000fe4000ffbe0ff */
[----:B------:R-:W-:Y:S02]  /*1556f0*/  IADD3.X R17, PT, PT, R17, UR9, RZ, P1, !PT ;  /* 0x0000000911117c10 */ /* 0x000fe40008ffe4ff */
[----:B------:R-:W-:Y:S01]  /*155700*/  MOV R4, R16 ;  /* 0x0000001000047202 */ /* 0x000fe20000000f00 */
[----:B------:R-:W-:Y:S01]  /*155710*/  STL [R1+0x6174], R6 ;  /* 0x0061740601007387 */ /* 0x000fe20000100800 */
[----:B------:R-:W-:-:S03]  /*155720*/  IADD3 R10, P1, PT, R10, UR15, RZ ;  /* 0x0000000f0a0a7c10 */ /* 0x000fc6000ff3e0ff */
[----:B------:R1:W-:Y:S04]  /*155730*/  STL [R1+0x6170], R17 ;  /* 0x0061701101007387 */ /* 0x0003e80000100800 */
[----:B------:R1:W-:Y:S04]  /*155740*/  LDGSTS.E [R3+0x1280], desc[UR74][R4.64], P2 ;  /* 0x0128000004037fae */ /* 0x0003e800091a104a */
[----:B------:R-:W4:Y:S04]  /*155750*/  LDL.LU R16, [R1+0x5f80] ;  /* 0x005f800001107983 */ /* 0x000f280000300800 */
[----:B------:R-:W4:Y:S01]  /*155760*/  LDL.LU R2, [R1+0x5f84] ;  /* 0x005f840001027983 */ /* 0x000f220000300800 */
[----:B-1----:R-:W-:Y:S01]  /*155770*/  IMAD.MOV.U32 R4, RZ, RZ, R9 ;  /* 0x000000ffff047224 */ /* 0x002fe200078e0009 */
[----:B------:R-:W-:-:S02]  /*155780*/  MOV R5, R17 ;  /* 0x0000001100057202 */ /* 0x000fc40000000f00 */
[----:B------:R-:W4:Y:S04]  /*155790*/  LDL.LU R17, [R1+0x5f78] ;  /* 0x005f780001117983 */ /* 0x000f280000300800 */
[----:B------:R-:W-:Y:S04]  /*1557a0*/  STL [R1+0x608c], R10 ;  /* 0x00608c0a01007387 */ /* 0x000fe80000100800 */
[----:B------:R1:W-:Y:S02]  /*1557b0*/  LDGSTS.E [R3+0x1300], desc[UR74][R4.64], P3 ;  /* 0x0130000004037fae */ /* 0x0003e400099a104a */
[----:B-1----:R-:W-:Y:S01]  /*1557c0*/  IMAD.MOV.U32 R4, RZ, RZ, R6 ;  /* 0x000000ffff047224 */ /* 0x002fe200078e0006 */
[----:B--2---:R-:W-:-:S05]  /*1557d0*/  IADD3.X R14, PT, PT, R14, UR9, RZ, P5, !PT ;  /* 0x000000090e0e7c10 */ /* 0x004fca000affe4ff */
[----:B------:R1:W-:Y:S01]  /*1557e0*/  STL [R1+0x6168], R14 ;  /* 0x0061680e01007387 */ /* 0x0003e20000100800 */
[----:B------:R-:W-:-:S03]  /*1557f0*/  IMAD.MOV.U32 R5, RZ, RZ, R14 ;  /* 0x000000ffff057224 */ /* 0x000fc600078e000e */
[----:B------:R-:W2:Y:S04]  /*155800*/  LDL.LU R9, [R1+0x5f7c] ;  /* 0x005f7c0001097983 */ /* 0x000ea80000300800 */
[----:B------:R3:W-:Y:S01]  /*155810*/  LDGSTS.E [R3+0x1380], desc[UR74][R4.64], P0 ;  /* 0x0138000004037fae */ /* 0x0007e200081a104a */
[----:B------:R-:W-:-:S03]  /*155820*/  IADD3 R13, P5, PT, R13, UR15, RZ ;  /* 0x0000000f0d0d7c10 */ /* 0x000fc6000ffbe0ff */
[----:B-1----:R-:W2:Y:S04]  /*155830*/  LDL.LU R14, [R1+0x5f70] ;  /* 0x005f7000010e7983 */ /* 0x002ea80000300800 */
[----:B------:R-:W-:Y:S01]  /*155840*/  STL [R1+0x6084], R13 ;  /* 0x0060840d01007387 */ /* 0x000fe20000100800 */
[----:B---3--:R-:W-:Y:S02]  /*155850*/  IADD3.X R12, PT, PT, R12, UR9, RZ, P1, !PT ;  /* 0x000000090c0c7c10 */ /* 0x008fe40008ffe4ff */
[----:B------:R-:W-:-:S03]  /*155860*/  MOV R4, R10 ;  /* 0x0000000a00047202 */ /* 0x000fc60000000f00 */
[----:B------:R1:W-:Y:S01]  /*155870*/  STL [R1+0x6080], R12 ;  /* 0x0060800c01007387 */ /* 0x0003e20000100800 */
[----:B------:R-:W-:-:S03]  /*155880*/  IMAD.MOV.U32 R5, RZ, RZ, R12 ;  /* 0x000000ffff057224 */ /* 0x000fc600078e000c */
[----:B------:R-:W3:Y:S04]  /*155890*/  LDL.LU R6, [R1+0x5f74] ;  /* 0x005f740001067983 */ /* 0x000ee80000300800 */
[----:B------:R1:W-:Y:S04]  /*1558a0*/  LDGSTS.E [R3+0x2200], desc[UR74][R4.64], P4 ;  /* 0x0220000004037fae */ /* 0x0003e8000a1a104a */
[----:B-1----:R-:W3:Y:S01]  /*1558b0*/  LDL.LU R12, [R1+0x5f68] ;  /* 0x005f6800010c7983 */ /* 0x002ee20000300800 */
[----:B------:R-:W-:Y:S02]  /*1558c0*/  IADD3 R7, P1, PT, R7, UR15, RZ ;  /* 0x0000000f07077c10 */ /* 0x000fe4000ff3e0ff */
[----:B------:R-:W-:-:S03]  /*1558d0*/  IADD3.X R15, PT, PT, R15, UR9, RZ, P5, !PT ;  /* 0x000000090f0f7c10 */ /* 0x000fc6000affe4ff */
[----:B------:R-:W-:Y:S01]  /*1558e0*/  STL [R1+0x607c], R7 ;  /* 0x00607c0701007387 */ /* 0x000fe20000100800 */
[----:B------:R-:W-:-:S03]  /*1558f0*/  MOV R5, R15 ;  /* 0x0000000f00057202 */ /* 0x000fc60000000f00 */
[----:B------:R1:W-:Y:S01]  /*155900*/  STL [R1+0x6078], R15 ;  /* 0x0060780f01007387 */ /* 0x0003e20000100800 */
[----:B------:R-:W-:-:S03]  /*155910*/  IMAD.MOV.U32 R4, RZ, RZ, R13 ;  /* 0x000000ffff047224 */ /* 0x000fc600078e000d */
[----:B------:R-:W3:Y:S01]  /*155920*/  LDL.LU R10, [R1+0x5e8c] ;  /* 0x005e8c00010a7983 */ /* 0x000ee20000300800 */
[----:B----4-:R-:W-:-:S03]  /*155930*/  IADD3 R11, P5, PT, R11, UR15, RZ ;  /* 0x0000000f0b0b7c10 */ /* 0x010fc6000ffbe0ff */
[----:B------:R4:W-:Y:S04]  /*155940*/  LDGSTS.E [R3+0x2280], desc[UR74][R4.64], P2 ;  /* 0x0228000004037fae */ /* 0x0009e800091a104a */
[----:B-1----:R-:W3:Y:S01]  /*155950*/  LDL.LU R15, [R1+0x5e80] ;  /* 0x005e8000010f7983 */ /* 0x002ee20000300800 */
[----:B------:R-:W-:-:S03]  /*155960*/  IADD3.X R19, PT, PT, R19, UR9, RZ, P1, !PT ;  /* 0x0000000913137c10 */ /* 0x000fc60008ffe4ff */
[----:B------:R-:W-:Y:S04]  /*155970*/  STL [R1+0x6074], R11 ;  /* 0x0060740b01007387 */ /* 0x000fe80000100800 */
[----:B------:R-:W-:Y:S04]  /*155980*/  STL [R1+0x6070], R19 ;  /* 0x0060701301007387 */ /* 0x000fe80000100800 */
[----:B------:R-:W3:Y:S01]  /*155990*/  LDL.LU R13, [R1+0x5e84] ;  /* 0x005e8400010d7983 */ /* 0x000ee20000300800 */
[----:B----4-:R-:W-:Y:S02]  /*1559a0*/  IMAD.MOV.U32 R4, RZ, RZ, R7 ;  /* 0x000000ffff047224 */ /* 0x010fe400078e0007 */
[----:B------:R-:W-:Y:S01]  /*1559b0*/  IMAD.MOV.U32 R5, RZ, RZ, R19 ;  /* 0x000000ffff057224 */ /* 0x000fe200078e0013 */
[----:B------:R-:W4:Y:S01]  /*1559c0*/  LDL.LU R7, [R1+0x5e7c] ;  /* 0x005e7c0001077983 */ /* 0x000f220000300800 */
[----:B------:R-:W-:-:S03]  /*1559d0*/  IADD3 R8, P1, PT, R8, UR15, RZ ;  /* 0x0000000f08087c10 */ /* 0x000fc6000ff3e0ff */
[----:B------:R1:W-:Y:S01]  /*1559e0*/  LDGSTS.E [R3+0x2300], desc[UR74][R4.64], P3 ;  /* 0x0230000004037fae */ /* 0x0003e200099a104a */
[----:B------:R-:W-:-:S03]  /*1559f0*/  IADD3.X R18, PT, PT, R18, UR9, RZ, P5, !PT ;  /* 0x0000000912127c10 */ /* 0x000fc6000affe4ff */
[----:B------:R-:W-:Y:S04]  /*155a00*/  STL [R1+0x5f8c], R8 ;  /* 0x005f8c0801007387 */ /* 0x000fe80000100800 */
[----:B------:R1:W-:Y:S02]  /*155a10*/  STL [R1+0x6068], R18 ;  /* 0x0060681201007387 */ /* 0x0003e40000100800 */
[----:B-1----:R-:W-:Y:S02]  /*155a20*/  IMAD.MOV.U32 R5, RZ, RZ, R18 ;  /* 0x000000ffff057224 */ /* 0x002fe400078e0012 */
[----:B------:R-:W4:Y:S01]  /*155a30*/  LDL.LU R18, [R1+0x5e78] ;  /* 0x005e780001127983 */ /* 0x000f220000300800 */
[----:B------:R-:W-:Y:S02]  /*155a40*/  MOV R4, R11 ;  /* 0x0000000b00047202 */ /* 0x000fe40000000f00 */
[----:B------:R-:W-:-:S03]  /*155a50*/  IADD3.X R16, PT, PT, R16, UR9, RZ, P1, !PT ;  /* 0x0000000910107c10 */ /* 0x000fc60008ffe4ff */
[----:B------:R1:W-:Y:S01]  /*155a60*/  LDGSTS.E [R3+0x2380], desc[UR74][R4.64], P0 ;  /* 0x0238000004037fae */ /* 0x0003e200081a104a */
[----:B------:R-:W-:-:S05]  /*155a70*/  IADD3 R2, P5, PT, R2, UR15, RZ ;  /* 0x0000000f02027c10 */ /* 0x000fca000ffbe0ff */
[----:B------:R-:W-:Y:S01]  /*155a80*/  STL [R1+0x5f84], R2 ;  /* 0x005f840201007387 */ /* 0x000fe20000100800 */
[----:B------:R-:W-:-:S03]  /*155a90*/  IADD3.X R17, PT, PT, R17, UR9, RZ, P5, !PT ;  /* 0x0000000911117c10 */ /* 0x000fc6000affe4ff */
[----:B------:R1:W-:Y:S02]  /*155aa0*/  STL [R1+0x5f80], R16 ;  /* 0x005f801001007387 */ /* 0x0003e40000100800 */
[----:B-1----:R-:W-:Y:S01]  /*155ab0*/  IMAD.MOV.U32 R4, RZ, RZ, R8 ;  /* 0x000000ffff047224 */ /* 0x002fe200078e0008 */
[----:B------:R-:W-:Y:S01]  /*155ac0*/  MOV R5, R16 ;  /* 0x0000001000057202 */ /* 0x000fe20000000f00 */
[----:B------:R-:W4:Y:S04]  /*155ad0*/  LDL.LU R11, [R1+0x5e74] ;  /* 0x005e7400010b7983 */ /* 0x000f280000300800 */
[----:B------:R1:W-:Y:S04]  /*155ae0*/  LDGSTS.E [R3+0x3200], desc[UR74][R4.64], P4 ;  /* 0x0320000004037fae */ /* 0x0003e8000a1a104a */
[----:B------:R-:W4:Y:S01]  /*155af0*/  LDL.LU R16, [R1+0x5e70] ;  /* 0x005e700001107983 */ /* 0x000f220000300800 */
[----:B-1----:R-:W-:-:S02]  /*155b00*/  IMAD.MOV.U32 R5, RZ, RZ, R17 ;  /* 0x000000ffff057224 */ /* 0x002fc400078e0011 */
[----:B------:R-:W-:-:S05]  /*155b10*/  IMAD.MOV.U32 R4, RZ, RZ, R2 ;  /* 0x000000ffff047224 */ /* 0x000fca00078e0002 */
[----:B------:R1:W-:Y:S01]  /*155b20*/  LDGSTS.E [R3+0x3280], desc[UR74][R4.64], P2 ;  /* 0x0328000004037fae */ /* 0x0003e200091a104a */
[----:B--2---:R-:W-:-:S05]  /*155b30*/  IADD3 R9, P1, PT, R9, UR15, RZ ;  /* 0x0000000f09097c10 */ /* 0x004fca000ff3e0ff */
[----:B------:R-:W-:Y:S01]  /*155b40*/  STL [R1+0x5f7c], R9 ;  /* 0x005f7c0901007387 */ /* 0x000fe20000100800 */
[----:B------:R-:W-:-:S03]  /*155b50*/  IADD3.X R14, PT, PT, R14, UR9, RZ, P1, !PT ;  /* 0x000000090e0e7c10 */ /* 0x000fc60008ffe4ff */
[----:B------:R2:W-:Y:S04]  /*155b60*/  STL [R1+0x5f78], R17 ;  /* 0x005f781101007387 */ /* 0x0005e80000100800 */
[----:B------:R-:W4:Y:S04]  /*155b70*/  LDL.LU R8, [R1+0x5dac] ;  /* 0x005dac0001087983 */ /* 0x000f280000300800 */
[----:B--2---:R-:W2:Y:S01]  /*155b80*/  LDL.LU R17, [R1+0x5e68] ;  /* 0x005e680001117983 */ /* 0x004ea20000300800 */
[----:B---3--:R-:W-:-:S05]  /*155b90*/  IADD3 R6, P5, PT, R6, UR15, RZ ;  /* 0x0000000f06067c10 */ /* 0x008fca000ffbe0ff */
[----:B------:R-:W-:Y:S04]  /*155ba0*/  STL [R1+0x5f74], R6 ;  /* 0x005f740601007387 */ /* 0x000fe80000100800 */
[----:B------:R3:W-:Y:S01]  /*155bb0*/  STL [R1+0x5f70], R14 ;  /* 0x005f700e01007387 */ /* 0x0007e20000100800 */
[----:B------:R-:W-:-:S03]  /*155bc0*/  IADD3.X R12, PT, PT, R12, UR9, RZ, P5, !PT ;  /* 0x000000090c0c7c10 */ /* 0x000fc6000affe4ff */
[----:B------:R-:W2:Y:S04]  /*155bd0*/  LDL.LU R2, [R1+0x5d84] ;  /* 0x005d840001027983 */ /* 0x000ea80000300800 */
[----:B------:R-:W2:Y:S01]  /*155be0*/  LDL.LU R19, [R1+0x5d80] ;  /* 0x005d800001137983 */ /* 0x000ea20000300800 */
[----:B-1----:R-:W-:Y:S01]  /*155bf0*/  MOV R4, R9 ;  /* 0x0000000900047202 */ /* 0x002fe20000000f00 */
[----:B------:R-:W-:-:S05]  /*155c00*/  IMAD.MOV.U32 R5, RZ, RZ, R14 ;  /* 0x000000ffff057224 */ /* 0x000fca00078e000e */
[----:B------:R1:W-:Y:S01]  /*155c10*/  LDGSTS.E [R3+0x3300], desc[UR74][R4.64], P3 ;  /* 0x0330000004037fae */ /* 0x0003e200099a104a */
[----:B------:R-:W-:-:S05]  /*155c20*/  IADD3 R10, P1, PT, R10, UR15, RZ ;  /* 0x0000000f0a0a7c10 */ /* 0x000fca000ff3e0ff */
[----:B------:R-:W-:Y:S01]  /*155c30*/  STL [R1+0x5e8c], R10 ;  /* 0x005e8c0a01007387 */ /* 0x000fe20000100800 */
[----:B------:R-:W-:-:S03]  /*155c40*/  IADD3.X R15, PT, PT, R15, UR9, RZ, P1, !PT ;  /* 0x000000090f0f7c10 */ /* 0x000fc60008ffe4ff */
[----:B------:R3:W-:Y:S01]  /*155c50*/  STL [R1+0x5f68], R12 ;  /* 0x005f680c01007387 */ /* 0x0007e20000100800 */
[----:B-1----:R-:W-:-:S03]  /*155c60*/  MOV R5, R12 ;  /* 0x0000000c00057202 */ /* 0x002fc60000000f00 */
[----:B------:R-:W2:Y:S01]  /*155c70*/  LDL.LU R9, [R1+0x5d7c] ;  /* 0x005d7c0001097983 */ /* 0x000ea20000300800 */
[----:B------:R-:W-:-:S03]  /*155c80*/  IADD3 R13, P5, PT, R13, UR15, RZ ;  /* 0x0000000f0d0d7c10 */ /* 0x000fc6000ffbe0ff */
[----:B---3--:R-:W3:Y:S01]  /*155c90*/  LDL.LU R14, [R1+0x5d78] ;  /* 0x005d7800010e7983 */ /* 0x008ee20000300800 */
[----:B------:R-:W-:-:S03]  /*155ca0*/  IMAD.MOV.U32 R4, RZ, RZ, R6 ;  /* 0x000000ffff047224 */ /* 0x000fc600078e0006 */
[----:B------:R-:W-:Y:S04]  /*155cb0*/  STL [R1+0x5e84], R13 ;  /* 0x005e840d01007387 */ /* 0x000fe80000100800 */
[----:B------:R1:W-:Y:S04]  /*155cc0*/  STL [R1+0x5e80], R15 ;  /* 0x005e800f01007387 */ /* 0x0003e80000100800 */
[----:B------:R-:W3:Y:S01]  /*155cd0*/  LDL.LU R12, [R1+0x5d70] ;  /* 0x005d7000010c7983 */ /* 0x000ee20000300800 */
[----:B----4-:R-:W-:-:S03]  /*155ce0*/  IADD3 R7, P1, PT, R7, UR15, RZ ;  /* 0x0000000f07077c10 */ /* 0x010fc6000ff3e0ff */
[----:B------:R-:W4:Y:S04]  /*155cf0*/  LDL.LU R6, [R1+0x5d74] ;  /* 0x005d740001067983 */ /* 0x000f280000300800 */
[----:B------:R1:W-:Y:S01]  /*155d00*/  LDGSTS.E [R3+0x3380], desc[UR74][R4.64], P0 ;  /* 0x0338000004037fae */ /* 0x0003e200081a104a */
[----:B------:R-:W-:Y:S01]  /*155d10*/  IADD3.X R18, PT, PT, R18, UR9, RZ, P5, !PT ;  /* 0x0000000912127c10 */ /* 0x000fe2000affe4ff */
[----:B-1----:R-:W-:Y:S02]  /*155d20*/  IMAD.MOV.U32 R5, RZ, RZ, R15 ;  /* 0x000000ffff057224 */ /* 0x002fe400078e000f */
[----:B------:R-:W4:Y:S01]  /*155d30*/  LDL.LU R15, [R1+0x5d68] ;  /* 0x005d6800010f7983 */ /* 0x000f220000300800 */
[----:B------:R-:W-:-:S03]  /*155d40*/  IMAD.MOV.U32 R4, RZ, RZ, R10 ;  /* 0x000000ffff047224 */ /* 0x000fc600078e000a */
[----:B------:R-:W-:Y:S04]  /*155d50*/  STL [R1+0x5e7c], R7 ;  /* 0x005e7c0701007387 */ /* 0x000fe80000100800 */
[----:B------:R1:W-:Y:S04]  /*155d60*/  STL [R1+0x5e78], R18 ;  /* 0x005e781201007387 */ /* 0x0003e80000100800 */
[----:B------:R-:W4:Y:S04]  /*155d70*/  LDL.LU R10, [R1+0x5cac] ;  /* 0x005cac00010a7983 */ /* 0x000f280000300800 */
[----:B------:R1:W-:Y:S01]  /*155d80*/  LDGSTS.E [R3+0x4200], desc[UR74][R4.64], P4 ;  /* 0x0420000004037fae */ /* 0x0003e2000a1a104a */
[----:B------:R-:W-:-:S02]  /*155d90*/  IADD3 R11, P5, PT, R11, UR15, RZ ;  /* 0x0000000f0b0b7c10 */ /* 0x000fc4000ffbe0ff */
[----:B------:R-:W-:Y:S02]  /*155da0*/  IADD3.X R16, PT, PT, R16, UR9, RZ, P1, !PT ;  /* 0x0000000910107c10 */ /* 0x000fe40008ffe4ff */
[----:B-1----:R-:W-:Y:S01]  /*155db0*/  MOV R4, R13 ;  /* 0x0000000d00047202 */ /* 0x002fe20000000f00 */
[----:B------:R-:W-:Y:S02]  /*155dc0*/  IMAD.MOV.U32 R5, RZ, RZ, R18 ;  /* 0x000000ffff057224 */ /* 0x000fe400078e0012 */
[----:B------:R-:W4:Y:S04]  /*155dd0*/  LDL.LU R18, [R1+0x5c80] ;  /* 0x005c800001127983 */ /* 0x000f280000300800 */
[----:B------:R1:W-:Y:S04]  /*155de0*/  LDGSTS.E [R3+0x4280], desc[UR74][R4.64], P2 ;  /* 0x0428000004037fae */ /* 0x0003e800091a104a */
[----:B------:R-:W-:Y:S04]  /*155df0*/  STL [R1+0x5e74], R11 ;  /* 0x005e740b01007387 */ /* 0x000fe80000100800 */
[----:B------:R1:W-:Y:S02]  /*155e00*/  STL [R1+0x5e70], R16 ;  /* 0x005e701001007387 */ /* 0x0003e40000100800 */
[----:B-1----:R-:W-:Y:S01]  /*155e10*/  IMAD.MOV.U32 R4, RZ, RZ, R7 ;  /* 0x000000ffff047224 */ /* 0x002fe200078e0007 */
[----:B------:R-:W-:Y:S01]  /*155e20*/  MOV R5, R16 ;  /* 0x0000001000057202 */ /* 0x000fe20000000f00 */
[----:B------:R-:W4:Y:S04]  /*155e30*/  LDL.LU R13, [R1+0x5c84] ;  /* 0x005c8400010d7983 */ /* 0x000f280000300800 */
[----:B------:R-:W4:Y:S04]  /*155e40*/  LDL.LU R16, [R1+0x5c78] ;  /* 0x005c780001107983 */ /* 0x000f280000300800 */
[----:B------:R1:W-:Y:S02]  /*155e50*/  LDGSTS.E [R3+0x4300], desc[UR74][R4.64], P3 ;  /* 0x0430000004037fae */ /* 0x0003e400099a104a */
[----:B-1----:R-:W-:Y:S01]  /*155e60*/  IMAD.MOV.U32 R4, RZ, RZ, R11 ;  /* 0x000000ffff047224 */ /* 0x002fe200078e000b */
[----:B------:R-:W-:-:S02]  /*155e70*/  IADD3 R8, P1, PT, R8, UR15, RZ ;  /* 0x0000000f08087c10 */ /* 0x000fc4000ff3e0ff */
[----:B--2---:R-:W-:-:S03]  /*155e80*/  IADD3.X R17, PT, PT, R17, UR9, RZ, P5, !PT ;  /* 0x0000000911117c10 */ /* 0x004fc6000affe4ff */
[----:B------:R-:W-:Y:S04]  /*155e90*/  STL [R1+0x5dac], R8 ;  /* 0x005dac0801007387 */ /* 0x000fe80000100800 */
[----:B------:R1:W-:Y:S01]  /*155ea0*/  STL [R1+0x5e68], R17 ;  /* 0x005e681101007387 */ /* 0x0003e20000100800 */
[----:B------:R-:W-:-:S03]  /*155eb0*/  IMAD.MOV.U32 R5, RZ, RZ, R17 ;  /* 0x000000ffff057224 */ /* 0x000fc600078e0011 */
[----:B------:R-:W2:Y:S04]  /*155ec0*/  LDL.LU R7, [R1+0x5c7c] ;  /* 0x005c7c0001077983 */ /* 0x000ea80000300800 */
[----:B------:R1:W-:Y:S04]  /*155ed0*/  LDGSTS.E [R3+0x4380], desc[UR74][R4.64], P0 ;  /* 0x0438000004037fae */ /* 0x0003e800081a104a */
[----:B-1----:R-:W2:Y:S01]  /*155ee0*/  LDL.LU R17, [R1+0x5c70] ;  /* 0x005c700001117983 */ /* 0x002ea20000300800 */
[----:B------:R-:W-:Y:S02]  /*155ef0*/  IADD3 R2, P5, PT, R2, UR15, RZ ;  /* 0x0000000f02027c10 */ /* 0x000fe4000ffbe0ff */
[----:B------:R-:W-:-:S03]  /*155f00*/  IADD3.X R19, PT, PT, R19, UR9, RZ, P1, !PT ;  /* 0x0000000913137c10 */ /* 0x000fc60008ffe4ff */
[----:B------:R-:W-:Y:S01]  /*155f10*/  STL [R1+0x5d84], R2 ;  /* 0x005d840201007387 */ /* 0x000fe20000100800 */
[----:B------:R-:W-:-:S03]  /*155f20*/  MOV R4, R8 ;  /* 0x0000000800047202 */ /* 0x000fc60000000f00 */
[----:B------:R-:W-:Y:S01]  /*155f30*/  STL [R1+0x5d80], R19 ;  /* 0x005d801301007387 */ /* 0x000fe20000100800 */
[----:B------:R-:W-:-:S03]  /*155f40*/  IMAD.MOV.U32 R5, RZ, RZ, R19 ;  /* 0x000000ffff057224 */ /* 0x000fc600078e0013 */
[----:B------:R-:W2:Y:S04]  /*155f50*/  LDL.LU R11, [R1+0x5c74] ;  /* 0x005c7400010b7983 */ /* 0x000ea80000300800 */
[----:B------:R1:W-:Y:S04]  /*155f60*/  LDGSTS.E [R3+0x5200], desc[UR74][R4.64], P4 ;  /* 0x0520000004037fae */ /* 0x0003e8000a1a104a */
[----:B------:R-:W2:Y:S01]  /*155f70*/  LDL.LU R8, [R1+0x435c] ;  /* 0x00435c0001087983 */ /* 0x000ea20000300800 */
[----:B------:R-:W-:Y:S01]  /*155f80*/  IADD3 R9, P1, PT, R9, UR15, RZ ;  /* 0x0000000f09097c10 */ /* 0x000fe2000ff3e0ff */
[----:B-1----:R-:W-:Y:S01]  /*155f90*/  IMAD.MOV.U32 R4, RZ, RZ, R2 ;  /* 0x000000ffff047224 */ /* 0x002fe200078e0002 */
[----:B---3--:R-:W-:-:S03]  /*155fa0*/  IADD3.X R14, PT, PT, R14, UR9, RZ, P5, !PT ;  /* 0x000000090e0e7c10 */ /* 0x008fc6000affe4ff */
[----:B------:R-:W-:Y:S01]  /*155fb0*/  STL [R1+0x5d7c], R9 ;  /* 0x005d7c0901007387 */ /* 0x000fe20000100800 */
[----:B------:R-:W-:-:S03]  /*155fc0*/  MOV R5, R14 ;  /* 0x0000000e00057202 */ /* 0x000fc60000000f00 */
[----:B------:R1:W-:Y:S04]  /*155fd0*/  STL [R1+0x5d78], R14 ;  /* 0x005d780e01007387 */ /* 0x0003e80000100800 */
[----:B------:R3:W-:Y:S01]  /*155fe0*/  LDGSTS.E [R3+0x5280], desc[UR74][R4.64], P2 ;  /* 0x0528000004037fae */ /* 0x0007e200091a104a */
[----:B------:R-:W-:-:S03]  /*155ff0*/  IADD3.X R12, PT, PT, R12, UR9, RZ, P1, !PT ;  /* 0x000000090c0c7c10 */ /* 0x000fc60008ffe4ff */
[----:B-1----:R-:W2:Y:S01]  /*156000*/  LDL.LU R14, [R1+0x428c] ;  /* 0x00428c00010e7983 */ /* 0x002ea20000300800 */
[----:B----4-:R-:W-:-:S05]  /*156010*/  IADD3 R6, P5, PT, R6, UR15, RZ ;  /* 0x0000000f06067c10 */ /* 0x010fca000ffbe0ff */
[----:B------:R-:W-:Y:S01]  /*156020*/  STL [R1+0x5d74], R6 ;  /* 0x005d740601007387 */ /* 0x000fe20000100800 */
[----:B---3--:R-:W-:-:S03]  /*156030*/  IMAD.MOV.U32 R5, RZ, RZ, R12 ;  /* 0x000000ffff057224 */ /* 0x008fc600078e000c */
[----:B------:R1:W-:Y:S04]  /*156040*/  STL [R1+0x5d70], R12 ;  /* 0x005d700c01007387 */ /* 0x0003e80000100800 */
[----:B------:R-:W3:Y:S01]  /*156050*/  LDL.LU R2, [R1+0x4364] ;  /* 0x0043640001027983 */ /* 0x000ee20000300800 */
[----:B------:R-:W-:-:S03]  /*156060*/  IMAD.MOV.U32 R4, RZ, RZ, R9 ;  /* 0x000000ffff047224 */ /* 0x000fc600078e0009 */
[----:B-1----:R-:W4:Y:S01]  /*156070*/  LDL.LU R12, [R1+0x4358] ;  /* 0x00435800010c7983 */ /* 0x002f220000300800 */
[----:B------:R-:W-:-:S03]  /*156080*/  IADD3.X R15, PT, PT, R15, UR9, RZ, P5, !PT ;  /* 0x000000090f0f7c10 */ /* 0x000fc6000affe4ff */
[----:B------:R1:W-:Y:S01]  /*156090*/  LDGSTS.E [R3+0x5300], desc[UR74][R4.64], P3 ;  /* 0x0530000004037fae */ /* 0x0003e200099a104a */
[----:B------:R-:W-:-:S05]  /*1560a0*/  IADD3 R10, P1, PT, R10, UR15, RZ ;  /* 0x0000000f0a0a7c10 */ /* 0x000fca000ff3e0ff */
[----:B------:R-:W-:Y:S01]  /*1560b0*/  STL [R1+0x5cac], R10 ;  /* 0x005cac0a01007387 */ /* 0x000fe20000100800 */
[----:B-1----:R-:W-:-:S03]  /*1560c0*/  IMAD.MOV.U32 R5, RZ, RZ, R15 ;  /* 0x000000ffff057224 */ /* 0x002fc600078e000f */
[----:B------:R1:W-:Y:S04]  /*1560d0*/  STL [R1+0x5d68], R15 ;  /* 0x005d680f01007387 */ /* 0x0003e80000100800 */
[----:B------:R-:W4:Y:S04]  /*1560e0*/  LDL.LU R9, [R1+0x436c] ;  /* 0x00436c0001097983 */ /* 0x000f280000300800 */
[----:B-1----:R-:W4:Y:S01]  /*1560f0*/  LDL.LU R15, [R1+0x4360] ;  /* 0x00436000010f7983 */ /* 0x002f220000300800 */
[----:B------:R-:W-:Y:S02]  /*156100*/  IADD3.X R18, PT, PT, R18, UR9, RZ, P1, !PT ;  /* 0x0000000912127c10 */ /* 0x000fe40008ffe4ff */
[----:B------:R-:W-:-:S05]  /*156110*/  MOV R4, R6 ;  /* 0x0000000600047202 */ /* 0x000fca0000000f00 */
[----:B------:R1:W-:Y:S01]  /*156120*/  LDGSTS.E [R3+0x5380], desc[UR74][R4.64], P0 ;  /* 0x0538000004037fae */ /* 0x0003e200081a104a */
[----:B------:R-:W-:Y:S01]  /*156130*/  IADD3 R13, P5, PT, R13, UR15, RZ ;  /* 0x0000000f0d0d7c10 */ /* 0x000fe2000ffbe0ff */
[----:B-1----:R-:W-:Y:S01]  /*156140*/  IMAD.MOV.U32 R4, RZ, RZ, R10 ;  /* 0x000000ffff047224 */ /* 0x002fe200078e000a */
[----:B------:R-:W-:-:S03]  /*156150*/  MOV R5, R18 ;  /* 0x0000001200057202 */ /* 0x000fc60000000f00 */
[----:B------:R-:W-:Y:S01]  /*156160*/  STL [R1+0x5c84], R13 ;  /* 0x005c840d01007387 */ /* 0x000fe20000100800 */
[----:B------:R-:W-:-:S03]  /*156170*/  IADD3.X R16, PT, PT, R16, UR9, RZ, P5, !PT ;  /* 0x0000000910107c10 */ /* 0x000fc6000affe4ff */
[----:B------:R1:W-:Y:S04]  /*156180*/  STL [R1+0x5c80], R18 ;  /* 0x005c801201007387 */ /* 0x0003e80000100800 */
[----:B------:R-:W4:Y:S04]  /*156190*/  LDL.LU R6, [R1+0x4374] ;  /* 0x0043740001067983 */ /* 0x000f280000300800 */
[----:B------:R-:W4:Y:S04]  /*1561a0*/  LDL.LU R19, [R1+0x4368] ;  /* 0x0043680001137983 */ /* 0x000f280000300800 */
[----:B------:R1:W-:Y:S02]  /*1561b0*/  LDGSTS.E [R3+0x6200], desc[UR74][R4.64], P4 ;  /* 0x0620000004037fae */ /* 0x0003e4000a1a104a */
        /* <DEDUP_REMOVED lines=8> */
[----:B------:R-:W4:Y:S01]  /*156240*/  LDL.LU R18, [R1+0x4370] ;  /* 0x0043700001127983 */ /* 0x000f220000300800 */
[----:B------:R-:W-:-:S05]  /*156250*/  IADD3 R11, P5, PT, R11, UR15, RZ ;  /* 0x0000000f0b0b7c10 */ /* 0x000fca000ffbe0ff */
[----:B------:R-:W-:Y:S04]  /*156260*/  STL [R1+0x5c74], R11 ;  /* 0x005c740b01007387 */ /* 0x000fe80000100800 */
[----:B------:R2:W-:Y:S01]  /*156270*/  STL [R1+0x5c70], R17 ;  /* 0x005c701101007387 */ /* 0x0005e20000100800 */
[----:B------:R-:W-:-:S03]  /*156280*/  IADD3 R8, P1, PT, R8, UR15, RZ ;  /* 0x0000000f08087c10 */ /* 0x000fc6000ff3e0ff */
[----:B--2---:R-:W2:Y:S01]  /*156290*/  LDL.LU R16, [R1+0x4458] ;  /* 0x0044580001107983 */ /* 0x004ea20000300800 */
[----:B-1----:R-:W-:Y:S01]  /*1562a0*/  MOV R4, R7 ;  /* 0x0000000700047202 */ /* 0x002fe20000000f00 */
[----:B------:R-:W-:Y:S02]  /*1562b0*/  IMAD.MOV.U32 R5, RZ, RZ, R17 ;  /* 0x000000ffff057224 */ /* 0x000fe400078e0011 */
[----:B------:R-:W2:Y:S04]  /*1562c0*/  LDL.LU R13, [R1+0x4464] ;  /* 0x00446400010d7983 */ /* 0x000ea80000300800 */
[----:B------:R-:W2:Y:S04]  /*1562d0*/  LDL.LU R17, [R1+0x4460] ;  /* 0x0044600001117983 */ /* 0x000ea80000300800 */
[----:B------:R-:W-:Y:S04]  /*1562e0*/  STL [R1+0x435c], R8 ;  /* 0x00435c0801007387 */ /* 0x000fe80000100800 */
[----:B------:R1:W-:Y:S01]  /*1562f0*/  LDGSTS.E [R3+0x6300], desc[UR74][R4.64], P3 ;  /* 0x0630000004037fae */ /* 0x0003e200099a104a */
[----:B------:R-:W-:Y:S01]  /*156300*/  IADD3.X R14, PT, PT, R14, UR9, RZ, P5, !PT ;  /* 0x000000090e0e7c10 */ /* 0x000fe2000affe4ff */
[----:B-1----:R-:W-:-:S03]  /*156310*/  IMAD.MOV.U32 R4, RZ, RZ, R11 ;  /* 0x000000ffff047224 */ /* 0x002fc600078e000b */
[----:B------:R-:W-:Y:S01]  /*156320*/  MOV R5, R14 ;  /* 0x0000000e00057202 */ /* 0x000fe20000000f00 */
[----:B------:R1:W-:Y:S04]  /*156330*/  STL [R1+0x428c], R14 ;  /* 0x00428c0e01007387 */ /* 0x0003e80000100800 */
[----:B------:R-:W2:Y:S04]  /*156340*/  LDL.LU R7, [R1+0x446c] ;  /* 0x00446c0001077983 */ /* 0x000ea80000300800 */
[----:B------:R4:W-:Y:S01]  /*156350*/  LDGSTS.E [R3+0x6380], desc[UR74][R4.64], P0 ;  /* 0x0638000004037fae */ /* 0x0009e200081a104a */
[----:B---3--:R-:W-:-:S03]  /*156360*/  IADD3 R2, P5, PT, R2, UR15, RZ ;  /* 0x0000000f02027c10 */ /* 0x008fc6000ffbe0ff */
[----:B-1----:R-:W3:Y:S01]  /*156370*/  LDL.LU R14, [R1+0x4468] ;  /* 0x00446800010e7983 */ /* 0x002ee20000300800 */
[----:B----4-:R-:W-:-:S03]  /*156380*/  IADD3.X R12, PT, PT, R12, UR9, RZ, P1, !PT ;  /* 0x000000090c0c7c10 */ /* 0x010fc60008ffe4ff */
[----:B------:R-:W-:Y:S04]  /*156390*/  STL [R1+0x4364], R2 ;  /* 0x0043640201007387 */ /* 0x000fe80000100800 */
[----:B------:R1:W-:Y:S04]  /*1563a0*/  STL [R1+0x4358], R12 ;  /* 0x0043580c01007387 */ /* 0x0003e80000100800 */
[----:B------:R-:W4:Y:S01]  /*1563b0*/  LDL.LU R11, [R1+0x4474] ;  /* 0x00447400010b7983 */ /* 0x000f220000300800 */
[----:B------:R-:W-:Y:S02]  /*1563c0*/  IMAD.MOV.U32 R5, RZ, RZ, R12 ;  /* 0x000000ffff057224 */ /* 0x000fe400078e000c */
[----:B------:R-:W-:Y:S01]  /*1563d0*/  IMAD.MOV.U32 R4, RZ, RZ, R8 ;  /* 0x000000ffff047224 */ /* 0x000fe200078e0008 */
[----:B-1----:R-:W4:Y:S04]  /*1563e0*/  LDL.LU R12, [R1+0x4470] ;  /* 0x00447000010c7983 */ /* 0x002f280000300800 */
[----:B------:R1:W-:Y:S01]  /*1563f0*/  LDGSTS.E [R3+0x7200], desc[UR74][R4.64], P4 ;  /* 0x0720000004037fae */ /* 0x0003e2000a1a104a */
[----:B------:R-:W-:-:S02]  /*156400*/  IADD3 R9, P1, PT, R9, UR15, RZ ;  /* 0x0000000f09097c10 */ /* 0x000fc4000ff3e0ff */
[----:B------:R-:W-:-:S03]  /*156410*/  IADD3.X R15, PT, PT, R15, UR9, RZ, P5, !PT ;  /* 0x000000090f0f7c10 */ /* 0x000fc6000affe4ff */
[----:B------:R-:W-:Y:S04]  /*156420*/  STL [R1+0x436c], R9 ;  /* 0x00436c0901007387 */ /* 0x000fe80000100800 */
[----:B------:R1:W-:Y:S04]  /*156430*/  STL [R1+0x4360], R15 ;  /* 0x0043600f01007387 */ /* 0x0003e80000100800 */
[----:B------:R-:W4:Y:S01]  /*156440*/  LDL.LU R8, [R1+0x455c] ;  /* 0x00455c0001087983 */ /* 0x000f220000300800 */
[----:B-1----:R-:W-:Y:S01]  /*156450*/  MOV R4, R2 ;  /* 0x0000000200047202 */ /* 0x002fe20000000f00 */
[----:B------:R-:W-:-:S02]  /*156460*/  IMAD.MOV.U32 R5, RZ, RZ, R15 ;  /* 0x000000ffff057224 */ /* 0x000fc400078e000f */
[----:B------:R-:W4:Y:S04]  /*156470*/  LDL.LU R15, [R1+0x4558] ;  /* 0x00455800010f7983 */ /* 0x000f280000300800 */
[----:B------:R1:W-:Y:S01]  /*156480*/  LDGSTS.E [R3+0x7280], desc[UR74][R4.64], P2 ;  /* 0x0728000004037fae */ /* 0x0003e200091a104a */
[----:B------:R-:W-:Y:S02]  /*156490*/  IADD3 R6, P5, PT, R6, UR15, RZ ;  /* 0x0000000f06067c10 */ /* 0x000fe4000ffbe0ff */
[----:B------:R-:W-:-:S03]  /*1564a0*/  IADD3.X R19, PT, PT, R19, UR9, RZ, P1, !PT ;  /* 0x0000000913137c10 */ /* 0x000fc60008ffe4ff */
[----:B------:R-:W-:Y:S01]  /*1564b0*/  STL [R1+0x4374], R6 ;  /* 0x0043740601007387 */ /* 0x000fe20000100800 */
[----:B-1----:R-:W-:Y:S01]  /*1564c0*/  IMAD.MOV.U32 R4, RZ, RZ, R9 ;  /* 0x000000ffff047224 */ /* 0x002fe200078e0009 */
[----:B------:R-:W-:Y:S02]  /*1564d0*/  MOV R5, R19 ;  /* 0x0000001300057202 */ /* 0x000fe40000000f00 */
[----:B------:R-:W-:Y:S04]  /*1564e0*/  STL [R1+0x4368], R19 ;  /* 0x0043681301007387 */ /* 0x000fe80000100800 */
[----:B------:R-:W4:Y:S04]  /*1564f0*/  LDL.LU R2, [R1+0x4564] ;  /* 0x0045640001027983 */ /* 0x000f280000300800 */
[----:B------:R1:W-:Y:S04]  /*156500*/  LDGSTS.E [R3+0x7300], desc[UR74][R4.64], P3 ;  /* 0x0730000004037fae */ /* 0x0003e800099a104a */
[----:B------:R-:W4:Y:S01]  /*156510*/  LDL.LU R9, [R1+0x456c] ;  /* 0x00456c0001097983 */ /* 0x000f220000300800 */
[----:B-1----:R-:W-:Y:S01]  /*156520*/  IMAD.MOV.U32 R4, RZ, RZ, R6 ;  /* 0x000000ffff047224 */ /* 0x002fe200078e0006 */
[----:B------:R-:W-:-:S02]  /*156530*/  IADD3 R10, P1, PT, R10, UR15, RZ ;  /* 0x0000000f0a0a7c10 */ /* 0x000fc4000ff3e0ff */
[----:B------:R-:W-:-:S03]  /*156540*/  IADD3.X R18, PT, PT, R18, UR9, RZ, P5, !PT ;  /* 0x0000000912127c10 */ /* 0x000fc6000affe4ff */
[----:B------:R-:W-:Y:S02]  /*156550*/  STL [R1+0x445c], R10 ;  /* 0x00445c0a01007387 */ /* 0x000fe40000100800 */
[----:B------:R-:W-:Y:S02]  /*156560*/  IMAD.MOV.U32 R5, RZ, RZ, R18 ;  /* 0x000000ffff057224 */ /* 0x000fe400078e0012 */
[----:B------:R1:W-:Y:S04]  /*156570*/  STL [R1+0x4370], R18 ;  /* 0x0043701201007387 */ /* 0x0003e80000100800 */
[----:B------:R2:W-:Y:S04]  /*156580*/  LDGSTS.E [R3+0x7380], desc[UR74][R4.64], P0 ;  /* 0x0738000004037fae */ /* 0x0005e800081a104a */
[----:B-1----:R-:W4:Y:S01]  /*156590*/  LDL.LU R18, [R1+0x4560] ;  /* 0x0045600001127983 */ /* 0x002f220000300800 */
[----:B--2---:R-:W-:-:S02]  /*1565a0*/  IADD3.X R16, PT, PT, R16, UR9, RZ, P1, !PT ;  /* 0x0000000910107c10 */ /* 0x004fc40008ffe4ff */
[----:B------:R-:W-:-:S03]  /*1565b0*/  IADD3 R13, P5, PT, R13, UR15, RZ ;  /* 0x0000000f0d0d7c10 */ /* 0x000fc6000ffbe0ff */
[----:B------:R-:W-:Y:S02]  /*1565c0*/  IMAD.MOV.U32 R5, RZ, RZ, R16 ;  /* 0x000000ffff057224 */ /* 0x000fe400078e0010 */
[----:B------:R-:W-:Y:S01]  /*1565d0*/  STL [R1+0x4464], R13 ;  /* 0x0044640d01007387 */ /* 0x000fe20000100800 */
[----:B------:R-:W-:-:S03]  /*1565e0*/  IADD3.X R17, PT, PT, R17, UR9, RZ, P5, !PT ;  /* 0x0000000911117c10 */ /* 0x000fc6000affe4ff */
[----:B------:R1:W-:Y:S01]  /*1565f0*/  STL [R1+0x4458], R16 ;  /* 0x0044581001007387 */ /* 0x0003e20000100800 */
[----:B------:R-:W-:-:S03]  /*156600*/  MOV R4, R10 ;  /* 0x0000000a00047202 */ /* 0x000fc60000000f00 */
[----:B------:R-:W2:Y:S04]  /*156610*/  LDL.LU R6, [R1+0x4574] ;  /* 0x0045740001067983 */ /* 0x000ea80000300800 */
[----:B------:R3:W-:Y:S04]  /*156620*/  LDGSTS.E [R3+0x8200], desc[UR74][R4.64], P4 ;  /* 0x0820000004037fae */ /* 0x0007e8000a1a104a */
[----:B-1----:R-:W2:Y:S01]  /*156630*/  LDL.LU R16, [R1+0x4568] ;  /* 0x0045680001107983 */ /* 0x002ea20000300800 */
[----:B------:R-:W-:Y:S02]  /*156640*/  IADD3 R7, P1, PT, R7, UR15, RZ ;  /* 0x0000000f07077c10 */ /* 0x000fe4000ff3e0ff */
[----:B---3--:R-:W-:-:S03]  /*156650*/  MOV R5, R17 ;  /* 0x0000001100057202 */ /* 0x008fc60000000f00 */
[----:B------:R-:W-:Y:S01]  /*156660*/  STL [R1+0x446c], R7 ;  /* 0x00446c0701007387 */ /* 0x000fe20000100800 */
[----:B------:R-:W-:-:S03]  /*156670*/  IADD3.X R14, PT, PT, R14, UR9, RZ, P1, !PT ;  /* 0x000000090e0e7c10 */ /* 0x000fc60008ffe4ff */
[----:B------:R1:W-:Y:S01]  /*156680*/  STL [R1+0x4460], R17 ;  /* 0x0044601101007387 */ /* 0x0003e20000100800 */
[----:B------:R-:W-:-:S03]  /*156690*/  IMAD.MOV.U32 R4, RZ, RZ, R13 ;  /* 0x000000ffff047224 */ /* 0x000fc600078e000d */
[----:B------:R-:W3:Y:S04]  /*1566a0*/  LDL.LU R10, [R1+0x465c] ;  /* 0x00465c00010a7983 */ /* 0x000ee80000300800 */
[----:B------:R4:W-:Y:S02]  /*1566b0*/  LDGSTS.E [R3+0x8280], desc[UR74][R4.64], P2 ;  /* 0x0828000004037fae */ /* 0x0009e400091a104a */
[----:B----4-:R-:W-:Y:S02]  /*1566c0*/  IADD3 R11, P5, PT, R11, UR15, RZ ;  /* 0x0000000f0b0b7c10 */ /* 0x010fe4000ffbe0ff */
[----:B-1----:R-:W4:Y:S04]  /*1566d0*/  LDL.LU R17, [R1+0x4570] ;  /* 0x0045700001117983 */ /* 0x002f280000300800 */
[----:B------:R-:W-:Y:S04]  /*1566e0*/  STL [R1+0x4474], R11 ;  /* 0x0044740b01007387 */ /* 0x000fe80000100800 */
[----:B------:R1:W-:Y:S04]  /*1566f0*/  STL [R1+0x4468], R14 ;  /* 0x0044680e01007387 */ /* 0x0003e80000100800 */
[----:B------:R-:W4:Y:S01]  /*156700*/  LDL.LU R13, [R1+0x4664] ;  /* 0x00466400010d7983 */ /* 0x000f220000300800 */
[----:B------:R-:W-:-:S03]  /*156710*/  IADD3.X R12, PT, PT, R12, UR9, RZ, P5, !PT ;  /* 0x000000090c0c7c10 */ /* 0x000fc6000affe4ff */
[----:B------:R-:W4:Y:S01]  /*156720*/  LDL.LU R19, [R1+0x4658] ;  /* 0x0046580001137983 */ /* 0x000f220000300800 */
[----:B------:R-:W-:Y:S02]  /*156730*/  IMAD.MOV.U32 R4, RZ, RZ, R7 ;  /* 0x000000ffff047224 */ /* 0x000fe400078e0007 */
[----:B------:R-:W-:-:S05]  /*156740*/  IMAD.MOV.U32 R5, RZ, RZ, R14 ;  /* 0x000000ffff057224 */ /* 0x000fca00078e000e */
[----:B------:R1:W-:Y:S01]  /*156750*/  LDGSTS.E [R3+0x8300], desc[UR74][R4.64], P3 ;  /* 0x0830000004037fae */ /* 0x0003e200099a104a */
[----:B------:R-:W-:-:S05]  /*156760*/  IADD3 R8, P1, PT, R8, UR15, RZ ;  /* 0x0000000f08087c10 */ /* 0x000fca000ff3e0ff */
[----:B------:R-:W-:Y:S04]  /*156770*/  STL [R1+0x455c], R8 ;  /* 0x00455c0801007387 */ /* 0x000fe80000100800 */
[----:B------:R1:W-:Y:S04]  /*156780*/  STL [R1+0x4470], R12 ;  /* 0x0044700c01007387 */ /* 0x0003e80000100800 */
[----:B------:R-:W4:Y:S04]  /*156790*/  LDL.LU R7, [R1+0x466c] ;  /* 0x00466c0001077983 */ /* 0x000f280000300800 */
[----:B-1----:R-:W4:Y:S01]  /*1567a0*/  LDL.LU R14, [R1+0x4660] ;  /* 0x00466000010e7983 */ /* 0x002f220000300800 */
[----:B------:R-:W-:Y:S01]  /*1567b0*/  IADD3.X R15, PT, PT, R15, UR9, RZ, P1, !PT ;  /* 0x000000090f0f7c10 */ /* 0x000fe20008ffe4ff */
[----:B------:R-:W-:Y:S01]  /*1567c0*/  IMAD.MOV.U32 R5, RZ, RZ, R12 ;  /* 0x000000ffff057224 */ /* 0x000fe200078e000c */
[----:B------:R-:W-:-:S05]  /*1567d0*/  MOV R4, R11 ;  /* 0x0000000b00047202 */ /* 0x000fca0000000f00 */
[----:B------:R1:W-:Y:S01]  /*1567e0*/  LDGSTS.E [R3+0x8380], desc[UR74][R4.64], P0 ;  /* 0x0838000004037fae */ /* 0x0003e200081a104a */
[----:B------:R-:W-:Y:S01]  /*1567f0*/  IADD3 R2, P5, PT, R2, UR15, RZ ;  /* 0x0000000f02027c10 */ /* 0x000fe2000ffbe0ff */
[----:B-1----:R-:W-:Y:S01]  /*156800*/  IMAD.MOV.U32 R4, RZ, RZ, R8 ;  /* 0x000000ffff047224 */ /* 0x002fe200078e0008 */
[----:B------:R-:W-:-:S03]  /*156810*/  MOV R5, R15 ;  /* 0x0000000f00057202 */ /* 0x000fc60000000f00 */
[----:B------:R-:W-:Y:S01]  /*156820*/  STL [R1+0x4564], R2 ;  /* 0x0045640201007387 */ /* 0x000fe20000100800 */
[----:B------:R-:W-:-:S03]  /*156830*/  IADD3 R9, P1, PT, R9, UR15, RZ ;  /* 0x0000000f09097c10 */ /* 0x000fc6000ff3e0ff */
[----:B------:R1:W-:Y:S04]  /*156840*/  STL [R1+0x4558], R15 ;  /* 0x0045580f01007387 */ /* 0x0003e80000100800 */
[----:B------:R-:W4:Y:S04]  /*156850*/  LDL.LU R12, [R1+0x4668] ;  /* 0x00466800010c7983 */ /* 0x000f280000300800 */
[----:B------:R-:W4:Y:S04]  /*156860*/  LDL.LU R11, [R1+0x4674] ;  /* 0x00467400010b7983 */ /* 0x000f280000300800 */
[----:B-1----:R-:W4:Y:S04]  /*156870*/  LDL.LU R15, [R1+0x4670] ;  /* 0x00467000010f7983 */ /* 0x002f280000300800 */
[----:B------:R-:W-:Y:S04]  /*156880*/  STL [R1+0x456c], R9 ;  /* 0x00456c0901007387 */ /* 0x000fe80000100800 */
[----:B------:R1:W-:Y:S02]  /*156890*/  LDGSTS.E [R3+0x9200], desc[UR74][R4.64], P4 ;  /* 0x0920000004037fae */ /* 0x0003e4000a1a104a */
[----:B-1----:R-:W-:Y:S01]  /*1568a0*/  IMAD.MOV.U32 R4, RZ, RZ, R2 ;  /* 0x000000ffff047224 */ /* 0x002fe200078e0002 */
[----:B------:R-:W-:-:S05]  /*1568b0*/  IADD3.X R18, PT, PT, R18, UR9, RZ, P5, !PT ;  /* 0x0000000912127c10 */ /* 0x000fca000affe4ff */
[----:B------:R1:W-:Y:S01]  /*1568c0*/  STL [R1+0x4560], R18 ;  /* 0x0045601201007387 */ /* 0x0003e20000100800 */
[----:B------:R-:W-:-:S03]  /*1568d0*/  IMAD.MOV.U32 R5, RZ, RZ, R18 ;  /* 0x000000ffff057224 */ /* 0x000fc600078e0012 */
[----:B------:R-:W4:Y:S04]  /*1568e0*/  LDL.LU R8, [R1+0x475c] ;  /* 0x00475c0001087983 */ /* 0x000f280000300800 */
[----:B------:R2:W-:Y:S04]  /*1568f0*/  LDGSTS.E [R3+0x9280], desc[UR74][R4.64], P2 ;  /* 0x0928000004037fae */ /* 0x0005e800091a104a */
[----:B-1----:R-:W4:Y:S01]  /*156900*/  LDL.LU R18, [R1+0x4758] ;  /* 0x0047580001127983 */ /* 0x002f220000300800 */
[----:B--2---:R-:W-:Y:S02]  /*156910*/  IADD3 R6, P5, PT, R6, UR15, RZ ;  /* 0x0000000f06067c10 */ /* 0x004fe4000ffbe0ff */
[----:B------:R-:W-:-:S03]  /*156920*/  IADD3.X R16, PT, PT, R16, UR9, RZ, P1, !PT ;  /* 0x0000000910107c10 */ /* 0x000fc60008ffe4ff */
[----:B------:R-:W-:Y:S01]  /*156930*/  STL [R1+0x4574], R6 ;  /* 0x0045740601007387 */ /* 0x000fe20000100800 */
[----:B------:R-:W-:-:S03]  /*156940*/  MOV R4, R9 ;  /* 0x0000000900047202 */ /* 0x000fc60000000f00 */
[----:B------:R1:W-:Y:S01]  /*156950*/  STL [R1+0x4568], R16 ;  /* 0x0045681001007387 */ /* 0x0003e20000100800 */
[----:B------:R-:W-:-:S03]  /*156960*/  IMAD.MOV.U32 R5, RZ, RZ, R16 ;  /* 0x000000ffff057224 */ /* 0x000fc600078e0010 */
[----:B------:R-:W2:Y:S04]  /*156970*/  LDL.LU R2, [R1+0x4764] ;  /* 0x0047640001027983 */ /* 0x000ea80000300800 */
[----:B------:R3:W-:Y:S04]  /*156980*/  LDGSTS.E [R3+0x9300], desc[UR74][R4.64], P3 ;  /* 0x0930000004037fae */ /* 0x0007e800099a104a */
[----:B-1----:R-:W2:Y:S01]  /*156990*/  LDL.LU R16, [R1+0x4760] ;  /* 0x0047600001107983 */ /* 0x002ea20000300800 */
[----:B---3--:R-:W-:Y:S01]  /*1569a0*/  IADD3 R10, P1, PT, R10, UR15, RZ ;  /* 0x0000000f0a0a7c10 */ /* 0x008fe2000ff3e0ff */
[----:B------:R-:W-:Y:S01]  /*1569b0*/  IMAD.MOV.U32 R4, RZ, RZ, R6 ;  /* 0x000000ffff047224 */ /* 0x000fe200078e0006 */
[----:B----4-:R-:W-:-:S03]  /*1569c0*/  IADD3.X R17, PT, PT, R17, UR9, RZ, P5, !PT ;  /* 0x0000000911117c10 */ /* 0x010fc6000affe4ff */
[----:B------:R-:W-:Y:S01]  /*1569d0*/  STL [R1+0x465c], R10 ;  /* 0x00465c0a01007387 */ /* 0x000fe20000100800 */
[----:B------:R-:W-:-:S03]  /*1569e0*/  MOV R5, R17 ;  /* 0x0000001100057202 */ /* 0x000fc60000000f00 */
[----:B------:R1:W-:Y:S04]  /*1569f0*/  STL [R1+0x4570], R17 ;  /* 0x0045701101007387 */ /* 0x0003e80000100800 */
[----:B------:R-:W3:Y:S01]  /*156a00*/  LDL.LU R9, [R1+0x476c] ;  /* 0x00476c0001097983 */ /* 0x000ee20000300800 */
[----:B------:R-:W-:-:S03]  /*156a10*/  IADD3 R13, P5, PT, R13, UR15, RZ ;  /* 0x0000000f0d0d7c10 */ /* 0x000fc6000ffbe0ff */
[----:B------:R4:W-:Y:S01]  /*156a20*/  LDGSTS.E [R3+0x9380], desc[UR74][R4.64], P0 ;  /* 0x0938000004037fae */ /* 0x0009e200081a104a */
[----:B------:R-:W-:-:S03]  /*156a30*/  IADD3.X R19, PT, PT, R19, UR9, RZ, P1, !PT ;  /* 0x0000000913137c10 */ /* 0x000fc60008ffe4ff */
[----:B-1----:R-:W3:Y:S04]  /*156a40*/  LDL.LU R17, [R1+0x4768] ;  /* 0x0047680001117983 */ /* 0x002ee80000300800 */
[----:B------:R-:W-:Y:S04]  /*156a50*/  STL [R1+0x4664], R13 ;  /* 0x0046640d01007387 */ /* 0x000fe80000100800 */
[----:B------:R-:W-:Y:S01]  /*156a60*/  STL [R1+0x4658], R19 ;  /* 0x0046581301007387 */ /* 0x000fe20000100800 */
[----:B----4-:R-:W-:-:S03]  /*156a70*/  IMAD.MOV.U32 R4, RZ, RZ, R10 ;  /* 0x000000ffff047224 */ /* 0x010fc600078e000a */
[----:B------:R-:W4:Y:S01]  /*156a80*/  LDL.LU R6, [R1+0x4774] ;  /* 0x0047740001067983 */ /* 0x000f220000300800 */
[----:B------:R-:W-:-:S03]  /*156a90*/  IMAD.MOV.U32 R5, RZ, RZ, R19 ;  /* 0x000000ffff057224 */ /* 0x000fc600078e0013 */
[----:B------:R-:W4:Y:S04]  /*156aa0*/  LDL.LU R10, [R1+0x485c] ;  /* 0x00485c00010a7983 */ /* 0x000f280000300800 */
[----:B------:R1:W-:Y:S01]  /*156ab0*/  LDGSTS.E [R3+0xa200], desc[UR74][R4.64], P4 ;  /* 0x0a20000004037fae */ /* 0x0003e2000a1a104a */
[----:B------:R-:W-:Y:S02]  /*156ac0*/  IADD3 R7, P1, PT, R7, UR15, RZ ;  /* 0x0000000f07077c10 */ /* 0x000fe4000ff3e0ff */
[----:B------:R-:W-:-:S03]  /*156ad0*/  IADD3.X R14, PT, PT, R14, UR9, RZ, P5, !PT ;  /* 0x000000090e0e7c10 */ /* 0x000fc6000affe4ff */
[----:B------:R-:W-:Y:S04]  /*156ae0*/  STL [R1+0x466c], R7 ;  /* 0x00466c0701007387 */ /* 0x000fe80000100800 */
[----:B------:R1:W-:Y:S02]  /*156af0*/  STL [R1+0x4660], R14 ;  /* 0x0046600e01007387 */ /* 0x0003e40000100800 */
[----:B-1----:R-:W-:Y:S02]  /*156b00*/  IMAD.MOV.U32 R5, RZ, RZ, R14 ;  /* 0x000000ffff057224 */ /* 0x002fe400078e000e */
[----:B------:R-:W4:Y:S01]  /*156b10*/  LDL.LU R14, [R1+0x4770] ;  /* 0x00477000010e7983 */ /* 0x000f220000300800 */
[----:B------:R-:W-:-:S05]  /*156b20*/  MOV R4, R13 ;  /* 0x0000000d00047202 */ /* 0x000fca0000000f00 */
[----:B------:R1:W-:Y:S01]  /*156b30*/  LDGSTS.E [R3+0xa280], desc[UR74][R4.64], P2 ;  /* 0x0a28000004037fae */ /* 0x0003e200091a104a */
[----:B------:R-:W-:Y:S02]  /*156b40*/  IADD3.X R12, PT, PT, R12, UR9, RZ, P1, !PT ;  /* 0x000000090c0c7c10 */ /* 0x000fe40008ffe4ff */
[----:B------:R-:W-:Y:S01]  /*156b50*/  IADD3 R11, P5, PT, R11, UR15, RZ ;  /* 0x0000000f0b0b7c10 */ /* 0x000fe2000ffbe0ff */
[----:B-1----:R-:W-:Y:S01]  /*156b60*/  IMAD.MOV.U32 R4, RZ, RZ, R7 ;  /* 0x000000ffff047224 */ /* 0x002fe200078e0007 */
[----:B------:R-:W-:Y:S02]  /*156b70*/  MOV R5, R12 ;  /* 0x0000000c00057202 */ /* 0x000fe40000000f00 */
[----:B------:R-:W-:Y:S01]  /*156b80*/  IADD3.X R15, PT, PT, R15, UR9, RZ, P5, !PT ;  /* 0x000000090f0f7c10 */ /* 0x000fe2000affe4ff */
[----:B------:R-:W-:Y:S04]  /*156b90*/  STL [R1+0x4674], R11 ;  /* 0x0046740b01007387 */ /* 0x000fe80000100800 */
[----:B------:R1:W-:Y:S04]  /*156ba0*/  STL [R1+0x4668], R12 ;  /* 0x0046680c01007387 */ /* 0x0003e80000100800 */
[----:B------:R-:W4:Y:S04]  /*156bb0*/  LDL.LU R13, [R1+0x4864] ;  /* 0x00486400010d7983 */ /* 0x000f280000300800 */
[----:B------:R1:W-:Y:S04]  /*156bc0*/  LDGSTS.E [R3+0xa300], desc[UR74][R4.64], P3 ;  /* 0x0a30000004037fae */ /* 0x0003e800099a104a */
[----:B-1----:R-:W4:Y:S01]  /*156bd0*/  LDL.LU R12, [R1+0x4858] ;  /* 0x00485800010c7983 */ /* 0x002f220000300800 */
[----:B------:R-:W-:-:S02]  /*156be0*/  IMAD.MOV.U32 R5, RZ, RZ, R15 ;  /* 0x000000ffff057224 */ /* 0x000fc400078e000f */
[----:B------:R-:W-:-:S05]  /*156bf0*/  IMAD.MOV.U32 R4, RZ, RZ, R11 ;  /* 0x000000ffff047224 */ /* 0x000fca00078e000b */
[----:B------:R1:W-:Y:S01]  /*156c00*/  LDGSTS.E [R3+0xa380], desc[UR74][R4.64], P0 ;  /* 0x0a38000004037fae */ /* 0x0003e200081a104a */
[----:B------:R-:W-:-:S05]  /*156c10*/  IADD3 R8, P1, PT, R8, UR15, RZ ;  /* 0x0000000f08087c10 */ /* 0x000fca000ff3e0ff */
[----:B------:R-:W-:Y:S01]  /*156c20*/  STL [R1+0x475c], R8 ;  /* 0x00475c0801007387 */ /* 0x000fe20000100800 */
[----:B------:R-:W-:-:S03]  /*156c30*/  IADD3.X R18, PT, PT, R18, UR9, RZ, P1, !PT ;  /* 0x0000000912127c10 */ /* 0x000fc60008ffe4ff */
[----:B------:R1:W-:Y:S04]  /*156c40*/  STL [R1+0x4670], R15 ;  /* 0x0046700f01007387 */ /* 0x0003e80000100800 */
[----:B------:R-:W4:Y:S04]  /*156c50*/  LDL.LU R7, [R1+0x486c] ;  /* 0x00486c0001077983 */ /* 0x000f280000300800 */
[----:B-1----:R-:W4:Y:S01]  /*156c60*/  LDL.LU R15, [R1+0x4860] ;  /* 0x00486000010f7983 */ /* 0x002f220000300800 */
[----:B--2---:R-:W-:-:S05]  /*156c70*/  IADD3 R2, P5, PT, R2, UR15, RZ ;  /* 0x0000000f02027c10 */ /* 0x004fca000ffbe0ff */
[----:B------:R-:W-:Y:S04]  /*156c80*/  STL [R1+0x4764], R2 ;  /* 0x0047640201007387 */ /* 0x000fe80000100800 */
[----:B------:R1:W-:Y:S01]  /*156c90*/  STL [R1+0x4758], R18 ;  /* 0x0047581201007387 */ /* 0x0003e20000100800 */
[----:B------:R-:W-:-:S03]  /*156ca0*/  IADD3.X R16, PT, PT, R16, UR9, RZ, P5, !PT ;  /* 0x0000000910107c10 */ /* 0x000fc6000affe4ff */
[----:B------:R-:W2:Y:S04]  /*156cb0*/  LDL.LU R11, [R1+0x4874] ;  /* 0x00487400010b7983 */ /* 0x000ea80000300800 */
[----:B------:R-:W2:Y:S01]  /*156cc0*/  LDL.LU R19, [R1+0x4868] ;  /* 0x0048680001137983 */ /* 0x000ea20000300800 */
[----:B------:R-:W-:Y:S01]  /*156cd0*/  MOV R4, R8 ;  /* 0x0000000800047202 */ /* 0x000fe20000000f00 */
[----:B------:R-:W-:-:S05]  /*156ce0*/  IMAD.MOV.U32 R5, RZ, RZ, R18 ;  /* 0x000000ffff057224 */ /* 0x000fca00078e0012 */
[----:B------:R1:W-:Y:S01]  /*156cf0*/  LDGSTS.E [R3+0xb200], desc[UR74][R4.64], P4 ;  /* 0x0b20000004037fae */ /* 0x0003e2000a1a104a */
[----:B---3--:R-:W-:-:S05]  /*156d00*/  IADD3 R9, P1, PT, R9, UR15, RZ ;  /* 0x0000000f09097c10 */ /* 0x008fca000ff3e0ff */
[----:B------:R-:W-:Y:S01]  /*156d10*/  STL [R1+0x476c], R9 ;  /* 0x00476c0901007387 */ /* 0x000fe20000100800 */
[----:B------:R-:W-:-:S03]  /*156d20*/  IADD3.X R17, PT, PT, R17, UR9, RZ, P1, !PT ;  /* 0x0000000911117c10 */ /* 0x000fc60008ffe4ff */
[----:B------:R3:W-:Y:S01]  /*156d30*/  STL [R1+0x4760], R16 ;  /* 0x0047601001007387 */ /* 0x0007e20000100800 */
[----:B-1----:R-:W-:-:S03]  /*156d40*/  IMAD.MOV.U32 R4, RZ, RZ, R2 ;  /* 0x000000ffff047224 */ /* 0x002fc600078e0002 */
[----:B------:R-:W2:Y:S01]  /*156d50*/  LDL.LU R8, [R1+0x495c] ;  /* 0x00495c0001087983 */ /* 0x000ea20000300800 */
[----:B------:R-:W-:-:S03]  /*156d60*/  MOV R5, R16 ;  /* 0x0000001000057202 */ /* 0x000fc60000000f00 */
[----:B------:R-:W2:Y:S01]  /*156d70*/  LDL.LU R18, [R1+0x4870] ;  /* 0x0048700001127983 */ /* 0x000ea20000300800 */
[----:B----4-:R-:W-:-:S03]  /*156d80*/  IADD3 R6, P5, PT, R6, UR15, RZ ;  /* 0x0000000f06067c10 */ /* 0x010fc6000ffbe0ff */
[----:B------:R1:W-:Y:S04]  /*156d90*/  LDGSTS.E [R3+0xb280], desc[UR74][R4.64], P2 ;  /* 0x0b28000004037fae */ /* 0x0003e800091a104a */
[----:B------:R-:W-:Y:S01]  /*156da0*/  STL [R1+0x4774], R6 ;  /* 0x0047740601007387 */ /* 0x000fe20000100800 */
[----:B------:R-:W-:-:S03]  /*156db0*/  IADD3 R10, P1, PT, R10, UR15, RZ ;  /* 0x0000000f0a0a7c10 */ /* 0x000fc6000ff3e0ff */
[----:B------:R4:W-:Y:S04]  /*156dc0*/  STL [R1+0x4768], R17 ;  /* 0x0047681101007387 */ /* 0x0009e80000100800 */
[----:B---3--:R-:W3:Y:S04]  /*156dd0*/  LDL.LU R16, [R1+0x4958] ;  /* 0x0049580001107983 */ /* 0x008ee80000300800 */
[----:B------:R-:W3:Y:S01]  /*156de0*/  LDL.LU R2, [R1+0x4964] ;  /* 0x0049640001027983 */ /* 0x000ee20000300800 */
[----:B-1----:R-:W-:-:S03]  /*156df0*/  IMAD.MOV.U32 R5, RZ, RZ, R17 ;  /* 0x000000ffff057224 */ /* 0x002fc600078e0011 */
[----:B----4-:R-:W4:Y:S01]  /*156e00*/  LDL.LU R17, [R1+0x4960] ;  /* 0x0049600001117983 */ /* 0x010f220000300800 */
[----:B------:R-:W-:-:S03]  /*156e10*/  IMAD.MOV.U32 R4, RZ, RZ, R9 ;  /* 0x000000ffff047224 */ /* 0x000fc600078e0009 */
[----:B------:R-:W-:Y:S04]  /*156e20*/  STL [R1+0x485c], R10 ;  /* 0x00485c0a01007387 */ /* 0x000fe80000100800 */
[----:B------:R1:W-:Y:S01]  /*156e30*/  LDGSTS.E [R3+0xb300], desc[UR74][R4.64], P3 ;  /* 0x0b30000004037fae */ /* 0x0003e200099a104a */
[----:B------:R-:W-:-:S05]  /*156e40*/  IADD3.X R14, PT, PT, R14, UR9, RZ, P5, !PT ;  /* 0x000000090e0e7c10 */ /* 0x000fca000affe4ff */
[----:B------:R1:W-:Y:S04]  /*156e50*/  STL [R1+0x4770], R14 ;  /* 0x0047700e01007387 */ /* 0x0003e80000100800 */
[----:B------:R-:W4:Y:S01]  /*156e60*/  LDL.LU R9, [R1+0x496c] ;  /* 0x00496c0001097983 */ /* 0x000f220000300800 */
[----:B-1----:R-:W-:Y:S01]  /*156e70*/  MOV R4, R6 ;  /* 0x0000000600047202 */ /* 0x002fe20000000f00 */
[----:B------:R-:W-:Y:S02]  /*156e80*/  IMAD.MOV.U32 R5, RZ, RZ, R14 ;  /* 0x000000ffff057224 */ /* 0x000fe400078e000e */
[----:B------:R-:W4:Y:S04]  /*156e90*/  LDL.LU R14, [R1+0x4968] ;  /* 0x00496800010e7983 */ /* 0x000f280000300800 */
[----:B------:R1:W-:Y:S01]  /*156ea0*/  LDGSTS.E [R3+0xb380], desc[UR74][R4.64], P0 ;  /* 0x0b38000004037fae */ /* 0x0003e200081a104a */
[----:B------:R-:W-:Y:S01]  /*156eb0*/  IADD3 R13, P5, PT, R13, UR15, RZ ;  /* 0x0000000f0d0d7c10 */ /* 0x000fe2000ffbe0ff */
[----:B-1----:R-:W-:Y:S01]  /*156ec0*/  IMAD.MOV.U32 R4, RZ, RZ, R10 ;  /* 0x000000ffff047224 */ /* 0x002fe200078e000a */
[----:B------:R-:W-:-:S03]  /*156ed0*/  IADD3.X R12, PT, PT, R12, UR9, RZ, P1, !PT ;  /* 0x000000090c0c7c10 */ /* 0x000fc60008ffe4ff */
[----:B------:R-:W-:Y:S01]  /*156ee0*/  STL [R1+0x4864], R13 ;  /* 0x0048640d01007387 */ /* 0x000fe20000100800 */
[----:B------:R-:W-:-:S03]  /*156ef0*/  MOV R5, R12 ;  /* 0x0000000c00057202 */ /* 0x000fc60000000f00 */
[----:B------:R1:W-:Y:S04]  /*156f00*/  STL [R1+0x4858], R12 ;  /* 0x0048580c01007387 */ /* 0x0003e80000100800 */
[----:B------:R-:W4:Y:S04]  /*156f10*/  LDL.LU R6, [R1+0x4974] ;  /* 0x0049740001067983 */ /* 0x000f280000300800 */
[----:B------:R1:W-:Y:S04]  /*156f20*/  LDGSTS.E [R3+0xc200], desc[UR74][R4.64], P4 ;  /* 0x0c20000004037fae */ /* 0x0003e8000a1a104a */
[----:B-1----:R-:W4:Y:S01]  /*156f30*/  LDL.LU R12, [R1+0x4970] ;  /* 0x00497000010c7983 */ /* 0x002f220000300800 */
[----:B------:R-:W-:Y:S01]  /*156f40*/  IMAD.MOV.U32 R4, RZ, RZ, R13 ;  /* 0x000000ffff047224 */ /* 0x000fe200078e000d */
[----:B------:R-:W-:-:S02]  /*156f50*/  IADD3 R7, P1, PT, R7, UR15, RZ ;  /* 0x0000000f07077c10 */ /* 0x000fc4000ff3e0ff */
[----:B------:R-:W-:-:S03]  /*156f60*/  IADD3.X R15, PT, PT, R15, UR9, RZ, P5, !PT ;  /* 0x000000090f0f7c10 */ /* 0x000fc6000affe4ff */
[----:B------:R-:W-:Y:S04]  /*156f70*/  STL [R1+0x486c], R7 ;  /* 0x00486c0701007387 */ /* 0x000fe80000100800 */
        /* <DEDUP_REMOVED lines=14> */
[----:B-1----:R-:W-:Y:S01]  /*157060*/  IMAD.MOV.U32 R4, RZ, RZ, R11 ;  /* 0x000000ffff047224 */ /* 0x002fe200078e000b */
[----:B------:R-:W-:-:S02]  /*157070*/  IADD3 R8, P1, PT, R8, UR15, RZ ;  /* 0x0000000f08087c10 */ /* 0x000fc4000ff3e0ff */
[----:B------:R-:W-:-:S03]  /*157080*/  IADD3.X R18, PT, PT, R18, UR9, RZ, P5, !PT ;  /* 0x0000000912127c10 */ /* 0x000fc6000affe4ff */
[----:B------:R-:W-:Y:S01]  /*157090*/  STL [R1+0x495c], R8 ;  /* 0x00495c0801007387 */ /* 0x000fe20000100800 */
[----:B------:R-:W-:-:S03]  /*1570a0*/  MOV R5, R18 ;  /* 0x0000001200057202 */ /* 0x000fc60000000f00 */
[----:B------:R1:W-:Y:S04]  /*1570b0*/  STL [R1+0x4870], R18 ;  /* 0x0048701201007387 */ /* 0x0003e80000100800 */
[----:B------:R3:W-:Y:S04]  /*1570c0*/  LDGSTS.E [R3+0xc380], desc[UR74][R4.64], P0 ;  /* 0x0c38000004037fae */ /* 0x0007e800081a104a */
[----:B-1----:R-:W2:Y:S01]  /*1570d0*/  LDL.LU R18, [R1+0x4a60] ;  /* 0x004a600001127983 */ /* 0x002ea20000300800 */
[----:B---3--:R-:W-:Y:S02]  /*1570e0*/  IADD3.X R16, PT, PT, R16, UR9, RZ, P1, !PT ;  /* 0x0000000910107c10 */ /* 0x008fe40008ffe4ff */
[----:B------:R-:W-:-:S03]  /*1570f0*/  IADD3 R2, P5, PT, R2, UR15, RZ ;  /* 0x0000000f02027c10 */ /* 0x000fc6000ffbe0ff */
[----:B------:R-:W-:Y:S02]  /*157100*/  IMAD.MOV.U32 R5, RZ, RZ, R16 ;  /* 0x000000ffff057224 */ /* 0x000fe400078e0010 */
[----:B------:R-:W-:Y:S01]  /*157110*/  STL [R1+0x4964], R2 ;  /* 0x0049640201007387 */ /* 0x000fe20000100800 */
[----:B----4-:R-:W-:-:S03]  /*157120*/  IADD3.X R17, PT, PT, R17, UR9, RZ, P5, !PT ;  /* 0x0000000911117c10 */ /* 0x010fc6000affe4ff */
[----:B------:R1:W-:Y:S01]  /*157130*/  STL [R1+0x4958], R16 ;  /* 0x0049581001007387 */ /* 0x0003e20000100800 */
[----:B------:R-:W-:-:S03]  /*157140*/  IMAD.MOV.U32 R4, RZ, RZ, R8 ;  /* 0x000000ffff047224 */ /* 0x000fc600078e0008 */
[----:B------:R-:W3:Y:S04]  /*157150*/  LDL.LU R11, [R1+0x4a74] ;  /* 0x004a7400010b7983 */ /* 0x000ee80000300800 */
[----:B------:R4:W-:Y:S04]  /*157160*/  LDGSTS.E [R3+0xd200], desc[UR74][R4.64], P4 ;  /* 0x0d20000004037fae */ /* 0x0009e8000a1a104a */
[----:B-1----:R-:W3:Y:S01]  /*157170*/  LDL.LU R16, [R1+0x4a68] ;  /* 0x004a680001107983 */ /* 0x002ee20000300800 */
[----:B------:R-:W-:-:S05]  /*157180*/  IADD3 R9, P1, PT, R9, UR15, RZ ;  /* 0x0000000f09097c10 */ /* 0x000fca000ff3e0ff */
[----:B------:R-:W-:Y:S01]  /*157190*/  STL [R1+0x496c], R9 ;  /* 0x00496c0901007387 */ /* 0x000fe20000100800 */
[----:B----4-:R-:W-:-:S03]  /*1571a0*/  IMAD.MOV.U32 R5, RZ, RZ, R17 ;  /* 0x000000ffff057224 */ /* 0x010fc600078e0011 */
        /* <DEDUP_REMOVED lines=18> */
[----:B------:R-:W-:-:S05]  /*1572d0*/  IADD3 R10, P1, PT, R10, UR15, RZ ;  /* 0x0000000f0a0a7c10 */ /* 0x000fca000ff3e0ff */
[----:B------:R-:W-:Y:S01]  /*1572e0*/  STL [R1+0x4a5c], R10 ;  /* 0x004a5c0a01007387 */ /* 0x000fe20000100800 */
[----:B------:R-:W-:-:S03]  /*1572f0*/  IADD3.X R15, PT, PT, R15, UR9, RZ, P1, !PT ;  /* 0x000000090f0f7c10 */ /* 0x000fc60008ffe4ff */
[----:B------:R2:W-:Y:S04]  /*157300*/  STL [R1+0x4970], R12 ;  /* 0x0049700c01007387 */ /* 0x0005e80000100800 */
[----:B------:R-:W4:Y:S04]  /*157310*/  LDL.LU R9, [R1+0x4b6c] ;  /* 0x004b6c0001097983 */ /* 0x000f280000300800 */
[----:B------:R-:W4:Y:S01]  /*157320*/  LDL.LU R14, [R1+0x4b60] ;  /* 0x004b6000010e7983 */ /* 0x000f220000300800 */
[----:B-1----:R-:W-:Y:S02]  /*157330*/  MOV R4, R10 ;  /* 0x0000000a00047202 */ /* 0x002fe40000000f00 */
[----:B--2---:R-:W-:-:S05]  /*157340*/  IADD3 R13, P5, PT, R13, UR15, RZ ;  /* 0x0000000f0d0d7c10 */ /* 0x004fca000ffbe0ff */
[----:B------:R-:W-:Y:S04]  /*157350*/  STL [R1+0x4a64], R13 ;  /* 0x004a640d01007387 */ /* 0x000fe80000100800 */
[----:B------:R1:W-:Y:S01]  /*157360*/  STL [R1+0x4a58], R15 ;  /* 0x004a580f01007387 */ /* 0x0003e20000100800 */
[----:B------:R-:W-:-:S03]  /*157370*/  IADD3 R7, P1, PT, R7, UR15, RZ ;  /* 0x0000000f07077c10 */ /* 0x000fc6000ff3e0ff */
[----:B------:R-:W2:Y:S01]  /*157380*/  LDL.LU R12, [R1+0x4b68] ;  /* 0x004b6800010c7983 */ /* 0x000ea20000300800 */
[----:B------:R-:W-:-:S03]  /*157390*/  IMAD.MOV.U32 R5, RZ, RZ, R15 ;  /* 0x000000ffff057224 */ /* 0x000fc600078e000f */
[----:B------:R-:W2:Y:S04]  /*1573a0*/  LDL.LU R6, [R1+0x4b74] ;  /* 0x004b740001067983 */ /* 0x000ea80000300800 */
[----:B-1----:R-:W2:Y:S04]  /*1573b0*/  LDL.LU R15, [R1+0x4b70] ;  /* 0x004b7000010f7983 */ /* 0x002ea80000300800 */
[----:B------:R-:W-:Y:S04]  /*1573c0*/  STL [R1+0x4a6c], R7 ;  /* 0x004a6c0701007387 */ /* 0x000fe80000100800 */
[----:B------:R1:W-:Y:S01]  /*1573d0*/  LDGSTS.E [R3+0xe200], desc[UR74][R4.64], P4 ;  /* 0x0e20000004037fae */ /* 0x0003e2000a1a104a */
[----:B------:R-:W-:Y:S01]  /*1573e0*/  IADD3.X R18, PT, PT, R18, UR9, RZ, P5, !PT ;  /* 0x0000000912127c10 */ /* 0x000fe2000affe4ff */
[----:B-1----:R-:W-:-:S03]  /*1573f0*/  IMAD.MOV.U32 R4, RZ, RZ, R13 ;  /* 0x000000ffff047224 */ /* 0x002fc600078e000d */
[----:B------:R-:W-:Y:S01]  /*157400*/  MOV R5, R18 ;  /* 0x0000001200057202 */ /* 0x000fe20000000f00 */
[----:B------:R1:W-:Y:S04]  /*157410*/  STL [R1+0x4a60], R18 ;  /* 0x004a601201007387 */ /* 0x0003e80000100800 */
[----:B------:R-:W2:Y:S04]  /*157420*/  LDL.LU R10, [R1+0x4c5c] ;  /* 0x004c5c00010a7983 */ /* 0x000ea80000300800 */
[----:B------:R3:W-:Y:S04]  /*157430*/  LDGSTS.E [R3+0xe280], desc[UR74][R4.64], P2 ;  /* 0x0e28000004037fae */ /* 0x0007e800091a104a */
[----:B-1----:R-:W2:Y:S01]  /*157440*/  LDL.LU R18, [R1+0x4c58] ;  /* 0x004c580001127983 */ /* 0x002ea20000300800 */
[----:B---3--:R-:W-:-:S02]  /*157450*/  IADD3 R11, P5, PT, R11, UR15, RZ ;  /* 0x0000000f0b0b7c10 */ /* 0x008fc4000ffbe0ff */
[----:B------:R-:W-:-:S03]  /*157460*/  IADD3.X R16, PT, PT, R16, UR9, RZ, P1, !PT ;  /* 0x0000000910107c10 */ /* 0x000fc60008ffe4ff */
[----:B------:R-:W-:Y:S04]  /*157470*/  STL [R1+0x4a74], R11 ;  /* 0x004a740b01007387 */ /* 0x000fe80000100800 */
[----:B------:R1:W-:Y:S04]  /*157480*/  STL [R1+0x4a68], R16 ;  /* 0x004a681001007387 */ /* 0x0003e80000100800 */
[----:B------:R-:W3:Y:S01]  /*157490*/  LDL.LU R13, [R1+0x4c64] ;  /* 0x004c6400010d7983 */ /* 0x000ee20000300800 */
[----:B------:R-:W-:Y:S02]  /*1574a0*/  IMAD.MOV.U32 R5, RZ, RZ, R16 ;  /* 0x000000ffff057224 */ /* 0x000fe400078e0010 */
[----:B------:R-:W-:Y:S01]  /*1574b0*/  IMAD.MOV.U32 R4, RZ, RZ, R7 ;  /* 0x000000ffff047224 */ /* 0x000fe200078e0007 */
[----:B-1----:R-:W3:Y:S01]  /*1574c0*/  LDL.LU R16, [R1+0x4c60] ;  /* 0x004c600001107983 */ /* 0x002ee20000300800 */
[----:B----4-:R-:W-:-:S03]  /*1574d0*/  IADD3 R8, P1, PT, R8, UR15, RZ ;  /* 0x0000000f08087c10 */ /* 0x010fc6000ff3e0ff */
[----:B------:R1:W-:Y:S01]  /*1574e0*/  LDGSTS.E [R3+0xe300], desc[UR74][R4.64], P3 ;  /* 0x0e30000004037fae */ /* 0x0003e200099a104a */
[----:B------:R-:W-:-:S03]  /*1574f0*/  IADD3.X R17, PT, PT, R17, UR9, RZ, P5, !PT ;  /* 0x0000000911117c10 */ /* 0x000fc6000affe4ff */
[----:B------:R-:W-:Y:S04]  /*157500*/  STL [R1+0x4b5c], R8 ;  /* 0x004b5c0801007387 */ /* 0x000fe80000100800 */
[----:B------:R4:W-:Y:S04]  /*157510*/  STL [R1+0x4a70], R17 ;  /* 0x004a701101007387 */ /* 0x0009e80000100800 */
[----:B------:R-:W3:Y:S01]  /*157520*/  LDL.LU R7, [R1+0x4c6c] ;  /* 0x004c6c0001077983 */ /* 0x000ee20000300800 */
[----:B-1----:R-:W-:Y:S01]  /*157530*/  MOV R4, R11 ;  /* 0x0000000b00047202 */ /* 0x002fe20000000f00 */
[----:B------:R-:W-:-:S02]  /*157540*/  IMAD.MOV.U32 R5, RZ, RZ, R17 ;  /* 0x000000ffff057224 */ /* 0x000fc400078e0011 */
[----:B----4-:R-:W4:Y:S04]  /*157550*/  LDL.LU R17, [R1+0x4c68] ;  /* 0x004c680001117983 */ /* 0x010f280000300800 */
        /* <DEDUP_REMOVED lines=29> */
[----:B------:R-:W-:-:S03]  /*157730*/  MOV R5, R15 ;  /* 0x0000000f00057202 */ /* 0x000fc60000000f00 */
[----:B------:R-:W-:Y:S01]  /*157740*/  STL [R1+0x4c5c], R10 ;  /* 0x004c5c0a01007387 */ /* 0x000fe20000100800 */
[----:B------:R-:W-:-:S03]  /*157750*/  IADD3.X R18, PT, PT, R18, UR9, RZ, P1, !PT ;  /* 0x0000000912127c10 */ /* 0x000fc60008ffe4ff */
[----:B------:R1:W-:Y:S01]  /*157760*/  STL [R1+0x4b70], R15 ;  /* 0x004b700f01007387 */ /* 0x0003e20000100800 */
[----:B------:R-:W-:-:S03]  /*157770*/  IMAD.MOV.U32 R4, RZ, RZ, R6 ;  /* 0x000000ffff047224 */ /* 0x000fc600078e0006 */
[----:B------:R-:W2:Y:S04]  /*157780*/  LDL.LU R9, [R1+0x4d6c] ;  /* 0x004d6c0001097983 */ /* 0x000ea80000300800 */
[----:B------:R3:W-:Y:S04]  /*157790*/  LDGSTS.E [R3+0xf380], desc[UR74][R4.64], P0 ;  /* 0x0f38000004037fae */ /* 0x0007e800081a104a */
[----:B-1----:R-:W2:Y:S01]  /*1577a0*/  LDL.LU R15, [R1+0x4d60] ;  /* 0x004d6000010f7983 */ /* 0x002ea20000300800 */
[----:B---3--:R-:W-:-:S05]  /*1577b0*/  IADD3 R13, P5, PT, R13, UR15, RZ ;  /* 0x0000000f0d0d7c10 */ /* 0x008fca000ffbe0ff */
[----:B------:R-:W-:Y:S01]  /*1577c0*/  STL [R1+0x4c64], R13 ;  /* 0x004c640d01007387 */ /* 0x000fe20000100800 */
[----:B------:R-:W-:-:S03]  /*1577d0*/  IADD3.X R16, PT, PT, R16, UR9, RZ, P5, !PT ;  /* 0x0000000910107c10 */ /* 0x000fc6000affe4ff */
[----:B------:R1:W-:Y:S04]  /*1577e0*/  STL [R1+0x4c58], R18 ;  /* 0x004c581201007387 */ /* 0x0003e80000100800 */
[----:B------:R-:W3:Y:S04]  /*1577f0*/  LDL.LU R6, [R1+0x4d74] ;  /* 0x004d740001067983 */ /* 0x000ee80000300800 */
[----:B------:R-:W3:Y:S01]  /*157800*/  LDL.LU R19, [R1+0x4d68] ;  /* 0x004d680001137983 */ /* 0x000ee20000300800 */
[----:B------:R-:W-:Y:S01]  /*157810*/  IADD3 R7, P1, PT, R7, UR15, RZ ;  /* 0x0000000f07077c10 */ /* 0x000fe2000ff3e0ff */
[----:B------:R-:W-:-:S02]  /*157820*/  IMAD.MOV.U32 R4, RZ, RZ, R10 ;  /* 0x000000ffff047224 */ /* 0x000fc400078e000a */
[----:B------:R-:W-:Y:S02]  /*157830*/  IMAD.MOV.U32 R5, RZ, RZ, R18 ;  /* 0x000000ffff057224 */ /* 0x000fe400078e0012 */
[----:B------:R-:W-:Y:S04]  /*157840*/  STL [R1+0x4c6c], R7 ;  /* 0x004c6c0701007387 */ /* 0x000fe80000100800 */
[----:B------:R4:W-:Y:S04]  /*157850*/  STL [R1+0x4c60], R16 ;  /* 0x004c601001007387 */ /* 0x0009e80000100800 */
[----:B------:R-:W3:Y:S04]  /*157860*/  LDL.LU R10, [R1+0x4e5c] ;  /* 0x004e5c00010a7983 */ /* 0x000ee80000300800 */
[----:B-1----:R-:W3:Y:S01]  /*157870*/  LDL.LU R18, [R1+0x4d70] ;  /* 0x004d700001127983 */ /* 0x002ee20000300800 */
[----:B----4-:R-:W-:-:S03]  /*157880*/  IADD3.X R17, PT, PT, R17, UR9, RZ, P1, !PT ;  /* 0x0000000911117c10 */ /* 0x010fc60008ffe4ff */
[----:B------:R1:W-:Y:S02]  /*157890*/  LDGSTS.E [R3+0x10200], desc[UR74][R4.64], P4 ;  /* 0x1020000004037fae */ /* 0x0003e4000a1a104a */
[----:B-1----:R-:W-:Y:S01]  /*1578a0*/  MOV R4, R13 ;  /* 0x0000000d00047202 */ /* 0x002fe20000000f00 */
[----:B------:R-:W-:Y:S01]  /*1578b0*/  IMAD.MOV.U32 R5, RZ, RZ, R16 ;  /* 0x000000ffff057224 */ /* 0x000fe200078e0010 */
[----:B------:R-:W-:-:S04]  /*1578c0*/  IADD3 R11, P5, PT, R11, UR15, RZ ;  /* 0x0000000f0b0b7c10 */ /* 0x000fc8000ffbe0ff */
[----:B------:R1:W-:Y:S04]  /*1578d0*/  LDGSTS.E [R3+0x10280], desc[UR74][R4.64], P2 ;  /* 0x1028000004037fae */ /* 0x0003e800091a104a */
[----:B------:R-:W-:Y:S01]  /*1578e0*/  STL [R1+0x4c74], R11 ;  /* 0x004c740b01007387 */ /* 0x000fe20000100800 */
[----:B------:R-:W-:-:S03]  /*1578f0*/  IADD3 R8, P1, PT, R8, UR15, RZ ;  /* 0x0000000f08087c10 */ /* 0x000fc6000ff3e0ff */
[----:B------:R4:W-:Y:S01]  /*157900*/  STL [R1+0x4c68], R17 ;  /* 0x004c681101007387 */ /* 0x0009e20000100800 */
[----:B-1----:R-:W-:Y:S01]  /*157910*/  IMAD.MOV.U32 R4, RZ, RZ, R7 ;  /* 0x000000ffff047224 */ /* 0x002fe200078e0007 */
[----:B------:R-:W-:Y:S02]  /*157920*/  MOV R5, R17 ;  /* 0x0000001100057202 */ /* 0x000fe40000000f00 */
[----:B------:R-:W3:Y:S04]  /*157930*/  LDL.LU R16, [R1+0x4e58] ;  /* 0x004e580001107983 */ /* 0x000ee80000300800 */
[----:B------:R-:W3:Y:S04]  /*157940*/  LDL.LU R13, [R1+0x4e64] ;  /* 0x004e6400010d7983 */ /* 0x000ee80000300800 */
[----:B----4-:R-:W4:Y:S04]  /*157950*/  LDL.LU R17, [R1+0x4e60] ;  /* 0x004e600001117983 */ /* 0x010f280000300800 */
        /* <DEDUP_REMOVED lines=18> */
[----:B------:R-:W-:Y:S01]  /*157a80*/  IADD3 R9, P1, PT, R9, UR15, RZ ;  /* 0x0000000f09097c10 */ /* 0x000fe2000ff3e0ff */
[----:B------:R-:W-:Y:S01]  /*157a90*/  IMAD.MOV.U32 R4, RZ, RZ, R2 ;  /* 0x000000ffff047224 */ /* 0x000fe200078e0002 */
[----:B------:R-:W-:-:S03]  /*157aa0*/  IADD3.X R15, PT, PT, R15, UR9, RZ, P5, !PT ;  /* 0x000000090f0f7c10 */ /* 0x000fc6000affe4ff */
[----:B------:R-:W-:Y:S01]  /*157ab0*/  STL [R1+0x4d6c], R9 ;  /* 0x004d6c0901007387 */ /* 0x000fe20000100800 */
[----:B------:R-:W-:-:S03]  /*157ac0*/  MOV R5, R15 ;  /* 0x0000000f00057202 */ /* 0x000fc60000000f00 */
[----:B------:R1:W-:Y:S04]  /*157ad0*/  STL [R1+0x4d60], R15 ;  /* 0x004d600f01007387 */ /* 0x0003e80000100800 */
[----:B------:R-:W2:Y:S04]  /*157ae0*/  LDL.LU R8, [R1+0x4f5c] ;  /* 0x004f5c0001087983 */ /* 0x000ea80000300800 */
[----:B------:R3:W-:Y:S04]  /*157af0*/  LDGSTS.E [R3+0x11280], desc[UR74][R4.64], P2 ;  /* 0x1128000004037fae */ /* 0x0007e800091a104a */
[----:B-1----:R-:W2:Y:S01]  /*157b00*/  LDL.LU R15, [R1+0x4f58] ;  /* 0x004f5800010f7983 */ /* 0x002ea20000300800 */
[----:B---3--:R-:W-:-:S02]  /*157b10*/  IADD3 R6, P5, PT, R6, UR15, RZ ;  /* 0x0000000f06067c10 */ /* 0x008fc4000ffbe0ff */
[----:B------:R-:W-:-:S03]  /*157b20*/  IADD3.X R19, PT, PT, R19, UR9, RZ, P1, !PT ;  /* 0x0000000913137c10 */ /* 0x000fc60008ffe4ff */
[----:B------:R-:W-:Y:S01]  /*157b30*/  STL [R1+0x4d74], R6 ;  /* 0x004d740601007387 */ /* 0x000fe20000100800 */
[----:B------:R-:W-:-:S03]  /*157b40*/  IMAD.MOV.U32 R4, RZ, RZ, R9 ;  /* 0x000000ffff047224 */ /* 0x000fc600078e0009 */
[----:B------:R-:W-:Y:S01]  /*157b50*/  STL [R1+0x4d68], R19 ;  /* 0x004d681301007387 */ /* 0x000fe20000100800 */
[----:B------:R-:W-:-:S03]  /*157b60*/  IMAD.MOV.U32 R5, RZ, RZ, R19 ;  /* 0x000000ffff057224 */ /* 0x000fc600078e0013 */
[----:B------:R-:W3:Y:S04]  /*157b70*/  LDL.LU R2, [R1+0x4f64] ;  /* 0x004f640001027983 */ /* 0x000ee80000300800 */
        /* <DEDUP_REMOVED lines=8> */
[----:B------:R-:W-:-:S05]  /*157c00*/  MOV R4, R6 ;  /* 0x0000000600047202 */ /* 0x000fca0000000f00 */
[----:B------:R1:W-:Y:S01]  /*157c10*/  LDGSTS.E [R3+0x11380], desc[UR74][R4.64], P0 ;  /* 0x1138000004037fae */ /* 0x0003e200081a104a */
[----:B------:R-:W-:Y:S02]  /*157c20*/  IADD3.X R16, PT, PT, R16, UR9, RZ, P1, !PT ;  /* 0x0000000910107c10 */ /* 0x000fe40008ffe4ff */
[----:B------:R-:W-:Y:S01]  /*157c30*/  IADD3 R13, P5, PT, R13, UR15, RZ ;  /* 0x0000000f0d0d7c10 */ /* 0x000fe2000ffbe0ff */
[----:B-1----:R-:W-:Y:S01]  /*157c40*/  IMAD.MOV.U32 R4, RZ, RZ, R10 ;  /* 0x000000ffff047224 */ /* 0x002fe200078e000a */
[----:B------:R-:W-:Y:S02]  /*157c50*/  MOV R5, R16 ;  /* 0x0000001000057202 */ /* 0x000fe40000000f00 */
[----:B----4-:R-:W-:Y:S01]  /*157c60*/  IADD3.X R17, PT, PT, R17, UR9, RZ, P5, !PT ;  /* 0x0000000911117c10 */ /* 0x010fe2000affe4ff */
        /* <DEDUP_REMOVED lines=14> */
[----:B------:R-:W-:Y:S01]  /*157d50*/  MOV R4, R7 ;  /* 0x0000000700047202 */ /* 0x000fe20000000f00 */
[----:B------:R-:W-:-:S05]  /*157d60*/  IMAD.MOV.U32 R5, RZ, RZ, R14 ;  /* 0x000000ffff057224 */ /* 0x000fca00078e000e */
[----:B------:R1:W-:Y:S01]  /*157d70*/  LDGSTS.E [R3+0x12300], desc[UR74][R4.64], P3 ;  /* 0x1230000004037fae */ /* 0x0003e200099a104a */
[----:B--2---:R-:W-:-:S05]  /*157d80*/  IADD3 R11, P5, PT, R11, UR15, RZ ;  /* 0x0000000f0b0b7c10 */ /* 0x004fca000ffbe0ff */
[----:B------:R-:W-:Y:S04]  /*157d90*/  STL [R1+0x4e74], R11 ;  /* 0x004e740b01007387 */ /* 0x000fe80000100800 */
[----:B------:R2:W-:Y:S01]  /*157da0*/  STL [R1+0x4e68], R14 ;  /* 0x004e680e01007387 */ /* 0x0005e20000100800 */
[----:B------:R-:W-:-:S03]  /*157db0*/  IADD3.X R12, PT, PT, R12, UR9, RZ, P5, !PT ;  /* 0x000000090c0c7c10 */ /* 0x000fc6000affe4ff */
[----:B------:R-:W4:Y:S04]  /*157dc0*/  LDL.LU R13, [R1+0x5064] ;  /* 0x00506400010d7983 */ /* 0x000f280000300800 */
[----:B------:R-:W4:Y:S01]  /*157dd0*/  LDL.LU R19, [R1+0x5058] ;  /* 0x0050580001137983 */ /* 0x000f220000300800 */
[----:B-1----:R-:W-:Y:S01]  /*157de0*/  IMAD.MOV.U32 R4, RZ, RZ, R11 ;  /* 0x000000ffff047224 */ /* 0x002fe200078e000b */
[----:B------:R-:W-:-:S05]  /*157df0*/  MOV R5, R12 ;  /* 0x0000000c00057202 */ /* 0x000fca0000000f00 */
[----:B------:R1:W-:Y:S01]  /*157e00*/  LDGSTS.E [R3+0x12380], desc[UR74][R4.64], P0 ;  /* 0x1238000004037fae */ /* 0x0003e200081a104a */
[----:B------:R-:W-:-:S05]  /*157e10*/  IADD3 R8, P1, PT, R8, UR15, RZ ;  /* 0x0000000f08087c10 */ /* 0x000fca000ff3e0ff */
[----:B------:R-:W-:Y:S01]  /*157e20*/  STL [R1+0x4f5c], R8 ;  /* 0x004f5c0801007387 */ /* 0x000fe20000100800 */
[----:B------:R-:W-:-:S03]  /*157e30*/  IADD3.X R15, PT, PT, R15, UR9, RZ, P1, !PT ;  /* 0x000000090f0f7c10 */ /* 0x000fc60008ffe4ff */
[----:B------:R1:W-:Y:S04]  /*157e40*/  STL [R1+0x4e70], R12 ;  /* 0x004e700c01007387 */ /* 0x0003e80000100800 */
[----:B------:R-:W4:Y:S04]  /*157e50*/  LDL.LU R7, [R1+0x506c] ;  /* 0x00506c0001077983 */ /* 0x000f280000300800 */
[----:B--2---:R-:W2:Y:S01]  /*157e60*/  LDL.LU R14, [R1+0x5060] ;  /* 0x00506000010e7983 */ /* 0x004ea20000300800 */
[----:B---3--:R-:W-:-:S05]  /*157e70*/  IADD3 R2, P5, PT, R2, UR15, RZ ;  /* 0x0000000f02027c10 */ /* 0x008fca000ffbe0ff */
[----:B------:R-:W-:Y:S01]  /*157e80*/  STL [R1+0x4f64], R2 ;  /* 0x004f640201007387 */ /* 0x000fe20000100800 */
[----:B------:R-:W-:-:S03]  /*157e90*/  IADD3 R9, P1, PT, R9, UR15, RZ ;  /* 0x0000000f09097c10 */ /* 0x000fc6000ff3e0ff */
[----:B------:R3:W-:Y:S01]  /*157ea0*/  STL [R1+0x4f58], R15 ;  /* 0x004f580f01007387 */ /* 0x0007e20000100800 */
[----:B-1----:R-:W-:-:S03]  /*157eb0*/  IMAD.MOV.U32 R5, RZ, RZ, R15 ;  /* 0x000000ffff057224 */ /* 0x002fc600078e000f */
[----:B------:R-:W2:Y:S04]  /*157ec0*/  LDL.LU R12, [R1+0x5068] ;  /* 0x00506800010c7983 */ /* 0x000ea80000300800 */
[----:B------:R-:W2:Y:S01]  /*157ed0*/  LDL.LU R11, [R1+0x5074] ;  /* 0x00507400010b7983 */ /* 0x000ea20000300800 */
[----:B------:R-:W-:-:S03]  /*157ee0*/  IMAD.MOV.U32 R4, RZ, RZ, R8 ;  /* 0x000000ffff047224 */ /* 0x000fc600078e0008 */
[----:B---3--:R-:W3:Y:S01]  /*157ef0*/  LDL.LU R15, [R1+0x5070] ;  /* 0x00507000010f7983 */ /* 0x008ee20000300800 */
[----:B------:R-:W-:-:S03]  /*157f00*/  IADD3.X R18, PT, PT, R18, UR9, RZ, P5, !PT ;  /* 0x0000000912127c10 */ /* 0x000fc6000affe4ff */
[----:B------:R-:W-:Y:S04]  /*157f10*/  STL [R1+0x4f6c], R9 ;  /* 0x004f6c0901007387 */ /* 0x000fe80000100800 */
[----:B------:R1:W-:Y:S04]  /*157f20*/  STL [R1+0x4f60], R18 ;  /* 0x004f601201007387 */ /* 0x0003e80000100800 */
[----:B------:R-:W3:Y:S04]  /*157f30*/  LDL.LU R8, [R1+0x515c] ;  /* 0x00515c0001087983 */ /* 0x000ee80000300800 */
[----:B------:R1:W-:Y:S02]  /*157f40*/  LDGSTS.E [R3+0x13200], desc[UR74][R4.64], P4 ;  /* 0x1320000004037fae */ /* 0x0003e4000a1a104a */
[----:B-1----:R-:W-:Y:S01]  /*157f50*/  MOV R4, R2 ;  /* 0x0000000200047202 */ /* 0x002fe20000000f00 */
[----:B------:R-:W-:-:S02]  /*157f60*/  IMAD.MOV.U32 R5, RZ, RZ, R18 ;  /* 0x000000ffff057224 */ /* 0x000fc400078e0012 */
[----:B------:R-:W3:Y:S04]  /*157f70*/  LDL.LU R18, [R1+0x5158] ;  /* 0x0051580001127983 */ /* 0x000ee80000300800 */
[----:B------:R1:W-:Y:S01]  /*157f80*/  LDGSTS.E [R3+0x13280], desc[UR74][R4.64], P2 ;  /* 0x1328000004037fae */ /* 0x0003e200091a104a */
[----:B----4-:R-:W-:Y:S02]  /*157f90*/  IADD3 R6, P5, PT, R6, UR15, RZ ;  /* 0x0000000f06067c10 */ /* 0x010fe4000ffbe0ff */
[----:B------:R-:W-:-:S03]  /*157fa0*/  IADD3.X R16, PT, PT, R16, UR9, RZ, P1, !PT ;  /* 0x0000000910107c10 */ /* 0x000fc60008ffe4ff */
[----:B------:R-:W-:Y:S01]  /*157fb0*/  STL [R1+0x4f74], R6 ;  /* 0x004f740601007387 */ /* 0x000fe20000100800 */
[----:B-1----:R-:W-:Y:S01]  /*157fc0*/  IMAD.MOV.U32 R4, RZ, RZ, R9 ;  /* 0x000000ffff047224 */ /* 0x002fe200078e0009 */
[----:B------:R-:W-:Y:S02]  /*157fd0*/  MOV R5, R16 ;  /* 0x0000001000057202 */ /* 0x000fe40000000f00 */
        /* <DEDUP_REMOVED lines=13> */
[----:B------:R-:W-:Y:S02]  /*1580b0*/  IADD3 R13, P5, PT, R13, UR15, RZ ;  /* 0x0000000f0d0d7c10 */ /* 0x000fe4000ffbe0ff */
[----:B------:R-:W-:-:S03]  /*1580c0*/  IADD3.X R19, PT, PT, R19, UR9, RZ, P1, !PT ;  /* 0x0000000913137c10 */ /* 0x000fc60008ffe4ff */
[----:B------:R-:W-:Y:S01]  /*1580d0*/  STL [R1+0x5064], R13 ;  /* 0x0050640d01007387 */ /* 0x000fe20000100800 */
[----:B------:R-:W-:-:S03]  /*1580e0*/  MOV R4, R10 ;  /* 0x0000000a00047202 */ /* 0x000fc60000000f00 */
[----:B------:R-:W-:Y:S01]  /*1580f0*/  STL [R1+0x5058], R19 ;  /* 0x0050581301007387 */ /* 0x000fe20000100800 */
[----:B------:R-:W-:-:S03]  /*158100*/  IMAD.MOV.U32 R5, RZ, RZ, R19 ;  /* 0x000000ffff057224 */ /* 0x000fc600078e0013 */
[----:B------:R-:W4:Y:S04]  /*158110*/  LDL.LU R6, [R1+0x5174] ;  /* 0x0051740001067983 */ /* 0x000f280000300800 */
[----:B------:R-:W4:Y:S04]  /*158120*/  LDL.LU R10, [R1+0x526c] ;  /* 0x00526c00010a7983 */ /* 0x000f280000300800 */
[----:B------:R1:W-:Y:S01]  /*158130*/  LDGSTS.E [R3+0x14200], desc[UR74][R4.64], P4 ;  /* 0x1420000004037fae */ /* 0x0003e2000a1a104a */
[----:B------:R-:W-:Y:S02]  /*158140*/  IADD3 R7, P1, PT, R7, UR15, RZ ;  /* 0x0000000f07077c10 */ /* 0x000fe4000ff3e0ff */
        /* <DEDUP_REMOVED lines=8> */
[----:B------:R-:W-:Y:S01]  /*1581d0*/  IADD3 R11, P5, PT, R11, UR15, RZ ;  /* 0x0000000f0b0b7c10 */ /* 0x000fe2000ffbe0ff */
[----:B--2---:R-:W-:Y:S02]  /*1581e0*/  IMAD.MOV.U32 R4, RZ, RZ, R7 ;  /* 0x000000ffff047224 */ /* 0x004fe400078e0007 */
[----:B------:R-:W-:Y:S02]  /*1581f0*/  IMAD.MOV.U32 R5, RZ, RZ, R12 ;  /* 0x000000ffff057224 */ /* 0x000fe400078e000c */
[----:B------:R-:W-:Y:S01]  /*158200*/  STL [R1+0x5074], R11 ;  /* 0x0050740b01007387 */ /* 0x000fe20000100800 */
[----:B---3--:R-:W-:-:S03]  /*158210*/  IADD3.X R15, PT, PT, R15, UR9, RZ, P5, !PT ;  /* 0x000000090f0f7c10 */ /* 0x008fc6000affe4ff */
[----:B------:R1:W-:Y:S04]  /*158220*/  STL [R1+0x5068], R12 ;  /* 0x0050680c01007387 */ /* 0x0003e80000100800 */
[----:B------:R-:W2:Y:S04]  /*158230*/  LDL.LU R13, [R1+0x5274] ;  /* 0x00527400010d7983 */ /* 0x000ea80000300800 */
[----:B------:R3:W-:Y:S01]  /*158240*/  LDGSTS.E [R3+0x14300], desc[UR74][R4.64], P3 ;  /* 0x1430000004037fae */ /* 0x0007e200099a104a */
[----:B------:R-:W-:-:S03]  /*158250*/  IADD3 R8, P1, PT, R8, UR15, RZ ;  /* 0x0000000f08087c10 */ /* 0x000fc6000ff3e0ff */
[----:B-1----:R-:W2:Y:S04]  /*158260*/  LDL.LU R12, [R1+0x5268] ;  /* 0x00526800010c7983 */ /* 0x002ea80000300800 */
[----:B------:R-:W-:Y:S04]  /*158270*/  STL [R1+0x515c], R8 ;  /* 0x00515c0801007387 */ /* 0x000fe80000100800 */
[----:B------:R1:W-:Y:S01]  /*158280*/  STL [R1+0x5070], R15 ;  /* 0x0050700f01007387 */ /* 0x0003e20000100800 */
[----:B---3--:R-:W-:-:S03]  /*158290*/  IMAD.MOV.U32 R5, RZ, RZ, R15 ;  /* 0x000000ffff057224 */ /* 0x008fc600078e000f */
[----:B------:R-:W3:Y:S04]  /*1582a0*/  LDL.LU R7, [R1+0x527c] ;  /* 0x00527c0001077983 */ /* 0x000ee80000300800 */
[----:B-1----:R-:W3:Y:S01]  /*1582b0*/  LDL.LU R15, [R1+0x5270] ;  /* 0x00527000010f7983 */ /* 0x002ee20000300800 */
[----:B------:R-:W-:Y:S02]  /*1582c0*/  IADD3.X R18, PT, PT, R18, UR9, RZ, P1, !PT ;  /* 0x0000000912127c10 */ /* 0x000fe40008ffe4ff */
[----:B------:R-:W-:-:S05]  /*1582d0*/  MOV R4, R11 ;  /* 0x0000000b00047202 */ /* 0x000fca0000000f00 */
[----:B------:R1:W-:Y:S02]  /*1582e0*/  LDGSTS.E [R3+0x14380], desc[UR74][R4.64], P0 ;  /* 0x1438000004037fae */ /* 0x0003e400081a104a */
[----:B-1----:R-:W-:Y:S01]  /*1582f0*/  IMAD.MOV.U32 R4, RZ, RZ, R8 ;  /* 0x000000ffff047224 */ /* 0x002fe200078e0008 */
[----:B------:R-:W-:-:S05]  /*158300*/  MOV R5, R18 ;  /* 0x0000001200057202 */ /* 0x000fca0000000f00 */
[----:B------:R1:W-:Y:S01]  /*158310*/  LDGSTS.E [R3+0x15200], desc[UR74][R4.64], P4 ;  /* 0x1520000004037fae */ /* 0x0003e2000a1a104a */
[----:B----4-:R-:W-:-:S05]  /*158320*/  IADD3 R2, P5, PT, R2, UR15, RZ ;  /* 0x0000000f02027c10 */ /* 0x010fca000ffbe0ff */
[----:B------:R-:W-:Y:S01]  /*158330*/  STL [R1+0x5164], R2 ;  /* 0x0051640201007387 */ /* 0x000fe20000100800 */
[----:B------:R-:W-:-:S03]  /*158340*/  IADD3.X R16, PT, PT, R16, UR9, RZ, P5, !PT ;  /* 0x0000000910107c10 */ /* 0x000fc6000affe4ff */
[----:B------:R4:W-:Y:S04]  /*158350*/  STL [R1+0x5158], R18 ;  /* 0x0051581201007387 */ /* 0x0009e80000100800 */
[----:B------:R-:W3:Y:S04]  /*158360*/  LDL.LU R11, [R1+0x5284] ;  /* 0x00528400010b7983 */ /* 0x000ee80000300800 */
[----:B------:R-:W3:Y:S01]  /*158370*/  LDL.LU R19, [R1+0x5278] ;  /* 0x0052780001137983 */ /* 0x000ee20000300800 */
[----:B-1----:R-:W-:Y:S02]  /*158380*/  IMAD.MOV.U32 R4, RZ, RZ, R2 ;  /* 0x000000ffff047224 */ /* 0x002fe400078e0002 */
[----:B------:R-:W-:-:S05]  /*158390*/  IMAD.MOV.U32 R5, RZ, RZ, R16 ;  /* 0x000000ffff057224 */ /* 0x000fca00078e0010 */
[----:B------:R1:W-:Y:S01]  /*1583a0*/  LDGSTS.E [R3+0x15280], desc[UR74][R4.64], P2 ;  /* 0x1528000004037fae */ /* 0x0003e200091a104a */
[----:B------:R-:W-:-:S05]  /*1583b0*/  IADD3 R9, P1, PT, R9, UR15, RZ ;  /* 0x0000000f09097c10 */ /* 0x000fca000ff3e0ff */
[----:B------:R-:W-:Y:S01]  /*1583c0*/  STL [R1+0x516c], R9 ;  /* 0x00516c0901007387 */ /* 0x000fe20000100800 */
[----:B------:R-:W-:-:S03]  /*1583d0*/  IADD3.X R17, PT, PT, R17, UR9, RZ, P1, !PT ;  /* 0x0000000911117c10 */ /* 0x000fc60008ffe4ff */
[----:B------:R4:W-:Y:S04]  /*1583e0*/  STL [R1+0x5160], R16 ;  /* 0x0051601001007387 */ /* 0x0009e80000100800 */
[----:B------:R-:W3:Y:S04]  /*1583f0*/  LDL.LU R8, [R1+0x536c] ;  /* 0x00536c0001087983 */ /* 0x000ee80000300800 */
[----:B----4-:R-:W4:Y:S01]  /*158400*/  LDL.LU R18, [R1+0x5280] ;  /* 0x0052800001127983 */ /* 0x010f220000300800 */
[----:B-1----:R-:W-:Y:S01]  /*158410*/  MOV R4, R9 ;  /* 0x0000000900047202 */ /* 0x002fe20000000f00 */
[----:B------:R-:W-:-:S05]  /*158420*/  IMAD.MOV.U32 R5, RZ, RZ, R17 ;  /* 0x000000ffff057224 */ /* 0x000fca00078e0011 */
[----:B------:R1:W-:Y:S01]  /*158430*/  LDGSTS.E [R3+0x15300], desc[UR74][R4.64], P3 ;  /* 0x1530000004037fae */ /* 0x0003e200099a104a */
[----:B------:R-:W-:-:S05]  /*158440*/  IADD3 R6, P5, PT, R6, UR15, RZ ;  /* 0x0000000f06067c10 */ /* 0x000fca000ffbe0ff */
[----:B------:R-:W-:Y:S01]  /*158450*/  STL [R1+0x5174], R6 ;  /* 0x0051740601007387 */ /* 0x000fe20000100800 */
[----:B------:R-:W-:-:S03]  /*158460*/  IADD3 R10, P1, PT, R10, UR15, RZ ;  /* 0x0000000f0a0a7c10 */ /* 0x000fc6000ff3e0ff */
[----:B------:R1:W-:Y:S04]  /*158470*/  STL [R1+0x5168], R17 ;  /* 0x0051681101007387 */ /* 0x0003e80000100800 */
[----:B------:R-:W4:Y:S04]  /*158480*/  LDL.LU R16, [R1+0x5368] ;  /* 0x0053680001107983 */ /* 0x000f280000300800 */
[----:B------:R-:W4:Y:S04]  /*158490*/  LDL.LU R2, [R1+0x5374] ;  /* 0x0053740001027983 */ /* 0x000f280000300800 */
[----:B-1----:R-:W4:Y:S01]  /*1584a0*/  LDL.LU R17, [R1+0x5370] ;  /* 0x0053700001117983 */ /* 0x002f220000300800 */
[----:B------:R-:W-:-:S03]  /*1584b0*/  IMAD.MOV.U32 R4, RZ, RZ, R6 ;  /* 0x000000ffff047224 */ /* 0x000fc600078e0006 */
[----:B------:R-:W-:Y:S01]  /*1584c0*/  STL [R1+0x526c], R10 ;  /* 0x00526c0a01007387 */ /* 0x000fe20000100800 */
[----:B------:R-:W-:-:S05]  /*1584d0*/  IADD3.X R14, PT, PT, R14, UR9, RZ, P5, !PT ;  /* 0x000000090e0e7c10 */ /* 0x000fca000affe4ff */
[----:B------:R1:W-:Y:S01]  /*1584e0*/  STL [R1+0x5170], R14 ;  /* 0x0051700e01007387 */ /* 0x0003e20000100800 */
[----:B------:R-:W-:-:S03]  /*1584f0*/  MOV R5, R14 ;  /* 0x0000000e00057202 */ /* 0x000fc60000000f00 */
[----:B------:R-:W4:Y:S04]  /*158500*/  LDL.LU R9, [R1+0x537c] ;  /* 0x00537c0001097983 */ /* 0x000f280000300800 */
[----:B------:R2:W-:Y:S04]  /*158510*/  LDGSTS.E [R3+0x15380], desc[UR74][R4.64], P0 ;  /* 0x1538000004037fae */ /* 0x0005e800081a104a */
[----:B-1----:R-:W4:Y:S01]  /*158520*/  LDL.LU R14, [R1+0x5378] ;  /* 0x00537800010e7983 */ /* 0x002f220000300800 */
[----:B--2---:R-:W-:Y:S02]  /*158530*/  IADD3 R13, P5, PT, R13, UR15, RZ ;  /* 0x0000000f0d0d7c10 */ /* 0x004fe4000ffbe0ff */
[----:B------:R-:W-:-:S03]  /*158540*/  IADD3.X R12, PT, PT, R12, UR9, RZ, P1, !PT ;  /* 0x000000090c0c7c10 */ /* 0x000fc60008ffe4ff */
[----:B------:R-:W-:Y:S04]  /*158550*/  STL [R1+0x5274], R13 ;  /* 0x0052740d01007387 */ /* 0x000fe80000100800 */
[----:B------:R1:W-:Y:S01]  /*158560*/  STL [R1+0x5268], R12 ;  /* 0x0052680c01007387 */ /* 0x0003e20000100800 */
[----:B------:R-:W-:-:S03]  /*158570*/  IMAD.MOV.U32 R5, RZ, RZ, R12 ;  /* 0x000000ffff057224 */ /* 0x000fc600078e000c */
[----:B------:R-:W2:Y:S01]  /*158580*/  LDL.LU R6, [R1+0x5384] ;  /* 0x0053840001067983 */ /* 0x000ea20000300800 */
[----:B---3--:R-:W-:Y:S01]  /*158590*/  IADD3 R7, P1, PT, R7, UR15, RZ ;  /* 0x0000000f07077c10 */ /* 0x008fe2000ff3e0ff */
[----:B------:R-:W-:Y:S02]  /*1585a0*/  IMAD.MOV.U32 R4, RZ, RZ, R10 ;  /* 0x000000ffff047224 */ /* 0x000fe400078e000a */
[----:B-1----:R-:W3:Y:S01]  /*1585b0*/  LDL.LU R12, [R1+0x5380] ;  /* 0x00538000010c7983 */ /* 0x002ee20000300800 */
[----:B------:R-:W-:-:S03]  /*1585c0*/  IADD3.X R15, PT, PT, R15, UR9, RZ, P5, !PT ;  /* 0x000000090f0f7c10 */ /* 0x000fc6000affe4ff */
[----:B------:R-:W-:Y:S04]  /*1585d0*/  STL [R1+0x527c], R7 ;  /* 0x00527c0701007387 */ /* 0x000fe80000100800 */
[----:B------:R1:W-:Y:S04]  /*1585e0*/  STL [R1+0x5270], R15 ;  /* 0x0052700f01007387 */ /* 0x0003e80000100800 */
[----:B------:R-:W3:Y:S04]  /*1585f0*/  LDL.LU R10, [R1+0x546c] ;  /* 0x00546c00010a7983 */ /* 0x000ee80000300800 */
[----:B------:R1:W-:Y:S02]  /*158600*/  LDGSTS.E [R3+0x16200], desc[UR74][R4.64], P4 ;  /* 0x1620000004037fae */ /* 0x0003e4000a1a104a */
[----:B-1----:R-:W-:Y:S01]  /*158610*/  MOV R4, R13 ;  /* 0x0000000d00047202 */ /* 0x002fe20000000f00 */
[----:B------:R-:W-:Y:S01]  /*158620*/  IMAD.MOV.U32 R5, RZ, RZ, R15 ;  /* 0x000000ffff057224 */ /* 0x000fe200078e000f */
[----:B------:R-:W3:Y:S04]  /*158630*/  LDL.LU R13, [R1+0x5468] ;  /* 0x00546800010d7983 */ /* 0x000ee80000300800 */
[----:B------:R1:W-:Y:S01]  /*158640*/  LDGSTS.E [R3+0x16280], desc[UR74][R4.64], P2 ;  /* 0x1628000004037fae */ /* 0x0003e200091a104a */
[----:B------:R-:W-:-:S02]  /*158650*/  IADD3 R11, P5, PT, R11, UR15, RZ ;  /* 0x0000000f0b0b7c10 */ /* 0x000fc4000ffbe0ff */
[----:B------:R-:W-:-:S03]  /*158660*/  IADD3.X R19, PT, PT, R19, UR9, RZ, P1, !PT ;  /* 0x0000000913137c10 */ /* 0x000fc60008ffe4ff */
[----:B------:R-:W-:Y:S01]  /*158670*/  STL [R1+0x5284], R11 ;  /* 0x0052840b01007387 */ /* 0x000fe20000100800 */
[----:B-1----:R-:W-:Y:S01]  /*158680*/  IMAD.MOV.U32 R4, RZ, RZ, R7 ;  /* 0x000000ffff047224 */ /* 0x002fe200078e0007 */
[----:B------:R-:W-:Y:S02]  /*158690*/  MOV R5, R19 ;  /* 0x0000001300057202 */ /* 0x000fe40000000f00 */
[----:B------:R-:W-:Y:S04]  /*1586a0*/  STL [R1+0x5278], R19 ;  /* 0x0052781301007387 */ /* 0x000fe80000100800 */
[----:B------:R-:W3:Y:S04]  /*1586b0*/  LDL.LU R15, [R1+0x5474] ;  /* 0x00547400010f7983 */ /* 0x000ee80000300800 */
[----:B------:R-:W3:Y:S04]  /*1586c0*/  LDL.LU R7, [R1+0x547c] ;  /* 0x00547c0001077983 */ /* 0x000ee80000300800 */
[----:B------:R1:W-:Y:S02]  /*1586d0*/  LDGSTS.E [R3+0x16300], desc[UR74][R4.64], P3 ;  /* 0x1630000004037fae */ /* 0x0003e400099a104a */
[----:B-1----:R-:W-:Y:S01]  /*1586e0*/  IMAD.MOV.U32 R4, RZ, RZ, R11 ;  /* 0x000000ffff047224 */ /* 0x002fe200078e000b */
[----:B------:R-:W-:-:S02]  /*1586f0*/  IADD3 R8, P1, PT, R8, UR15, RZ ;  /* 0x0000000f08087c10 */ /* 0x000fc4000ff3e0ff */
[----:B----4-:R-:W-:-:S03]  /*158700*/  IADD3.X R18, PT, PT, R18, UR9, RZ, P5, !PT ;  /* 0x0000000912127c10 */ /* 0x010fc6000affe4ff */
[----:B------:R-:W-:Y:S04]  /*158710*/  STL [R1+0x536c], R8 ;  /* 0x00536c0801007387 */ /* 0x000fe80000100800 */
[----:B------:R1:W-:Y:S01]  /*158720*/  STL [R1+0x5280], R18 ;  /* 0x0052801201007387 */ /* 0x0003e20000100800 */
[----:B------:R-:W-:-:S05]  /*158730*/  IMAD.MOV.U32 R5, RZ, RZ, R18 ;  /* 0x000000ffff057224 */ /* 0x000fca00078e0012 */
[----:B------:R4:W-:Y:S04]  /*158740*/  LDGSTS.E [R3+0x16380], desc[UR74][R4.64], P0 ;  /* 0x1638000004037fae */ /* 0x0009e800081a104a */
[----:B-1----:R-:W3:Y:S01]  /*158750*/  LDL.LU R18, [R1+0x5470] ;  /* 0x0054700001127983 */ /* 0x002ee20000300800 */
[----:B------:R-:W-:Y:S02]  /*158760*/  IADD3.X R16, PT, PT, R16, UR9, RZ, P1, !PT ;  /* 0x0000000910107c10 */ /* 0x000fe40008ffe4ff */
[----:B------:R-:W-:-:S03]  /*158770*/  IADD3 R2, P5, PT, R2, UR15, RZ ;  /* 0x0000000f02027c10 */ /* 0x000fc6000ffbe0ff */
[----:B----4-:R-:W-:Y:S01]  /*158780*/  IMAD.MOV.U32 R5, RZ, RZ, R16 ;  /* 0x000000ffff057224 */ /* 0x010fe200078e0010 */
[----:B------:R-:W-:Y:S01]  /*158790*/  MOV R4, R8 ;  /* 0x0000000800047202 */ /* 0x000fe20000000f00 */
[----:B------:R-:W-:Y:S01]  /*1587a0*/  STL [R1+0x5374], R2 ;  /* 0x0053740201007387 */ /* 0x000fe20000100800 */
[----:B------:R-:W-:-:S03]  /*1587b0*/  IADD3.X R17, PT, PT, R17, UR9, RZ, P5, !PT ;  /* 0x0000000911117c10 */ /* 0x000fc6000affe4ff */
[----:B------:R1:W-:Y:S04]  /*1587c0*/  STL [R1+0x5368], R16 ;  /* 0x0053681001007387 */ /* 0x0003e80000100800 */
[----:B------:R-:W4:Y:S04]  /*1587d0*/  LDL.LU R11, [R1+0x5484] ;  /* 0x00548400010b7983 */ /* 0x000f280000300800 */
[----:B------:R1:W-:Y:S04]  /*1587e0*/  LDGSTS.E [R3+0x17200], desc[UR74][R4.64], P4 ;  /* 0x1720000004037fae */ /* 0x0003e8000a1a104a */
[----:B-1----:R-:W4:Y:S01]  /*1587f0*/  LDL.LU R16, [R1+0x5478] ;  /* 0x0054780001107983 */ /* 0x002f220000300800 */
[----:B------:R-:W-:-:S02]  /*158800*/  IADD3 R9, P1, PT, R9, UR15, RZ ;  /* 0x0000000f09097c10 */ /* 0x000fc4000ff3e0ff */
[----:B------:R-:W-:-:S03]  /*158810*/  MOV R5, R17 ;  /* 0x0000001100057202 */ /* 0x000fc60000000f00 */
[----:B------:R-:W-:Y:S01]  /*158820*/  STL [R1+0x537c], R9 ;  /* 0x00537c0901007387 */ /* 0x000fe20000100800 */
[----:B------:R-:W-:-:S03]  /*158830*/  IADD3.X R14, PT, PT, R14, UR9, RZ, P1, !PT ;  /* 0x000000090e0e7c10 */ /* 0x000fc60008ffe4ff */
[----:B------:R1:W-:Y:S04]  /*158840*/  STL [R1+0x5370], R17 ;  /* 0x0053701101007387 */ /* 0x0003e80000100800 */
[----:B------:R-:W4:Y:S01]  /*158850*/  LDL.LU R8, [R1+0x564c] ;  /* 0x00564c0001087983 */ /* 0x000f220000300800 */
[----:B------:R-:W-:-:S03]  /*158860*/  IMAD.MOV.U32 R4, RZ, RZ, R2 ;  /* 0x000000ffff047224 */ /* 0x000fc600078e0002 */
[----:B-1----:R-:W4:Y:S04]  /*158870*/  LDL.LU R17, [R1+0x5480] ;  /* 0x0054800001117983 */ /* 0x002f280000300800 */
[----:B------:R1:W-:Y:S01]  /*158880*/  LDGSTS.E [R3+0x17280], desc[UR74][R4.64], P2 ;  /* 0x1728000004037fae */ /* 0x0003e200091a104a */
[----:B--2---:R-:W-:-:S05]  /*158890*/  IADD3 R6, P5, PT, R6, UR15, RZ ;  /* 0x0000000f06067c10 */ /* 0x004fca000ffbe0ff */
[----:B------:R-:W-:Y:S01]  /*1588a0*/  STL [R1+0x5384], R6 ;  /* 0x0053840601007387 */ /* 0x000fe20000100800 */
[----:B---3--:R-:W-:-:S03]  /*1588b0*/  IADD3.X R12, PT, PT, R12, UR9, RZ, P5, !PT ;  /* 0x000000090c0c7c10 */ /* 0x008fc6000affe4ff */
[----:B------:R2:W-:Y:S04]  /*1588c0*/  STL [R1+0x5378], R14 ;  /* 0x0053780e01007387 */ /* 0x0005e80000100800 */
[----:B------:R-:W3:Y:S04]  /*1588d0*/  LDL.LU R2, [R1+0x5654] ;  /* 0x0056540001027983 */ /* 0x000ee80000300800 */
[----:B------:R-:W3:Y:S01]  /*1588e0*/  LDL.LU R19, [R1+0x5648] ;  /* 0x0056480001137983 */ /* 0x000ee20000300800 */
[----:B------:R-:W-:Y:S01]  /*1588f0*/  IADD3 R10, P1, PT, R10, UR15, RZ ;  /* 0x0000000f0a0a7c10 */ /* 0x000fe2000ff3e0ff */
[----:B-1----:R-:W-:-:S02]  /*158900*/  IMAD.MOV.U32 R4, RZ, RZ, R9 ;  /* 0x000000ffff047224 */ /* 0x002fc400078e0009 */
[----:B------:R-:W-:Y:S02]  /*158910*/  IMAD.MOV.U32 R5, RZ, RZ, R14 ;  /* 0x000000ffff057224 */ /* 0x000fe400078e000e */
[----:B------:R-:W-:Y:S04]  /*158920*/  STL [R1+0x546c], R10 ;  /* 0x00546c0a01007387 */ /* 0x000fe80000100800 */
[----:B------:R1:W-:Y:S04]  /*158930*/  STL [R1+0x5380], R12 ;  /* 0x0053800c01007387 */ /* 0x0003e80000100800 */
[----:B------:R-:W3:Y:S04]  /*158940*/  LDL.LU R9, [R1+0x565c] ;  /* 0x00565c0001097983 */ /* 0x000ee80000300800 */
[----:B--2---:R-:W2:Y:S01]  /*158950*/  LDL.LU R14, [R1+0x5650] ;  /* 0x00565000010e7983 */ /* 0x004ea20000300800 */
[----:B------:R-:W-:-:S03]  /*158960*/  IADD3.X R13, PT, PT, R13, UR9, RZ, P1, !PT ;  /* 0x000000090d0d7c10 */ /* 0x000fc60008ffe4ff */
[----:B------:R1:W-:Y:S02]  /*158970*/  LDGSTS.E [R3+0x17300], desc[UR74][R4.64], P3 ;  /* 0x1730000004037fae */ /* 0x0003e400099a104a */
[----:B-1----:R-:W-:Y:S01]  /*158980*/  MOV R4, R6 ;  /* 0x0000000600047202 */ /* 0x002fe20000000f00 */
[----:B------:R-:W-:-:S05]  /*158990*/  IMAD.MOV.U32 R5, RZ, RZ, R12 ;  /* 0x000000ffff057224 */ /* 0x000fca00078e000c */
[----:B------:R1:W-:Y:S01]  /*1589a0*/  LDGSTS.E [R3+0x17380], desc[UR74][R4.64], P0 ;  /* 0x1738000004037fae */ /* 0x0003e200081a104a */
[----:B------:R-:W-:Y:S02]  /*1589b0*/  IADD3 R15, P5, PT, R15, UR15, RZ ;  /* 0x0000000f0f0f7c10 */ /* 0x000fe4000ffbe0ff */
[----:B------:R-:W-:-:S03]  /*1589c0*/  IADD3 R7, P1, PT, R7, UR15, RZ ;  /* 0x0000000f07077c10 */ /* 0x000fc6000ff3e0ff */
[----:B------:R-:W-:Y:S01]  /*1589d0*/  STL [R1+0x5474], R15 ;  /* 0x0054740f01007387 */ /* 0x000fe20000100800 */
[----:B-1----:R-:W-:Y:S01]  /*1589e0*/  IMAD.MOV.U32 R4, RZ, RZ, R10 ;  /* 0x000000ffff047224 */ /* 0x002fe200078e000a */
[----:B------:R-:W-:Y:S02]  /*1589f0*/  MOV R5, R13 ;  /* 0x0000000d00057202 */ /* 0x000fe40000000f00 */
[----:B------:R1:W-:Y:S04]  /*158a00*/  STL [R1+0x5468], R13 ;  /* 0x0054680d01007387 */ /* 0x0003e80000100800 */
[----:B------:R-:W2:Y:S04]  /*158a10*/  LDL.LU R12, [R1+0x5658] ;  /* 0x00565800010c7983 */ /* 0x000ea80000300800 */
[----:B------:R-:W2:Y:S04]  /*158a20*/  LDL.LU R6, [R1+0x5664] ;  /* 0x0056640001067983 */ /* 0x000ea80000300800 */
[----:B------:R1:W-:Y:S04]  /*158a30*/  LDGSTS.E [R3+0x18200], desc[UR74][R4.64], P4 ;  /* 0x1820000004037fae */ /* 0x0003e8000a1a104a */
[----:B------:R-:W2:Y:S04]  /*158a40*/  LDL.LU R10, [R1+0x5660] ;  /* 0x00566000010a7983 */ /* 0x000ea80000300800 */
[----:B------:R-:W-:Y:S01]  /*158a50*/  STL [R1+0x547c], R7 ;  /* 0x00547c0701007387 */ /* 0x000fe20000100800 */
[----:B-1----:R-:W-:Y:S01]  /*158a60*/  IMAD.MOV.U32 R4, RZ, RZ, R15 ;  /* 0x000000ffff047224 */ /* 0x002fe200078e000f */
[----:B------:R-:W-:-:S05]  /*158a70*/  IADD3.X R18, PT, PT, R18, UR9, RZ, P5, !PT ;  /* 0x0000000912127c10 */ /* 0x000fca000affe4ff */
[----:B------:R-:W-:Y:S01]  /*158a80*/  IMAD.MOV.U32 R5, RZ, RZ, R18 ;  /* 0x000000ffff057224 */ /* 0x000fe200078e0012 */
[----:B------:R1:W-:Y:S04]  /*158a90*/  STL [R1+0x5470], R18 ;  /* 0x0054701201007387 */ /* 0x0003e80000100800 */
[----:B------:R-:W2:Y:S04]  /*158aa0*/  LDL.LU R13, [R1+0x572c] ;  /* 0x00572c00010d7983 */ /* 0x000ea80000300800 */
[----:B------:R4:W-:Y:S04]  /*158ab0*/  LDGSTS.E [R3+0x18280], desc[UR74][R4.64], P2 ;  /* 0x1828000004037fae */ /* 0x0009e800091a104a */
[----:B-1----:R-:W2:Y:S01]  /*158ac0*/  LDL.LU R18, [R1+0x5728] ;  /* 0x0057280001127983 */ /* 0x002ea20000300800 */
[----:B----4-:R-:W-:-:S02]  /*158ad0*/  IADD3 R11, P5, PT, R11, UR15, RZ ;  /* 0x0000000f0b0b7c10 */ /* 0x010fc4000ffbe0ff */
[----:B------:R-:W-:Y:S02]  /*158ae0*/  MOV R4, R7 ;  /* 0x0000000700047202 */ /* 0x000fe40000000f00 */
[----:B------:R-:W-:Y:S01]  /*158af0*/  IADD3.X R16, PT, PT, R16, UR9, RZ, P1, !PT ;  /* 0x0000000910107c10 */ /* 0x000fe20008ffe4ff */
[----:B------:R-:W-:Y:S04]  /*158b00*/  STL [R1+0x5484], R11 ;  /* 0x0054840b01007387 */ /* 0x000fe80000100800 */
[----:B------:R-:W-:Y:S01]  /*158b10*/  IMAD.MOV.U32 R5, RZ, RZ, R16 ;  /* 0x000000ffff057224 */ /* 0x000fe200078e0010 */
[----:B------:R1:W-:Y:S04]  /*158b20*/  STL [R1+0x5478], R16 ;  /* 0x0054781001007387 */ /* 0x0003e80000100800 */
[----:B------:R-:W4:Y:S04]  /*158b30*/  LDL.LU R15, [R1+0x5734] ;  /* 0x00573400010f7983 */ /* 0x000f280000300800 */
[----:B------:R1:W-:Y:S04]  /*158b40*/  LDGSTS.E [R3+0x18300], desc[UR74][R4.64], P3 ;  /* 0x1830000004037fae */ /* 0x0003e800099a104a */
[----:B-1----:R-:W4:Y:S01]  /*158b50*/  LDL.LU R16, [R1+0x5730] ;  /* 0x0057300001107983 */ /* 0x002f220000300800 */
[----:B------:R-:W-:-:S02]  /*158b60*/  IADD3 R8, P1, PT, R8, UR15, RZ ;  /* 0x0000000f08087c10 */ /* 0x000fc4000ff3e0ff */
[----:B------:R-:W-:Y:S01]  /*158b70*/  IADD3.X R17, PT, PT, R17, UR9, RZ, P5, !PT ;  /* 0x0000000911117c10 */ /* 0x000fe2000affe4ff */
[----:B------:R-:W-:Y:S02]  /*158b80*/  IMAD.MOV.U32 R4, RZ, RZ, R11 ;  /* 0x000000ffff047224 */ /* 0x000fe400078e000b */
[----:B------:R-:W-:Y:S01]  /*158b90*/  STL [R1+0x564c], R8 ;  /* 0x00564c0801007387 */ /* 0x000fe20000100800 */
[----:B------:R-:W-:-:S03]  /*158ba0*/  MOV R5, R17 ;  /* 0x0000001100057202 */ /* 0x000fc60000000f00 */
[----:B------:R1:W-:Y:S04]  /*158bb0*/  STL [R1+0x5480], R17 ;  /* 0x0054801101007387 */ /* 0x0003e80000100800 */
[----:B------:R-:W4:Y:S04]  /*158bc0*/  LDL.LU R7, [R1+0x573c] ;  /* 0x00573c0001077983 */ /* 0x000f280000300800 */
[----:B------:R3:W-:Y:S04]  /*158bd0*/  LDGSTS.E [R3+0x18380], desc[UR74][R4.64], P0 ;  /* 0x1838000004037fae */ /* 0x0007e800081a104a */
[----:B-1----:R-:W4:Y:S01]  /*158be0*/  LDL.LU R17, [R1+0x5738] ;  /* 0x0057380001117983 */ /* 0x002f220000300800 */
[----:B---3--:R-:W-:-:S02]  /*158bf0*/  IADD3 R2, P5, PT, R2, UR15, RZ ;  /* 0x0000000f02027c10 */ /* 0x008fc4000ffbe0ff */
[----:B------:R-:W-:-:S03]  /*158c00*/  IADD3.X R19, PT, PT, R19, UR9, RZ, P1, !PT ;  /* 0x0000000913137c10 */ /* 0x000fc60008ffe4ff */
[----:B------:R-:W-:Y:S01]  /*158c10*/  STL [R1+0x5654], R2 ;  /* 0x0056540201007387 */ /* 0x000fe20000100800 */
[----:B------:R-:W-:-:S03]  /*158c20*/  IMAD.MOV.U32 R4, RZ, RZ, R8 ;  /* 0x000000ffff047224 */ /* 0x000fc600078e0008 */
[----:B------:R-:W-:Y:S01]  /*158c30*/  STL [R1+0x5648], R19 ;  /* 0x0056481301007387 */ /* 0x000fe20000100800 */
[----:B------:R-:W-:-:S03]  /*158c40*/  IMAD.MOV.U32 R5, RZ, RZ, R19 ;  /* 0x000000ffff057224 */ /* 0x000fc600078e0013 */
[----:B------:R-:W3:Y:S04]  /*158c50*/  LDL.LU R11, [R1+0x5744] ;  /* 0x00574400010b7983 */ /* 0x000ee80000300800 */
[----:B------:R-:W3:Y:S01]  /*158c60*/  LDL.LU R8, [R1+0x580c] ;  /* 0x00580c0001087983 */ /* 0x000ee20000300800 */
[----:B------:R-:W-:-:S03]  /*158c70*/  IADD3 R9, P1, PT, R9, UR15, RZ ;  /* 0x0000000f09097c10 */ /* 0x000fc6000ff3e0ff */
[----:B------:R1:W-:Y:S01]  /*158c80*/  LDGSTS.E [R3+0x19200], desc[UR74][R4.64], P4 ;  /* 0x1920000004037fae */ /* 0x0003e2000a1a104a */
[----:B--2---:R-:W-:-:S03]  /*158c90*/  IADD3.X R14, PT, PT, R14, UR9, RZ, P5, !PT ;  /* 0x000000090e0e7c10 */ /* 0x004fc6000affe4ff */
[----:B------:R-:W-:Y:S04]  /*158ca0*/  STL [R1+0x565c], R9 ;  /* 0x00565c0901007387 */ /* 0x000fe80000100800 */
[----:B------:R2:W-:Y:S01]  /*158cb0*/  STL [R1+0x5650], R14 ;  /* 0x0056500e01007387 */ /* 0x0005e20000100800 */
[----:B-1----:R-:W-:-:S03]  /*158cc0*/  IMAD.MOV.U32 R5, RZ, RZ, R14 ;  /* 0x000000ffff057224 */ /* 0x002fc600078e000e */
[----:B--2---:R-:W2:Y:S01]  /*158cd0*/  LDL.LU R14, [R1+0x5740] ;  /* 0x00574000010e7983 */ /* 0x004ea20000300800 */
[----:B------:R-:W-:-:S05]  /*158ce0*/  MOV R4, R2 ;  /* 0x0000000200047202 */ /* 0x000fca0000000f00 */
[----:B------:R1:W-:Y:S02]  /*158cf0*/  LDGSTS.E [R3+0x19280], desc[UR74][R4.64], P2 ;  /* 0x1928000004037fae */ /* 0x0003e400091a104a */
[----:B-1----:R-:W-:Y:S01]  /*158d00*/  IMAD.MOV.U32 R4, RZ, RZ, R9 ;  /* 0x000000ffff047224 */ /* 0x002fe200078e0009 */
[----:B------:R-:W-:Y:S02]  /*158d10*/  IADD3.X R12, PT, PT, R12, UR9, RZ, P1, !PT ;  /* 0x000000090c0c7c10 */ /* 0x000fe40008ffe4ff */
[----:B------:R-:W-:Y:S02]  /*158d20*/  IADD3 R6, P5, PT, R6, UR15, RZ ;  /* 0x0000000f06067c10 */ /* 0x000fe4000ffbe0ff */
[----:B------:R-:W-:-:S03]  /*158d30*/  MOV R5, R12 ;  /* 0x0000000c00057202 */ /* 0x000fc60000000f00 */
[----:B------:R-:W-:Y:S01]  /*158d40*/  STL [R1+0x5664], R6 ;  /* 0x0056640601007387 */ /* 0x000fe20000100800 */
[----:B------:R-:W-:-:S03]  /*158d50*/  IADD3.X R10, PT, PT, R10, UR9, RZ, P5, !PT ;  /* 0x000000090a0a7c10 */ /* 0x000fc6000affe4ff */
[----:B------:R1:W-:Y:S04]  /*158d60*/  STL [R1+0x5658], R12 ;  /* 0x0056580c01007387 */ /* 0x0003e80000100800 */
[----:B------:R-:W2:Y:S04]  /*158d70*/  LDL.LU R2, [R1+0x5814] ;  /* 0x0058140001027983 */ /* 0x000ea80000300800 */
[----:B------:R1:W-:Y:S04]  /*158d80*/  LDGSTS.E [R3+0x19300], desc[UR74][R4.64], P3 ;  /* 0x1930000004037fae */ /* 0x0003e800099a104a */
[----:B-1----:R-:W2:Y:S01]  /*158d90*/  LDL.LU R12, [R1+0x5808] ;  /* 0x00580800010c7983 */ /* 0x002ea20000300800 */
[----:B------:R-:W-:-:S02]  /*158da0*/  IMAD.MOV.U32 R4, RZ, RZ, R6 ;  /* 0x000000ffff047224 */ /* 0x000fc400078e0006 */
[----:B------:R-:W-:-:S05]  /*158db0*/  IMAD.MOV.U32 R5, RZ, RZ, R10 ;  /* 0x000000ffff057224 */ /* 0x000fca00078e000a */
[----:B------:R1:W-:Y:S01]  /*158dc0*/  LDGSTS.E [R3+0x19380], desc[UR74][R4.64], P0 ;  /* 0x1938000004037fae */ /* 0x0003e200081a104a */
[----:B------:R-:W-:-:S05]  /*158dd0*/  IADD3 R13, P1, PT, R13, UR15, RZ ;  /* 0x0000000f0d0d7c10 */ /* 0x000fca000ff3e0ff */
[----:B------:R-:W-:Y:S01]  /*158de0*/  STL [R1+0x572c], R13 ;  /* 0x00572c0d01007387 */ /* 0x000fe20000100800 */
[----:B------:R-:W-:-:S03]  /*158df0*/  IADD3.X R18, PT, PT, R18, UR9, RZ, P1, !PT ;  /* 0x0000000912127c10 */ /* 0x000fc60008ffe4ff */
[----:B------:R1:W-:Y:S04]  /*158e00*/  STL [R1+0x5660], R10 ;  /* 0x0056600a01007387 */ /* 0x0003e80000100800 */
[----:B------:R-:W2:Y:S01]  /*158e10*/  LDL.LU R9, [R1+0x581c] ;  /* 0x00581c0001097983 */ /* 0x000ea20000300800 */
[----:B-1----:R-:W-:Y:S01]  /*158e20*/  MOV R4, R13 ;  /* 0x0000000d00047202 */ /* 0x002fe20000000f00 */
[----:B------:R-:W-:Y:S02]  /*158e30*/  IMAD.MOV.U32 R5, RZ, RZ, R18 ;  /* 0x000000ffff057224 */ /* 0x000fe400078e0012 */
[----:B------:R-:W2:Y:S04]  /*158e40*/  LDL.LU R10, [R1+0x5810] ;  /* 0x00581000010a7983 */ /* 0x000ea80000300800 */
[----:B------:R1:W-:Y:S01]  /*158e50*/  LDGSTS.E [R3+0x1a200], desc[UR74][R4.64], P4 ;  /* 0x1a20000004037fae */ /* 0x0003e2000a1a104a */
[----:B----4-:R-:W-:-:S05]  /*158e60*/  IADD3 R15, P5, PT, R15, UR15, RZ ;  /* 0x0000000f0f0f7c10 */ /* 0x010fca000ffbe0ff */
[----:B------:R4:W-:Y:S04]  /*158e70*/  STL [R1+0x5734], R15 ;  /* 0x0057340f01007387 */ /* 0x0009e80000100800 */
[----:B------:R3:W-:Y:S01]  /*158e80*/  STL [R1+0x5728], R18 ;  /* 0x0057281201007387 */ /* 0x0007e20000100800 */
[----:B------:R-:W-:-:S03]  /*158e90*/  IADD3.X R16, PT, PT, R16, UR9, RZ, P5, !PT ;  /* 0x0000000910107c10 */ /* 0x000fc6000affe4ff */
[----:B------:R-:W2:Y:S04]  /*158ea0*/  LDL.LU R6, [R1+0x5824] ;  /* 0x0058240001067983 */ /* 0x000ea80000300800 */
[----:B------:R-:W2:Y:S01]  /*158eb0*/  LDL.LU R19, [R1+0x5818] ;  /* 0x0058180001137983 */ /* 0x000ea20000300800 */
[----:B-1----:R-:W-:Y:S01]  /*158ec0*/  IMAD.MOV.U32 R4, RZ, RZ, R15 ;  /* 0x000000ffff047224 */ /* 0x002fe200078e000f */
[----:B------:R-:W-:-:S05]  /*158ed0*/  MOV R5, R16 ;  /* 0x0000001000057202 */ /* 0x000fca0000000f00 */
[----:B------:R1:W-:Y:S01]  /*158ee0*/  LDGSTS.E [R3+0x1a280], desc[UR74][R4.64], P2 ;  /* 0x1a28000004037fae */ /* 0x0003e200091a104a */
[----:B------:R-:W-:-:S05]  /*158ef0*/  IADD3 R7, P1, PT, R7, UR15, RZ ;  /* 0x0000000f07077c10 */ /* 0x000fca000ff3e0ff */
[----:B------:R-:W-:Y:S01]  /*158f00*/  STL [R1+0x573c], R7 ;  /* 0x00573c0701007387 */ /* 0x000fe20000100800 */
[----:B------:R-:W-:-:S03]  /*158f10*/  IADD3.X R17, PT, PT, R17, UR9, RZ, P1, !PT ;  /* 0x0000000911117c10 */ /* 0x000fc60008ffe4ff */
[----:B------:R1:W-:Y:S04]  /*158f20*/  STL [R1+0x5730], R16 ;  /* 0x0057301001007387 */ /* 0x0003e80000100800 */
[----:B------:R-:W2:Y:S04]  /*158f30*/  LDL.LU R13, [R1+0x58ec] ;  /* 0x0058ec00010d7983 */ /* 0x000ea80000300800 */
[----:B----4-:R-:W4:Y:S01]  /*158f40*/  LDL.LU R15, [R1+0x5820] ;  /* 0x00582000010f7983 */ /* 0x010f220000300800 */
[----:B---3--:R-:W-:Y:S01]  /*158f50*/  IADD3 R11, P5, PT, R11, UR15, RZ ;  /* 0x0000000f0b0b7c10 */ /* 0x008fe2000ffbe0ff */
[----:B-1----:R-:W-:Y:S01]  /*158f60*/  IMAD.MOV.U32 R5, RZ, RZ, R17 ;  /* 0x000000ffff057224 */ /* 0x002fe200078e0011 */
[----:B------:R-:W-:-:S03]  /*158f70*/  IADD3 R8, P1, PT, R8, UR15, RZ ;  /* 0x0000000f08087c10 */ /* 0x000fc6000ff3e0ff */
[----:B------:R-:W-:Y:S04]  /*158f80*/  STL [R1+0x5744], R11 ;  /* 0x0057440b01007387 */ /* 0x000fe80000100800 */
[----:B------:R1:W-:Y:S04]  /*158f90*/  STL [R1+0x5738], R17 ;  /* 0x0057381101007387 */ /* 0x0003e80000100800 */
[----:B------:R-:W3:Y:S01]  /*158fa0*/  LDL.LU R18, [R1+0x58e8] ;  /* 0x0058e80001127983 */ /* 0x000ee20000300800 */
[----:B------:R-:W-:-:S03]  /*158fb0*/  IMAD.MOV.U32 R4, RZ, RZ, R7 ;  /* 0x000000ffff047224 */ /* 0x000fc600078e0007 */
[----:B------:R-:W3:Y:S04]  /*158fc0*/  LDL.LU R16, [R1+0x58f4] ;  /* 0x0058f40001107983 */ /* 0x000ee80000300800 */
[----:B-1----:R-:W3:Y:S01]  /*158fd0*/  LDL.LU R17, [R1+0x58f0] ;  /* 0x0058f00001117983 */ /* 0x002ee20000300800 */
[----:B--2---:R-:W-:-:S03]  /*158fe0*/  IADD3.X R14, PT, PT, R14, UR9, RZ, P5, !PT ;  /* 0x000000090e0e7c10 */ /* 0x004fc6000affe4ff */
[----:B------:R-:W-:Y:S04]  /*158ff0*/  STL [R1+0x580c], R8 ;  /* 0x00580c0801007387 */ /* 0x000fe80000100800 */
[----:B------:R1:W-:Y:S04]  /*159000*/  STL [R1+0x5740], R14 ;  /* 0x0057400e01007387 */ /* 0x0003e80000100800 */
[----:B------:R-:W2:Y:S04]  /*159010*/  LDL.LU R7, [R1+0x58fc] ;  /* 0x0058fc0001077983 */ /* 0x000ea80000300800 */
[----:B------:R1:W-:Y:S02]  /*159020*/  LDGSTS.E [R3+0x1a300], desc[UR74][R4.64], P3 ;  /* 0x1a30000004037fae */ /* 0x0003e400099a104a */
[----:B-1----:R-:W-:Y:S01]  /*159030*/  MOV R4, R11 ;  /* 0x0000000b00047202 */ /* 0x002fe20000000f00 */
[----:B------:R-:W-:-:S02]  /*159040*/  IMAD.MOV.U32 R5, RZ, RZ, R14 ;  /* 0x000000ffff057224 */ /* 0x000fc400078e000e */
[----:B------:R-:W2:Y:S04]  /*159050*/  LDL.LU R14, [R1+0x58f8] ;  /* 0x0058f800010e7983 */ /* 0x000ea80000300800 */
[----:B------:R1:W-:Y:S01]  /*159060*/  LDGSTS.E [R3+0x1a380], desc[UR74][R4.64], P0 ;  /* 0x1a38000004037fae */ /* 0x0003e200081a104a */
[----:B------:R-:W-:Y:S01]  /*159070*/  IADD3 R2, P5, PT, R2, UR15, RZ ;  /* 0x0000000f02027c10 */ /* 0x000fe2000ffbe0ff */
[----:B-1----:R-:W-:Y:S01]  /*159080*/  IMAD.MOV.U32 R4, RZ, RZ, R8 ;  /* 0x000000ffff047224 */ /* 0x002fe200078e0008 */
[----:B------:R-:W-:-:S03]  /*159090*/  IADD3.X R12, PT, PT, R12, UR9, RZ, P1, !PT ;  /* 0x000000090c0c7c10 */ /* 0x000fc60008ffe4ff */
[----:B------:R-:W-:Y:S01]  /*1590a0*/  STL [R1+0x5814], R2 ;  /* 0x0058140201007387 */ /* 0x000fe20000100800 */
[----:B------:R-:W-:-:S03]  /*1590b0*/  MOV R5, R12 ;  /* 0x0000000c00057202 */ /* 0x000fc60000000f00 */
[----:B------:R1:W-:Y:S04]  /*1590c0*/  STL [R1+0x5808], R12 ;  /* 0x0058080c01007387 */ /* 0x0003e80000100800 */
[----:B------:R-:W2:Y:S04]  /*1590d0*/  LDL.LU R11, [R1+0x5904] ;  /* 0x00590400010b7983 */ /* 0x000ea80000300800 */
[----:B------:R1:W-:Y:S04]  /*1590e0*/  LDGSTS.E [R3+0x1b200], desc[UR74][R4.64], P4 ;  /* 0x1b20000004037fae */ /* 0x0003e8000a1a104a */
[----:B-1----:R-:W2:Y:S01]  /*1590f0*/  LDL.LU R12, [R1+0x5900] ;  /* 0x00590000010c7983 */ /* 0x002ea20000300800 */
[----:B------:R-:W-:Y:S01]  /*159100*/  IMAD.MOV.U32 R4, RZ, RZ, R2 ;  /* 0x000000ffff047224 */ /* 0x000fe200078e0002 */
[----:B------:R-:W-:-:S02]  /*159110*/  IADD3 R9, P1, PT, R9, UR15, RZ ;  /* 0x0000000f09097c10 */ /* 0x000fc4000ff3e0ff */
[----:B------:R-:W-:-:S03]  /*159120*/  IADD3.X R10, PT, PT, R10, UR9, RZ, P5, !PT ;  /* 0x000000090a0a7c10 */ /* 0x000fc6000affe4ff */
        /* <DEDUP_REMOVED lines=13> */
[----:B------:R-:W2:Y:S04]  /*159200*/  LDL.LU R9, [R1+0x598c] ;  /* 0x00598c0001097983 */ /* 0x000ea80000300800 */
[----:B------:R1:W-:Y:S01]  /*159210*/  LDGSTS.E [R3+0x1b300], desc[UR74][R4.64], P3 ;  /* 0x1b30000004037fae */ /* 0x0003e200099a104a */
[----:B------:R-:W-:Y:S02]  /*159220*/  IADD3 R13, P1, PT, R13, UR15, RZ ;  /* 0x0000000f0d0d7c10 */ /* 0x000fe4000ff3e0ff */
[----:B----4-:R-:W-:-:S03]  /*159230*/  IADD3.X R15, PT, PT, R15, UR9, RZ, P5, !PT ;  /* 0x000000090f0f7c10 */ /* 0x010fc6000affe4ff */
[----:B------:R-:W-:Y:S01]  /*159240*/  STL [R1+0x58ec], R13 ;  /* 0x0058ec0d01007387 */ /* 0x000fe20000100800 */
[----:B-1----:R-:W-:Y:S01]  /*159250*/  IMAD.MOV.U32 R4, RZ, RZ, R6 ;  /* 0x000000ffff047224 */ /* 0x002fe200078e0006 */
[----:B------:R-:W-:Y:S02]  /*159260*/  MOV R5, R15 ;  /* 0x0000000f00057202 */ /* 0x000fe40000000f00 */
[----:B------:R1:W-:Y:S04]  /*159270*/  STL [R1+0x5820], R15 ;  /* 0x0058200f01007387 */ /* 0x0003e80000100800 */
[----:B------:R4:W-:Y:S04]  /*159280*/  LDGSTS.E [R3+0x1b380], desc[UR74][R4.64], P0 ;  /* 0x1b38000004037fae */ /* 0x0009e800081a104a */
[----:B-1----:R-:W2:Y:S01]  /*159290*/  LDL.LU R15, [R1+0x5980] ;  /* 0x00598000010f7983 */ /* 0x002ea20000300800 */
[----:B---3--:R-:W-:-:S02]  /*1592a0*/  IADD3.X R18, PT, PT, R18, UR9, RZ, P1, !PT ;  /* 0x0000000912127c10 */ /* 0x008fc40008ffe4ff */
[----:B------:R-:W-:Y:S01]  /*1592b0*/  IADD3 R16, P5, PT, R16, UR15, RZ ;  /* 0x0000000f10107c10 */ /* 0x000fe2000ffbe0ff */
[----:B----4-:R-:W-:-:S03]  /*1592c0*/  IMAD.MOV.U32 R4, RZ, RZ, R13 ;  /* 0x000000ffff047224 */ /* 0x010fc600078e000d */
[----:B------:R-:W-:Y:S01]  /*1592d0*/  IADD3.X R17, PT, PT, R17, UR9, RZ, P5, !PT ;  /* 0x0000000911117c10 */ /* 0x000fe2000affe4ff */
[----:B------:R-:W-:Y:S04]  /*1592e0*/  STL [R1+0x58f4], R16 ;  /* 0x0058f41001007387 */ /* 0x000fe80000100800 */
[----:B------:R-:W-:Y:S04]  /*1592f0*/  STL [R1+0x58e8], R18 ;  /* 0x0058e81201007387 */ /* 0x000fe80000100800 */
[----:B------:R-:W3:Y:S04]  /*159300*/  LDL.LU R6, [R1+0x5994] ;  /* 0x0059940001067983 */ /* 0x000ee80000300800 */
[----:B------:R-:W4:Y:S01]  /*159310*/  LDL.LU R13, [R1+0x5988] ;  /* 0x00598800010d7983 */ /* 0x000f220000300800 */
[----:B--2---:R-:W-:-:S05]  /*159320*/  IADD3 R7, P1, PT, R7, UR15, RZ ;  /* 0x0000000f07077c10 */ /* 0x004fca000ff3e0ff */
[----:B------:R-:W-:Y:S04]  /*159330*/  STL [R1+0x58fc], R7 ;  /* 0x0058fc0701007387 */ /* 0x000fe80000100800 */
[----:B------:R1:W-:Y:S04]  /*159340*/  STL [R1+0x58f0], R17 ;  /* 0x0058f01101007387 */ /* 0x0003e80000100800 */
[----:B------:R-:W2:Y:S04]  /*159350*/  LDL.LU R19, [R1+0x599c] ;  /* 0x00599c0001137983 */ /* 0x000ea80000300800 */
[----:B------:R-:W2:Y:S01]  /*159360*/  LDL.LU R21, [R1+0x5990] ;  /* 0x0059900001157983 */ /* 0x000ea20000300800 */
[----:B------:R-:W-:Y:S01]  /*159370*/  IMAD.MOV.U32 R5, RZ, RZ, R18 ;  /* 0x000000ffff057224 */ /* 0x000fe200078e0012 */
[----:B------:R-:W-:-:S04]  /*159380*/  IADD3.X R14, PT, PT, R14, UR9, RZ, P1, !PT ;  /* 0x000000090e0e7c10 */ /* 0x000fc80008ffe4ff */
[----:B------:R1:W-:Y:S02]  /*159390*/  LDGSTS.E [R3+0x1c200], desc[UR74][R4.64], P4 ;  /* 0x1c20000004037fae */ /* 0x0003e4000a1a104a */
[----:B-1----:R-:W-:Y:S01]  /*1593a0*/  MOV R4, R16 ;  /* 0x0000001000047202 */ /* 0x002fe20000000f00 */
[----:B------:R-:W-:-:S05]  /*1593b0*/  IMAD.MOV.U32 R5, RZ, RZ, R17 ;  /* 0x000000ffff057224 */ /* 0x000fca00078e0011 */
[----:B------:R1:W-:Y:S01]  /*1593c0*/  LDGSTS.E [R3+0x1c280], desc[UR74][R4.64], P2 ;  /* 0x1c28000004037fae */ /* 0x0003e200091a104a */
[----:B------:R-:W-:Y:S01]  /*1593d0*/  IADD3 R11, P5, PT, R11, UR15, RZ ;  /* 0x0000000f0b0b7c10 */ /* 0x000fe2000ffbe0ff */
[----:B-1----:R-:W-:-:S04]  /*1593e0*/  IMAD.MOV.U32 R4, RZ, RZ, R7 ;  /* 0x000000ffff047224 */ /* 0x002fc800078e0007 */
[----:B------:R1:W-:Y:S01]  /*1593f0*/  STL [R1+0x5904], R11 ;  /* 0x0059040b01007387 */ /* 0x0003e20000100800 */
[----:B------:R-:W-:Y:S02]  /*159400*/  MOV R5, R14 ;  /* 0x0000000e00057202 */ /* 0x000fe40000000f00 */
[----:B------:R-:W-:Y:S01]  /*159410*/  IADD3.X R12, PT, PT, R12, UR9, RZ, P5, !PT ;  /* 0x000000090c0c7c10 */ /* 0x000fe2000affe4ff */
[----:B------:R-:W-:Y:S04]  /*159420*/  STL [R1+0x58f8], R14 ;  /* 0x0058f80e01007387 */ /* 0x000fe80000100800 */
[----:B------:R-:W2:Y:S04]  /*159430*/  LDL.LU R17, [R1+0x59a4] ;  /* 0x0059a40001117983 */ /* 0x000ea80000300800 */
[----:B------:R-:W2:Y:S04]  /*159440*/  LDL.LU R20, [R1+0x5998] ;  /* 0x0059980001147983 */ /* 0x000ea80000300800 */
        /* <DEDUP_REMOVED lines=8> */
[----:B------:R-:W2:Y:S04]  /*1594d0*/  LDL.LU R7, [R1+0x59ac] ;  /* 0x0059ac0001077983 */ /* 0x000ea80000300800 */
[----:B------:R-:W2:Y:S01]  /*1594e0*/  LDL.LU R18, [R1+0x59a0] ;  /* 0x0059a00001127983 */ /* 0x000ea20000300800 */
[----:B-1----:R-:W-:Y:S01]  /*1594f0*/  MOV R4, R8 ;  /* 0x0000000800047202 */ /* 0x002fe20000000f00 */
[----:B------:R-:W-:-:S05]  /*159500*/  IMAD.MOV.U32 R5, RZ, RZ, R10 ;  /* 0x000000ffff057224 */ /* 0x000fca00078e000a */
[----:B------:R1:W-:Y:S01]  /*159510*/  LDGSTS.E [R3+0x1d200], desc[UR74][R4.64], P4 ;  /* 0x1d20000004037fae */ /* 0x0003e2000a1a104a */
[----:B------:R-:W-:Y:S02]  /*159520*/  IADD3 R2, P5, PT, R2, UR15, RZ ;  /* 0x0000000f02027c10 */ /* 0x000fe4000ffbe0ff */
[----:B------:R-:W-:-:S03]  /*159530*/  IADD3 R9, P1, PT, R9, UR15, RZ ;  /* 0x0000000f09097c10 */ /* 0x000fc6000ff3e0ff */
[----:B------:R-:W-:Y:S04]  /*159540*/  STL [R1+0x5984], R2 ;  /* 0x0059840201007387 */ /* 0x000fe80000100800 */
[----:B------:R1:W-:Y:S04]  /*159550*/  STL [R1+0x5978], R10 ;  /* 0x0059780a01007387 */ /* 0x0003e80000100800 */
[----:B------:R-:W2:Y:S04]  /*159560*/  LDL.LU R11, [R1+0x59a8] ;  /* 0x0059a800010b7983 */ /* 0x000ea80000300800 */
[----:B------:R-:W2:Y:S04]  /*159570*/  LDL.LU R12, [R1+0x59b4] ;  /* 0x0059b400010c7983 */ /* 0x000ea80000300800 */
[----:B------:R-:W2:Y:S01]  /*159580*/  LDL.LU R14, [R1+0x59bc] ;  /* 0x0059bc00010e7983 */ /* 0x000ea20000300800 */
[----:B-1----:R-:W-:-:S03]  /*159590*/  IMAD.MOV.U32 R4, RZ, RZ, R2 ;  /* 0x000000ffff047224 */ /* 0x002fc600078e0002 */
[----:B------:R-:W2:Y:S04]  /*1595a0*/  LDL.LU R16, [R1+0x59b0] ;  /* 0x0059b00001107983 */ /* 0x000ea80000300800 */
[----:B------:R-:W-:Y:S01]  /*1595b0*/  STL [R1+0x598c], R9 ;  /* 0x00598c0901007387 */ /* 0x000fe20000100800 */
[----:B------:R-:W-:-:S04]  /*1595c0*/  IADD3.X R15, PT, PT, R15, UR9, RZ, P5, !PT ;  /* 0x000000090f0f7c10 */ /* 0x000fc8000affe4ff */
[----:B------:R-:W-:Y:S01]  /*1595d0*/  MOV R5, R15 ;  /* 0x0000000f00057202 */ /* 0x000fe20000000f00 */
[----:B------:R1:W-:Y:S04]  /*1595e0*/  STL [R1+0x5980], R15 ;  /* 0x0059800f01007387 */ /* 0x0003e80000100800 */
[----:B------:R-:W2:Y:S04]  /*1595f0*/  LDL.LU R10, [R1+0x59c4] ;  /* 0x0059c400010a7983 */ /* 0x000ea80000300800 */
[----:B------:R-:W2:Y:S04]  /*159600*/  LDL.LU R8, [R1+0x59cc] ;  /* 0x0059cc0001087983 */ /* 0x000ea80000300800 */
[----:B-1----:R-:W2:Y:S04]  /*159610*/  LDL.LU R15, [R1+0x59b8] ;  /* 0x0059b800010f7983 */ /* 0x002ea80000300800 */
[----:B------:R1:W-:Y:S01]  /*159620*/  LDGSTS.E [R3+0x1d280], desc[UR74][R4.64], P2 ;  /* 0x1d28000004037fae */ /* 0x0003e200091a104a */
[----:B---3--:R-:W-:-:S02]  /*159630*/  IADD3 R6, P5, PT, R6, UR15, RZ ;  /* 0x0000000f06067c10 */ /* 0x008fc4000ffbe0ff */
[----:B----4-:R-:W-:-:S03]  /*159640*/  IADD3.X R13, PT, PT, R13, UR9, RZ, P1, !PT ;  /* 0x000000090d0d7c10 */ /* 0x010fc60008ffe4ff */
[----:B------:R-:W-:Y:S04]  /*159650*/  STL [R1+0x5994], R6 ;  /* 0x0059940601007387 */ /* 0x000fe80000100800 */
[----:B------:R3:W-:Y:S01]  /*159660*/  STL [R1+0x5988], R13 ;  /* 0x0059880d01007387 */ /* 0x0007e20000100800 */
[----:B-1----:R-:W-:-:S03]  /*159670*/  IMAD.MOV.U32 R5, RZ, RZ, R13 ;  /* 0x000000ffff057224 */ /* 0x002fc600078e000d */
[----:B------:R-:W4:Y:S01]  /*159680*/  LDL.LU R2, [R1+0x59d4] ;  /* 0x0059d40001027983 */ /* 0x000f220000300800 */
[----:B--2---:R-:W-:-:S03]  /*159690*/  IADD3 R19, P1, PT, R19, UR15, RZ ;  /* 0x0000000f13137c10 */ /* 0x004fc6000ff3e0ff */
[----:B---3--:R-:W2:Y:S01]  /*1596a0*/  LDL.LU R13, [R1+0x59c0] ;  /* 0x0059c000010d7983 */ /* 0x008ea20000300800 */
[----:B------:R-:W-:-:S03]  /*1596b0*/  IADD3.X R21, PT, PT, R21, UR9, RZ, P5, !PT ;  /* 0x0000000915157c10 */ /* 0x000fc6000affe4ff */
[----:B------:R-:W-:Y:S01]  /*1596c0*/  STL [R1+0x599c], R19 ;  /* 0x00599c1301007387 */ /* 0x000fe20000100800 */
[----:B------:R-:W-:-:S03]  /*1596d0*/  IMAD.MOV.U32 R4, RZ, RZ, R9 ;  /* 0x000000ffff047224 */ /* 0x000fc600078e0009 */
[----:B------:R-:W-:Y:S04]  /*1596e0*/  STL [R1+0x5990], R21 ;  /* 0x0059901501007387 */ /* 0x000fe80000100800 */
[----:B------:R-:W3:Y:S04]  /*1596f0*/  LDL.LU R9, [R1+0x59c8] ;  /* 0x0059c80001097983 */ /* 0x000ee80000300800 */
[----:B------:R1:W-:Y:S02]  /*159700*/  LDGSTS.E [R3+0x1d300], desc[UR74][R4.64], P3 ;  /* 0x1d30000004037fae */ /* 0x0003e400099a104a */
[----:B-1----:R-:W-:-:S02]  /*159710*/  MOV R4, R6 ;  /* 0x0000000600047202 */ /* 0x002fc40000000f00 */
[----:B------:R-:W3:Y:S01]  /*159720*/  LDL.LU R6, [R1+0x59d0] ;  /* 0x0059d00001067983 */ /* 0x000ee20000300800 */
[----:B------:R-:W-:-:S05]  /*159730*/  IMAD.MOV.U32 R5, RZ, RZ, R21 ;  /* 0x000000ffff057224 */ /* 0x000fca00078e0015 */
[----:B------:R1:W-:Y:S01]  /*159740*/  LDGSTS.E [R3+0x1d380], desc[UR74][R4.64], P0 ;  /* 0x1d38000004037fae */ /* 0x0003e200081a104a */
[----:B------:R-:W-:Y:S02]  /*159750*/  IADD3 R17, P5, PT, R17, UR15, RZ ;  /* 0x0000000f11117c10 */ /* 0x000fe4000ffbe0ff */
[----:B------:R-:W-:Y:S01]  /*159760*/  IADD3.X R20, PT, PT, R20, UR9, RZ, P1, !PT ;  /* 0x0000000914147c10 */ /* 0x000fe20008ffe4ff */
[----:B-1----:R-:W-:-:S03]  /*159770*/  IMAD.MOV.U32 R4, RZ, RZ, R19 ;  /* 0x000000ffff047224 */ /* 0x002fc600078e0013 */
[----:B------:R-:W-:Y:S01]  /*159780*/  MOV R5, R20 ;  /* 0x0000001400057202 */ /* 0x000fe20000000f00 */
[----:B------:R-:W-:Y:S04]  /*159790*/  STL [R1+0x59a4], R17 ;  /* 0x0059a41101007387 */ /* 0x000fe80000100800 */
[----:B------:R1:W-:Y:S04]  /*1597a0*/  LDGSTS.E [R3+0x1e200], desc[UR74][R4.64], P4 ;  /* 0x1e20000004037fae */ /* 0x0003e8000a1a104a */
[----:B------:R-:W-:Y:S01]  /*1597b0*/  STL [R1+0x5998], R20 ;  /* 0x0059981401007387 */ /* 0x000fe20000100800 */
[----:B-1----:R-:W-:Y:S01]  /*1597c0*/  IMAD.MOV.U32 R4, RZ, RZ, R17 ;  /* 0x000000ffff047224 */ /* 0x002fe200078e0011 */
[----:B------:R-:W-:-:S02]  /*1597d0*/  IADD3 R7, P1, PT, R7, UR15, RZ ;  /* 0x0000000f07077c10 */ /* 0x000fc4000ff3e0ff */
[----:B------:R-:W-:-:S03]  /*1597e0*/  IADD3.X R18, PT, PT, R18, UR9, RZ, P5, !PT ;  /* 0x0000000912127c10 */ /* 0x000fc6000affe4ff */
[----:B------:R-:W-:Y:S02]  /*1597f0*/  STL [R1+0x59ac], R7 ;  /* 0x0059ac0701007387 */ /* 0x000fe40000100800 */
[----:B------:R-:W-:Y:S02]  /*159800*/  IMAD.MOV.U32 R5, RZ, RZ, R18 ;  /* 0x000000ffff057224 */ /* 0x000fe400078e0012 */
[----:B------:R-:W-:Y:S04]  /*159810*/  STL [R1+0x59a0], R18 ;  /* 0x0059a01201007387 */ /* 0x000fe80000100800 */
[----:B------:R1:W-:Y:S02]  /*159820*/  LDGSTS.E [R3+0x1e280], desc[UR74][R4.64], P2 ;  /* 0x1e28000004037fae */ /* 0x0003e400091a104a */
[----:B-1----:R-:W-:-:S02]  /*159830*/  MOV R4, R7 ;  /* 0x0000000700047202 */ /* 0x002fc40000000f00 */
[----:B------:R-:W-:Y:S02]  /*159840*/  IADD3.X R11, PT, PT, R11, UR9, RZ, P1, !PT ;  /* 0x000000090b0b7c10 */ /* 0x000fe40008ffe4ff */
[----:B------:R-:W-:-:S03]  /*159850*/  IADD3 R12, P5, PT, R12, UR15, RZ ;  /* 0x0000000f0c0c7c10 */ /* 0x000fc6000ffbe0ff */
[----:B------:R-:W-:Y:S01]  /*159860*/  IMAD.MOV.U32 R5, RZ, RZ, R11 ;  /* 0x000000ffff057224 */ /* 0x000fe200078e000b */
[----:B------:R-:W-:Y:S01]  /*159870*/  IADD3 R14, P1, PT, R14, UR15, RZ ;  /* 0x0000000f0e0e7c10 */ /* 0x000fe2000ff3e0ff */
[----:B------:R-:W-:Y:S01]  /*159880*/  STL [R1+0x59b4], R12 ;  /* 0x0059b40c01007387 */ /* 0x000fe20000100800 */
[----:B------:R-:W-:-:S03]  /*159890*/  IADD3.X R16, PT, PT, R16, UR9, RZ, P5, !PT ;  /* 0x0000000910107c10 */ /* 0x000fc6000affe4ff */
[----:B------:R1:W-:Y:S04]  /*1598a0*/  STL [R1+0x59a8], R11 ;  /* 0x0059a80b01007387 */ /* 0x0003e80000100800 */
[----:B------:R1:W-:Y:S04]  /*1598b0*/  LDGSTS.E [R3+0x1e300], desc[UR74][R4.64], P3 ;  /* 0x1e30000004037fae */ /* 0x0003e800099a104a */
[----:B-1----:R-:W3:Y:S04]  /*1598c0*/  LDL.LU R11, [R1+0x626c] ;  /* 0x00626c00010b7983 */ /* 0x002ee80000300800 */
[----:B------:R-:W-:Y:S01]  /*1598d0*/  STL [R1+0x59bc], R14 ;  /* 0x0059bc0e01007387 */ /* 0x000fe20000100800 */
[----:B------:R-:W-:-:S03]  /*1598e0*/  IADD3 R10, P5, PT, R10, UR15, RZ ;  /* 0x0000000f0a0a7c10 */ /* 0x000fc6000ffbe0ff */
[----:B------:R-:W-:Y:S04]  /*1598f0*/  STL [R1+0x59b0], R16 ;  /* 0x0059b01001007387 */ /* 0x000fe80000100800 */
[----:B------:R-:W3:Y:S01]  /*159900*/  LDL.LU R7, [R1+0x6264] ;  /* 0x0062640001077983 */ /* 0x000ee20000300800 */
[----:B------:R-:W-:-:S03]  /*159910*/  IADD3.X R15, PT, PT, R15, UR9, RZ, P1, !PT ;  /* 0x000000090f0f7c10 */ /* 0x000fc60008ffe4ff */
[----:B------:R-:W-:Y:S01]  /*159920*/  STL [R1+0x59c4], R10 ;  /* 0x0059c40a01007387 */ /* 0x000fe20000100800 */
[----:B------:R-:W-:-:S03]  /*159930*/  IADD3 R8, P1, PT, R8, UR15, RZ ;  /* 0x0000000f08087c10 */ /* 0x000fc6000ff3e0ff */
[----:B------:R-:W-:Y:S01]  /*159940*/  STL [R1+0x59b8], R15 ;  /* 0x0059b80f01007387 */ /* 0x000fe20000100800 */
[----:B------:R-:W-:-:S03]  /*159950*/  IMAD.MOV.U32 R4, RZ, RZ, R12 ;  /* 0x000000ffff047224 */ /* 0x000fc600078e000c */
[----:B------:R-:W3:Y:S04]  /*159960*/  LDL.LU R46, [R1+0xb68] ;  /* 0x000b6800012e7983 */ /* 0x000ee80000300800 */
[----:B------:R-:W3:Y:S04]  /*159970*/  LDL.LU R47, [R1+0xb6c] ;  /* 0x000b6c00012f7983 */ /* 0x000ee80000300800 */
[----:B------:R-:W-:Y:S04]  /*159980*/  STL [R1+0x59cc], R8 ;  /* 0x0059cc0801007387 */ /* 0x000fe80000100800 */
[----:B------:R-:W3:Y:S01]  /*159990*/  LDL.LU R12, [R1+0x6260] ;  /* 0x00626000010c7983 */ /* 0x000ee20000300800 */
[----:B--2---:R-:W-:-:S02]  /*1599a0*/  IADD3.X R13, PT, PT, R13, UR9, RZ, P5, !PT ;  /* 0x000000090d0d7c10 */ /* 0x004fc4000affe4ff */
[----:B----4-:R-:W-:-:S03]  /*1599b0*/  IADD3 R2, P5, PT, R2, UR15, RZ ;  /* 0x0000000f02027c10 */ /* 0x010fc6000ffbe0ff */
[----:B------:R-:W-:Y:S04]  /*1599c0*/  STL [R1+0x59c0], R13 ;  /* 0x0059c00d01007387 */ /* 0x000fe80000100800 */
[----:B------:R-:W2:Y:S01]  /*1599d0*/  LDL.LU R42, [R1+0xb70] ;  /* 0x000b7000012a7983 */ /* 0x000ea20000300800 */
[----:B---3--:R-:W-:-:S03]  /*1599e0*/  IADD3.X R9, PT, PT, R9, UR9, RZ, P1, !PT ;  /* 0x0000000909097c10 */ /* 0x008fc60008ffe4ff */
[----:B------:R-:W-:Y:S04]  /*1599f0*/  STL [R1+0x59d4], R2 ;  /* 0x0059d40201007387 */ /* 0x000fe80000100800 */
[----:B------:R-:W-:Y:S04]  /*159a00*/  STL [R1+0x59c8], R9 ;  /* 0x0059c80901007387 */ /* 0x000fe80000100800 */
[----:B------:R-:W3:Y:S01]  /*159a10*/  LDL.LU R43, [R1+0xb74] ;  /* 0x000b7400012b7983 */ /* 0x000ee20000300800 */
[----:B------:R-:W-:-:S05]  /*159a20*/  IADD3.X R6, PT, PT, R6, UR9, RZ, P5, !PT ;  /* 0x0000000906067c10 */ /* 0x000fca000affe4ff */
        /* <DEDUP_REMOVED lines=11> */
[----:B------:R1:W-:Y:S04]  /*159ae0*/  LDGSTS.E [R3+0x1e380], desc[UR74][R4.64], P0 ;  /* 0x1e38000004037fae */ /* 0x0003e800081a104a */
[----:B------:R-:W4:Y:S04]  /*159af0*/  LDL.LU R79, [R1+0xb9c] ;  /* 0x000b9c00014f7983 */ /* 0x000f280000300800 */
[----:B------:R-:W4:Y:S01]  /*159b00*/  LDL.LU R74, [R1+0xba0] ;  /* 0x000ba000014a7983 */ /* 0x000f220000300800 */
[----:B-1----:R-:W-:-:S03]  /*159b10*/  IMAD.MOV.U32 R4, RZ, RZ, R14 ;  /* 0x000000ffff047224 */ /* 0x002fc600078e000e */
[----:B------:R-:W4:Y:S01]  /*159b20*/  LDL.LU R75, [R1+0xba4] ;  /* 0x000ba400014b7983 */ /* 0x000f220000300800 */
[----:B------:R-:W-:-:S03]  /*159b30*/  IMAD.MOV.U32 R5, RZ, RZ, R15 ;  /* 0x000000ffff057224 */ /* 0x000fc600078e000f */
[----:B------:R-:W4:Y:S04]  /*159b40*/  LDL.LU R70, [R1+0xba8] ;  /* 0x000ba80001467983 */ /* 0x000f280000300800 */
[----:B------:R1:W-:Y:S04]  /*159b50*/  LDGSTS.E [R3+0x1f200], desc[UR74][R4.64], P4 ;  /* 0x1f20000004037fae */ /* 0x0003e8000a1a104a */
[----:B------:R-:W4:Y:S01]  /*159b60*/  LDL.LU R71, [R1+0xbac] ;  /* 0x000bac0001477983 */ /* 0x000f220000300800 */
[----:B-1----:R-:W-:Y:S01]  /*159b70*/  MOV R4, R10 ;  /* 0x0000000a00047202 */ /* 0x002fe20000000f00 */
[----:B------:R-:W-:-:S05]  /*159b80*/  IMAD.MOV.U32 R5, RZ, RZ, R13 ;  /* 0x000000ffff057224 */ /* 0x000fca00078e000d */
[----:B------:R1:W-:Y:S02]  /*159b90*/  LDGSTS.E [R3+0x1f280], desc[UR74][R4.64], P2 ;  /* 0x1f28000004037fae */ /* 0x0003e400091a104a */
[----:B-1----:R-:W-:Y:S01]  /*159ba0*/  IMAD.MOV.U32 R4, RZ, RZ, R8 ;  /* 0x000000ffff047224 */ /* 0x002fe200078e0008 */
[----:B------:R-:W-:-:S05]  /*159bb0*/  MOV R5, R9 ;  /* 0x0000000900057202 */ /* 0x000fca0000000f00 */
[----:B------:R1:W-:Y:S02]  /*159bc0*/  LDGSTS.E [R3+0x1f300], desc[UR74][R4.64], P3 ;  /* 0x1f30000004037fae */ /* 0x0003e400099a104a */
[----:B-1----:R-:W-:Y:S02]  /*159bd0*/  IMAD.MOV.U32 R4, RZ, RZ, R2 ;  /* 0x000000ffff047224 */ /* 0x002fe400078e0002 */
[----:B------:R-:W-:-:S05]  /*159be0*/  IMAD.MOV.U32 R5, RZ, RZ, R6 ;  /* 0x000000ffff057224 */ /* 0x000fca00078e0006 */
[----:B------:R1:W-:Y:S01]  /*159bf0*/  LDGSTS.E [R3+0x1f380], desc[UR74][R4.64], P0 ;  /* 0x1f38000004037fae */ /* 0x0003e200081a104a */
[----:B------:R-:W-:-:S05]  /*159c00*/  IADD3 R11, P1, PT, R11, UR15, RZ ;  /* 0x0000000f0b0b7c10 */ /* 0x000fca000ff3e0ff */
[----:B------:R-:W-:Y:S04]  /*159c10*/  STL [R1+0x626c], R11 ;  /* 0x00626c0b01007387 */ /* 0x000fe80000100800 */
[----:B------:R-:W-:Y:S04]  /*159c20*/  STL [R1+0x8468], R11 ;  /* 0x0084680b01007387 */ /* 0x000fe80000100800 */
[----:B------:R-:W4:Y:S04]  /*159c30*/  LDL.LU R66, [R1+0xbb0] ;  /* 0x000bb00001427983 */ /* 0x000f280000300800 */
[----:B------:R-:W4:Y:S01]  /*159c40*/  LDL.LU R67, [R1+0xbb4] ;  /* 0x000bb40001437983 */ /* 0x000f220000300800 */
[----:B-1----:R-:W-:Y:S01]  /*159c50*/  IMAD.MOV.U32 R5, RZ, RZ, R46 ;  /* 0x000000ffff057224 */ /* 0x002fe200078e002e */
[----:B------:R-:W-:-:S05]  /*159c60*/  MOV R4, R47 ;  /* 0x0000002f00047202 */ /* 0x000fca0000000f00 */
[----:B------:R2:W-:Y:S04]  /*159c70*/  STL.64 [R1+0x3268], R4 ;  /* 0x0032680401007387 */ /* 0x0005e80000100a00 */
[----:B------:R-:W4:Y:S04]  /*159c80*/  LDL.LU R62, [R1+0xbb8] ;  /* 0x000bb800013e7983 */ /* 0x000f280000300800 */
[----:B------:R-:W4:Y:S01]  /*159c90*/  LDL.LU R63, [R1+0xbbc] ;  /* 0x000bbc00013f7983 */ /* 0x000f220000300800 */
[----:B--2---:R-:W-:Y:S01]  /*159ca0*/  MOV R5, R42 ;  /* 0x0000002a00057202 */ /* 0x004fe20000000f00 */
[----:B---3--:R-:W-:-:S05]  /*159cb0*/  IMAD.MOV.U32 R4, RZ, RZ, R43 ;  /* 0x000000ffff047224 */ /* 0x008fca00078e002b */
[----:B------:R1:W-:Y:S04]  /*159cc0*/  STL.64 [R1+0x3260], R4 ;  /* 0x0032600401007387 */ /* 0x0003e80000100a00 */
        /* <DEDUP_REMOVED lines=10> */
[----:B------:R-:W-:-:S02]  /*159d70*/  IADD3 R7, P5, PT, R7, UR15, RZ ;  /* 0x0000000f07077c10 */ /* 0x000fc4000ffbe0ff */
[----:B------:R-:W-:Y:S01]  /*159d80*/  IADD3.X R12, PT, PT, R12, UR9, RZ, P1, !PT ;  /* 0x000000090c0c7c10 */ /* 0x000fe20008ffe4ff */
[----:B----4-:R-:W-:Y:S02]  /*159d90*/  IMAD.MOV.U32 R6, RZ, RZ, R86 ;  /* 0x000000ffff067224 */ /* 0x010fe400078e0056 */
[----:B------:R-:W-:Y:S04]  /*159da0*/  STL [R1+0x6264], R7 ;  /* 0x0062640701007387 */ /* 0x000fe80000100800 */
[----:B------:R4:W-:Y:S01]  /*159db0*/  STL [R1+0x846c], R7 ;  /* 0x00846c0701007387 */ /* 0x0009e20000100800 */
[----:B-1----:R-:W-:-:S03]  /*159dc0*/  IMAD.MOV.U32 R5, RZ, RZ, R38 ;  /* 0x000000ffff057224 */ /* 0x002fc600078e0026 */
[----:B------:R-:W-:Y:S01]  /*159dd0*/  STL [R1+0x6260], R12 ;  /* 0x0062600c01007387 */ /* 0x000fe20000100800 */
[----:B------:R-:W-:Y:S01]  /*159de0*/  MOV R4, R39 ;  /* 0x0000002700047202 */ /* 0x000fe20000000f00 */
[----:B----4-:R-:W-:Y:S02]  /*159df0*/  IMAD.MOV.U32 R7, RZ, RZ, R91 ;  /* 0x000000ffff077224 */ /* 0x010fe400078e005b */
[----:B------:R1:W-:Y:S04]  /*159e00*/  STL [R1+0x8470], R12 ;  /* 0x0084700c01007387 */ /* 0x0003e80000100800 */
[----:B------:R-:W4:Y:S04]  /*159e10*/  LDL.LU R38, [R1+0xbf8] ;  /* 0x000bf80001267983 */ /* 0x000f280000300800 */
[----:B------:R-:W-:Y:S04]  /*159e20*/  STL.64 [R1+0x3258], R6 ;  /* 0x0032580601007387 */ /* 0x000fe80000100a00 */
[----:B------:R-:W4:Y:S04]  /*159e30*/  LDL.LU R39, [R1+0xbfc] ;  /* 0x000bfc0001277983 */ /* 0x000f280000300800 */
[----:B------:R1:W-:Y:S01]  /*159e40*/  STL.64 [R1+0x3250], R4 ;  /* 0x0032500401007387 */ /* 0x0003e20000100a00 */
[----:B------:R-:W-:-:S02]  /*159e50*/  IMAD.MOV.U32 R13, RZ, RZ, R34 ;  /* 0x000000ffff0d7224 */ /* 0x000fc400078e0022 */
[----:B-1----:R-:W-:Y:S01]  /*159e60*/  IMAD.MOV.U32 R12, RZ, RZ, R35 ;  /* 0x000000ffff0c7224 */ /* 0x002fe200078e0023 */
[----:B------:R-:W4:Y:S01]  /*159e70*/  LDL.LU R34, [R1+0xc00] ;  /* 0x000c000001227983 */ /* 0x000f220000300800 */
[----:B------:R-:W-:Y:S01]  /*159e80*/  IMAD.MOV.U32 R4, RZ, RZ, R83 ;  /* 0x000000ffff047224 */ /* 0x000fe200078e0053 */
[----:B------:R-:W-:-:S05]  /*159e90*/  MOV R5, R82 ;  /* 0x0000005200057202 */ /* 0x000fca0000000f00 */
[----:B------:R1:W-:Y:S04]  /*159ea0*/  STL.64 [R1+0x3248], R4 ;  /* 0x0032480401007387 */ /* 0x0003e80000100a00 */
[----:B------:R-:W4:Y:S01]  /*159eb0*/  LDL.LU R35, [R1+0xc04] ;  /* 0x000c040001237983 */ /* 0x000f220000300800 */
[----:B------:R-:W-:Y:S01]  /*159ec0*/  MOV R6, R79 ;  /* 0x0000004f00067202 */ /* 0x000fe20000000f00 */
[----:B------:R-:W-:Y:S01]  /*159ed0*/  IMAD.MOV.U32 R7, RZ, RZ, R78 ;  /* 0x000000ffff077224 */ /* 0x000fe200078e004e */
[----:B------:R-:W-:Y:S01]  /*159ee0*/  MOV R11, R74 ;  /* 0x0000004a000b7202 */ /* 0x000fe20000000f00 */
[----:B------:R-:W-:Y:S01]  /*159ef0*/  IMAD.MOV.U32 R10, RZ, RZ, R75 ;  /* 0x000000ffff0a7224 */ /* 0x000fe200078e004b */
[----:B------:R-:W-:Y:S01]  /*159f00*/  STL.64 [R1+0x3240], R12 ;  /* 0x0032400c01007387 */ /* 0x000fe20000100a00 */
[----:B------:R-:W-:-:S02]  /*159f10*/  IMAD.MOV.U32 R250, RZ, RZ, R71 ;  /* 0x000000fffffa7224 */ /* 0x000fc400078e0047 */
[----:B------:R-:W-:Y:S01]  /*159f20*/  IMAD.MOV.U32 R251, RZ, RZ, R70 ;  /* 0x000000fffffb7224 */ /* 0x000fe200078e0046 */
[----:B------:R-:W-:Y:S04]  /*159f30*/  STL.64 [R1+0x8478], R12 ;  /* 0x0084780c01007387 */ /* 0x000fe80000100a00 */
[----:B------:R-:W-:Y:S04]  /*159f40*/  STL.64 [R1+0x3238], R6 ;  /* 0x0032380601007387 */ /* 0x000fe80000100a00 */
[----:B------:R-:W-:Y:S04]  /*159f50*/  STL.64 [R1+0x8480], R6 ;  /* 0x0084800601007387 */ /* 0x000fe80000100a00 */
[----:B------:R-:W-:Y:S04]  /*159f60*/  STL.64 [R1+0x3230], R10 ;  /* 0x0032300a01007387 */ /* 0x000fe80000100a00 */
[----:B------:R-:W-:Y:S04]  /*159f70*/  STL.64 [R1+0x8488], R10 ;  /* 0x0084880a01007387 */ /* 0x000fe80000100a00 */
[----:B------:R-:W-:Y:S04]  /*159f80*/  STL.64 [R1+0x3228], R250 ;  /* 0x003228fa01007387 */ /* 0x000fe80000100a00 */
[----:B------:R1:W-:Y:S01]  /*159f90*/  STL.64 [R1+0x8490], R250 ;  /* 0x008490fa01007387 */ /* 0x0003e20000100a00 */
[----:B------:R-:W-:Y:S01]  /*159fa0*/  IMAD.MOV.U32 R249, RZ, RZ, R66 ;  /* 0x000000fffff97224 */ /* 0x000fe200078e0042 */
[----:B------:R-:W-:-:S05]  /*159fb0*/  MOV R248, R67 ;  /* 0x0000004300f87202 */ /* 0x000fca0000000f00 */
[----:B------:R-:W-:Y:S01]  /*159fc0*/  STL.64 [R1+0x3220], R248 ;  /* 0x003220f801007387 */ /* 0x000fe20000100a00 */
[----:B------:R-:W-:Y:S01]  /*159fd0*/  MOV R247, R62 ;  /* 0x0000003e00f77202 */ /* 0x000fe20000000f00 */
[----:B------:R-:W-:-:S05]  /*159fe0*/  IMAD.MOV.U32 R246, RZ, RZ, R63 ;  /* 0x000000fffff67224 */ /* 0x000fca00078e003f */
[----:B------:R-:W-:Y:S01]  /*159ff0*/  STL.64 [R1+0x3218], R246 ;  /* 0x003218f601007387 */ /* 0x000fe20000100a00 */
[----:B--2---:R-:W-:Y:S02]  /*15a000*/  IMAD.MOV.U32 R245, RZ, RZ, R58 ;  /* 0x000000fffff57224 */ /* 0x004fe400078e003a */
[----:B---3--:R-:W-:-:S05]  /*15a010*/  IMAD.MOV.U32 R244, RZ, RZ, R59 ;  /* 0x000000fffff47224 */ /* 0x008fca00078e003b */
[----:B------:R-:W-:Y:S04]  /*15a020*/  STL.64 [R1+0x3210], R244 ;  /* 0x003210f401007387 */ /* 0x000fe80000100a00 */
[----:B------:R-:W2:Y:S04]  /*15a030*/  LDL.LU R91, [R1+0xc08] ;  /* 0x000c0800015b7983 */ /* 0x000ea80000300800 */
[----:B------:R-:W3:Y:S01]  /*15a040*/  LDL.LU R86, [R1+0xc0c] ;  /* 0x000c0c0001567983 */ /* 0x000ee20000300800 */
[----:B------:R-:W-:-:S03]  /*15a050*/  IMAD.MOV.U32 R237, RZ, RZ, R42 ;  /* 0x000000ffffed7224 */ /* 0x000fc600078e002a */
[----:B------:R-:W2:Y:S01]  /*15a060*/  LDL.LU R42, [R1+0xc10] ;  /* 0x000c1000012a7983 */ /* 0x000ea20000300800 */
[----:B------:R-:W-:-:S03]  /*15a070*/  MOV R236, R43 ;  /* 0x0000002b00ec7202 */ /* 0x000fc60000000f00 */
[----:B------:R-:W3:Y:S01]  /*15a080*/  LDL.LU R43, [R1+0xc14] ;  /* 0x000c1400012b7983 */ /* 0x000ee20000300800 */
[----:B------:R-:W-:Y:S01]  /*15a090*/  MOV R242, R55 ;  /* 0x0000003700f27202 */ /* 0x000fe20000000f00 */
[----:B------:R-:W-:Y:S01]  /*15a0a0*/  IMAD.MOV.U32 R243, RZ, RZ, R54 ;  /* 0x000000fffff37224 */ /* 0x000fe200078e0036 */
[----:B------:R-:W-:Y:S01]  /*15a0b0*/  MOV R241, R50 ;  /* 0x0000003200f17202 */ /* 0x000fe20000000f00 */
[----:B------:R-:W-:-:S03]  /*15a0c0*/  IMAD.MOV.U32 R240, RZ, RZ, R51 ;  /* 0x000000fffff07224 */ /* 0x000fc600078e0033 */
[----:B------:R-:W-:Y:S01]  /*15a0d0*/  STL.64 [R1+0x3208], R242 ;  /* 0x003208f201007387 */ /* 0x000fe20000100a00 */
[----:B----4-:R-:W-:-:S03]  /*15a0e0*/  MOV R235, R38 ;  /* 0x0000002600eb7202 */ /* 0x010fc60000000f00 */
[----:B------:R-:W1:Y:S01]  /*15a0f0*/  LDL.LU R38, [R1+0xc18] ;  /* 0x000c180001267983 */ /* 0x000e620000300800 */
[----:B------:R-:W-:-:S03]  /*15a100*/  IMAD.MOV.U32 R234, RZ, RZ, R39 ;  /* 0x000000ffffea7224 */ /* 0x000fc600078e0027 */
[----:B------:R-:W4:Y:S04]  /*15a110*/  LDL.LU R39, [R1+0xc1c] ;  /* 0x000c1c0001277983 */ /* 0x000f280000300800 */
        /* <DEDUP_REMOVED lines=28> */
[----:B------:R-:W-:Y:S01]  /*15a2e0*/  STL.64 [R1+0x31f0], R236 ;  /* 0x0031f0ec01007387 */ /* 0x000fe20000100a00 */
[----:B--2---:R-:W-:-:S03]  /*15a2f0*/  MOV R229, R42 ;  /* 0x0000002a00e57202 */ /* 0x004fc60000000f00 */
[----:B------:R-:W2:Y:S01]  /*15a300*/  LDL.LU R42, [R1+0xca8] ;  /* 0x000ca800012a7983 */ /* 0x000ea20000300800 */
[----:B---3--:R-:W-:-:S03]  /*15a310*/  IMAD.MOV.U32 R228, RZ, RZ, R43 ;  /* 0x000000ffffe47224 */ /* 0x008fc600078e002b */
[----:B------:R-:W3:Y:S04]  /*15a320*/  LDL.LU R43, [R1+0xcac] ;  /* 0x000cac00012b7983 */ /* 0x000ee80000300800 */
[----:B------:R-:W-:Y:S01]  /*15a330*/  STL.64 [R1+0x31e8], R234 ;  /* 0x0031e8ea01007387 */ /* 0x000fe20000100a00 */
[----:B------:R-:W-:Y:S01]  /*15a340*/  MOV R230, R86 ;  /* 0x0000005600e67202 */ /* 0x000fe20000000f00 */
[----:B------:R-:W-:Y:S02]  /*15a350*/  IMAD.MOV.U32 R231, RZ, RZ, R91 ;  /* 0x000000ffffe77224 */ /* 0x000fe400078e005b */
[----:B-1----:R-:W-:Y:S02]  /*15a360*/  IMAD.MOV.U32 R5, RZ, RZ, R38 ;  /* 0x000000ffff057224 */ /* 0x002fe400078e0026 */
[----:B------:R-:W3:Y:S01]  /*15a370*/  LDL.LU R38, [R1+0xcb0] ;  /* 0x000cb00001267983 */ /* 0x000ee20000300800 */
[----:B----4-:R-:W-:-:S03]  /*15a380*/  IMAD.MOV.U32 R4, RZ, RZ, R39 ;  /* 0x000000ffff047224 */ /* 0x010fc600078e0027 */
        /* <DEDUP_REMOVED lines=12> */
[----:B------:R-:W-:Y:S01]  /*15a450*/  STL.64 [R1+0x31c0], R224 ;  /* 0x0031c0e001007387 */ /* 0x000fe20000100a00 */
[----:B------:R-:W-:Y:S01]  /*15a460*/  IMAD.MOV.U32 R221, RZ, RZ, R70 ;  /* 0x000000ffffdd7224 */ /* 0x000fe200078e0046 */
[----:B------:R-:W-:Y:S02]  /*15a470*/  MOV R220, R71 ;  /* 0x0000004700dc7202 */ /* 0x000fe40000000f00 */
[----:B------:R-:W-:Y:S01]  /*15a480*/  STL.64 [R1+0x31b8], R222 ;  /* 0x0031b8de01007387 */ /* 0x000fe20000100a00 */
[----:B------:R-:W-:Y:S01]  /*15a490*/  MOV R219, R66 ;  /* 0x0000004200db7202 */ /* 0x000fe20000000f00 */
[----:B------:R-:W-:Y:S02]  /*15a4a0*/  IMAD.MOV.U32 R218, RZ, RZ, R67 ;  /* 0x000000ffffda7224 */ /* 0x000fe400078e0043 */
[----:B------:R-:W-:Y:S01]  /*15a4b0*/  STL.64 [R1+0x31b0], R220 ;  /* 0x0031b0dc01007387 */ /* 0x000fe20000100a00 */
[----:B------:R-:W-:Y:S02]  /*15a4c0*/  IMAD.MOV.U32 R217, RZ, RZ, R62 ;  /* 0x000000ffffd97224 */ /* 0x000fe400078e003e */
[----:B------:R-:W-:Y:S01]  /*15a4d0*/  IMAD.MOV.U32 R216, RZ, RZ, R63 ;  /* 0x000000ffffd87224 */ /* 0x000fe200078e003f */
[----:B------:R-:W-:Y:S01]  /*15a4e0*/  STL.64 [R1+0x31a8], R218 ;  /* 0x0031a8da01007387 */ /* 0x000fe20000100a00 */
[----:B------:R-:W-:Y:S01]  /*15a4f0*/  IMAD.MOV.U32 R215, RZ, RZ, R58 ;  /* 0x000000ffffd77224 */ /* 0x000fe200078e003a */
[----:B------:R-:W-:-:S02]  /*15a500*/  MOV R214, R59 ;  /* 0x0000003b00d67202 */ /* 0x000fc40000000f00 */
[----:B------:R-:W-:Y:S04]  /*15a510*/  STL.64 [R1+0x31a0], R216 ;  /* 0x0031a0d801007387 */ /* 0x000fe80000100a00 */
[----:B------:R-:W-:Y:S04]  /*15a520*/  STL.64 [R1+0x3198], R214 ;  /* 0x003198d601007387 */ /* 0x000fe80000100a00 */
        /* <DEDUP_REMOVED lines=8> */
[----:B------:R-:W-:Y:S02]  /*15a5b0*/  IMAD.MOV.U32 R210, RZ, RZ, R51 ;  /* 0x000000ffffd27224 */ /* 0x000fe400078e0033 */
[----:B------:R-:W-:Y:S02]  /*15a5c0*/  IMAD.MOV.U32 R211, RZ, RZ, R50 ;  /* 0x000000ffffd37224 */ /* 0x000fe400078e0032 */
[----:B------:R-:W-:Y:S01]  /*15a5d0*/  STL.64 [R1+0x3190], R212 ;  /* 0x003190d401007387 */ /* 0x000fe20000100a00 */
[----:B------:R-:W-:Y:S01]  /*15a5e0*/  IMAD.MOV.U32 R209, RZ, RZ, R46 ;  /* 0x000000ffffd17224 */ /* 0x000fe200078e002e */
[----:B------:R-:W-:Y:S01]  /*15a5f0*/  MOV R208, R47 ;  /* 0x0000002f00d07202 */ /* 0x000fe20000000f00 */
[----:B--2---:R-:W-:-:S02]  /*15a600*/  IMAD.MOV.U32 R205, RZ, RZ, R42 ;  /* 0x000000ffffcd7224 */ /* 0x004fc400078e002a */
[----:B------:R-:W2:Y:S01]  /*15a610*/  LDL.LU R42, [R1+0xcc8] ;  /* 0x000cc800012a7983 */ /* 0x000ea20000300800 */
[----:B---3--:R-:W-:-:S03]  /*15a620*/  IMAD.MOV.U32 R204, RZ, RZ, R43 ;  /* 0x000000ffffcc7224 */ /* 0x008fc600078e002b */
[----:B------:R-:W3:Y:S04]  /*15a630*/  LDL.LU R43, [R1+0xccc] ;  /* 0x000ccc00012b7983 */ /* 0x000ee80000300800 */
        /* <DEDUP_REMOVED lines=19> */
[----:B----4-:R-:W-:-:S03]  /*15a770*/  MOV R202, R39 ;  /* 0x0000002700ca7202 */ /* 0x010fc60000000f00 */
[----:B------:R-:W4:Y:S04]  /*15a780*/  LDL.LU R51, [R1+0xd14] ;  /* 0x000d140001337983 */ /* 0x000f280000300800 */
[----:B------:R-:W4:Y:S04]  /*15a790*/  LDL.LU R46, [R1+0xd18] ;  /* 0x000d1800012e7983 */ /* 0x000f280000300800 */
[----:B------:R-:W4:Y:S04]  /*15a7a0*/  LDL.LU R47, [R1+0xd1c] ;  /* 0x000d1c00012f7983 */ /* 0x000f280000300800 */
[----:B------:R-:W4:Y:S04]  /*15a7b0*/  LDL.LU R38, [R1+0xd20] ;  /* 0x000d200001267983 */ /* 0x000f280000300800 */
[----:B------:R-:W4:Y:S04]  /*15a7c0*/  LDL.LU R39, [R1+0xd24] ;  /* 0x000d240001277983 */ /* 0x000f280000300800 */
[----:B------:R-:W-:Y:S04]  /*15a7d0*/  STL.64 [R1+0x3180], R208 ;  /* 0x003180d001007387 */ /* 0x000fe80000100a00 */
[----:B------:R-:W-:Y:S01]  /*15a7e0*/  STL.64 [R1+0x3178], R206 ;  /* 0x003178ce01007387 */ /* 0x000fe20000100a00 */
[----:B------:R-:W-:-:S03]  /*15a7f0*/  IMAD.MOV.U32 R199, RZ, RZ, R34 ;  /* 0x000000ffffc77224 */ /* 0x000fc600078e0022 */
[----:B------:R-:W4:Y:S01]  /*15a800*/  LDL.LU R34, [R1+0xd28] ;  /* 0x000d280001227983 */ /* 0x000f220000300800 */
[----:B------:R-:W-:-:S03]  /*15a810*/  IMAD.MOV.U32 R198, RZ, RZ, R35 ;  /* 0x000000ffffc67224 */ /* 0x000fc600078e0023 */
[----:B------:R-:W4:Y:S01]  /*15a820*/  LDL.LU R35, [R1+0xd2c] ;  /* 0x000d2c0001237983 */ /* 0x000f220000300800 */
[----:B------:R-:W-:Y:S01]  /*15a830*/  IMAD.MOV.U32 R200, RZ, RZ, R86 ;  /* 0x000000ffffc87224 */ /* 0x000fe200078e0056 */
[----:B------:R-:W-:Y:S02]  /*15a840*/  MOV R201, R91 ;  /* 0x0000005b00c97202 */ /* 0x000fe40000000f00 */
[----:B------:R-:W-:Y:S01]  /*15a850*/  STL.64 [R1+0x3170], R204 ;  /* 0x003170cc01007387 */ /* 0x000fe20000100a00 */
[----:B--2---:R-:W-:-:S03]  /*15a860*/  IMAD.MOV.U32 R197, RZ, RZ, R42 ;  /* 0x000000ffffc57224 */ /* 0x004fc600078e002a */
[----:B------:R-:W2:Y:S01]  /*15a870*/  LDL.LU R42, [R1+0xd30] ;  /* 0x000d3000012a7983 */ /* 0x000ea20000300800 */
[----:B---3--:R-:W-:-:S03]  /*15a880*/  MOV R196, R43 ;  /* 0x0000002b00c47202 */ /* 0x008fc60000000f00 */
[----:B------:R-:W3:Y:S04]  /*15a890*/  LDL.LU R43, [R1+0xd34] ;  /* 0x000d3400012b7983 */ /* 0x000ee80000300800 */
[----:B------:R-:W-:Y:S01]  /*15a8a0*/  STL.64 [R1+0x3168], R202 ;  /* 0x003168ca01007387 */ /* 0x000fe20000100a00 */
[----:B------:R-:W-:-:S03]  /*15a8b0*/  MOV R195, R82 ;  /* 0x0000005200c37202 */ /* 0x000fc60000000f00 */
[----:B------:R-:W-:Y:S01]  /*15a8c0*/  STL.64 [R1+0x3160], R200 ;  /* 0x003160c801007387 */ /* 0x000fe20000100a00 */
[----:B------:R-:W-:-:S03]  /*15a8d0*/  IMAD.MOV.U32 R194, RZ, RZ, R83 ;  /* 0x000000ffffc27224 */ /* 0x000fc600078e0053 */
[----:B------:R-:W-:Y:S01]  /*15a8e0*/  STL.64 [R1+0x3158], R198 ;  /* 0x003158c601007387 */ /* 0x000fe20000100a00 */
[----:B------:R-:W-:Y:S02]  /*15a8f0*/  IMAD.MOV.U32 R193, RZ, RZ, R78 ;  /* 0x000000ffffc17224 */ /* 0x000fe400078e004e */
[----:B------:R-:W-:Y:S01]  /*15a900*/  IMAD.MOV.U32 R192, RZ, RZ, R79 ;  /* 0x000000ffffc07224 */ /* 0x000fe200078e004f */
        /* <DEDUP_REMOVED lines=13> */
[----:B------:R-:W-:Y:S01]  /*15a9e0*/  STL.64 [R1+0x3128], R186 ;  /* 0x003128ba01007387 */ /* 0x000fe20000100a00 */
[----:B------:R-:W-:Y:S01]  /*15a9f0*/  MOV R183, R58 ;  /* 0x0000003a00b77202 */ /* 0x000fe20000000f00 */
[----:B------:R-:W-:Y:S02]  /*15aa00*/  IMAD.MOV.U32 R182, RZ, RZ, R59 ;  /* 0x000000ffffb67224 */ /* 0x000fe400078e003b */
[----:B------:R-:W-:Y:S04]  /*15aa10*/  STL.64 [R1+0x3120], R184 ;  /* 0x003120b801007387 */ /* 0x000fe80000100a00 */
[----:B------:R-:W-:Y:S04]  /*15aa20*/  STL.64 [R1+0x3118], R182 ;  /* 0x003118b601007387 */ /* 0x000fe80000100a00 */
[----:B------:R-:W3:Y:S04]  /*15aa30*/  LDL.LU R91, [R1+0xd38] ;  /* 0x000d3800015b7983 */ /* 0x000ee80000300800 */
[----:B------:R-:W3:Y:S01]  /*15aa40*/  LDL.LU R86, [R1+0xd3c] ;  /* 0x000d3c0001567983 */ /* 0x000ee20000300800 */
[----:B----4-:R-:W-:-:S03]  /*15aa50*/  IMAD.MOV.U32 R175, RZ, RZ, R38 ;  /* 0x000000ffffaf7224 */ /* 0x010fc600078e0026 */
[----:B------:R-:W4:Y:S01]  /*15aa60*/  LDL.LU R38, [R1+0xd40] ;  /* 0x000d400001267983 */ /* 0x000f220000300800 */
[----:B------:R-:W-:-:S03]  /*15aa70*/  IMAD.MOV.U32 R174, RZ, RZ, R39 ;  /* 0x000000ffffae7224 */ /* 0x000fc600078e0027 */
[----:B------:R-:W4:Y:S01]  /*15aa80*/  LDL.LU R39, [R1+0xd44] ;  /* 0x000d440001277983 */ /* 0x000f220000300800 */
[----:B------:R-:W-:Y:S02]  /*15aa90*/  IMAD.MOV.U32 R180, RZ, RZ, R55 ;  /* 0x000000ffffb47224 */ /* 0x000fe400078e0037 */
[----:B------:R-:W-:-:S05]  /*15aaa0*/  IMAD.MOV.U32 R181, RZ, RZ, R54 ;  /* 0x000000ffffb57224 */ /* 0x000fca00078e0036 */
[----:B------:R-:W-:Y:S01]  /*15aab0*/  STL.64 [R1+0x3110], R180 ;  /* 0x003110b401007387 */ /* 0x000fe20000100a00 */
[----:B------:R-:W-:-:S03]  /*15aac0*/  IMAD.MOV.U32 R173, RZ, RZ, R34 ;  /* 0x000000ffffad7224 */ /* 0x000fc600078e0022 */
[----:B------:R-:W4:Y:S01]  /*15aad0*/  LDL.LU R34, [R1+0xd48] ;  /* 0x000d480001227983 */ /* 0x000f220000300800 */
[----:B------:R-:W-:-:S03]  /*15aae0*/  MOV R172, R35 ;  /* 0x0000002300ac7202 */ /* 0x000fc60000000f00 */
[----:B------:R-:W4:Y:S01]  /*15aaf0*/  LDL.LU R35, [R1+0xd4c] ;  /* 0x000d4c0001237983 */ /* 0x000f220000300800 */
[----:B------:R-:W-:Y:S01]  /*15ab00*/  MOV R178, R51 ;  /* 0x0000003300b27202 */ /* 0x000fe20000000f00 */
[----:B------:R-:W-:-:S05]  /*15ab10*/  IMAD.MOV.U32 R179, RZ, RZ, R50 ;  /* 0x000000ffffb37224 */ /* 0x000fca00078e0032 */
        /* <DEDUP_REMOVED lines=23> */
[----:B--2---:R-:W-:-:S03]  /*15ac90*/  MOV R171, R42 ;  /* 0x0000002a00ab7202 */ /* 0x004fc60000000f00 */
[----:B------:R-:W2:Y:S01]  /*15aca0*/  LDL.LU R42, [R1+0xda0] ;  /* 0x000da000012a7983 */ /* 0x000ea20000300800 */
[----:B---3--:R-:W-:-:S03]  /*15acb0*/  IMAD.MOV.U32 R170, RZ, RZ, R43 ;  /* 0x000000ffffaa7224 */ /* 0x008fc600078e002b */
[----:B------:R-:W3:Y:S04]  /*15acc0*/  LDL.LU R43, [R1+0xda4] ;  /* 0x000da400012b7983 */ /* 0x000ee80000300800 */
[----:B------:R-:W-:Y:S04]  /*15acd0*/  STL.64 [R1+0x3100], R176 ;  /* 0x003100b001007387 */ /* 0x000fe80000100a00 */
[----:B------:R-:W-:Y:S01]  /*15ace0*/  STL.64 [R1+0x30f8], R174 ;  /* 0x0030f8ae01007387 */ /* 0x000fe20000100a00 */
[----:B----4-:R-:W-:-:S03]  /*15acf0*/  IMAD.MOV.U32 R167, RZ, RZ, R38 ;  /* 0x000000ffffa77224 */ /* 0x010fc600078e0026 */
[----:B------:R-:W4:Y:S01]  /*15ad00*/  LDL.LU R38, [R1+0xda8] ;  /* 0x000da80001267983 */ /* 0x000f220000300800 */
[----:B------:R-:W-:-:S03]  /*15ad10*/  MOV R166, R39 ;  /* 0x0000002700a67202 */ /* 0x000fc60000000f00 */
[----:B------:R-:W4:Y:S04]  /*15ad20*/  LDL.LU R39, [R1+0xdac] ;  /* 0x000dac0001277983 */ /* 0x000f280000300800 */
[----:B------:R-:W-:Y:S01]  /*15ad30*/  STL.64 [R1+0x30f0], R172 ;  /* 0x0030f0ac01007387 */ /* 0x000fe20000100a00 */
[----:B------:R-:W-:-:S03]  /*15ad40*/  MOV R165, R34 ;  /* 0x0000002200a57202 */ /* 0x000fc60000000f00 */
[----:B------:R-:W4:Y:S01]  /*15ad50*/  LDL.LU R34, [R1+0xdb0] ;  /* 0x000db00001227983 */ /* 0x000f220000300800 */
[----:B------:R-:W-:-:S03]  /*15ad60*/  IMAD.MOV.U32 R164, RZ, RZ, R35 ;  /* 0x000000ffffa47224 */ /* 0x000fc600078e0023 */
[----:B------:R-:W4:Y:S01]  /*15ad70*/  LDL.LU R35, [R1+0xdb4] ;  /* 0x000db40001237983 */ /* 0x000f220000300800 */
[----:B------:R-:W-:Y:S02]  /*15ad80*/  IMAD.MOV.U32 R168, RZ, RZ, R86 ;  /* 0x000000ffffa87224 */ /* 0x000fe400078e0056 */
[----:B------:R-:W-:Y:S01]  /*15ad90*/  IMAD.MOV.U32 R169, RZ, RZ, R91 ;  /* 0x000000ffffa97224 */ /* 0x000fe200078e005b */
[----:B------:R-:W-:Y:S01]  /*15ada0*/  STL.64 [R1+0x30e8], R170 ;  /* 0x0030e8aa01007387 */ /* 0x000fe20000100a00 */
[----:B------:R-:W-:-:S03]  /*15adb0*/  IMAD.MOV.U32 R163, RZ, RZ, R82 ;  /* 0x000000ffffa37224 */ /* 0x000fc600078e0052 */
[----:B------:R-:W-:Y:S01]  /*15adc0*/  STL.64 [R1+0x30e0], R168 ;  /* 0x0030e0a801007387 */ /* 0x000fe20000100a00 */
[----:B------:R-:W-:-:S03]  /*15add0*/  IMAD.MOV.U32 R162, RZ, RZ, R83 ;  /* 0x000000ffffa27224 */ /* 0x000fc600078e0053 */
        /* <DEDUP_REMOVED lines=16> */
[----:B------:R-:W-:Y:S01]  /*15aee0*/  STL.64 [R1+0x30a8], R154 ;  /* 0x0030a89a01007387 */ /* 0x000fe20000100a00 */
[----:B------:R-:W-:Y:S02]  /*15aef0*/  IMAD.MOV.U32 R151, RZ, RZ, R58 ;  /* 0x000000ffff977224 */ /* 0x000fe400078e003a */
[----:B------:R-:W-:Y:S01]  /*15af00*/  IMAD.MOV.U32 R150, RZ, RZ, R59 ;  /* 0x000000ffff967224 */ /* 0x000fe200078e003b */
[----:B------:R-:W-:Y:S01]  /*15af10*/  STL.64 [R1+0x30a0], R152 ;  /* 0x0030a09801007387 */ /* 0x000fe20000100a00 */
[----:B------:R-:W-:-:S03]  /*15af20*/  IMAD.MOV.U32 R149, RZ, RZ, R54 ;  /* 0x000000ffff957224 */ /* 0x000fc600078e0036 */
[----:B------:R-:W-:Y:S01]  /*15af30*/  STL.64 [R1+0x3098], R150 ;  /* 0x0030989601007387 */ /* 0x000fe20000100a00 */
[----:B------:R-:W-:-:S03]  /*15af40*/  MOV R148, R55 ;  /* 0x0000003700947202 */ /* 0x000fc60000000f00 */
[----:B------:R-:W4:Y:S04]  /*15af50*/  LDL.LU R91, [R1+0xdb8] ;  /* 0x000db800015b7983 */ /* 0x000f280000300800 */
[----:B------:R-:W4:Y:S01]  /*15af60*/  LDL.LU R86, [R1+0xdbc] ;  /* 0x000dbc0001567983 */ /* 0x000f220000300800 */
[----:B------:R-:W-:Y:S01]  /*15af70*/  MOV R147, R50 ;  /* 0x0000003200937202 */ /* 0x000fe20000000f00 */
[----:B------:R-:W-:Y:S02]  /*15af80*/  IMAD.MOV.U32 R146, RZ, RZ, R51 ;  /* 0x000000ffff927224 */ /* 0x000fe400078e0033 */
[----:B------:R-:W-:Y:S02]  /*15af90*/  IMAD.MOV.U32 R145, RZ, RZ, R46 ;  /* 0x000000ffff917224 */ /* 0x000fe400078e002e */
[----:B------:R-:W-:-:S02]  /*15afa0*/  IMAD.MOV.U32 R144, RZ, RZ, R47 ;  /* 0x000000ffff907224 */ /* 0x000fc400078e002f */
[----:B--2---:R-:W-:Y:S02]  /*15afb0*/  IMAD.MOV.U32 R143, RZ, RZ, R42 ;  /* 0x000000ffff8f7224 */ /* 0x004fe400078e002a */
[----:B------:R-:W2:Y:S01]  /*15afc0*/  LDL.LU R42, [R1+0xdc0] ;  /* 0x000dc000012a7983 */ /* 0x000ea20000300800 */
[----:B---3--:R-:W-:-:S03]  /*15afd0*/  MOV R142, R43 ;  /* 0x0000002b008e7202 */ /* 0x008fc60000000f00 */
[----:B------:R-:W3:Y:S04]  /*15afe0*/  LDL.LU R43, [R1+0xdc4] ;  /* 0x000dc400012b7983 */ /* 0x000ee80000300800 */
[----:B------:R-:W-:Y:S01]  /*15aff0*/  STL.64 [R1+0x3090], R148 ;  /* 0x0030909401007387 */ /* 0x000fe20000100a00 */
[----:B----4-:R-:W-:-:S03]  /*15b000*/  MOV R141, R38 ;  /* 0x00000026008d7202 */ /* 0x010fc60000000f00 */
[----:B------:R-:W4:Y:S01]  /*15b010*/  LDL.LU R38, [R1+0xdc8] ;  /* 0x000dc80001267983 */ /* 0x000f220000300800 */
        /* <DEDUP_REMOVED lines=29> */
[----:B------:R-:W-:Y:S01]  /*15b1f0*/  IMAD.MOV.U32 R137, RZ, RZ, R91 ;  /* 0x000000ffff897224 */ /* 0x000fe200078e005b */
[----:B------:R-:W-:-:S02]  /*15b200*/  MOV R136, R86 ;  /* 0x0000005600887202 */ /* 0x000fc40000000f00 */
[----:B--2---:R-:W-:Y:S02]  /*15b210*/  MOV R135, R42 ;  /* 0x0000002a00877202 */ /* 0x004fe40000000f00 */
[----:B------:R-:W2:Y:S01]  /*15b220*/  LDL.LU R42, [R1+0xe28] ;  /* 0x000e2800012a7983 */ /* 0x000ea20000300800 */
[----:B---3--:R-:W-:-:S03]  /*15b230*/  IMAD.MOV.U32 R134, RZ, RZ, R43 ;  /* 0x000000ffff867224 */ /* 0x008fc600078e002b */
[----:B------:R-:W3:Y:S04]  /*15b240*/  LDL.LU R43, [R1+0xe2c] ;  /* 0x000e2c00012b7983 */ /* 0x000ee80000300800 */
        /* <DEDUP_REMOVED lines=41> */
[----:B------:R-:W-:Y:S01]  /*15b4e0*/  MOV R112, R47 ;  /* 0x0000002f00707202 */ /* 0x000fe20000000f00 */
[----:B------:R-:W-:Y:S02]  /*15b4f0*/  IMAD.MOV.U32 R113, RZ, RZ, R46 ;  /* 0x000000ffff717224 */ /* 0x000fe400078e002e */
        /* <DEDUP_REMOVED lines=25> */
[----:B----4-:R-:W-:-:S03]  /*15b690*/  IMAD.MOV.U32 R107, RZ, RZ, R38 ;  /* 0x000000ffff6b7224 */ /* 0x010fc600078e0026 */
[----:B------:R-:W4:Y:S01]  /*15b6a0*/  LDL.LU R38, [R1+0xea0] ;  /* 0x000ea00001267983 */ /* 0x000f220000300800 */
[----:B------:R-:W-:-:S03]  /*15b6b0*/  MOV R106, R39 ;  /* 0x00000027006a7202 */ /* 0x000fc60000000f00 */
        /* <DEDUP_REMOVED lines=38> */
[----:B------:R-:W-:-:S03]  /*15b920*/  IMAD.MOV.U32 R85, RZ, RZ, R54 ;  /* 0x000000ffff557224 */ /* 0x000fc600078e0036 */
[----:B------:R-:W-:Y:S01]  /*15b930*/  STL.64 [R1+0x2f98], R86 ;  /* 0x002f985601007387 */ /* 0x000fe20000100a00 */
[----:B------:R-:W-:-:S03]  /*15b940*/  IMAD.MOV.U32 R84, RZ, RZ, R55 ;  /* 0x000000ffff547224 */ /* 0x000fc600078e0037 */
[----:B------:R-:W3:Y:S04]  /*15b950*/  LDL.LU R70, [R1+0xeb8] ;  /* 0x000eb80001467983 */ /* 0x000ee80000300800 */
[----:B------:R-:W3:Y:S01]  /*15b960*/  LDL.LU R71, [R1+0xebc] ;  /* 0x000ebc0001477983 */ /* 0x000ee20000300800 */
[----:B----4-:R-:W-:-:S03]  /*15b970*/  IMAD.MOV.U32 R79, RZ, RZ, R38 ;  /* 0x000000ffff4f7224 */ /* 0x010fc600078e0026 */
[----:B------:R-:W4:Y:S01]  /*15b980*/  LDL.LU R38, [R1+0xed0] ;  /* 0x000ed00001267983 */ /* 0x000f220000300800 */
[----:B------:R-:W-:-:S03]  /*15b990*/  IMAD.MOV.U32 R78, RZ, RZ, R39 ;  /* 0x000000ffff4e7224 */ /* 0x000fc600078e0027 */
[----:B------:R-:W4:Y:S04]  /*15b9a0*/  LDL.LU R39, [R1+0xed4] ;  /* 0x000ed40001277983 */ /* 0x000f280000300800 */
        /* <DEDUP_REMOVED lines=36> */
[----:B------:R-:W-:Y:S02]  /*15bbf0*/  IMAD.MOV.U32 R73, RZ, RZ, R70 ;  /* 0x000000ffff497224 */ /* 0x000fe400078e0046 */
[----:B------:R-:W-:-:S02]  /*15bc00*/  IMAD.MOV.U32 R72, RZ, RZ, R71 ;  /* 0x000000ffff487224 */ /* 0x000fc400078e0047 */
[----:B----4-:R-:W-:Y:S02]  /*15bc10*/  IMAD.MOV.U32 R71, RZ, RZ, R38 ;  /* 0x000000ffff477224 */ /* 0x010fe400078e0026 */
[----:B------:R-:W4:Y:S01]  /*15bc20*/  LDL.LU R38, [R1+0xf38] ;  /* 0x000f380001267983 */ /* 0x000f220000300800 */
[----:B------:R-:W-:-:S03]  /*15bc30*/  MOV R70, R39 ;  /* 0x0000002700467202 */ /* 0x000fc60000000f00 */
[----:B------:R-:W4:Y:S04]  /*15bc40*/  LDL.LU R39, [R1+0xf3c] ;  /* 0x000f3c0001277983 */ /* 0x000f280000300800 */
[----:B------:R-:W-:Y:S01]  /*15bc50*/  STL.64 [R1+0x2f70], R76 ;  /* 0x002f704c01007387 */ /* 0x000fe20000100a00 */
[----:B------:R-:W-:-:S03]  /*15bc60*/  MOV R69, R34 ;  /* 0x0000002200457202 */ /* 0x000fc60000000f00 */
[----:B------:R-:W4:Y:S01]  /*15bc70*/  LDL.LU R34, [R1+0xf40] ;  /* 0x000f400001227983 */ /* 0x000f220000300800 */
[----:B------:R-:W-:-:S03]  /*15bc80*/  IMAD.MOV.U32 R68, RZ, RZ, R35 ;  /* 0x000000ffff447224 */ /* 0x000fc600078e0023 */
[----:B------:R-:W4:Y:S04]  /*15bc90*/  LDL.LU R35, [R1+0xf44] ;  /* 0x000f440001237983 */ /* 0x000f280000300800 */
[----:B------:R-:W-:Y:S01]  /*15bca0*/  STL.64 [R1+0x2f68], R74 ;  /* 0x002f684a01007387 */ /* 0x000fe20000100a00 */
[----:B------:R-:W-:-:S04]  /*15bcb0*/  LOP3.LUT R67, R67, R66, RZ, 0x3c, !PT ;  /* 0x0000004243437212 */ /* 0x000fc800078e3cff */
[C---:B------:R-:W-:Y:S01]  /*15bcc0*/  LOP3.LUT R66, R67.reuse, R66, RZ, 0x3c, !PT ;  /* 0x0000004243427212 */ /* 0x040fe200078e3cff */
[----:B------:R-:W-:Y:S01]  /*15bcd0*/  IMAD.MOV.U32 R65, RZ, RZ, R18 ;  /* 0x000000ffff417224 */ /* 0x000fe200078e0012 */
[----:B------:R-:W-:Y:S02]  /*15bce0*/  STL.64 [R1+0x2f60], R72 ;  /* 0x002f604801007387 */ /* 0x000fe40000100a00 */
[----:B------:R-:W-:Y:S01]  /*15bcf0*/  LOP3.LUT R67, R67, R66, RZ, 0x3c, !PT ;  /* 0x0000004243437212 */ /* 0x000fe200078e3cff */
[----:B------:R-:W-:Y:S01]  /*15bd00*/  IMAD.MOV.U32 R64, RZ, RZ, R17 ;  /* 0x000000ffff407224 */ /* 0x000fe200078e0011 */
[----:B------:R-:W-:-:S04]  /*15bd10*/  LOP3.LUT R63, R63, R62, RZ, 0x3c, !PT ;  /* 0x0000003e3f3f7212 */ /* 0x000fc800078e3cff */
[C---:B------:R-:W-:Y:S01]  /*15bd20*/  LOP3.LUT R62, R63.reuse, R62, RZ, 0x3c, !PT ;  /* 0x0000003e3f3e7212 */ /* 0x040fe200078e3cff */
[----:B------:R-:W-:Y:S01]  /*15bd30*/  STL.64 [R1+0x2f58], R70 ;  /* 0x002f584601007387 */ /* 0x000fe20000100a00 */
[----:B------:R-:W-:Y:S02]  /*15bd40*/  IMAD.MOV.U32 R61, RZ, RZ, R16 ;  /* 0x000000ffff3d7224 */ /* 0x000fe400078e0010 */
[----:B------:R-:W-:Y:S02]  /*15bd50*/  LOP3.LUT R63, R63, R62, RZ, 0x3c, !PT ;  /* 0x0000003e3f3f7212 */ /* 0x000fe400078e3cff */
[----:B------:R-:W-:-:S04]  /*15bd60*/  LOP3.LUT R59, R59, R58, RZ, 0x3c, !PT ;  /* 0x0000003a3b3b7212 */ /* 0x000fc800078e3cff */
[C---:B------:R-:W-:Y:S01]  /*15bd70*/  LOP3.LUT R58, R59.reuse, R58, RZ, 0x3c, !PT ;  /* 0x0000003a3b3a7212 */ /* 0x040fe200078e3cff */
[----:B------:R-:W-:Y:S01]  /*15bd80*/  STL.64 [R1+0x2f50], R68 ;  /* 0x002f504401007387 */ /* 0x000fe20000100a00 */
[----:B------:R-:W-:Y:S02]  /*15bd90*/  MOV R60, R15 ;  /* 0x0000000f003c7202 */ /* 0x000fe40000000f00 */
[----:B------:R-:W-:Y:S01]  /*15bda0*/  LOP3.LUT R59, R59, R58, RZ, 0x3c, !PT ;  /* 0x0000003a3b3b7212 */ /* 0x000fe200078e3cff */
[----:B------:R-:W-:Y:S01]  /*15bdb0*/  STL.64 [R1+0x2f48], R66 ;  /* 0x002f484201007387 */ /* 0x000fe20000100a00 */
[----:B------:R-:W-:Y:S01]  /*15bdc0*/  LOP3.LUT R55, R55, R54, RZ, 0x3c, !PT ;  /* 0x0000003637377212 */ /* 0x000fe200078e3cff */
[----:B------:R-:W-:-:S03]  /*15bdd0*/  IMAD.MOV.U32 R56, RZ, RZ, R9 ;  /* 0x000000ffff387224 */ /* 0x000fc600078e0009 */
[C---:B------:R-:W-:Y:S01]  /*15bde0*/  LOP3.LUT R54, R55.reuse, R54, RZ, 0x3c, !PT ;  /* 0x0000003637367212 */ /* 0x040fe200078e3cff */
[----:B------:R-:W-:Y:S01]  /*15bdf0*/  STL.64 [R1+0x2f40], R64 ;  /* 0x002f404001007387 */ /* 0x000fe20000100a00 */
[----:B------:R-:W-:Y:S02]  /*15be00*/  MOV R57, R14 ;  /* 0x0000000e00397202 */ /* 0x000fe40000000f00 */
[----:B------:R-:W-:Y:S01]  /*15be10*/  LOP3.LUT R55, R55, R54, RZ, 0x3c, !PT ;  /* 0x0000003637377212 */ /* 0x000fe200078e3cff */
[----:B------:R-:W-:Y:S01]  /*15be20*/  STL.64 [R1+0x2f38], R62 ;  /* 0x002f383e01007387 */ /* 0x000fe20000100a00 */
[----:B------:R-:W-:-:S03]  /*15be30*/  IMAD.MOV.U32 R18, RZ, RZ, R30 ;  /* 0x000000ffff127224 */ /* 0x000fc600078e001e */
[----:B------:R-:W-:Y:S01]  /*15be40*/  STL.64 [R1+0x2f30], R60 ;  /* 0x002f303c01007387 */ /* 0x000fe20000100a00 */
[----:B------:R-:W-:-:S03]  /*15be50*/  IMAD.MOV.U32 R19, RZ, RZ, R8 ;  /* 0x000000ffff137224 */ /* 0x000fc600078e0008 */
[----:B------:R-:W-:Y:S04]  /*15be60*/  STL.64 [R1+0x2f28], R58 ;  /* 0x002f283a01007387 */ /* 0x000fe80000100a00 */
[----:B------:R-:W-:Y:S01]  /*15be70*/  STL.64 [R1+0x2f20], R56 ;  /* 0x002f203801007387 */ /* 0x000fe20000100a00 */
[----:B------:R-:W-:-:S03]  /*15be80*/  MOV R52, R51 ;  /* 0x0000003300347202 */ /* 0x000fc60000000f00 */
[----:B------:R-:W-:Y:S01]  /*15be90*/  STL.64 [R1+0x2f18], R54 ;  /* 0x002f183601007387 */ /* 0x000fe20000100a00 */
[----:B------:R-:W-:-:S03]  /*15bea0*/  IMAD.MOV.U32 R53, RZ, RZ, R50 ;  /* 0x000000ffff357224 */ /* 0x000fc600078e0032 */
[----:B------:R-:W4:Y:S04]  /*15beb0*/  LDL.LU R44, [R1+0xf48] ;  /* 0x000f4800012c7983 */ /* 0x000f280000300800 */
[----:B------:R-:W4:Y:S04]  /*15bec0*/  LDL.LU R41, [R1+0xf4c] ;  /* 0x000f4c0001297983 */ /* 0x000f280000300800 */
[----:B------:R-:W4:Y:S04]  /*15bed0*/  LDL.LU R21, [R1+0xf50] ;  /* 0x000f500001157983 */ /* 0x000f280000300800 */
[----:B------:R-:W4:Y:S04]  /*15bee0*/  LDL.LU R20, [R1+0xf54] ;  /* 0x000f540001147983 */ /* 0x000f280000300800 */
[----:B------:R1:W-:Y:S04]  /*15bef0*/  STL.64 [R1+0x2f10], R18 ;  /* 0x002f101201007387 */ /* 0x0003e80000100a00 */
[----:B------:R-:W4:Y:S01]  /*15bf00*/  LDL.LU R9, [R1+0xf58] ;  /* 0x000f580001097983 */ /* 0x000f220000300800 */
[----:B--2---:R-:W-:-:S03]  /*15bf10*/  IMAD.MOV.U32 R51, RZ, RZ, R42 ;  /* 0x000000ffff337224 */ /* 0x004fc600078e002a */
[----:B------:R-:W2:Y:S01]  /*15bf20*/  LDL.LU R8, [R1+0xf5c] ;  /* 0x000f5c0001087983 */ /* 0x000ea20000300800 */
[----:B---3--:R-:W-:-:S03]  /*15bf30*/  IMAD.MOV.U32 R50, RZ, RZ, R43 ;  /* 0x000000ffff327224 */ /* 0x008fc600078e002b */
[----:B------:R-:W-:Y:S04]  /*15bf40*/  STL.64 [R1+0x2f08], R52 ;  /* 0x002f083401007387 */ /* 0x000fe80000100a00 */
[----:B------:R-:W3:Y:S04]  /*15bf50*/  LDL.LU R42, [R1+0xf60] ;  /* 0x000f6000012a7983 */ /* 0x000ee80000300800 */
[----:B------:R-:W3:Y:S04]  /*15bf60*/  LDL.LU R43, [R1+0xf64] ;  /* 0x000f6400012b7983 */ /* 0x000ee80000300800 */
[----:B------:R-:W3:Y:S04]  /*15bf70*/  LDL.LU R40, [R1+0xf68] ;  /* 0x000f680001287983 */ /* 0x000ee80000300800 */
[----:B------:R-:W3:Y:S04]  /*15bf80*/  LDL.LU R37, [R1+0xf6c] ;  /* 0x000f6c0001257983 */ /* 0x000ee80000300800 */
[----:B------:R-:W3:Y:S01]  /*15bf90*/  LDL.LU R17, [R1+0xf70] ;  /* 0x000f700001117983 */ /* 0x000ee20000300800 */
[----:B------:R-:W-:-:S03]  /*15bfa0*/  IMAD.MOV.U32 R14, RZ, RZ, R47 ;  /* 0x000000ffff0e7224 */ /* 0x000fc600078e002f */
[----:B------:R-:W3:Y:S01]  /*15bfb0*/  LDL.LU R16, [R1+0xf74] ;  /* 0x000f740001107983 */ /* 0x000ee20000300800 */
[----:B------:R-:W-:Y:S01]  /*15bfc0*/  MOV R15, R46 ;  /* 0x0000002e000f7202 */ /* 0x000fe20000000f00 */
[----:B----4-:R-:W-:Y:S02]  /*15bfd0*/  IMAD.MOV.U32 R49, RZ, RZ, R38 ;  /* 0x000000ffff317224 */ /* 0x010fe400078e0026 */
[----:B------:R-:W4:Y:S01]  /*15bfe0*/  LDL.LU R38, [R1+0xf78] ;  /* 0x000f780001267983 */ /* 0x000f220000300800 */
[----:B------:R-:W-:-:S03]  /*15bff0*/  MOV R48, R39 ;  /* 0x0000002700307202 */ /* 0x000fc60000000f00 */
        /* <DEDUP_REMOVED lines=19> */
[----:B------:R-:W4:Y:S04]  /*15c130*/  LDL.64 R250, [R1+0x3268] ;  /* 0x0032680001fa7983 */ /* 0x000f280000100a00 */
[----:B------:R-:W-:Y:S04]  /*15c140*/  STL.64 [R1+0x2ef0], R48 ;  /* 0x002ef03001007387 */ /* 0x000fe80000100a00 */
[----:B------:R-:W4:Y:S04]  /*15c150*/  LDL.64 R10, [R1+0x3260] ;  /* 0x00326000010a7983 */ /* 0x000f280000100a00 */
[----:B------:R-:W4:Y:S04]  /*15c160*/  LDL.64 R6, [R1+0x3258] ;  /* 0x0032580001067983 */ /* 0x000f280000100a00 */
[----:B------:R-:W4:Y:S04]  /*15c170*/  LDL.64 R12, [R1+0x3250] ;  /* 0x00325000010c7983 */ /* 0x000f280000100a00 */
[----:B------:R-:W-:Y:S01]  /*15c180*/  STL.64 [R1+0x2ee8], R46 ;  /* 0x002ee82e01007387 */ /* 0x000fe20000100a00 */
[----:B------:R-:W-:-:S02]  /*15c190*/  IMAD.MOV.U32 R45, RZ, RZ, R44 ;  /* 0x000000ffff2d7224 */ /* 0x000fc400078e002c */
[----:B------:R-:W-:-:S05]  /*15c1a0*/  IMAD.MOV.U32 R44, RZ, RZ, R41 ;  /* 0x000000ffff2c7224 */ /* 0x000fca00078e0029 */
[----:B------:R-:W-:Y:S04]  /*15c1b0*/  STL.64 [R1+0x2ee0], R44 ;  /* 0x002ee02c01007387 */ /* 0x000fe80000100a00 */
[----:B------:R1:W-:Y:S01]  /*15c1c0*/  STL.64 [R1+0x2ed8], R20 ;  /* 0x002ed81401007387 */ /* 0x0003e20000100a00 */
[----:B------:R-:W-:-:S03]  /*15c1d0*/  VIADD R2, R31, UR12 ;  /* 0x0000000c1f027c36 */ /* 0x000fc60008000000 */
[----:B--2---:R2:W-:Y:S01]  /*15c1e0*/  STL.64 [R1+0x2ed0], R8 ;  /* 0x002ed00801007387 */ /* 0x0045e20000100a00 */
[----:B---3--:R-:W-:-:S04]  /*15c1f0*/  LOP3.LUT R43, R43, R42, RZ, 0x3c, !PT ;  /* 0x0000002a2b2b7212 */ /* 0x008fc800078e3cff */
[C---:B------:R-:W-:Y:S02]  /*15c200*/  LOP3.LUT R42, R43.reuse, R42, RZ, 0x3c, !PT ;  /* 0x0000002a2b2a7212 */ /* 0x040fe400078e3cff */
[----:B------:R-:W-:Y:S02]  /*15c210*/  MOV R41, R40 ;  /* 0x0000002800297202 */ /* 0x000fe40000000f00 */
[----:B------:R-:W-:Y:S01]  /*15c220*/  LOP3.LUT R43, R43, R42, RZ, 0x3c, !PT ;  /* 0x0000002a2b2b7212 */ /* 0x000fe200078e3cff */
[----:B------:R-:W-:-:S04]  /*15c230*/  IMAD.MOV.U32 R40, RZ, RZ, R37 ;  /* 0x000000ffff287224 */ /* 0x000fc800078e0025 */
[----:B------:R-:W-:Y:S04]  /*15c240*/  STL.64 [R1+0x2ec8], R42 ;  /* 0x002ec82a01007387 */ /* 0x000fe80000100a00 */
[----:B------:R-:W-:Y:S04]  /*15c250*/  STL.64 [R1+0x2ec0], R40 ;  /* 0x002ec02801007387 */ /* 0x000fe80000100a00 */
[----:B------:R3:W-:Y:S01]  /*15c260*/  STL.64 [R1+0x2eb8], R16 ;  /* 0x002eb81001007387 */ /* 0x0007e20000100a00 */
[----:B----4-:R-:W-:-:S04]  /*15c270*/  LOP3.LUT R39, R39, R38, RZ, 0x3c, !PT ;  /* 0x0000002627277212 */ /* 0x010fc800078e3cff */
[C---:B------:R-:W-:Y:S01]  /*15c280*/  LOP3.LUT R38, R39.reuse, R38, RZ, 0x3c, !PT ;  /* 0x0000002627267212 */ /* 0x040fe200078e3cff */
[----:B------:R-:W-:Y:S01]  /*15c290*/  IMAD.MOV.U32 R37, RZ, RZ, R36 ;  /* 0x000000ffff257224 */ /* 0x000fe200078e0024 */
[----:B------:R-:W-:Y:S02]  /*15c2a0*/  MOV R36, R33 ;  /* 0x0000002100247202 */ /* 0x000fe40000000f00 */
[----:B------:R-:W-:-:S05]  /*15c2b0*/  LOP3.LUT R39, R39, R38, RZ, 0x3c, !PT ;  /* 0x0000002627277212 */ /* 0x000fca00078e3cff */
[----:B------:R-:W-:Y:S04]  /*15c2c0*/  STL.64 [R1+0x2eb0], R38 ;  /* 0x002eb02601007387 */ /* 0x000fe80000100a00 */
[----:B------:R-:W-:Y:S01]  /*15c2d0*/  STL.64 [R1+0x2ea8], R36 ;  /* 0x002ea82401007387 */ /* 0x000fe20000100a00 */
[----:B------:R-:W-:-:S04]  /*15c2e0*/  LOP3.LUT R35, R35, R34, RZ, 0x3c, !PT ;  /* 0x0000002223237212 */ /* 0x000fc800078e3cff */
[C---:B------:R-:W-:Y:S01]  /*15c2f0*/  LOP3.LUT R34, R35.reuse, R34, RZ, 0x3c, !PT ;  /* 0x0000002223227212 */ /* 0x040fe200078e3cff */
[----:B------:R-:W-:Y:S02]  /*15c300*/  IMAD.MOV.U32 R33, RZ, RZ, R32 ;  /* 0x000000ffff217224 */ /* 0x000fe400078e0020 */
[----:B------:R-:W-:Y:S01]  /*15c310*/  IMAD.MOV.U32 R32, RZ, RZ, R29 ;  /* 0x000000ffff207224 */ /* 0x000fe200078e001d */
[----:B------:R-:W-:Y:S02]  /*15c320*/  LOP3.LUT R35, R35, R34, RZ, 0x3c, !PT ;  /* 0x0000002223237212 */ /* 0x000fe400078e3cff */
[----:B------:R-:W-:Y:S01]  /*15c330*/  MOV R29, R28 ;  /* 0x0000001c001d7202 */ /* 0x000fe20000000f00 */
[----:B------:R-:W-:Y:S02]  /*15c340*/  IMAD.MOV.U32 R28, RZ, RZ, R27 ;  /* 0x000000ffff1c7224 */ /* 0x000fe400078e001b */
[----:B------:R-:W-:Y:S01]  /*15c350*/  STL.64 [R1+0x2ea0], R34 ;  /* 0x002ea02201007387 */ /* 0x000fe20000100a00 */
[----:B------:R-:W-:-:S03]  /*15c360*/  IMAD.MOV.U32 R27, RZ, RZ, R26 ;  /* 0x000000ffff1b7224 */ /* 0x000fc600078e001a */
[----:B------:R-:W-:Y:S01]  /*15c370*/  STL.64 [R1+0x2e98], R32 ;  /* 0x002e982001007387 */ /* 0x000fe20000100a00 */
[----:B------:R-:W-:-:S03]  /*15c380*/  MOV R26, R25 ;  /* 0x00000019001a7202 */ /* 0x000fc60000000f00 */
[----:B------:R-:W-:Y:S01]  /*15c390*/  STL.64 [R1+0x2e90], R28 ;  /* 0x002e901c01007387 */ /* 0x000fe20000100a00 */
[----:B------:R-:W-:Y:S02]  /*15c3a0*/  IMAD.MOV.U32 R25, RZ, RZ, R24 ;  /* 0x000000ffff197224 */ /* 0x000fe400078e0018 */
[----:B------:R-:W-:Y:S01]  /*15c3b0*/  IMAD.MOV.U32 R24, RZ, RZ, R23 ;  /* 0x000000ffff187224 */ /* 0x000fe200078e0017 */
[----:B------:R-:W-:Y:S01]  /*15c3c0*/  MOV R23, R22 ;  /* 0x0000001600177202 */ /* 0x000fe20000000f00 */
[----:B------:R-:W-:Y:S02]  /*15c3d0*/  IMAD.MOV.U32 R22, RZ, RZ, R30 ;  /* 0x000000ffff167224 */ /* 0x000fe400078e001e */
[----:B------:R-:W4:Y:S04]  /*15c3e0*/  LDL.64 R30, [R1+0x3248] ;  /* 0x00324800011e7983 */ /* 0x000f280000100a00 */
[----:B------:R-:W-:Y:S04]  /*15c3f0*/  STL.64 [R1+0x2e88], R26 ;  /* 0x002e881a01007387 */ /* 0x000fe80000100a00 */
[----:B------:R-:W-:Y:S04]  /*15c400*/  LDGSTS.E [R3+0x20200], desc[UR74][R250.64], P4 ;  /* 0x20200000fa037fae */ /* 0x000fe8000a1a104a */
[----:B------:R-:W-:Y:S04]  /*15c410*/  LDGSTS.E [R3+0x20280], desc[UR74][R10.64], P2 ;  /* 0x202800000a037fae */ /* 0x000fe800091a104a */
[----:B------:R-:W2:Y:S04]  /*15c420*/  LDL.LU.64 R250, [R1+0x8490] ;  /* 0x0084900001fa7983 */ /* 0x000ea80000300a00 */
[----:B------:R-:W-:Y:S04]  /*15c430*/  STL.64 [R1+0x2e80], R24 ;  /* 0x002e801801007387 */ /* 0x000fe80000100a00 */
[----:B------:R-:W2:Y:S04]  /*15c440*/  LDL.LU.64 R10, [R1+0x8488] ;  /* 0x00848800010a7983 */ /* 0x000ea80000300a00 */
[----:B------:R-:W-:Y:S04]  /*15c450*/  STL.64 [R1+0x2e78], R22 ;  /* 0x002e781601007387 */ /* 0x000fe80000100a00 */
[----:B------:R-:W-:Y:S04]  /*15c460*/  LDGSTS.E [R3+0x20300], desc[UR74][R6.64], P3 ;  /* 0x2030000006037fae */ /* 0x000fe800099a104a */
[----:B------:R-:W-:Y:S04]  /*15c470*/  LDGSTS.E [R3+0x20380], desc[UR74][R12.64], P0 ;  /* 0x203800000c037fae */ /* 0x000fe800081a104a */
[----:B------:R-:W2:Y:S04]  /*15c480*/  LDL.LU.64 R6, [R1+0x8480] ;  /* 0x0084800001067983 */ /* 0x000ea80000300a00 */
[----:B------:R-:W2:Y:S04]  /*15c490*/  LDL.LU.64 R12, [R1+0x8478] ;  /* 0x00847800010c7983 */ /* 0x000ea80000300a00 */
[----:B----4-:R-:W-:Y:S04]  /*15c4a0*/  LDGSTS.E [R3+0x21200], desc[UR74][R30.64], P4 ;  /* 0x212000001e037fae */ /* 0x010fe8000a1a104a */
        /* <DEDUP_REMOVED lines=102> */
[----:B------:R-:W2:Y:S04]  /*15cb10*/  LDL.LU R12, [R1+0x8470] ;  /* 0x00847000010c7983 */ /* 0x000ea80000300800 */
[----:B------:R-:W-:Y:S04]  /*15cb20*/  LDGSTS.E [R3+0x3a380], desc[UR74][R18.64], P0 ;  /* 0x3a38000012037fae */ /* 0x000fe800081a104a */
[----:B------:R-:W4:Y:S04]  /*15cb30*/  LDL.LU R7, [R1+0x846c] ;  /* 0x00846c0001077983 */ /* 0x000f280000300800 */
[----:B------:R-:W-:Y:S04]  /*15cb40*/  LDGSTS.E [R3+0x3b200], desc[UR74][R52.64], P4 ;  /* 0x3b20000034037fae */ /* 0x000fe8000a1a104a */
[----:B------:R-:W4:Y:S04]  /*15cb50*/  LDL.LU R11, [R1+0x8468] ;  /* 0x00846800010b7983 */ /* 0x000f280000300800 */
[----:B------:R-:W-:Y:S04]  /*15cb60*/  LDGSTS.E [R3+0x3b280], desc[UR74][R14.64], P2 ;  /* 0x3b2800000e037fae */ /* 0x000fe800091a104a */
[----:B-1----:R-:W4:Y:S04]  /*15cb70*/  LDL.LU R19, [R1+0x625c] ;  /* 0x00625c0001137983 */ /* 0x002f280000300800 */
[----:B------:R-:W-:Y:S04]  /*15cb80*/  LDGSTS.E [R3+0x3b300], desc[UR74][R50.64], P3 ;  /* 0x3b30000032037fae */ /* 0x000fe800099a104a */
[----:B------:R-:W4:Y:S04]  /*15cb90*/  LDL.LU R14, [R1+0x6258] ;  /* 0x00625800010e7983 */ /* 0x000f280000300800 */
[----:B------:R-:W-:Y:S04]  /*15cba0*/  LDGSTS.E [R3+0x3b380], desc[UR74][R48.64], P0 ;  /* 0x3b38000030037fae */ /* 0x000fe800081a104a */
[----:B------:R-:W-:Y:S04]  /*15cbb0*/  LDGSTS.E [R3+0x3c200], desc[UR74][R46.64], P4 ;  /* 0x3c2000002e037fae */ /* 0x000fe8000a1a104a */
[----:B------:R-:W-:Y:S04]  /*15cbc0*/  LDGSTS.E [R3+0x3c280], desc[UR74][R44.64], P2 ;  /* 0x3c2800002c037fae */ /* 0x000fe800091a104a */
[----:B------:R-:W4:Y:S04]  /*15cbd0*/  LDL.LU R15, [R1+0x6254] ;  /* 0x00625400010f7983 */ /* 0x000f280000300800 */
[----:B------:R-:W-:Y:S04]  /*15cbe0*/  LDGSTS.E [R3+0x3c300], desc[UR74][R20.64], P3 ;  /* 0x3c30000014037fae */ /* 0x000fe800099a104a */
[----:B------:R-:W-:Y:S04]  /*15cbf0*/  LDGSTS.E [R3+0x3c380], desc[UR74][R8.64], P0 ;  /* 0x3c38000008037fae */ /* 0x000fe800081a104a */
[----:B------:R-:W-:Y:S04]  /*15cc00*/  LDGSTS.E [R3+0x3d200], desc[UR74][R42.64], P4 ;  /* 0x3d2000002a037fae */ /* 0x000fe8000a1a104a */
[----:B------:R-:W4:Y:S04]  /*15cc10*/  LDL.LU R20, [R1+0x6250] ;  /* 0x0062500001147983 */ /* 0x000f280000300800 */
[----:B------:R-:W-:Y:S04]  /*15cc20*/  LDGSTS.E [R3+0x3d280], desc[UR74][R40.64], P2 ;  /* 0x3d28000028037fae */ /* 0x000fe800091a104a */
[----:B------:R-:W4:Y:S04]  /*15cc30*/  LDL.LU R8, [R1+0x616c] ;  /* 0x00616c0001087983 */ /* 0x000f280000300800 */
[----:B------:R-:W-:Y:S04]  /*15cc40*/  LDGSTS.E [R3+0x3d300], desc[UR74][R16.64], P3 ;  /* 0x3d30000010037fae */ /* 0x000fe800099a104a */
[----:B------:R-:W-:Y:S04]  /*15cc50*/  LDGSTS.E [R3+0x3d380], desc[UR74][R38.64], P0 ;  /* 0x3d38000026037fae */ /* 0x000fe800081a104a */
[----:B------:R-:W-:Y:S04]  /*15cc60*/  LDGSTS.E [R3+0x3e200], desc[UR74][R36.64], P4 ;  /* 0x3e20000024037fae */ /* 0x000fe8000a1a104a */
[----:B---3--:R-:W3:Y:S04]  /*15cc70*/  LDL.LU R17, [R1+0x6248] ;  /* 0x0062480001117983 */ /* 0x008ee80000300800 */
[----:B------:R-:W3:Y:S04]  /*15cc80*/  LDL.LU R16, [R1+0x6164] ;  /* 0x0061640001107983 */ /* 0x000ee80000300800 */
[----:B------:R-:W3:Y:S04]  /*15cc90*/  LDL.LU R13, [R1+0x6160] ;  /* 0x00616000010d7983 */ /* 0x000ee80000300800 */
[----:B------:R-:W-:Y:S04]  /*15cca0*/  LDGSTS.E [R3+0x3e280], desc[UR74][R34.64], P2 ;  /* 0x3e28000022037fae */ /* 0x000fe800091a104a */
[----:B------:R-:W3:Y:S04]  /*15ccb0*/  LDL.LU R6, [R1+0x615c] ;  /* 0x00615c0001067983 */ /* 0x000ee80000300800 */
[----:B------:R-:W-:Y:S04]  /*15ccc0*/  LDGSTS.E [R3+0x3e300], desc[UR74][R32.64], P3 ;  /* 0x3e30000020037fae */ /* 0x000fe800099a104a */
[----:B------:R-:W3:Y:S04]  /*15ccd0*/  LDL.LU R18, [R1+0x6158] ;  /* 0x0061580001127983 */ /* 0x000ee80000300800 */
[----:B------:R-:W-:Y:S04]  /*15cce0*/  LDGSTS.E [R3+0x3e380], desc[UR74][R28.64], P0 ;  /* 0x3e3800001c037fae */ /* 0x000fe800081a104a */
[----:B------:R-:W-:Y:S04]  /*15ccf0*/  LDGSTS.E [R3+0x3f200], desc[UR74][R26.64], P4 ;  /* 0x3f2000001a037fae */ /* 0x000fe8000a1a104a */
[----:B------:R-:W-:Y:S04]  /*15cd00*/  LDGSTS.E [R3+0x3f280], desc[UR74][R24.64], P2 ;  /* 0x3f28000018037fae */ /* 0x000fe800091a104a */
[----:B------:R-:W-:Y:S04]  /*15cd10*/  LDGSTS.E [R3+0x3f300], desc[UR74][R22.64], P3 ;  /* 0x3f30000016037fae */ /* 0x000fe800099a104a */
[----:B------:R-:W3:Y:S04]  /*15cd20*/  LDL.LU R10, [R1+0x6154] ;  /* 0x00615400010a7983 */ /* 0x000ee80000300800 */
[----:B------:R2:W-:Y:S04]  /*15cd30*/  LDGSTS.E [R3+0x3f380], desc[UR74][R4.64], P0 ;  /* 0x3f38000004037fae */ /* 0x0005e800081a104a */
[----:B------:R-:W3:Y:S01]  /*15cd40*/  LDL.LU R9, [R1+0x6150] ;  /* 0x0061500001097983 */ /* 0x000ee20000300800 */
[----:B--2---:R-:W-:Y:S01]  /*15cd50*/  IMAD.MOV.U32 R5, RZ, RZ, R12 ;  /* 0x000000ffff057224 */ /* 0x004fe200078e000c */
[----:B----4-:R-:W-:-:S02]  /*15cd60*/  MOV R4, R11 ;  /* 0x0000000b00047202 */ /* 0x010fc40000000f00 */
[----:B------:R-:W2:Y:S04]  /*15cd70*/  LDL.LU R11, [R1+0x6148] ;  /* 0x00614800010b7983 */ /* 0x000ea80000300800 */
[----:B------:R1:W-:Y:S01]  /*15cd80*/  LDGSTS.E [R2+0x400], desc[UR74][R4.64], P4 ;  /* 0x0040000004027fae */ /* 0x0003e2000a1a104a */
[----:B------:R-:W-:Y:S02]  /*15cd90*/  IADD3 R19, P1, PT, R19, UR15, RZ ;  /* 0x0000000f13137c10 */ /* 0x000fe4000ff3e0ff */
[----:B------:R-:W-:-:S03]  /*15cda0*/  IADD3.X R14, PT, PT, R14, UR9, RZ, P5, !PT ;  /* 0x000000090e0e7c10 */ /* 0x000fc6000affe4ff */
[----:B------:R-:W-:Y:S01]  /*15cdb0*/  STL [R1+0x625c], R19 ;  /* 0x00625c1301007387 */ /* 0x000fe20000100800 */
[----:B-1----:R-:W-:-:S03]  /*15cdc0*/  MOV R5, R14 ;  /* 0x0000000e00057202 */ /* 0x002fc60000000f00 */
[----:B------:R1:W-:Y:S01]  /*15cdd0*/  STL [R1+0x6258], R14 ;  /* 0x0062580e01007387 */ /* 0x0003e20000100800 */
[----:B------:R-:W-:-:S03]  /*15cde0*/  IMAD.MOV.U32 R4, RZ, RZ, R7 ;  /* 0x000000ffff047224 */ /* 0x000fc600078e0007 */
[----:B------:R-:W4:Y:S04]  /*15cdf0*/  LDL.LU R12, [R1+0x606c] ;  /* 0x00606c00010c7983 */ /* 0x000f280000300800 */
[----:B------:R1:W-:Y:S01]  /*15ce00*/  LDGSTS.E [R2+0x480], desc[UR74][R4.64], P2 ;  /* 0x0048000004027fae */ /* 0x0003e200091a104a */
[----:B------:R-:W-:-:S03]  /*15ce10*/  IADD3 R15, P5, PT, R15, UR15, RZ ;  /* 0x0000000f0f0f7c10 */ /* 0x000fc6000ffbe0ff */
[----:B-1----:R-:W4:Y:S04]  /*15ce20*/  LDL.LU R14, [R1+0x6060] ;  /* 0x00606000010e7983 */ /* 0x002f280000300800 */
[----:B------:R-:W-:Y:S01]  /*15ce30*/  STL [R1+0x6254], R15 ;  /* 0x0062540f01007387 */ /* 0x000fe20000100800 */
[----:B------:R-:W-:-:S05]  /*15ce40*/  IADD3.X R20, PT, PT, R20, UR9, RZ, P1, !PT ;  /* 0x0000000914147c10 */ /* 0x000fca0008ffe4ff */
[----:B------:R-:W-:Y:S04]  /*15ce50*/  STL [R1+0x6250], R20 ;  /* 0x0062501401007387 */ /* 0x000fe80000100800 */
[----:B------:R-:W4:Y:S01]  /*15ce60*/  LDL.LU R7, [R1+0x6064] ;  /* 0x0060640001077983 */ /* 0x000f220000300800 */
[----:B------:R-:W-:Y:S01]  /*15ce70*/  IADD3 R8, P1, PT, R8, UR15, RZ ;  /* 0x0000000f08087c10 */ /* 0x000fe2000ff3e0ff */
[----:B------:R-:W-:Y:S02]  /*15ce80*/  IMAD.MOV.U32 R4, RZ, RZ, R19 ;  /* 0x000000ffff047224 */ /* 0x000fe400078e0013 */
[----:B------:R-:W-:Y:S01]  /*15ce90*/  IMAD.MOV.U32 R5, RZ, RZ, R20 ;  /* 0x000000ffff057224 */ /* 0x000fe200078e0014 */
[----:B------:R-:W4:Y:S04]  /*15cea0*/  LDL.LU R3, [R1+0x605c] ;  /* 0x00605c0001037983 */ /* 0x000f280000300800 */
[----:B------:R-:W-:Y:S04]  /*15ceb0*/  STL [R1+0x616c], R8 ;  /* 0x00616c0801007387 */ /* 0x000fe80000100800 */
[----:B------:R1:W-:Y:S01]  /*15cec0*/  LDGSTS.E [R2+0x500], desc[UR74][R4.64], P3 ;  /* 0x0050000004027fae */ /* 0x0003e200099a104a */
[----:B---3--:R-:W-:-:S02]  /*15ced0*/  IADD3.X R17, PT, PT, R17, UR9, RZ, P5, !PT ;  /* 0x0000000911117c10 */ /* 0x008fc4000affe4ff */
[----:B------:R-:W-:-:S03]  /*15cee0*/  IADD3 R16, P5, PT, R16, UR15, RZ ;  /* 0x0000000f10107c10 */ /* 0x000fc6000ffbe0ff */
[----:B------:R3:W-:Y:S01]  /*15cef0*/  STL [R1+0x6248], R17 ;  /* 0x0062481101007387 */ /* 0x0007e20000100800 */
[----:B------:R-:W-:Y:S02]  /*15cf00*/  IADD3.X R13, PT, PT, R13, UR9, RZ, P1, !PT ;  /* 0x000000090d0d7c10 */ /* 0x000fe40008ffe4ff */
[----:B-1----:R-:W-:Y:S01]  /*15cf10*/  MOV R4, R15 ;  /* 0x0000000f00047202 */ /* 0x002fe20000000f00 */
[----:B------:R-:W-:Y:S02]  /*15cf20*/  IMAD.MOV.U32 R5, RZ, RZ, R17 ;  /* 0x000000ffff057224 */ /* 0x000fe400078e0011 */
[----:B---3--:R-:W3:Y:S01]  /*15cf30*/  LDL.LU R17, [R1+0x6058] ;  /* 0x0060580001117983 */ /* 0x008ee20000300800 */
[----:B------:R-:W-:-:S03]  /*15cf40*/  IADD3 R6, P1, PT, R6, UR15, RZ ;  /* 0x0000000f06067c10 */ /* 0x000fc6000ff3e0ff */
[----:B------:R-:W-:Y:S04]  /*15cf50*/  STL [R1+0x6164], R16 ;  /* 0x0061641001007387 */ /* 0x000fe80000100800 */
[----:B------:R1:W-:Y:S01]  /*15cf60*/  LDGSTS.E [R2+0x580], desc[UR74][R4.64], P0 ;  /* 0x0058000004027fae */ /* 0x0003e200081a104a */
[----:B------:R-:W-:-:S03]  /*15cf70*/  IADD3.X R18, PT, PT, R18, UR9, RZ, P5, !PT ;  /* 0x0000000912127c10 */ /* 0x000fc6000affe4ff */
[----:B------:R1:W-:Y:S04]  /*15cf80*/  STL [R1+0x6160], R13 ;  /* 0x0061600d01007387 */ /* 0x0003e80000100800 */
[----:B------:R-:W3:Y:S01]  /*15cf90*/  LDL.LU R15, [R1+0x6054] ;  /* 0x00605400010f7983 */ /* 0x000ee20000300800 */
[----:B-1----:R-:W-:Y:S01]  /*15cfa0*/  IMAD.MOV.U32 R4, RZ, RZ, R8 ;  /* 0x000000ffff047224 */ /* 0x002fe200078e0008 */
[----:B------:R-:W-:Y:S02]  /*15cfb0*/  MOV R5, R13 ;  /* 0x0000000d00057202 */ /* 0x000fe40000000f00 */
[----:B------:R-:W3:Y:S04]  /*15cfc0*/  LDL.LU R13, [R1+0x6050] ;  /* 0x00605000010d7983 */ /* 0x000ee80000300800 */
[----:B------:R-:W-:Y:S01]  /*15cfd0*/  STL [R1+0x615c], R6 ;  /* 0x00615c0601007387 */ /* 0x000fe20000100800 */
[----:B------:R-:W-:-:S03]  /*15cfe0*/  IADD3 R10, P5, PT, R10, UR15, RZ ;  /* 0x0000000f0a0a7c10 */ /* 0x000fc6000ffbe0ff */
[----:B------:R1:W-:Y:S04]  /*15cff0*/  STL [R1+0x6158], R18 ;  /* 0x0061581201007387 */ /* 0x0003e80000100800 */
[----:B------:R1:W-:Y:S01]  /*15d000*/  LDGSTS.E [R2+0x1400], desc[UR74][R4.64], P4 ;  /* 0x0140000004027fae */ /* 0x0003e2000a1a104a */
[----:B------:R-:W-:-:S03]  /*15d010*/  IADD3.X R9, PT, PT, R9, UR9, RZ, P1, !PT ;  /* 0x0000000909097c10 */ /* 0x000fc60008ffe4ff */
[----:B------:R-:W3:Y:S04]  /*15d020*/  LDL.LU R8, [R1+0x5f6c] ;  /* 0x005f6c0001087983 */ /* 0x000ee80000300800 */
[----:B------:R-:W3:Y:S01]  /*15d030*/  LDL.LU R20, [R1+0x6048] ;  /* 0x0060480001147983 */ /* 0x000ee20000300800 */
[----:B-1----:R-:W-:Y:S02]  /*15d040*/  IMAD.MOV.U32 R4, RZ, RZ, R16 ;  /* 0x000000ffff047224 */ /* 0x002fe400078e0010 */
[----:B------:R-:W-:Y:S01]  /*15d050*/  IMAD.MOV.U32 R5, RZ, RZ, R18 ;  /* 0x000000ffff057224 */ /* 0x000fe200078e0012 */
[----:B------:R-:W-:Y:S04]  /*15d060*/  STL [R1+0x6154], R10 ;  /* 0x0061540a01007387 */ /* 0x000fe80000100800 */
[----:B------:R1:W-:Y:S04]  /*15d070*/  STL [R1+0x6150], R9 ;  /* 0x0061500901007387 */ /* 0x0003e80000100800 */
[----:B------:R1:W-:Y:S04]  /*15d080*/  LDGSTS.E [R2+0x1480], desc[UR74][R4.64], P2 ;  /* 0x0148000004027fae */ /* 0x0003e800091a104a */
[----:B------:R-:W3:Y:S01]  /*15d090*/  LDL.LU R18, [R1+0x5f64] ;  /* 0x005f640001127983 */ /* 0x000ee20000300800 */
[----:B-1----:R-:W-:-:S03]  /*15d0a0*/  IMAD.MOV.U32 R5, RZ, RZ, R9 ;  /* 0x000000ffff057224 */ /* 0x002fc600078e0009 */
[----:B------:R-:W3:Y:S01]  /*15d0b0*/  LDL.LU R9, [R1+0x5f60] ;  /* 0x005f600001097983 */ /* 0x000ee20000300800 */
[----:B------:R-:W-:-:S05]  /*15d0c0*/  MOV R4, R6 ;  /* 0x0000000600047202 */ /* 0x000fca0000000f00 */
[----:B------:R1:W-:Y:S02]  /*15d0d0*/  LDGSTS.E [R2+0x1500], desc[UR74][R4.64], P3 ;  /* 0x0150000004027fae */ /* 0x0003e400099a104a */
[----:B-1----:R-:W-:Y:S01]  /*15d0e0*/  IMAD.MOV.U32 R4, RZ, RZ, R10 ;  /* 0x000000ffff047224 */ /* 0x002fe200078e000a */
[----:B--2---:R-:W-:-:S04]  /*15d0f0*/  IADD3.X R11, PT, PT, R11, UR9, RZ, P5, !PT ;  /* 0x000000090b0b7c10 */ /* 0x004fc8000affe4ff */
[----:B------:R-:W-:-:S05]  /*15d100*/  MOV R5, R11 ;  /* 0x0000000b00057202 */ /* 0x000fca0000000f00 */
[----:B------:R1:W-:Y:S01]  /*15d110*/  LDGSTS.E [R2+0x1580], desc[UR74][R4.64], P0 ;  /* 0x0158000004027fae */ /* 0x0003e200081a104a */
[----:B----4-:R-:W-:-:S05]  /*15d120*/  IADD3 R12, P1, PT, R12, UR15, RZ ;  /* 0x0000000f0c0c7c10 */ /* 0x010fca000ff3e0ff */
[----:B------:R-:W-:Y:S01]  /*15d130*/  STL [R1+0x606c], R12 ;  /* 0x00606c0c01007387 */ /* 0x000fe20000100800 */
[----:B------:R-:W-:-:S03]  /*15d140*/  IADD3.X R14, PT, PT, R14, UR9, RZ, P1, !PT ;  /* 0x000000090e0e7c10 */ /* 0x000fc60008ffe4ff */
[----:B------:R2:W-:Y:S04]  /*15d150*/  STL [R1+0x6148], R11 ;  /* 0x0061480b01007387 */ /* 0x0005e80000100800 */
[----:B------:R-:W4:Y:S04]  /*15d160*/  LDL.LU R6, [R1+0x5f5c] ;  /* 0x005f5c0001067983 */ /* 0x000f280000300800 */
[----:B------:R-:W4:Y:S01]  /*15d170*/  LDL.LU R19, [R1+0x5f58] ;  /* 0x005f580001137983 */ /* 0x000f220000300800 */
[----:B-1----:R-:W-:Y:S01]  /*15d180*/  IMAD.MOV.U32 R5, RZ, RZ, R14 ;  /* 0x000000ffff057224 */ /* 0x002fe200078e000e */
[----:B------:R-:W-:-:S05]  /*15d190*/  IADD3 R7, P5, PT, R7, UR15, RZ ;  /* 0x0000000f07077c10 */ /* 0x000fca000ffbe0ff */
[----:B------:R-:W-:Y:S04]  /*15d1a0*/  STL [R1+0x6064], R7 ;  /* 0x0060640701007387 */ /* 0x000fe80000100800 */
[----:B------:R1:W-:Y:S04]  /*15d1b0*/  STL [R1+0x6060], R14 ;  /* 0x0060600e01007387 */ /* 0x0003e80000100800 */
[----:B--2---:R-:W2:Y:S04]  /*15d1c0*/  LDL.LU R11, [R1+0x5f50] ;  /* 0x005f5000010b7983 */ /* 0x004ea80000300800 */
[----:B------:R-:W2:Y:S04]  /*15d1d0*/  LDL.LU R10, [R1+0x5f54] ;  /* 0x005f5400010a7983 */ /* 0x000ea80000300800 */
[----:B------:R-:W2:Y:S04]  /*15d1e0*/  LDL.LU R16, [R1+0x5e6c] ;  /* 0x005e6c0001107983 */ /* 0x000ea80000300800 */
[----:B-1----:R-:W2:Y:S01]  /*15d1f0*/  LDL.LU R14, [R1+0x5f48] ;  /* 0x005f4800010e7983 */ /* 0x002ea20000300800 */
[----:B------:R-:W-:Y:S01]  /*15d200*/  IADD3 R3, P1, PT, R3, UR15, RZ ;  /* 0x0000000f03037c10 */ /* 0x000fe2000ff3e0ff */
[----:B------:R-:W-:Y:S01]  /*15d210*/  IMAD.MOV.U32 R4, RZ, RZ, R12 ;  /* 0x000000ffff047224 */ /* 0x000fe200078e000c */
[----:B---3--:R-:W-:-:S03]  /*15d220*/  IADD3.X R17, PT, PT, R17, UR9, RZ, P5, !PT ;  /* 0x0000000911117c10 */ /* 0x008fc6000affe4ff */
[----:B------:R-:W-:Y:S04]  /*15d230*/  STL [R1+0x605c], R3 ;  /* 0x00605c0301007387 */ /* 0x000fe80000100800 */
[----:B------:R1:W-:Y:S04]  /*15d240*/  LDGSTS.E [R2+0x2400], desc[UR74][R4.64], P4 ;  /* 0x0240000004027fae */ /* 0x0003e8000a1a104a */
[----:B------:R3:W-:Y:S04]  /*15d250*/  STL [R1+0x6058], R17 ;  /* 0x0060581101007387 */ /* 0x0007e80000100800 */
[----:B------:R-:W2:Y:S01]  /*15d260*/  LDL.LU R12, [R1+0x5e64] ;  /* 0x005e6400010c7983 */ /* 0x000ea20000300800 */
[----:B-1----:R-:W-:Y:S01]  /*15d270*/  MOV R4, R7 ;  /* 0x0000000700047202 */ /* 0x002fe20000000f00 */
[----:B------:R-:W-:Y:S01]  /*15d280*/  IMAD.MOV.U32 R5, RZ, RZ, R17 ;  /* 0x000000ffff057224 */ /* 0x000fe200078e0011 */
[----:B------:R-:W-:Y:S01]  /*15d290*/  IADD3 R15, P5, PT, R15, UR15, RZ ;  /* 0x0000000f0f0f7c10 */ /* 0x000fe2000ffbe0ff */
[----:B---3--:R-:W3:Y:S01]  /*15d2a0*/  LDL.LU R17, [R1+0x5e60] ;  /* 0x005e600001117983 */ /* 0x008ee20000300800 */
[----:B------:R-:W-:-:S03]  /*15d2b0*/  IADD3.X R13, PT, PT, R13, UR9, RZ, P1, !PT ;  /* 0x000000090d0d7c10 */ /* 0x000fc60008ffe4ff */
[----:B------:R1:W-:Y:S04]  /*15d2c0*/  LDGSTS.E [R2+0x2480], desc[UR74][R4.64], P2 ;  /* 0x0248000004027fae */ /* 0x0003e800091a104a */
[----:B------:R-:W-:Y:S04]  /*15d2d0*/  STL [R1+0x6054], R15 ;  /* 0x0060540f01007387 */ /* 0x000fe80000100800 */
[----:B------:R1:W-:Y:S02]  /*15d2e0*/  STL [R1+0x6050], R13 ;  /* 0x0060500d01007387 */ /* 0x0003e40000100800 */
[----:B-1----:R-:W-:Y:S01]  /*15d2f0*/  IMAD.MOV.U32 R4, RZ, RZ, R3 ;  /* 0x000000ffff047224 */ /* 0x002fe200078e0003 */
[----:B------:R-:W-:Y:S01]  /*15d300*/  MOV R5, R13 ;  /* 0x0000000d00057202 */ /* 0x000fe20000000f00 */
[----:B------:R-:W3:Y:S01]  /*15d310*/  LDL.LU R7, [R1+0x5e5c] ;  /* 0x005e5c0001077983 */ /* 0x000ee20000300800 */
[----:B------:R-:W-:-:S03]  /*15d320*/  IADD3 R8, P1, PT, R8, UR15, RZ ;  /* 0x0000000f08087c10 */ /* 0x000fc6000ff3e0ff */
[----:B------:R1:W-:Y:S01]  /*15d330*/  LDGSTS.E [R2+0x2500], desc[UR74][R4.64], P3 ;  /* 0x0250000004027fae */ /* 0x0003e200099a104a */
[----:B------:R-:W-:-:S03]  /*15d340*/  IADD3.X R20, PT, PT, R20, UR9, RZ, P5, !PT ;  /* 0x0000000914147c10 */ /* 0x000fc6000affe4ff */
[----:B------:R-:W3:Y:S04]  /*15d350*/  LDL.LU R13, [R1+0x5e58] ;  /* 0x005e5800010d7983 */ /* 0x000ee80000300800 */
[----:B------:R1:W-:Y:S02]  /*15d360*/  STL [R1+0x5f6c], R8 ;  /* 0x005f6c0801007387 */ /* 0x0003e40000100800 */
[----:B-1----:R-:W-:Y:S02]  /*15d370*/  IMAD.MOV.U32 R4, RZ, RZ, R15 ;  /* 0x000000ffff047224 */ /* 0x002fe400078e000f */
[----:B------:R-:W-:Y:S01]  /*15d380*/  IMAD.MOV.U32 R5, RZ, RZ, R20 ;  /* 0x000000ffff057224 */ /* 0x000fe200078e0014 */
[----:B------:R-:W-:Y:S04]  /*15d390*/  STL [R1+0x6048], R20 ;  /* 0x0060481401007387 */ /* 0x000fe80000100800 */
[----:B------:R-:W3:Y:S01]  /*15d3a0*/  LDL.LU R3, [R1+0x5e54] ;  /* 0x005e540001037983 */ /* 0x000ee20000300800 */
[----:B------:R-:W-:-:S03]  /*15d3b0*/  IADD3 R18, P5, PT, R18, UR15, RZ ;  /* 0x0000000f12127c10 */ /* 0x000fc6000ffbe0ff */
[----:B------:R-:W3:Y:S04]  /*15d3c0*/  LDL.LU R15, [R1+0x5e50] ;  /* 0x005e5000010f7983 */ /* 0x000ee80000300800 */
[----:B------:R1:W-:Y:S01]  /*15d3d0*/  LDGSTS.E [R2+0x2580], desc[UR74][R4.64], P0 ;  /* 0x0258000004027fae */ /* 0x0003e200081a104a */
[----:B------:R-:W-:-:S03]  /*15d3e0*/  IADD3.X R9, PT, PT, R9, UR9, RZ, P1, !PT ;  /* 0x0000000909097c10 */ /* 0x000fc60008ffe4ff */
[----:B------:R-:W-:Y:S01]  /*15d3f0*/  STL [R1+0x5f64], R18 ;  /* 0x005f641201007387 */ /* 0x000fe20000100800 */
[----:B-1----:R-:W-:Y:S01]  /*15d400*/  MOV R4, R8 ;  /* 0x0000000800047202 */ /* 0x002fe20000000f00 */
[----:B------:R-:W-:Y:S02]  /*15d410*/  IMAD.MOV.U32 R5, RZ, RZ, R9 ;  /* 0x000000ffff057224 */ /* 0x000fe400078e0009 */
[----:B------:R1:W-:Y:S04]  /*15d420*/  STL [R1+0x5f60], R9 ;  /* 0x005f600901007387 */ /* 0x0003e80000100800 */
[----:B------:R1:W-:Y:S04]  /*15d430*/  LDGSTS.E [R2+0x3400], desc[UR74][R4.64], P4 ;  /* 0x0340000004027fae */ /* 0x0003e8000a1a104a */
[----:B------:R-:W3:Y:S01]  /*15d440*/  LDL.LU R8, [R1+0x5e48] ;  /* 0x005e480001087983 */ /* 0x000ee20000300800 */
[----:B-1----:R-:W-:Y:S01]  /*15d450*/  IMAD.MOV.U32 R4, RZ, RZ, R18 ;  /* 0x000000ffff047224 */ /* 0x002fe200078e0012 */
[----:B----4-:R-:W-:-:S02]  /*15d460*/  IADD3 R6, P1, PT, R6, UR15, RZ ;  /* 0x0000000f06067c10 */ /* 0x010fc4000ff3e0ff */
[----:B------:R-:W-:-:S03]  /*15d470*/  IADD3.X R19, PT, PT, R19, UR9, RZ, P5, !PT ;  /* 0x0000000913137c10 */ /* 0x000fc6000affe4ff */
[----:B------:R1:W-:Y:S01]  /*15d480*/  STL [R1+0x5f5c], R6 ;  /* 0x005f5c0601007387 */ /* 0x0003e20000100800 */
[----:B------:R-:W-:-:S03]  /*15d490*/  MOV R5, R19 ;  /* 0x0000001300057202 */ /* 0x000fc60000000f00 */
[----:B------:R-:W-:Y:S04]  /*15d4a0*/  STL [R1+0x5f58], R19 ;  /* 0x005f581301007387 */ /* 0x000fe80000100800 */
[----:B------:R-:W4:Y:S04]  /*15d4b0*/  LDL.LU R9, [R1+0x5d6c] ;  /* 0x005d6c0001097983 */ /* 0x000f280000300800 */
[----:B------:R1:W-:Y:S01]  /*15d4c0*/  LDGSTS.E [R2+0x3480], desc[UR74][R4.64], P2 ;  /* 0x0348000004027fae */ /* 0x0003e200091a104a */
[----:B--2---:R-:W-:Y:S02]  /*15d4d0*/  IADD3.X R11, PT, PT, R11, UR9, RZ, P1, !PT ;  /* 0x000000090b0b7c10 */ /* 0x004fe40008ffe4ff */
[----:B------:R-:W-:Y:S01]  /*15d4e0*/  IADD3 R10, P5, PT, R10, UR15, RZ ;  /* 0x0000000f0a0a7c10 */ /* 0x000fe2000ffbe0ff */
[----:B-1----:R-:W-:Y:S01]  /*15d4f0*/  IMAD.MOV.U32 R4, RZ, RZ, R6 ;  /* 0x000000ffff047224 */ /* 0x002fe200078e0006 */
[----:B------:R-:W-:-:S03]  /*15d500*/  IADD3 R16, P1, PT, R16, UR15, RZ ;  /* 0x0000000f10107c10 */ /* 0x000fc6000ff3e0ff */
[----:B------:R-:W-:Y:S01]  /*15d510*/  STL [R1+0x5f54], R10 ;  /* 0x005f540a01007387 */ /* 0x000fe20000100800 */
[----:B------:R-:W-:-:S03]  /*15d520*/  IADD3.X R14, PT, PT, R14, UR9, RZ, P5, !PT ;  /* 0x000000090e0e7c10 */ /* 0x000fc6000affe4ff */
[----:B------:R1:W-:Y:S01]  /*15d530*/  STL [R1+0x5f50], R11 ;  /* 0x005f500b01007387 */ /* 0x0003e20000100800 */
[----:B------:R-:W-:-:S03]  /*15d540*/  IMAD.MOV.U32 R5, RZ, RZ, R11 ;  /* 0x000000ffff057224 */ /* 0x000fc600078e000b */
[----:B------:R-:W2:Y:S04]  /*15d550*/  LDL.LU R6, [R1+0x5d64] ;  /* 0x005d640001067983 */ /* 0x000ea80000300800 */
[----:B------:R-:W-:Y:S04]  /*15d560*/  STL [R1+0x5e6c], R16 ;  /* 0x005e6c1001007387 */ /* 0x000fe80000100800 */
[----:B------:R3:W-:Y:S04]  /*15d570*/  STL [R1+0x5f48], R14 ;  /* 0x005f480e01007387 */ /* 0x0007e80000100800 */
[----:B-1----:R-:W2:Y:S01]  /*15d580*/  LDL.LU R11, [R1+0x624c] ;  /* 0x00624c00010b7983 */ /* 0x002ea20000300800 */
[----:B------:R-:W-:-:S03]  /*15d590*/  IADD3 R12, P5, PT, R12, UR15, RZ ;  /* 0x0000000f0c0c7c10 */ /* 0x000fc6000ffbe0ff */
[----:B------:R1:W-:Y:S01]  /*15d5a0*/  LDGSTS.E [R2+0x3500], desc[UR74][R4.64], P3 ;  /* 0x0350000004027fae */ /* 0x0003e200099a104a */
[----:B---3--:R-:W-:Y:S02]  /*15d5b0*/  IADD3.X R17, PT, PT, R17, UR9, RZ, P1, !PT ;  /* 0x0000000911117c10 */ /* 0x008fe40008ffe4ff */
[----:B-1----:R-:W-:Y:S01]  /*15d5c0*/  MOV R4, R10 ;  /* 0x0000000a00047202 */ /* 0x002fe20000000f00 */
[----:B------:R-:W-:Y:S01]  /*15d5d0*/  IMAD.MOV.U32 R5, RZ, RZ, R14 ;  /* 0x000000ffff057224 */ /* 0x000fe200078e000e */
[----:B------:R-:W3:Y:S04]  /*15d5e0*/  LDL.LU R10, [R1+0x5d60] ;  /* 0x005d6000010a7983 */ /* 0x000ee80000300800 */
[----:B------:R-:W-:Y:S04]  /*15d5f0*/  STL [R1+0x5e64], R12 ;  /* 0x005e640c01007387 */ /* 0x000fe80000100800 */
[----:B------:R-:W-:Y:S04]  /*15d600*/  STL [R1+0x5e60], R17 ;  /* 0x005e601101007387 */ /* 0x000fe80000100800 */
[----:B------:R-:W3:Y:S01]  /*15d610*/  LDL.LU R14, [R1+0x6244] ;  /* 0x00624400010e7983 */ /* 0x000ee20000300800 */
[----:B------:R-:W-:-:S03]  /*15d620*/  IADD3 R7, P1, PT, R7, UR15, RZ ;  /* 0x0000000f07077c10 */ /* 0x000fc6000ff3e0ff */
[----:B------:R-:W3:Y:S01]  /*15d630*/  LDL.LU R24, [R1+0x6240] ;  /* 0x0062400001187983 */ /* 0x000ee20000300800 */
[----:B------:R-:W-:-:S03]  /*15d640*/  IADD3.X R13, PT, PT, R13, UR9, RZ, P5, !PT ;  /* 0x000000090d0d7c10 */ /* 0x000fc6000affe4ff */
[----:B------:R1:W-:Y:S04]  /*15d650*/  LDGSTS.E [R2+0x3580], desc[UR74][R4.64], P0 ;  /* 0x0358000004027fae */ /* 0x0003e800081a104a */
[----:B------:R-:W-:Y:S01]  /*15d660*/  STL [R1+0x5e5c], R7 ;  /* 0x005e5c0701007387 */ /* 0x000fe20000100800 */
[----:B-1----:R-:W-:Y:S01]  /*15d670*/  IMAD.MOV.U32 R4, RZ, RZ, R16 ;  /* 0x000000ffff047224 */ /* 0x002fe200078e0010 */
[----:B------:R-:W-:Y:S02]  /*15d680*/  MOV R5, R17 ;  /* 0x0000001100057202 */ /* 0x000fe40000000f00 */
[----:B------:R-:W-:Y:S02]  /*15d690*/  IADD3 R3, P5, PT, R3, UR15, RZ ;  /* 0x0000000f03037c10 */ /* 0x000fe4000ffbe0ff */
[----:B------:R-:W-:Y:S01]  /*15d6a0*/  IADD3.X R15, PT, PT, R15, UR9, RZ, P1, !PT ;  /* 0x000000090f0f7c10 */ /* 0x000fe20008ffe4ff */
[----:B------:R1:W-:Y:S04]  /*15d6b0*/  LDGSTS.E [R2+0x4400], desc[UR74][R4.64], P4 ;  /* 0x0440000004027fae */ /* 0x0003e8000a1a104a */
[----:B------:R1:W-:Y:S02]  /*15d6c0*/  STL [R1+0x5e58], R13 ;  /* 0x005e580d01007387 */ /* 0x0003e40000100800 */
[----:B-1----:R-:W-:-:S02]  /*15d6d0*/  IMAD.MOV.U32 R5, RZ, RZ, R13 ;  /* 0x000000ffff057224 */ /* 0x002fc400078e000d */
[----:B------:R-:W3:Y:S01]  /*15d6e0*/  LDL.LU R13, [R1+0x5d58] ;  /* 0x005d5800010d7983 */ /* 0x000ee20000300800 */
[----:B------:R-:W-:-:S03]  /*15d6f0*/  IMAD.MOV.U32 R4, RZ, RZ, R12 ;  /* 0x000000ffff047224 */ /* 0x000fc600078e000c */
[----:B------:R-:W-:Y:S04]  /*15d700*/  STL [R1+0x5e54], R3 ;  /* 0x005e540301007387 */ /* 0x000fe80000100800 */
[----:B------:R-:W-:Y:S04]  /*15d710*/  STL [R1+0x5e50], R15 ;  /* 0x005e500f01007387 */ /* 0x000fe80000100800 */
[----:B------:R-:W3:Y:S04]  /*15d720*/  LDL.LU R12, [R1+0x5d5c] ;  /* 0x005d5c00010c7983 */ /* 0x000ee80000300800 */
[----:B------:R-:W3:Y:S01]  /*15d730*/  LDL.LU R25, [R1+0x6238] ;  /* 0x0062380001197983 */ /* 0x000ee20000300800 */
[----:B------:R-:W-:-:S03]  /*15d740*/  IADD3.X R8, PT, PT, R8, UR9, RZ, P5, !PT ;  /* 0x0000000908087c10 */ /* 0x000fc6000affe4ff */
[----:B------:R-:W3:Y:S04]  /*15d750*/  LDL.LU R41, [R1+0x623c] ;  /* 0x00623c0001297983 */ /* 0x000ee80000300800 */
[----:B------:R1:W-:Y:S04]  /*15d760*/  LDGSTS.E [R2+0x4480], desc[UR74][R4.64], P2 ;  /* 0x0448000004027fae */ /* 0x0003e800091a104a */
[----:B------:R-:W3:Y:S04]  /*15d770*/  LDL.LU R16, [R1+0x5d50] ;  /* 0x005d500001107983 */ /* 0x000ee80000300800 */
[----:B------:R2:W-:Y:S01]  /*15d780*/  STL [R1+0x5e48], R8 ;  /* 0x005e480801007387 */ /* 0x0005e20000100800 */
[----:B-1----:R-:W-:-:S03]  /*15d790*/  MOV R4, R7 ;  /* 0x0000000700047202 */ /* 0x002fc60000000f00 */
[----:B------:R-:W3:Y:S01]  /*15d7a0*/  LDL.LU R7, [R1+0x5d54] ;  /* 0x005d540001077983 */ /* 0x000ee20000300800 */
[----:B----4-:R-:W-:-:S05]  /*15d7b0*/  IADD3 R9, P5, PT, R9, UR15, RZ ;  /* 0x0000000f09097c10 */ /* 0x010fca000ffbe0ff */
[----:B------:R1:W-:Y:S01]  /*15d7c0*/  STL [R1+0x5d6c], R9 ;  /* 0x005d6c0901007387 */ /* 0x0003e20000100800 */
[----:B--2---:R-:W-:-:S05]  /*15d7d0*/  IADD3 R11, P1, PT, R11, UR15, RZ ;  /* 0x0000000f0b0b7c10 */ /* 0x004fca000ff3e0ff */
[----:B------:R-:W-:Y:S04]  /*15d7e0*/  STL [R1+0x624c], R11 ;  /* 0x00624c0b01007387 */ /* 0x000fe80000100800 */
[----:B------:R-:W-:Y:S04]  /*15d7f0*/  STL [R1+0x832c], R11 ;  /* 0x00832c0b01007387 */ /* 0x000fe80000100800 */
[----:B------:R-:W2:Y:S04]  /*15d800*/  LDL.LU R82, [R1+0x6230] ;  /* 0x0062300001527983 */ /* 0x000ea80000300800 */
[----:B------:R-:W4:Y:S01]  /*15d810*/  LDL.LU R79, [R1+0x6234] ;  /* 0x00623400014f7983 */ /* 0x000f220000300800 */
[----:B------:R-:W-:Y:S01]  /*15d820*/  IMAD.MOV.U32 R5, RZ, RZ, R15 ;  /* 0x000000ffff057224 */ /* 0x000fe200078e000f */
[----:B---3--:R-:W-:-:S02]  /*15d830*/  IADD3.X R10, PT, PT, R10, UR9, RZ, P5, !PT ;  /* 0x000000090a0a7c10 */ /* 0x008fc4000affe4ff */
[----:B------:R-:W-:Y:S02]  /*15d840*/  IADD3 R6, P5, PT, R6, UR15, RZ ;  /* 0x0000000f06067c10 */ /* 0x000fe4000ffbe0ff */
[----:B------:R3:W-:Y:S01]  /*15d850*/  LDGSTS.E [R2+0x4500], desc[UR74][R4.64], P3 ;  /* 0x0450000004027fae */ /* 0x0007e200099a104a */
[----:B------:R-:W-:Y:S02]  /*15d860*/  IADD3.X R24, PT, PT, R24, UR9, RZ, P1, !PT ;  /* 0x0000000918187c10 */ /* 0x000fe40008ffe4ff */
[----:B------:R-:W-:Y:S02]  /*15d870*/  IADD3 R14, P1, PT, R14, UR15, RZ ;  /* 0x0000000f0e0e7c10 */ /* 0x000fe4000ff3e0ff */
[----:B---3--:R-:W-:Y:S01]  /*15d880*/  MOV R5, R8 ;  /* 0x0000000800057202 */ /* 0x008fe20000000f00 */
[----:B------:R-:W-:Y:S01]  /*15d890*/  STL [R1+0x6240], R24 ;  /* 0x0062401801007387 */ /* 0x000fe20000100800 */
[----:B------:R-:W-:-:S03]  /*15d8a0*/  IMAD.MOV.U32 R4, RZ, RZ, R3 ;  /* 0x000000ffff047224 */ /* 0x000fc600078e0003 */
[----:B------:R3:W-:Y:S04]  /*15d8b0*/  STL [R1+0x5d60], R10 ;  /* 0x005d600a01007387 */ /* 0x0007e80000100800 */
[----:B------:R-:W4:Y:S04]  /*15d8c0*/  LDL.LU R8, [R1+0x5d48] ;  /* 0x005d480001087983 */ /* 0x000f280000300800 */
[----:B------:R1:W-:Y:S04]  /*15d8d0*/  STL [R1+0x5d64], R6 ;  /* 0x005d640601007387 */ /* 0x0003e80000100800 */
[----:B------:R-:W4:Y:S04]  /*15d8e0*/  LDL.LU R3, [R1+0x4294] ;  /* 0x0042940001037983 */ /* 0x000f280000300800 */
[----:B------:R-:W-:Y:S04]  /*15d8f0*/  STL [R1+0x6244], R14 ;  /* 0x0062440e01007387 */ /* 0x000fe80000100800 */
[----:B------:R-:W-:Y:S04]  /*15d900*/  STL [R1+0x8330], R14 ;  /* 0x0083300e01007387 */ /* 0x000fe80000100800 */
[----:B------:R-:W4:Y:S01]  /*15d910*/  LDL.LU R80, [R1+0x6228] ;  /* 0x0062280001507983 */ /* 0x000f220000300800 */
[----:B------:R-:W-:-:S03]  /*15d920*/  IADD3.X R13, PT, PT, R13, UR9, RZ, P5, !PT ;  /* 0x000000090d0d7c10 */ /* 0x000fc6000affe4ff */
[----:B------:R-:W4:Y:S04]  /*15d930*/  LDL.LU R48, [R1+0x622c] ;  /* 0x00622c0001307983 */ /* 0x000f280000300800 */
[----:B------:R1:W-:Y:S01]  /*15d940*/  LDGSTS.E [R2+0x4580], desc[UR74][R4.64], P0 ;  /* 0x0458000004027fae */ /* 0x0003e200081a104a */
[----:B------:R-:W-:Y:S02]  /*15d950*/  IADD3 R12, P5, PT, R12, UR15, RZ ;  /* 0x0000000f0c0c7c10 */ /* 0x000fe4000ffbe0ff */
[----:B------:R-:W-:Y:S01]  /*15d960*/  IADD3.X R25, PT, PT, R25, UR9, RZ, P1, !PT ;  /* 0x0000000919197c10 */ /* 0x000fe20008ffe4ff */
[----:B-1----:R-:W-:Y:S01]  /*15d970*/  IMAD.MOV.U32 R4, RZ, RZ, R9 ;  /* 0x000000ffff047224 */ /* 0x002fe200078e0009 */
[----:B------:R-:W-:-:S03]  /*15d980*/  IADD3 R41, P1, PT, R41, UR15, RZ ;  /* 0x0000000f29297c10 */ /* 0x000fc6000ff3e0ff */
[----:B------:R-:W-:Y:S01]  /*15d990*/  STL [R1+0x6238], R25 ;  /* 0x0062381901007387 */ /* 0x000fe20000100800 */
[----:B------:R-:W-:-:S03]  /*15d9a0*/  IMAD.MOV.U32 R5, RZ, RZ, R10 ;  /* 0x000000ffff057224 */ /* 0x000fc600078e000a */
[----:B------:R-:W-:Y:S04]  /*15d9b0*/  STL.64 [R1+0x8338], R24 ;  /* 0x0083381801007387 */ /* 0x000fe80000100a00 */
[----:B------:R1:W-:Y:S04]  /*15d9c0*/  STL [R1+0x5d58], R13 ;  /* 0x005d580d01007387 */ /* 0x0003e80000100800 */
[----:B------:R-:W-:Y:S04]  /*15d9d0*/  STL [R1+0x5d5c], R12 ;  /* 0x005d5c0c01007387 */ /* 0x000fe80000100800 */
[----:B------:R-:W4:Y:S04]  /*15d9e0*/  LDL.LU R9, [R1+0x4290] ;  /* 0x0042900001097983 */ /* 0x000f280000300800 */
[----:B---3--:R-:W3:Y:S04]  /*15d9f0*/  LDL.LU R10, [R1+0x429c] ;  /* 0x00429c00010a7983 */ /* 0x008ee80000300800 */
[----:B------:R-:W-:Y:S04]  /*15da00*/  STL [R1+0x623c], R41 ;  /* 0x00623c2901007387 */ /* 0x000fe80000100800 */
[----:B------:R-:W3:Y:S01]  /*15da10*/  LDL.LU R63, [R1+0x6220] ;  /* 0x00622000013f7983 */ /* 0x000ee20000300800 */
[----:B------:R-:W-:-:S02]  /*15da20*/  IADD3.X R16, PT, PT, R16, UR9, RZ, P5, !PT ;  /* 0x0000000910107c10 */ /* 0x000fc4000affe4ff */
[----:B------:R-:W-:Y:S01]  /*15da30*/  IADD3 R7, P5, PT, R7, UR15, RZ ;  /* 0x0000000f07077c10 */ /* 0x000fe2000ffbe0ff */
[----:B------:R-:W3:Y:S04]  /*15da40*/  LDL.LU R62, [R1+0x6224] ;  /* 0x00622400013e7983 */ /* 0x000ee80000300800 */
[----:B------:R1:W-:Y:S02]  /*15da50*/  LDGSTS.E [R2+0x5400], desc[UR74][R4.64], P4 ;  /* 0x0540000004027fae */ /* 0x0003e4000a1a104a */
[----:B-1----:R-:W-:Y:S02]  /*15da60*/  MOV R4, R6 ;  /* 0x0000000600047202 */ /* 0x002fe40000000f00 */
[----:B--2---:R-:W-:Y:S02]  /*15da70*/  IADD3.X R82, PT, PT, R82, UR9, RZ, P1, !PT ;  /* 0x0000000952527c10 */ /* 0x004fe40008ffe4ff */
[----:B----4-:R-:W-:-:S03]  /*15da80*/  IADD3 R79, P1, PT, R79, UR15, RZ ;  /* 0x0000000f4f4f7c10 */ /* 0x010fc6000ff3e0ff */
[----:B------:R-:W-:Y:S04]  /*15da90*/  STL [R1+0x6230], R82 ;  /* 0x0062305201007387 */ /* 0x000fe80000100800 */
[----:B------:R-:W-:Y:S04]  /*15daa0*/  STL [R1+0x5d50], R16 ;  /* 0x005d501001007387 */ /* 0x000fe80000100800 */
[----:B------:R-:W2:Y:S04]  /*15dab0*/  LDL.LU R15, [R1+0x4298] ;  /* 0x00429800010f7983 */ /* 0x000ea80000300800 */
[----:B------:R-:W-:Y:S04]  /*15dac0*/  STL [R1+0x5d54], R7 ;  /* 0x005d540701007387 */ /* 0x000fe80000100800 */
[----:B------:R-:W4:Y:S04]  /*15dad0*/  LDL.LU R6, [R1+0x42a4] ;  /* 0x0042a40001067983 */ /* 0x000f280000300800 */
[----:B------:R-:W-:Y:S04]  /*15dae0*/  STL [R1+0x6234], R79 ;  /* 0x0062344f01007387 */ /* 0x000fe80000100800 */
[----:B------:R-:W4:Y:S01]  /*15daf0*/  LDL.LU R64, [R1+0x6218] ;  /* 0x0062180001407983 */ /* 0x000f220000300800 */
[----:B------:R-:W-:-:S03]  /*15db00*/  IMAD.MOV.U32 R5, RZ, RZ, R13 ;  /* 0x000000ffff057224 */ /* 0x000fc600078e000d */
[----:B------:R-:W4:Y:S01]  /*15db10*/  LDL.LU R76, [R1+0x621c] ;  /* 0x00621c00014c7983 */ /* 0x000f220000300800 */
[----:B------:R-:W-:-:S03]  /*15db20*/  IADD3.X R8, PT, PT, R8, UR9, RZ, P5, !PT ;  /* 0x0000000908087c10 */ /* 0x000fc6000affe4ff */
[----:B------:R-:W4:Y:S04]  /*15db30*/  LDL.LU R13, [R1+0x6214] ;  /* 0x00621400010d7983 */ /* 0x000f280000300800 */
[----:B------:R1:W-:Y:S01]  /*15db40*/  LDGSTS.E [R2+0x5480], desc[UR74][R4.64], P2 ;  /* 0x0548000004027fae */ /* 0x0003e200091a104a */
[----:B------:R-:W-:Y:S02]  /*15db50*/  IADD3 R3, P5, PT, R3, UR15, RZ ;  /* 0x0000000f03037c10 */ /* 0x000fe4000ffbe0ff */
[----:B------:R-:W-:Y:S02]  /*15db60*/  IADD3.X R80, PT, PT, R80, UR9, RZ, P1, !PT ;  /* 0x0000000950507c10 */ /* 0x000fe40008ffe4ff */
[----:B------:R-:W-:-:S03]  /*15db70*/  IADD3 R48, P1, PT, R48, UR15, RZ ;  /* 0x0000000f30307c10 */ /* 0x000fc6000ff3e0ff */
[----:B------:R-:W-:Y:S04]  /*15db80*/  STL [R1+0x6228], R80 ;  /* 0x0062285001007387 */ /* 0x000fe80000100800 */
[----:B------:R1:W-:Y:S04]  /*15db90*/  STL [R1+0x5d48], R8 ;  /* 0x005d480801007387 */ /* 0x0003e80000100800 */
[----:B------:R-:W4:Y:S04]  /*15dba0*/  LDL.LU R11, [R1+0x42a0] ;  /* 0x0042a000010b7983 */ /* 0x000f280000300800 */
[----:B------:R2:W-:Y:S04]  /*15dbb0*/  STL [R1+0x4294], R3 ;  /* 0x0042940301007387 */ /* 0x0005e80000100800 */
[----:B------:R-:W4:Y:S04]  /*15dbc0*/  LDL.LU R14, [R1+0x42ac] ;  /* 0x0042ac00010e7983 */ /* 0x000f280000300800 */
[----:B------:R-:W-:Y:S01]  /*15dbd0*/  STL [R1+0x622c], R48 ;  /* 0x00622c3001007387 */ /* 0x000fe20000100800 */
[----:B-1----:R-:W-:-:S03]  /*15dbe0*/  IMAD.MOV.U32 R4, RZ, RZ, R12 ;  /* 0x000000ffff047224 */ /* 0x002fc600078e000c */
[----:B------:R-:W4:Y:S01]  /*15dbf0*/  LDL.LU R81, [R1+0x6210] ;  /* 0x0062100001517983 */ /* 0x000f220000300800 */
[----:B------:R-:W-:-:S03]  /*15dc00*/  MOV R5, R16 ;  /* 0x0000001000057202 */ /* 0x000fc60000000f00 */
[----:B------:R-:W4:Y:S04]  /*15dc10*/  LDL.LU R127, [R1+0x6208] ;  /* 0x00620800017f7983 */ /* 0x000f280000300800 */
[----:B------:R1:W-:Y:S01]  /*15dc20*/  LDGSTS.E [R2+0x5500], desc[UR74][R4.64], P3 ;  /* 0x0550000004027fae */ /* 0x0003e200099a104a */
[----:B------:R-:W-:Y:S02]  /*15dc30*/  IADD3.X R9, PT, PT, R9, UR9, RZ, P5, !PT ;  /* 0x0000000909097c10 */ /* 0x000fe4000affe4ff */
[----:B---3--:R-:W-:Y:S01]  /*15dc40*/  IADD3.X R63, PT, PT, R63, UR9, RZ, P1, !PT ;  /* 0x000000093f3f7c10 */ /* 0x008fe20008ffe4ff */
[----:B-1----:R-:W-:-:S04]  /*15dc50*/  IMAD.MOV.U32 R5, RZ, RZ, R8 ;  /* 0x000000ffff057224 */ /* 0x002fc800078e0008 */
[----:B------:R-:W-:Y:S01]  /*15dc60*/  STL [R1+0x6220], R63 ;  /* 0x0062203f01007387 */ /* 0x000fe20000100800 */
[----:B------:R-:W-:-:S03]  /*15dc70*/  IADD3 R10, P5, PT, R10, UR15, RZ ;  /* 0x0000000f0a0a7c10 */ /* 0x000fc6000ffbe0ff */
[----:B------:R1:W-:Y:S04]  /*15dc80*/  STL [R1+0x4290], R9 ;  /* 0x0042900901007387 */ /* 0x0003e80000100800 */
[----:B------:R-:W3:Y:S01]  /*15dc90*/  LDL.LU R8, [R1+0x620c] ;  /* 0x00620c0001087983 */ /* 0x000ee20000300800 */
[----:B------:R-:W-:-:S03]  /*15dca0*/  IADD3 R62, P1, PT, R62, UR15, RZ ;  /* 0x0000000f3e3e7c10 */ /* 0x000fc6000ff3e0ff */
[----:B------:R-:W-:Y:S01]  /*15dcb0*/  STL [R1+0x429c], R10 ;  /* 0x00429c0a01007387 */ /* 0x000fe20000100800 */
[----:B------:R-:W-:-:S03]  /*15dcc0*/  IMAD.MOV.U32 R4, RZ, RZ, R7 ;  /* 0x000000ffff047224 */ /* 0x000fc600078e0007 */
[----:B------:R-:W3:Y:S04]  /*15dcd0*/  LDL.LU R21, [R1+0x42a8] ;  /* 0x0042a80001157983 */ /* 0x000ee80000300800 */
[----:B------:R-:W3:Y:S04]  /*15dce0*/  LDL.LU R7, [R1+0x437c] ;  /* 0x00437c0001077983 */ /* 0x000ee80000300800 */
[----:B------:R-:W3:Y:S04]  /*15dcf0*/  LDL.LU R17, [R1+0x4384] ;  /* 0x0043840001117983 */ /* 0x000ee80000300800 */
[----:B------:R-:W-:Y:S04]  /*15dd00*/  STL [R1+0x6224], R62 ;  /* 0x0062243e01007387 */ /* 0x000fe80000100800 */
[----:B------:R-:W-:Y:S04]  /*15dd10*/  STL.64 [R1+0x80e0], R62 ;  /* 0x0080e03e01007387 */ /* 0x000fe80000100a00 */
[----:B------:R1:W-:Y:S02]  /*15dd20*/  LDGSTS.E [R2+0x5580], desc[UR74][R4.64], P0 ;  /* 0x0558000004027fae */ /* 0x0003e400081a104a */
[----:B-1----:R-:W-:-:S02]  /*15dd30*/  MOV R4, R3 ;  /* 0x0000000300047202 */ /* 0x002fc40000000f00 */
[----:B--2---:R-:W-:Y:S02]  /*15dd40*/  IADD3.X R15, PT, PT, R15, UR9, RZ, P5, !PT ;  /* 0x000000090f0f7c10 */ /* 0x004fe4000affe4ff */
[----:B----4-:R-:W-:Y:S02]  /*15dd50*/  IADD3 R6, P5, PT, R6, UR15, RZ ;  /* 0x0000000f06067c10 */ /* 0x010fe4000ffbe0ff */
[----:B------:R-:W-:-:S05]  /*15dd60*/  IADD3.X R64, PT, PT, R64, UR9, RZ, P1, !PT ;  /* 0x0000000940407c10 */ /* 0x000fca0008ffe4ff */
[----:B------:R-:W-:Y:S04]  /*15dd70*/  STL [R1+0x6218], R64 ;  /* 0x0062184001007387 */ /* 0x000fe80000100800 */
[----:B------:R1:W-:Y:S04]  /*15dd80*/  STL [R1+0x4298], R15 ;  /* 0x0042980f01007387 */ /* 0x0003e80000100800 */
[----:B------:R-:W2:Y:S04]  /*15dd90*/  LDL.LU R19, [R1+0x6200] ;  /* 0x0062000001137983 */ /* 0x000ea80000300800 */
[----:B------:R-:W-:Y:S04]  /*15dda0*/  STL [R1+0x42a4], R6 ;  /* 0x0042a40601007387 */ /* 0x000fe80000100800 */
[----:B------:R-:W4:Y:S01]  /*15ddb0*/  LDL.LU R3, [R1+0x6204] ;  /* 0x0062040001037983 */ /* 0x000f220000300800 */
[----:B------:R-:W-:Y:S01]  /*15ddc0*/  IADD3 R76, P1, PT, R76, UR15, RZ ;  /* 0x0000000f4c4c7c10 */ /* 0x000fe2000ff3e0ff */
[----:B------:R-:W-:-:S02]  /*15ddd0*/  IMAD.MOV.U32 R5, RZ, RZ, R9 ;  /* 0x000000ffff057224 */ /* 0x000fc400078e0009 */
[----:B------:R-:W4:Y:S04]  /*15dde0*/  LDL.LU R12, [R1+0x61f8] ;  /* 0x0061f800010c7983 */ /* 0x000f280000300800 */
[----:B------:R-:W4:Y:S04]  /*15ddf0*/  LDL.LU R9, [R1+0x61fc] ;  /* 0x0061fc0001097983 */ /* 0x000f280000300800 */
[----:B------:R-:W4:Y:S04]  /*15de00*/  LDL.LU R16, [R1+0x4378] ;  /* 0x0043780001107983 */ /* 0x000f280000300800 */
[----:B------:R-:W4:Y:S01]  /*15de10*/  LDL.LU R20, [R1+0x4380] ;  /* 0x0043800001147983 */ /* 0x000f220000300800 */
[----:B------:R-:W-:-:S03]  /*15de20*/  IADD3.X R11, PT, PT, R11, UR9, RZ, P5, !PT ;  /* 0x000000090b0b7c10 */ /* 0x000fc6000affe4ff */
[----:B------:R-:W4:Y:S04]  /*15de30*/  LDL.LU R18, [R1+0x438c] ;  /* 0x00438c0001127983 */ /* 0x000f280000300800 */
[----:B------:R-:W-:Y:S01]  /*15de40*/  STL [R1+0x621c], R76 ;  /* 0x00621c4c01007387 */ /* 0x000fe20000100800 */
[----:B------:R-:W-:-:S03]  /*15de50*/  IADD3 R14, P5, PT, R14, UR15, RZ ;  /* 0x0000000f0e0e7c10 */ /* 0x000fc6000ffbe0ff */
[----:B------:R1:W-:Y:S01]  /*15de60*/  LDGSTS.E [R2+0x6400], desc[UR74][R4.64], P4 ;  /* 0x0640000004027fae */ /* 0x0003e2000a1a104a */
[----:B------:R-:W-:Y:S02]  /*15de70*/  IADD3.X R81, PT, PT, R81, UR9, RZ, P1, !PT ;  /* 0x0000000951517c10 */ /* 0x000fe40008ffe4ff */
[----:B------:R-:W-:-:S03]  /*15de80*/  IADD3 R13, P1, PT, R13, UR15, RZ ;  /* 0x0000000f0d0d7c10 */ /* 0x000fc6000ff3e0ff */
[----:B------:R-:W-:Y:S01]  /*15de90*/  STL [R1+0x6210], R81 ;  /* 0x0062105101007387 */ /* 0x000fe20000100800 */
[----:B------:R-:W-:-:S03]  /*15dea0*/  IADD3.X R127, PT, PT, R127, UR9, RZ, P1, !PT ;  /* 0x000000097f7f7c10 */ /* 0x000fc60008ffe4ff */
[----:B------:R-:W-:Y:S01]  /*15deb0*/  STL.64 [R1+0x8340], R80 ;  /* 0x0083405001007387 */ /* 0x000fe20000100a00 */
[----:B-1----:R-:W-:-:S03]  /*15dec0*/  MOV R5, R15 ;  /* 0x0000000f00057202 */ /* 0x002fc60000000f00 */
[----:B------:R-:W-:Y:S01]  /*15ded0*/  STL [R1+0x42a0], R11 ;  /* 0x0042a00b01007387 */ /* 0x000fe20000100800 */
[----:B------:R-:W-:-:S03]  /*15dee0*/  IMAD.MOV.U32 R4, RZ, RZ, R10 ;  /* 0x000000ffff047224 */ /* 0x000fc600078e000a */
[----:B------:R-:W-:Y:S04]  /*15def0*/  STL [R1+0x42ac], R14 ;  /* 0x0042ac0e01007387 */ /* 0x000fe80000100800 */
[----:B------:R-:W4:Y:S04]  /*15df00*/  LDL.LU R15, [R1+0x4394] ;  /* 0x00439400010f7983 */ /* 0x000f280000300800 */
[----:B------:R-:W-:Y:S04]  /*15df10*/  STL [R1+0x6214], R13 ;  /* 0x0062140d01007387 */ /* 0x000fe80000100800 */
[----:B------:R-:W4:Y:S04]  /*15df20*/  LDL.LU R10, [R1+0x61f0] ;  /* 0x0061f000010a7983 */ /* 0x000f280000300800 */
[----:B------:R1:W-:Y:S01]  /*15df30*/  LDGSTS.E [R2+0x6480], desc[UR74][R4.64], P2 ;  /* 0x0648000004027fae */ /* 0x0003e200091a104a */
[----:B---3--:R-:W-:-:S05]  /*15df40*/  IADD3 R8, P1, PT, R8, UR15, RZ ;  /* 0x0000000f08087c10 */ /* 0x008fca000ff3e0ff */
[----:B------:R3:W-:Y:S01]  /*15df50*/  STL [R1+0x620c], R8 ;  /* 0x00620c0801007387 */ /* 0x0007e20000100800 */
[----:B------:R-:W-:-:S03]  /*15df60*/  IADD3.X R21, PT, PT, R21, UR9, RZ, P5, !PT ;  /* 0x0000000915157c10 */ /* 0x000fc6000affe4ff */
[----:B---3--:R-:W3:Y:S01]  /*15df70*/  LDL.LU R8, [R1+0x61f4] ;  /* 0x0061f40001087983 */ /* 0x008ee20000300800 */
[----:B-1----:R-:W-:-:S03]  /*15df80*/  IMAD.MOV.U32 R5, RZ, RZ, R11 ;  /* 0x000000ffff057224 */ /* 0x002fc600078e000b */
[----:B------:R-:W3:Y:S04]  /*15df90*/  LDL.LU R22, [R1+0x4388] ;  /* 0x0043880001167983 */ /* 0x000ee80000300800 */
[----:B------:R-:W-:Y:S04]  /*15dfa0*/  STL [R1+0x6208], R127 ;  /* 0x0062087f01007387 */ /* 0x000fe80000100800 */
[----:B------:R-:W-:Y:S01]  /*15dfb0*/  STL [R1+0x42a8], R21 ;  /* 0x0042a81501007387 */ /* 0x000fe20000100800 */
[----:B------:R-:W-:-:S03]  /*15dfc0*/  IADD3 R7, P5, PT, R7, UR15, RZ ;  /* 0x0000000f07077c10 */ /* 0x000fc6000ffbe0ff */
[----:B------:R-:W3:Y:S01]  /*15dfd0*/  LDL.LU R11, [R1+0x61e8] ;  /* 0x0061e800010b7983 */ /* 0x000ee20000300800 */
[----:B------:R-:W-:-:S03]  /*15dfe0*/  IMAD.MOV.U32 R4, RZ, RZ, R6 ;  /* 0x000000ffff047224 */ /* 0x000fc600078e0006 */
[----:B------:R-:W-:Y:S04]  /*15dff0*/  STL [R1+0x437c], R7 ;  /* 0x00437c0701007387 */ /* 0x000fe80000100800 */
[----:B------:R-:W3:Y:S04]  /*15e000*/  LDL.LU R6, [R1+0x447c] ;  /* 0x00447c0001067983 */ /* 0x000ee80000300800 */
[----:B------:R1:W-:Y:S01]  /*15e010*/  LDGSTS.E [R2+0x6500], desc[UR74][R4.64], P3 ;  /* 0x0650000004027fae */ /* 0x0003e200099a104a */
[----:B--2---:R-:W-:Y:S02]  /*15e020*/  IADD3.X R19, PT, PT, R19, UR9, RZ, P1, !PT ;  /* 0x0000000913137c10 */ /* 0x004fe40008ffe4ff */
[----:B----4-:R-:W-:-:S05]  /*15e030*/  IADD3 R3, P1, PT, R3, UR15, RZ ;  /* 0x0000000f03037c10 */ /* 0x010fca000ff3e0ff */
[----:B------:R2:W-:Y:S04]  /*15e040*/  STL [R1+0x6204], R3 ;  /* 0x0062040301007387 */ /* 0x0005e80000100800 */
[----:B--2---:R-:W2:Y:S04]  /*15e050*/  LDL.LU R3, [R1+0x61ec] ;  /* 0x0061ec0001037983 */ /* 0x004ea80000300800 */
[----:B------:R4:W-:Y:S04]  /*15e060*/  STL [R1+0x6200], R19 ;  /* 0x0062001301007387 */ /* 0x0009e80000100800 */
[----:B----4-:R-:W4:Y:S01]  /*15e070*/  LDL.LU R19, [R1+0x4390] ;  /* 0x0043900001137983 */ /* 0x010f220000300800 */
[----:B------:R-:W-:-:S02]  /*15e080*/  IADD3.X R16, PT, PT, R16, UR9, RZ, P5, !PT ;  /* 0x0000000910107c10 */ /* 0x000fc4000affe4ff */
[----:B------:R-:W-:Y:S02]  /*15e090*/  IADD3 R17, P5, PT, R17, UR15, RZ ;  /* 0x0000000f11117c10 */ /* 0x000fe4000ffbe0ff */
[----:B------:R-:W-:Y:S02]  /*15e0a0*/  IADD3.X R12, PT, PT, R12, UR9, RZ, P1, !PT ;  /* 0x000000090c0c7c10 */ /* 0x000fe40008ffe4ff */
[----:B-1----:R-:W-:Y:S02]  /*15e0b0*/  MOV R4, R14 ;  /* 0x0000000e00047202 */ /* 0x002fe40000000f00 */
[----:B------:R-:W-:Y:S01]  /*15e0c0*/  IADD3 R9, P1, PT, R9, UR15, RZ ;  /* 0x0000000f09097c10 */ /* 0x000fe2000ff3e0ff */
[----:B------:R-:W4:Y:S01]  /*15e0d0*/  LDL.LU R14, [R1+0x4484] ;  /* 0x00448400010e7983 */ /* 0x000f220000300800 */
[----:B------:R-:W-:-:S03]  /*15e0e0*/  IMAD.MOV.U32 R5, RZ, RZ, R21 ;  /* 0x000000ffff057224 */ /* 0x000fc600078e0015 */
[----:B------:R-:W-:Y:S01]  /*15e0f0*/  STL [R1+0x4378], R16 ;  /* 0x0043781001007387 */ /* 0x000fe20000100800 */
[----:B------:R-:W-:-:S03]  /*15e100*/  IADD3.X R20, PT, PT, R20, UR9, RZ, P5, !PT ;  /* 0x0000000914147c10 */ /* 0x000fc6000affe4ff */
[----:B------:R-:W-:Y:S01]  /*15e110*/  STL [R1+0x4384], R17 ;  /* 0x0043841101007387 */ /* 0x000fe20000100800 */
[----:B------:R-:W-:-:S03]  /*15e120*/  IADD3 R18, P5, PT, R18, UR15, RZ ;  /* 0x0000000f12127c10 */ /* 0x000fc6000ffbe0ff */
[----:B------:R-:W4:Y:S04]  /*15e130*/  LDL.LU R21, [R1+0x61e0] ;  /* 0x0061e00001157983 */ /* 0x000f280000300800 */
[----:B------:R1:W-:Y:S04]  /*15e140*/  STL [R1+0x61fc], R9 ;  /* 0x0061fc0901007387 */ /* 0x0003e80000100800 */
[----:B------:R1:W-:Y:S01]  /*15e150*/  STL [R1+0x61f8], R12 ;  /* 0x0061f80c01007387 */ /* 0x0003e20000100800 */
[----:B------:R-:W-:-:S03]  /*15e160*/  IADD3.X R10, PT, PT, R10, UR9, RZ, P1, !PT ;  /* 0x000000090a0a7c10 */ /* 0x000fc60008ffe4ff */
[----:B------:R1:W-:Y:S04]  /*15e170*/  LDGSTS.E [R2+0x6580], desc[UR74][R4.64], P0 ;  /* 0x0658000004027fae */ /* 0x0003e800081a104a */
[----:B-1----:R-:W4:Y:S04]  /*15e180*/  LDL.LU R9, [R1+0x61e4] ;  /* 0x0061e40001097983 */ /* 0x002f280000300800 */
[----:B------:R-:W4:Y:S01]  /*15e190*/  LDL.LU R12, [R1+0x4478] ;  /* 0x00447800010c7983 */ /* 0x000f220000300800 */
[----:B------:R-:W-:-:S03]  /*15e1a0*/  IMAD.MOV.U32 R4, RZ, RZ, R7 ;  /* 0x000000ffff047224 */ /* 0x000fc600078e0007 */
[----:B------:R-:W4:Y:S04]  /*15e1b0*/  LDL.LU R7, [R1+0x448c] ;  /* 0x00448c0001077983 */ /* 0x000f280000300800 */
[----:B------:R-:W-:Y:S01]  /*15e1c0*/  STL [R1+0x4380], R20 ;  /* 0x0043801401007387 */ /* 0x000fe20000100800 */
[----:B---3--:R-:W-:-:S03]  /*15e1d0*/  IADD3 R8, P1, PT, R8, UR15, RZ ;  /* 0x0000000f08087c10 */ /* 0x008fc6000ff3e0ff */
[----:B------:R-:W-:Y:S04]  /*15e1e0*/  STL [R1+0x438c], R18 ;  /* 0x00438c1201007387 */ /* 0x000fe80000100800 */
[----:B------:R1:W-:Y:S01]  /*15e1f0*/  STL [R1+0x61f0], R10 ;  /* 0x0061f00a01007387 */ /* 0x0003e20000100800 */
[----:B------:R-:W-:Y:S02]  /*15e200*/  MOV R5, R16 ;  /* 0x0000001000057202 */ /* 0x000fe40000000f00 */
[----:B------:R-:W-:Y:S02]  /*15e210*/  IADD3.X R22, PT, PT, R22, UR9, RZ, P5, !PT ;  /* 0x0000000916167c10 */ /* 0x000fe4000affe4ff */
[----:B------:R-:W-:Y:S01]  /*15e220*/  IADD3 R15, P5, PT, R15, UR15, RZ ;  /* 0x0000000f0f0f7c10 */ /* 0x000fe2000ffbe0ff */
[----:B------:R3:W-:Y:S04]  /*15e230*/  LDGSTS.E [R2+0x7400], desc[UR74][R4.64], P4 ;  /* 0x0740000004027fae */ /* 0x0007e8000a1a104a */
[----:B-1----:R-:W4:Y:S01]  /*15e240*/  LDL.LU R10, [R1+0x61d8] ;  /* 0x0061d800010a7983 */ /* 0x002f220000300800 */
[----:B------:R-:W-:-:S03]  /*15e250*/  IADD3.X R11, PT, PT, R11, UR9, RZ, P1, !PT ;  /* 0x000000090b0b7c10 */ /* 0x000fc60008ffe4ff */
[----:B------:R1:W-:Y:S01]  /*15e260*/  STL [R1+0x61f4], R8 ;  /* 0x0061f40801007387 */ /* 0x0003e20000100800 */
[----:B---3--:R-:W-:-:S03]  /*15e270*/  IMAD.MOV.U32 R5, RZ, RZ, R20 ;  /* 0x000000ffff057224 */ /* 0x008fc600078e0014 */
[----:B-1----:R-:W3:Y:S04]  /*15e280*/  LDL.LU R8, [R1+0x61dc] ;  /* 0x0061dc0001087983 */ /* 0x002ee80000300800 */
[----:B------:R-:W3:Y:S01]  /*15e290*/  LDL.LU R16, [R1+0x4480] ;  /* 0x0044800001107983 */ /* 0x000ee20000300800 */
[----:B------:R-:W-:-:S03]  /*15e2a0*/  IMAD.MOV.U32 R4, RZ, RZ, R17 ;  /* 0x000000ffff047224 */ /* 0x000fc600078e0011 */
[----:B------:R-:W-:Y:S04]  /*15e2b0*/  STL [R1+0x4388], R22 ;  /* 0x0043881601007387 */ /* 0x000fe80000100800 */
[----:B------:R-:W-:Y:S04]  /*15e2c0*/  STL [R1+0x4394], R15 ;  /* 0x0043940f01007387 */ /* 0x000fe80000100800 */
[----:B------:R-:W3:Y:S04]  /*15e2d0*/  LDL.LU R20, [R1+0x4494] ;  /* 0x0044940001147983 */ /* 0x000ee80000300800 */
[----:B------:R-:W-:Y:S04]  /*15e2e0*/  STL [R1+0x61e8], R11 ;  /* 0x0061e80b01007387 */ /* 0x000fe80000100800 */
[----:B------:R-:W3:Y:S04]  /*15e2f0*/  LDL.LU R17, [R1+0x61d0] ;  /* 0x0061d00001117983 */ /* 0x000ee80000300800 */
[----:B------:R1:W-:Y:S02]  /*15e300*/  LDGSTS.E [R2+0x7480], desc[UR74][R4.64], P2 ;  /* 0x0748000004027fae */ /* 0x0003e400091a104a */
[----:B-1----:R-:W-:-:S02]  /*15e310*/  MOV R4, R18 ;  /* 0x0000001200047202 */ /* 0x002fc40000000f00 */
[----:B--2---:R-:W-:-:S05]  /*15e320*/  IADD3 R3, P1, PT, R3, UR15, RZ ;  /* 0x0000000f03037c10 */ /* 0x004fca000ff3e0ff */
[----:B------:R1:W-:Y:S01]  /*15e330*/  STL [R1+0x61ec], R3 ;  /* 0x0061ec0301007387 */ /* 0x0003e20000100800 */
[----:B----4-:R-:W-:-:S03]  /*15e340*/  IADD3.X R19, PT, PT, R19, UR9, RZ, P5, !PT ;  /* 0x0000000913137c10 */ /* 0x010fc6000affe4ff */
[----:B-1----:R-:W2:Y:S01]  /*15e350*/  LDL.LU R3, [R1+0x61d4] ;  /* 0x0061d40001037983 */ /* 0x002ea20000300800 */
[----:B------:R-:W-:-:S03]  /*15e360*/  IADD3 R6, P5, PT, R6, UR15, RZ ;  /* 0x0000000f06067c10 */ /* 0x000fc6000ffbe0ff */
[----:B------:R-:W4:Y:S04]  /*15e370*/  LDL.LU R11, [R1+0x4488] ;  /* 0x00448800010b7983 */ /* 0x000f280000300800 */
[----:B------:R-:W4:Y:S04]  /*15e380*/  LDL.LU R18, [R1+0x457c] ;  /* 0x00457c0001127983 */ /* 0x000f280000300800 */
[----:B------:R-:W-:Y:S04]  /*15e390*/  STL [R1+0x4390], R19 ;  /* 0x0043901301007387 */ /* 0x000fe80000100800 */
[----:B------:R-:W-:Y:S04]  /*15e3a0*/  STL [R1+0x447c], R6 ;  /* 0x00447c0601007387 */ /* 0x000fe80000100800 */
[----:B------:R-:W4:Y:S04]  /*15e3b0*/  LDL.LU R24, [R1+0x61c8] ;  /* 0x0061c80001187983 */ /* 0x000f280000300800 */
[----:B------:R-:W4:Y:S01]  /*15e3c0*/  LDL.LU R23, [R1+0x61cc] ;  /* 0x0061cc0001177983 */ /* 0x000f220000300800 */
[----:B------:R-:W-:Y:S01]  /*15e3d0*/  IADD3.X R21, PT, PT, R21, UR9, RZ, P1, !PT ;  /* 0x0000000915157c10 */ /* 0x000fe20008ffe4ff */
[----:B------:R-:W-:-:S04]  /*15e3e0*/  IMAD.MOV.U32 R5, RZ, RZ, R22 ;  /* 0x000000ffff057224 */ /* 0x000fc800078e0016 */
[----:B------:R1:W-:Y:S04]  /*15e3f0*/  STL [R1+0x61e0], R21 ;  /* 0x0061e01501007387 */ /* 0x0003e80000100800 */
[----:B------:R1:W-:Y:S01]  /*15e400*/  LDGSTS.E [R2+0x7500], desc[UR74][R4.64], P3 ;  /* 0x0750000004027fae */ /* 0x0003e200099a104a */
[----:B------:R-:W-:-:S03]  /*15e410*/  IADD3 R9, P1, PT, R9, UR15, RZ ;  /* 0x0000000f09097c10 */ /* 0x000fc6000ff3e0ff */
[----:B-1----:R-:W4:Y:S01]  /*15e420*/  LDL.LU R21, [R1+0x4490] ;  /* 0x0044900001157983 */ /* 0x002f220000300800 */
[----:B------:R-:W-:Y:S02]  /*15e430*/  IADD3.X R12, PT, PT, R12, UR9, RZ, P5, !PT ;  /* 0x000000090c0c7c10 */ /* 0x000fe4000affe4ff */
[----:B------:R-:W-:Y:S01]  /*15e440*/  IADD3 R14, P5, PT, R14, UR15, RZ ;  /* 0x0000000f0e0e7c10 */ /* 0x000fe2000ffbe0ff */
[----:B------:R1:W-:Y:S01]  /*15e450*/  STL [R1+0x61e4], R9 ;  /* 0x0061e40901007387 */ /* 0x0003e20000100800 */
[----:B------:R-:W-:Y:S01]  /*15e460*/  MOV R5, R19 ;  /* 0x0000001300057202 */ /* 0x000fe20000000f00 */
[----:B------:R-:W-:-:S05]  /*15e470*/  IMAD.MOV.U32 R4, RZ, RZ, R15 ;  /* 0x000000ffff047224 */ /* 0x000fca00078e000f */
[----:B------:R1:W-:Y:S04]  /*15e480*/  LDGSTS.E [R2+0x7580], desc[UR74][R4.64], P0 ;  /* 0x0758000004027fae */ /* 0x0003e800081a104a */
[----:B-1----:R-:W4:Y:S04]  /*15e490*/  LDL.LU R9, [R1+0x4584] ;  /* 0x0045840001097983 */ /* 0x002f280000300800 */
[----:B------:R-:W-:Y:S04]  /*15e4a0*/  STL [R1+0x4478], R12 ;  /* 0x0044780c01007387 */ /* 0x000fe80000100800 */
[----:B------:R-:W-:Y:S04]  /*15e4b0*/  STL [R1+0x4484], R14 ;  /* 0x0044840e01007387 */ /* 0x000fe80000100800 */
[----:B------:R-:W4:Y:S01]  /*15e4c0*/  LDL.LU R19, [R1+0x4578] ;  /* 0x0045780001137983 */ /* 0x000f220000300800 */
[----:B------:R-:W-:-:S05]  /*15e4d0*/  IADD3.X R10, PT, PT, R10, UR9, RZ, P1, !PT ;  /* 0x000000090a0a7c10 */ /* 0x000fca0008ffe4ff */
[----:B------:R1:W-:Y:S01]  /*15e4e0*/  STL [R1+0x61d8], R10 ;  /* 0x0061d80a01007387 */ /* 0x0003e20000100800 */
[----:B------:R-:W-:Y:S01]  /*15e4f0*/  IMAD.MOV.U32 R5, RZ, RZ, R12 ;  /* 0x000000ffff057224 */ /* 0x000fe200078e000c */
[----:B---3--:R-:W-:Y:S02]  /*15e500*/  IADD3 R8, P1, PT, R8, UR15, RZ ;  /* 0x0000000f08087c10 */ /* 0x008fe4000ff3e0ff */
[----:B-1----:R-:W3:Y:S01]  /*15e510*/  LDL.LU R10, [R1+0x61c0] ;  /* 0x0061c000010a7983 */ /* 0x002ee20000300800 */
[----:B------:R-:W-:-:S03]  /*15e520*/  IADD3.X R16, PT, PT, R16, UR9, RZ, P5, !PT ;  /* 0x0000000910107c10 */ /* 0x000fc6000affe4ff */
[----:B------:R-:W3:Y:S01]  /*15e530*/  LDL.LU R22, [R1+0x61c4] ;  /* 0x0061c40001167983 */ /* 0x000ee20000300800 */
[----:B------:R-:W-:-:S03]  /*15e540*/  IADD3 R7, P5, PT, R7, UR15, RZ ;  /* 0x0000000f07077c10 */ /* 0x000fc6000ffbe0ff */
[----:B------:R1:W-:Y:S01]  /*15e550*/  STL [R1+0x61dc], R8 ;  /* 0x0061dc0801007387 */ /* 0x0003e20000100800 */
[----:B------:R-:W-:-:S05]  /*15e560*/  IMAD.MOV.U32 R4, RZ, RZ, R6 ;  /* 0x000000ffff047224 */ /* 0x000fca00078e0006 */
[----:B------:R1:W-:Y:S04]  /*15e570*/  LDGSTS.E [R2+0x8400], desc[UR74][R4.64], P4 ;  /* 0x0840000004027fae */ /* 0x0003e8000a1a104a */
[----:B-1----:R-:W3:Y:S04]  /*15e580*/  LDL.LU R8, [R1+0x458c] ;  /* 0x00458c0001087983 */ /* 0x002ee80000300800 */
[----:B------:R-:W3:Y:S01]  /*15e590*/  LDL.LU R12, [R1+0x61b8] ;  /* 0x0061b800010c7983 */ /* 0x000ee20000300800 */
[----:B------:R-:W-:-:S03]  /*15e5a0*/  IADD3.X R17, PT, PT, R17, UR9, RZ, P1, !PT ;  /* 0x0000000911117c10 */ /* 0x000fc60008ffe4ff */
[----:B------:R-:W-:Y:S04]  /*15e5b0*/  STL [R1+0x4480], R16 ;  /* 0x0044801001007387 */ /* 0x000fe80000100800 */
[----:B------:R-:W3:Y:S04]  /*15e5c0*/  LDL.LU R6, [R1+0x61bc] ;  /* 0x0061bc0001067983 */ /* 0x000ee80000300800 */
[----:B------:R-:W-:Y:S04]  /*15e5d0*/  STL [R1+0x448c], R7 ;  /* 0x00448c0701007387 */ /* 0x000fe80000100800 */
[----:B------:R-:W3:Y:S04]  /*15e5e0*/  LDL.LU R15, [R1+0x4580] ;  /* 0x00458000010f7983 */ /* 0x000ee80000300800 */
[----:B------:R1:W-:Y:S04]  /*15e5f0*/  STL [R1+0x61d0], R17 ;  /* 0x0061d01101007387 */ /* 0x0003e80000100800 */
[----:B-1----:R-:W3:Y:S01]  /*15e600*/  LDL.LU R17, [R1+0x61b0] ;  /* 0x0061b00001117983 */ /* 0x002ee20000300800 */
[----:B------:R-:W-:Y:S01]  /*15e610*/  MOV R4, R14 ;  /* 0x0000000e00047202 */ /* 0x000fe20000000f00 */
[----:B------:R-:W-:-:S05]  /*15e620*/  IMAD.MOV.U32 R5, RZ, RZ, R16 ;  /* 0x000000ffff057224 */ /* 0x000fca00078e0010 */
[----:B------:R1:W-:Y:S01]  /*15e630*/  LDGSTS.E [R2+0x8480], desc[UR74][R4.64], P2 ;  /* 0x0848000004027fae */ /* 0x0003e200091a104a */
[----:B--2---:R-:W-:Y:S02]  /*15e640*/  IADD3 R3, P1, PT, R3, UR15, RZ ;  /* 0x0000000f03037c10 */ /* 0x004fe4000ff3e0ff */
[----:B----4-:R-:W-:-:S03]  /*15e650*/  IADD3.X R11, PT, PT, R11, UR9, RZ, P5, !PT ;  /* 0x000000090b0b7c10 */ /* 0x010fc6000affe4ff */
[----:B------:R2:W-:Y:S01]  /*15e660*/  STL [R1+0x61d4], R3 ;  /* 0x0061d40301007387 */ /* 0x0005e20000100800 */
[----:B------:R-:W-:Y:S02]  /*15e670*/  IADD3 R20, P5, PT, R20, UR15, RZ ;  /* 0x0000000f14147c10 */ /* 0x000fe4000ffbe0ff */
[----:B-1----:R-:W-:Y:S01]  /*15e680*/  MOV R5, R11 ;  /* 0x0000000b00057202 */ /* 0x002fe20000000f00 */
[----:B--2---:R-:W2:Y:S04]  /*15e690*/  LDL.LU R3, [R1+0x4594] ;  /* 0x0045940001037983 */ /* 0x004ea80000300800 */
[----:B------:R-:W4:Y:S01]  /*15e6a0*/  LDL.LU R16, [R1+0x61b4] ;  /* 0x0061b40001107983 */ /* 0x000f220000300800 */
[----:B------:R-:W-:-:S03]  /*15e6b0*/  IADD3.X R24, PT, PT, R24, UR9, RZ, P1, !PT ;  /* 0x0000000918187c10 */ /* 0x000fc60008ffe4ff */
[----:B------:R1:W-:Y:S01]  /*15e6c0*/  STL [R1+0x4488], R11 ;  /* 0x0044880b01007387 */ /* 0x0003e20000100800 */
[----:B------:R-:W-:-:S03]  /*15e6d0*/  IADD3 R23, P1, PT, R23, UR15, RZ ;  /* 0x0000000f17177c10 */ /* 0x000fc6000ff3e0ff */
[----:B------:R-:W2:Y:S04]  /*15e6e0*/  LDL.LU R14, [R1+0x4588] ;  /* 0x00458800010e7983 */ /* 0x000ea80000300800 */
[----:B------:R-:W-:Y:S04]  /*15e6f0*/  STL [R1+0x4494], R20 ;  /* 0x0044941401007387 */ /* 0x000fe80000100800 */
[----:B------:R-:W-:Y:S04]  /*15e700*/  STL [R1+0x61c8], R24 ;  /* 0x0061c81801007387 */ /* 0x000fe80000100800 */
[----:B------:R-:W-:Y:S04]  /*15e710*/  STL [R1+0x61cc], R23 ;  /* 0x0061cc1701007387 */ /* 0x000fe80000100800 */
[----:B-1----:R-:W2:Y:S01]  /*15e720*/  LDL.LU R11, [R1+0x61a8] ;  /* 0x0061a800010b7983 */ /* 0x002ea20000300800 */
[----:B------:R-:W-:-:S02]  /*15e730*/  IADD3.X R21, PT, PT, R21, UR9, RZ, P5, !PT ;  /* 0x0000000915157c10 */ /* 0x000fc4000affe4ff */
[----:B------:R-:W-:Y:S01]  /*15e740*/  IADD3 R18, P5, PT, R18, UR15, RZ ;  /* 0x0000000f12127c10 */ /* 0x000fe2000ffbe0ff */
[----:B------:R-:W-:Y:S02]  /*15e750*/  IMAD.MOV.U32 R4, RZ, RZ, R7 ;  /* 0x000000ffff047224 */ /* 0x000fe400078e0007 */
[----:B------:R-:W-:Y:S04]  /*15e760*/  STL [R1+0x4490], R21 ;  /* 0x0044901501007387 */ /* 0x000fe80000100800 */
[----:B------:R-:W2:Y:S04]  /*15e770*/  LDL.LU R7, [R1+0x467c] ;  /* 0x00467c0001077983 */ /* 0x000ea80000300800 */
[----:B------:R-:W-:Y:S04]  /*15e780*/  STL [R1+0x457c], R18 ;  /* 0x00457c1201007387 */ /* 0x000fe80000100800 */
[----:B------:R1:W-:Y:S01]  /*15e790*/  LDGSTS.E [R2+0x8500], desc[UR74][R4.64], P3 ;  /* 0x0850000004027fae */ /* 0x0003e200099a104a */
[----:B------:R-:W-:-:S02]  /*15e7a0*/  IADD3.X R19, PT, PT, R19, UR9, RZ, P5, !PT ;  /* 0x0000000913137c10 */ /* 0x000fc4000affe4ff */
[----:B------:R-:W-:Y:S02]  /*15e7b0*/  IADD3 R9, P5, PT, R9, UR15, RZ ;  /* 0x0000000f09097c10 */ /* 0x000fe4000ffbe0ff */
[----:B---3--:R-:W-:Y:S02]  /*15e7c0*/  IADD3.X R10, PT, PT, R10, UR9, RZ, P1, !PT ;  /* 0x000000090a0a7c10 */ /* 0x008fe40008ffe4ff */
[----:B------:R-:W-:-:S03]  /*15e7d0*/  IADD3 R22, P1, PT, R22, UR15, RZ ;  /* 0x0000000f16167c10 */ /* 0x000fc6000ff3e0ff */
[----:B------:R3:W-:Y:S04]  /*15e7e0*/  STL [R1+0x61c0], R10 ;  /* 0x0061c00a01007387 */ /* 0x0007e80000100800 */
[----:B---3--:R-:W3:Y:S04]  /*15e7f0*/  LDL.LU R10, [R1+0x4590] ;  /* 0x00459000010a7983 */ /* 0x008ee80000300800 */
[----:B------:R-:W-:Y:S01]  /*15e800*/  STL [R1+0x61c4], R22 ;  /* 0x0061c41601007387 */ /* 0x000fe20000100800 */
[----:B------:R-:W-:-:S03]  /*15e810*/  IADD3.X R12, PT, PT, R12, UR9, RZ, P1, !PT ;  /* 0x000000090c0c7c10 */ /* 0x000fc60008ffe4ff */
[----:B------:R-:W-:Y:S04]  /*15e820*/  STL [R1+0x4578], R19 ;  /* 0x0045781301007387 */ /* 0x000fe80000100800 */
[----:B------:R-:W-:Y:S01]  /*15e830*/  STL [R1+0x4584], R9 ;  /* 0x0045840901007387 */ /* 0x000fe20000100800 */
[----:B------:R-:W-:-:S03]  /*15e840*/  IADD3 R6, P1, PT, R6, UR15, RZ ;  /* 0x0000000f06067c10 */ /* 0x000fc6000ff3e0ff */
[----:B------:R-:W3:Y:S04]  /*15e850*/  LDL.LU R83, [R1+0x614c] ;  /* 0x00614c0001537983 */ /* 0x000ee80000300800 */
[----:B------:R1:W-:Y:S01]  /*15e860*/  STL [R1+0x61b8], R12 ;  /* 0x0061b80c01007387 */ /* 0x0003e20000100800 */
[----:B------:R-:W-:Y:S02]  /*15e870*/  IADD3.X R15, PT, PT, R15, UR9, RZ, P5, !PT ;  /* 0x000000090f0f7c10 */ /* 0x000fe4000affe4ff */
[----:B------:R-:W-:Y:S01]  /*15e880*/  IADD3 R8, P5, PT, R8, UR15, RZ ;  /* 0x0000000f08087c10 */ /* 0x000fe2000ffbe0ff */
[----:B-1----:R-:W3:Y:S04]  /*15e890*/  LDL.LU R12, [R1+0x4678] ;  /* 0x00467800010c7983 */ /* 0x002ee80000300800 */
[----:B------:R1:W-:Y:S01]  /*15e8a0*/  STL [R1+0x61bc], R6 ;  /* 0x0061bc0601007387 */ /* 0x0003e20000100800 */
[----:B------:R-:W-:Y:S01]  /*15e8b0*/  IADD3.X R17, PT, PT, R17, UR9, RZ, P1, !PT ;  /* 0x0000000911117c10 */ /* 0x000fe20008ffe4ff */
[----:B------:R-:W-:-:S02]  /*15e8c0*/  IMAD.MOV.U32 R4, RZ, RZ, R20 ;  /* 0x000000ffff047224 */ /* 0x000fc400078e0014 */
[----:B-1----:R-:W3:Y:S04]  /*15e8d0*/  LDL.LU R6, [R1+0x4684] ;  /* 0x0046840001067983 */ /* 0x002ee80000300800 */
[----:B------:R-:W-:Y:S04]  /*15e8e0*/  STL [R1+0x4580], R15 ;  /* 0x0045800f01007387 */ /* 0x000fe80000100800 */
[----:B------:R-:W-:Y:S01]  /*15e8f0*/  STL [R1+0x458c], R8 ;  /* 0x00458c0801007387 */ /* 0x000fe20000100800 */
[----:B------:R-:W-:-:S03]  /*15e900*/  IMAD.MOV.U32 R5, RZ, RZ, R21 ;  /* 0x000000ffff057224 */ /* 0x000fc600078e0015 */
[----:B------:R-:W3:Y:S04]  /*15e910*/  LDL.LU R28, [R1+0x6144] ;  /* 0x00614400011c7983 */ /* 0x000ee80000300800 */
[----:B------:R-:W-:Y:S04]  /*15e920*/  STL [R1+0x61b0], R17 ;  /* 0x0061b01101007387 */ /* 0x000fe80000100800 */
[----:B------:R-:W3:Y:S04]  /*15e930*/  LDL.LU R84, [R1+0x6140] ;  /* 0x0061400001547983 */ /* 0x000ee80000300800 */
[----:B------:R1:W-:Y:S02]  /*15e940*/  LDGSTS.E [R2+0x8580], desc[UR74][R4.64], P0 ;  /* 0x0858000004027fae */ /* 0x0003e400081a104a */
[----:B-1----:R-:W-:Y:S01]  /*15e950*/  MOV R4, R18 ;  /* 0x0000001200047202 */ /* 0x002fe20000000f00 */
[----:B------:R-:W-:-:S05]  /*15e960*/  IMAD.MOV.U32 R5, RZ, RZ, R19 ;  /* 0x000000ffff057224 */ /* 0x000fca00078e0013 */
[----:B------:R1:W-:Y:S02]  /*15e970*/  LDGSTS.E [R2+0x9400], desc[UR74][R4.64], P4 ;  /* 0x0940000004027fae */ /* 0x0003e4000a1a104a */
[----:B-1----:R-:W-:Y:S01]  /*15e980*/  IMAD.MOV.U32 R4, RZ, RZ, R9 ;  /* 0x000000ffff047224 */ /* 0x002fe200078e0009 */
[----:B----4-:R-:W-:-:S05]  /*15e990*/  IADD3 R16, P1, PT, R16, UR15, RZ ;  /* 0x0000000f10107c10 */ /* 0x010fca000ff3e0ff */
[----:B------:R-:W-:Y:S01]  /*15e9a0*/  STL [R1+0x61b4], R16 ;  /* 0x0061b41001007387 */ /* 0x000fe20000100800 */
[----:B--2---:R-:W-:-:S03]  /*15e9b0*/  IADD3.X R14, PT, PT, R14, UR9, RZ, P5, !PT ;  /* 0x000000090e0e7c10 */ /* 0x004fc6000affe4ff */
[----:B------:R-:W2:Y:S01]  /*15e9c0*/  LDL.LU R9, [R1+0x468c] ;  /* 0x00468c0001097983 */ /* 0x000ea20000300800 */
[----:B------:R-:W-:-:S03]  /*15e9d0*/  IADD3 R3, P5, PT, R3, UR15, RZ ;  /* 0x0000000f03037c10 */ /* 0x000fc6000ffbe0ff */
[----:B------:R-:W-:Y:S04]  /*15e9e0*/  STL [R1+0x4588], R14 ;  /* 0x0045880e01007387 */ /* 0x000fe80000100800 */
[----:B------:R-:W-:Y:S01]  /*15e9f0*/  STL [R1+0x4594], R3 ;  /* 0x0045940301007387 */ /* 0x000fe20000100800 */
[----:B------:R-:W-:-:S05]  /*15ea00*/  IADD3.X R11, PT, PT, R11, UR9, RZ, P1, !PT ;  /* 0x000000090b0b7c10 */ /* 0x000fca0008ffe4ff */
[----:B------:R1:W-:Y:S04]  /*15ea10*/  STL [R1+0x61a8], R11 ;  /* 0x0061a80b01007387 */ /* 0x0003e80000100800 */
[----:B-1----:R-:W4:Y:S04]  /*15ea20*/  LDL.LU R11, [R1+0x4680] ;  /* 0x00468000010b7983 */ /* 0x002f280000300800 */
[----:B------:R-:W2:Y:S04]  /*15ea30*/  LDL.LU R35, [R1+0x6138] ;  /* 0x0061380001237983 */ /* 0x000ea80000300800 */
[----:B------:R-:W2:Y:S01]  /*15ea40*/  LDL.LU R77, [R1+0x613c] ;  /* 0x00613c00014d7983 */ /* 0x000ea20000300800 */
[----:B------:R-:W-:-:S05]  /*15ea50*/  MOV R5, R15 ;  /* 0x0000000f00057202 */ /* 0x000fca0000000f00 */
[----:B------:R1:W-:Y:S02]  /*15ea60*/  LDGSTS.E [R2+0x9480], desc[UR74][R4.64], P2 ;  /* 0x0948000004027fae */ /* 0x0003e400091a104a */
[----:B-1----:R-:W-:Y:S02]  /*15ea70*/  IMAD.MOV.U32 R5, RZ, RZ, R14 ;  /* 0x000000ffff057224 */ /* 0x002fe400078e000e */
[----:B------:R-:W2:Y:S01]  /*15ea80*/  LDL.LU R14, [R1+0x4688] ;  /* 0x00468800010e7983 */ /* 0x000ea20000300800 */
[----:B------:R-:W-:-:S05]  /*15ea90*/  IMAD.MOV.U32 R4, RZ, RZ, R8 ;  /* 0x000000ffff047224 */ /* 0x000fca00078e0008 */
[----:B------:R1:W-:Y:S01]  /*15eaa0*/  LDGSTS.E [R2+0x9500], desc[UR74][R4.64], P3 ;  /* 0x0950000004027fae */ /* 0x0003e200099a104a */
[----:B---3--:R-:W-:Y:S02]  /*15eab0*/  IADD3.X R10, PT, PT, R10, UR9, RZ, P5, !PT ;  /* 0x000000090a0a7c10 */ /* 0x008fe4000affe4ff */
[----:B------:R-:W-:-:S03]  /*15eac0*/  IADD3 R7, P5, PT, R7, UR15, RZ ;  /* 0x0000000f07077c10 */ /* 0x000fc6000ffbe0ff */
[----:B------:R3:W-:Y:S04]  /*15ead0*/  STL [R1+0x4590], R10 ;  /* 0x0045900a01007387 */ /* 0x0007e80000100800 */
[----:B------:R-:W2:Y:S01]  /*15eae0*/  LDL.LU R8, [R1+0x4694] ;  /* 0x0046940001087983 */ /* 0x000ea20000300800 */
[----:B------:R-:W-:-:S03]  /*15eaf0*/  IADD3 R83, P1, PT, R83, UR15, RZ ;  /* 0x0000000f53537c10 */ /* 0x000fc6000ff3e0ff */
[----:B------:R-:W-:Y:S04]  /*15eb00*/  STL [R1+0x467c], R7 ;  /* 0x00467c0701007387 */ /* 0x000fe80000100800 */
[----:B------:R-:W-:Y:S04]  /*15eb10*/  STL [R1+0x614c], R83 ;  /* 0x00614c5301007387 */ /* 0x000fe80000100800 */
[----:B------:R-:W-:Y:S04]  /*15eb20*/  STL.64 [R1+0x8348], R82 ;  /* 0x0083485201007387 */ /* 0x000fe80000100a00 */
[----:B------:R-:W2:Y:S01]  /*15eb30*/  LDL.LU R78, [R1+0x6130] ;  /* 0x00613000014e7983 */ /* 0x000ea20000300800 */
[----:B------:R-:W-:-:S03]  /*15eb40*/  IADD3.X R12, PT, PT, R12, UR9, RZ, P5, !PT ;  /* 0x000000090c0c7c10 */ /* 0x000fc6000affe4ff */
[----:B------:R-:W2:Y:S01]  /*15eb50*/  LDL.LU R16, [R1+0x6134] ;  /* 0x0061340001107983 */ /* 0x000ea20000300800 */
[----:B-1----:R-:W-:Y:S01]  /*15eb60*/  IMAD.MOV.U32 R5, RZ, RZ, R10 ;  /* 0x000000ffff057224 */ /* 0x002fe200078e000a */
[----:B------:R-:W-:-:S05]  /*15eb70*/  MOV R4, R3 ;  /* 0x0000000300047202 */ /* 0x000fca0000000f00 */
[----:B------:R1:W-:Y:S01]  /*15eb80*/  LDGSTS.E [R2+0x9580], desc[UR74][R4.64], P0 ;  /* 0x0958000004027fae */ /* 0x0003e200081a104a */
[----:B------:R-:W-:Y:S02]  /*15eb90*/  IADD3 R6, P5, PT, R6, UR15, RZ ;  /* 0x0000000f06067c10 */ /* 0x000fe4000ffbe0ff */
[----:B------:R-:W-:Y:S02]  /*15eba0*/  IADD3.X R84, PT, PT, R84, UR9, RZ, P1, !PT ;  /* 0x0000000954547c10 */ /* 0x000fe40008ffe4ff */
[----:B------:R-:W-:-:S03]  /*15ebb0*/  IADD3 R28, P1, PT, R28, UR15, RZ ;  /* 0x0000000f1c1c7c10 */ /* 0x000fc6000ff3e0ff */
[----:B------:R-:W-:Y:S04]  /*15ebc0*/  STL [R1+0x6140], R84 ;  /* 0x0061405401007387 */ /* 0x000fe80000100800 */
[----:B------:R-:W-:Y:S04]  /*15ebd0*/  STL [R1+0x8350], R84 ;  /* 0x0083505401007387 */ /* 0x000fe80000100800 */
[----:B------:R1:W-:Y:S04]  /*15ebe0*/  STL [R1+0x4678], R12 ;  /* 0x0046780c01007387 */ /* 0x0003e80000100800 */
[----:B------:R-:W-:Y:S04]  /*15ebf0*/  STL [R1+0x4684], R6 ;  /* 0x0046840601007387 */ /* 0x000fe80000100800 */
[----:B---3--:R-:W3:Y:S04]  /*15ec00*/  LDL.LU R10, [R1+0x4690] ;  /* 0x00469000010a7983 */ /* 0x008ee80000300800 */
[----:B------:R-:W3:Y:S04]  /*15ec10*/  LDL.LU R3, [R1+0x477c] ;  /* 0x00477c0001037983 */ /* 0x000ee80000300800 */
[----:B------:R-:W-:Y:S04]  /*15ec20*/  STL [R1+0x6144], R28 ;  /* 0x0061441c01007387 */ /* 0x000fe80000100800 */
[----:B------:R-:W3:Y:S04]  /*15ec30*/  LDL.LU R75, [R1+0x6128] ;  /* 0x00612800014b7983 */ /* 0x000ee80000300800 */
[----:B------:R-:W3:Y:S01]  /*15ec40*/  LDL.LU R147, [R1+0x612c] ;  /* 0x00612c0001937983 */ /* 0x000ee20000300800 */
[----:B-1----:R-:W-:Y:S01]  /*15ec50*/  MOV R5, R12 ;  /* 0x0000000c00057202 */ /* 0x002fe20000000f00 */
[----:B------:R-:W-:-:S05]  /*15ec60*/  IMAD.MOV.U32 R4, RZ, RZ, R7 ;  /* 0x000000ffff047224 */ /* 0x000fca00078e0007 */
[----:B------:R1:W-:Y:S01]  /*15ec70*/  LDGSTS.E [R2+0xa400], desc[UR74][R4.64], P4 ;  /* 0x0a40000004027fae */ /* 0x0003e2000a1a104a */
[----:B----4-:R-:W-:Y:S02]  /*15ec80*/  IADD3.X R11, PT, PT, R11, UR9, RZ, P5, !PT ;  /* 0x000000090b0b7c10 */ /* 0x010fe4000affe4ff */
[----:B--2---:R-:W-:Y:S02]  /*15ec90*/  IADD3.X R35, PT, PT, R35, UR9, RZ, P1, !PT ;  /* 0x0000000923237c10 */ /* 0x004fe40008ffe4ff */
[----:B------:R-:W-:Y:S02]  /*15eca0*/  IADD3 R9, P5, PT, R9, UR15, RZ ;  /* 0x0000000f09097c10 */ /* 0x000fe4000ffbe0ff */
[----:B------:R-:W-:Y:S01]  /*15ecb0*/  IADD3 R77, P1, PT, R77, UR15, RZ ;  /* 0x0000000f4d4d7c10 */ /* 0x000fe2000ff3e0ff */
[----:B------:R-:W-:Y:S04]  /*15ecc0*/  STL [R1+0x6138], R35 ;  /* 0x0061382301007387 */ /* 0x000fe80000100800 */
[----:B------:R2:W-:Y:S04]  /*15ecd0*/  STL [R1+0x4680], R11 ;  /* 0x0046800b01007387 */ /* 0x0005e80000100800 */
[----:B------:R-:W4:Y:S04]  /*15ece0*/  LDL.LU R12, [R1+0x4778] ;  /* 0x00477800010c7983 */ /* 0x000f280000300800 */
[----:B------:R1:W-:Y:S04]  /*15ecf0*/  STL [R1+0x468c], R9 ;  /* 0x00468c0901007387 */ /* 0x0003e80000100800 */
[----:B------:R-:W4:Y:S04]  /*15ed00*/  LDL.LU R7, [R1+0x4784] ;  /* 0x0047840001077983 */ /* 0x000f280000300800 */
[----:B------:R-:W-:Y:S04]  /*15ed10*/  STL [R1+0x613c], R77 ;  /* 0x00613c4d01007387 */ /* 0x000fe80000100800 */
[----:B------:R-:W-:Y:S04]  /*15ed20*/  STL.64 [R1+0x8358], R76 ;  /* 0x0083584c01007387 */ /* 0x000fe80000100a00 */
[----:B------:R-:W4:Y:S01]  /*15ed30*/  LDL.LU R148, [R1+0x6120] ;  /* 0x0061200001947983 */ /* 0x000f220000300800 */
[----:B------:R-:W-:-:S03]  /*15ed40*/  IADD3.X R14, PT, PT, R14, UR9, RZ, P5, !PT ;  /* 0x000000090e0e7c10 */ /* 0x000fc6000affe4ff */
[----:B------:R-:W4:Y:S01]  /*15ed50*/  LDL.LU R69, [R1+0x6124] ;  /* 0x0061240001457983 */ /* 0x000f220000300800 */
[----:B-1----:R-:W-:Y:S02]  /*15ed60*/  IMAD.MOV.U32 R5, RZ, RZ, R11 ;  /* 0x000000ffff057224 */ /* 0x002fe400078e000b */
[----:B------:R-:W-:-:S05]  /*15ed70*/  IMAD.MOV.U32 R4, RZ, RZ, R6 ;  /* 0x000000ffff047224 */ /* 0x000fca00078e0006 */
[----:B------:R1:W-:Y:S01]  /*15ed80*/  LDGSTS.E [R2+0xa480], desc[UR74][R4.64], P2 ;  /* 0x0a48000004027fae */ /* 0x0003e200091a104a */
[----:B------:R-:W-:Y:S02]  /*15ed90*/  IADD3 R8, P5, PT, R8, UR15, RZ ;  /* 0x0000000f08087c10 */ /* 0x000fe4000ffbe0ff */
[----:B------:R-:W-:Y:S02]  /*15eda0*/  IADD3.X R78, PT, PT, R78, UR9, RZ, P1, !PT ;  /* 0x000000094e4e7c10 */ /* 0x000fe40008ffe4ff */
[----:B------:R-:W-:-:S03]  /*15edb0*/  IADD3 R16, P1, PT, R16, UR15, RZ ;  /* 0x0000000f10107c10 */ /* 0x000fc6000ff3e0ff */
[----:B------:R-:W-:Y:S04]  /*15edc0*/  STL [R1+0x6130], R78 ;  /* 0x0061304e01007387 */ /* 0x000fe80000100800 */
[----:B------:R-:W-:Y:S04]  /*15edd0*/  STL.64 [R1+0x8360], R78 ;  /* 0x0083604e01007387 */ /* 0x000fe80000100a00 */
[----:B------:R-:W-:Y:S04]  /*15ede0*/  STL [R1+0x4688], R14 ;  /* 0x0046880e01007387 */ /* 0x000fe80000100800 */
[----:B------:R1:W-:Y:S04]  /*15edf0*/  STL [R1+0x4694], R8 ;  /* 0x0046940801007387 */ /* 0x0003e80000100800 */
[----:B--2---:R-:W2:Y:S04]  /*15ee00*/  LDL.LU R11, [R1+0x4780] ;  /* 0x00478000010b7983 */ /* 0x004ea80000300800 */
[----:B------:R-:W2:Y:S04]  /*15ee10*/  LDL.LU R6, [R1+0x478c] ;  /* 0x00478c0001067983 */ /* 0x000ea80000300800 */
[----:B------:R-:W-:Y:S04]  /*15ee20*/  STL [R1+0x6134], R16 ;  /* 0x0061341001007387 */ /* 0x000fe80000100800 */
[----:B------:R-:W2:Y:S01]  /*15ee30*/  LDL.LU R120, [R1+0x6118] ;  /* 0x0061180001787983 */ /* 0x000ea20000300800 */
[----:B-1----:R-:W-:-:S03]  /*15ee40*/  MOV R4, R9 ;  /* 0x0000000900047202 */ /* 0x002fc60000000f00 */
[----:B------:R-:W2:Y:S04]  /*15ee50*/  LDL.LU R141, [R1+0x611c] ;  /* 0x00611c00018d7983 */ /* 0x000ea80000300800 */
[----:B------:R-:W2:Y:S01]  /*15ee60*/  LDL.LU R129, [R1+0x6114] ;  /* 0x0061140001817983 */ /* 0x000ea20000300800 */
[----:B---3--:R-:W-:Y:S02]  /*15ee70*/  IADD3.X R10, PT, PT, R10, UR9, RZ, P5, !PT ;  /* 0x000000090a0a7c10 */ /* 0x008fe4000affe4ff */
[----:B------:R-:W-:Y:S02]  /*15ee80*/  IADD3 R3, P5, PT, R3, UR15, RZ ;  /* 0x0000000f03037c10 */ /* 0x000fe4000ffbe0ff */
[----:B------:R-:W-:Y:S02]  /*15ee90*/  IADD3.X R75, PT, PT, R75, UR9, RZ, P1, !PT ;  /* 0x000000094b4b7c10 */ /* 0x000fe40008ffe4ff */
[----:B------:R-:W-:-:S03]  /*15eea0*/  IADD3 R147, P1, PT, R147, UR15, RZ ;  /* 0x0000000f93937c10 */ /* 0x000fc6000ff3e0ff */
[----:B------:R-:W-:Y:S04]  /*15eeb0*/  STL [R1+0x6128], R75 ;  /* 0x0061284b01007387 */ /* 0x000fe80000100800 */
[----:B------:R1:W-:Y:S04]  /*15eec0*/  STL [R1+0x4690], R10 ;  /* 0x0046900a01007387 */ /* 0x0003e80000100800 */
[----:B------:R-:W3:Y:S04]  /*15eed0*/  LDL.LU R9, [R1+0x4788] ;  /* 0x0047880001097983 */ /* 0x000ee80000300800 */
[----:B------:R1:W-:Y:S04]  /*15eee0*/  STL [R1+0x477c], R3 ;  /* 0x00477c0301007387 */ /* 0x0003e80000100800 */
[----:B------:R-:W3:Y:S04]  /*15eef0*/  LDL.LU R15, [R1+0x4794] ;  /* 0x00479400010f7983 */ /* 0x000ee80000300800 */
[----:B------:R-:W-:Y:S04]  /*15ef00*/  STL [R1+0x612c], R147 ;  /* 0x00612c9301007387 */ /* 0x000fe80000100800 */
[----:B------:R-:W-:Y:S04]  /*15ef10*/  STL [R1+0x80e8], R147 ;  /* 0x0080e89301007387 */ /* 0x000fe80000100800 */
[----:B------:R-:W3:Y:S01]  /*15ef20*/  LDL.LU R142, [R1+0x6110] ;  /* 0x00611000018e7983 */ /* 0x000ee20000300800 */
[----:B------:R-:W-:-:S03]  /*15ef30*/  IMAD.MOV.U32 R5, RZ, RZ, R14 ;  /* 0x000000ffff057224 */ /* 0x000fc600078e000e */
[----:B------:R-:W3:Y:S04]  /*15ef40*/  LDL.LU R130, [R1+0x6108] ;  /* 0x0061080001827983 */ /* 0x000ee80000300800 */
[----:B------:R1:W-:Y:S02]  /*15ef50*/  LDGSTS.E [R2+0xa500], desc[UR74][R4.64], P3 ;  /* 0x0a50000004027fae */ /* 0x0003e400099a104a */
[----:B-1----:R-:W-:Y:S01]  /*15ef60*/  IMAD.MOV.U32 R4, RZ, RZ, R8 ;  /* 0x000000ffff047224 */ /* 0x002fe200078e0008 */
[----:B----4-:R-:W-:Y:S02]  /*15ef70*/  IADD3.X R12, PT, PT, R12, UR9, RZ, P5, !PT ;  /* 0x000000090c0c7c10 */ /* 0x010fe4000affe4ff */
[----:B------:R-:W-:Y:S02]  /*15ef80*/  IADD3 R7, P5, PT, R7, UR15, RZ ;  /* 0x0000000f07077c10 */ /* 0x000fe4000ffbe0ff */
[----:B------:R-:W-:-:S05]  /*15ef90*/  IADD3.X R148, PT, PT, R148, UR9, RZ, P1, !PT ;  /* 0x0000000994947c10 */ /* 0x000fca0008ffe4ff */
[----:B------:R-:W-:Y:S04]  /*15efa0*/  STL [R1+0x6120], R148 ;  /* 0x0061209401007387 */ /* 0x000fe80000100800 */
[----:B------:R-:W-:Y:S04]  /*15efb0*/  STL [R1+0x80ec], R148 ;  /* 0x0080ec9401007387 */ /* 0x000fe80000100800 */
[----:B------:R1:W-:Y:S04]  /*15efc0*/  STL [R1+0x4778], R12 ;  /* 0x0047780c01007387 */ /* 0x0003e80000100800 */
[----:B------:R4:W-:Y:S04]  /*15efd0*/  STL [R1+0x4784], R7 ;  /* 0x0047840701007387 */ /* 0x0009e80000100800 */
[----:B------:R-:W4:Y:S04]  /*15efe0*/  LDL.LU R8, [R1+0x610c] ;  /* 0x00610c0001087983 */ /* 0x000f280000300800 */
[----:B------:R-:W4:Y:S01]  /*15eff0*/  LDL.LU R22, [R1+0x4790] ;  /* 0x0047900001167983 */ /* 0x000f220000300800 */
[----:B------:R-:W-:-:S02]  /*15f000*/  IADD3 R69, P1, PT, R69, UR15, RZ ;  /* 0x0000000f45457c10 */ /* 0x000fc4000ff3e0ff */
[----:B------:R-:W-:Y:S02]  /*15f010*/  MOV R5, R10 ;  /* 0x0000000a00057202 */ /* 0x000fe40000000f00 */
[----:B------:R-:W4:Y:S04]  /*15f020*/  LDL.LU R10, [R1+0x487c] ;  /* 0x00487c00010a7983 */ /* 0x000f280000300800 */
[----:B------:R-:W-:Y:S04]  /*15f030*/  STL [R1+0x6124], R69 ;  /* 0x0061244501007387 */ /* 0x000fe80000100800 */
[----:B------:R1:W-:Y:S01]  /*15f040*/  LDGSTS.E [R2+0xa580], desc[UR74][R4.64], P0 ;  /* 0x0a58000004027fae */ /* 0x0003e200081a104a */
[----:B--2---:R-:W-:-:S02]  /*15f050*/  IADD3.X R11, PT, PT, R11, UR9, RZ, P5, !PT ;  /* 0x000000090b0b7c10 */ /* 0x004fc4000affe4ff */
[----:B------:R-:W-:Y:S02]  /*15f060*/  IADD3 R6, P5, PT, R6, UR15, RZ ;  /* 0x0000000f06067c10 */ /* 0x000fe4000ffbe0ff */
[----:B------:R-:W-:Y:S01]  /*15f070*/  IADD3.X R120, PT, PT, R120, UR9, RZ, P1, !PT ;  /* 0x0000000978787c10 */ /* 0x000fe20008ffe4ff */
[----:B-1----:R-:W-:Y:S01]  /*15f080*/  IMAD.MOV.U32 R4, RZ, RZ, R3 ;  /* 0x000000ffff047224 */ /* 0x002fe200078e0003 */
[----:B------:R-:W-:-:S03]  /*15f090*/  IADD3 R141, P1, PT, R141, UR15, RZ ;  /* 0x0000000f8d8d7c10 */ /* 0x000fc6000ff3e0ff */
[----:B------:R-:W-:Y:S04]  /*15f0a0*/  STL [R1+0x6118], R120 ;  /* 0x0061187801007387 */ /* 0x000fe80000100800 */
[----:B------:R1:W-:Y:S04]  /*15f0b0*/  STL [R1+0x4780], R11 ;  /* 0x0047800b01007387 */ /* 0x0003e80000100800 */
[----:B------:R-:W2:Y:S04]  /*15f0c0*/  LDL.LU R20, [R1+0x6100] ;  /* 0x0061000001147983 */ /* 0x000ea80000300800 */
[----:B------:R-:W-:Y:S01]  /*15f0d0*/  STL [R1+0x478c], R6 ;  /* 0x00478c0601007387 */ /* 0x000fe20000100800 */
[----:B------:R-:W-:-:S03]  /*15f0e0*/  IMAD.MOV.U32 R5, RZ, RZ, R12 ;  /* 0x000000ffff057224 */ /* 0x000fc600078e000c */
[----:B------:R-:W2:Y:S04]  /*15f0f0*/  LDL.LU R3, [R1+0x6104] ;  /* 0x0061040001037983 */ /* 0x000ea80000300800 */
[----:B------:R-:W2:Y:S04]  /*15f100*/  LDL.LU R18, [R1+0x4878] ;  /* 0x0048780001127983 */ /* 0x000ea80000300800 */
[----:B------:R-:W2:Y:S04]  /*15f110*/  LDL.LU R17, [R1+0x4884] ;  /* 0x0048840001117983 */ /* 0x000ea80000300800 */
[----:B------:R-:W2:Y:S04]  /*15f120*/  LDL.LU R19, [R1+0x488c] ;  /* 0x00488c0001137983 */ /* 0x000ea80000300800 */
[----:B------:R-:W-:Y:S04]  /*15f130*/  STL [R1+0x611c], R141 ;  /* 0x00611c8d01007387 */ /* 0x000fe80000100800 */
[----:B------:R1:W-:Y:S01]  /*15f140*/  LDGSTS.E [R2+0xb400], desc[UR74][R4.64], P4 ;  /* 0x0b40000004027fae */ /* 0x0003e2000a1a104a */
[----:B---3--:R-:W-:-:S02]  /*15f150*/  IADD3.X R9, PT, PT, R9, UR9, RZ, P5, !PT ;  /* 0x0000000909097c10 */ /* 0x008fc4000affe4ff */
[----:B------:R-:W-:Y:S02]  /*15f160*/  IADD3 R15, P5, PT, R15, UR15, RZ ;  /* 0x0000000f0f0f7c10 */ /* 0x000fe4000ffbe0ff */
[----:B-1----:R-:W-:Y:S02]  /*15f170*/  MOV R4, R7 ;  /* 0x0000000700047202 */ /* 0x002fe40000000f00 */
[----:B------:R-:W-:-:S05]  /*15f180*/  IADD3.X R142, PT, PT, R142, UR9, RZ, P1, !PT ;  /* 0x000000098e8e7c10 */ /* 0x000fca0008ffe4ff */
[----:B------:R-:W-:Y:S04]  /*15f190*/  STL [R1+0x6110], R142 ;  /* 0x0061108e01007387 */ /* 0x000fe80000100800 */
[----:B------:R-:W-:Y:S01]  /*15f1a0*/  STL [R1+0x80f0], R142 ;  /* 0x0080f08e01007387 */ /* 0x000fe20000100800 */
[----:B------:R-:W-:-:S03]  /*15f1b0*/  IADD3 R129, P1, PT, R129, UR15, RZ ;  /* 0x0000000f81817c10 */ /* 0x000fc6000ff3e0ff */
[----:B------:R-:W-:Y:S04]  /*15f1c0*/  STL [R1+0x4788], R9 ;  /* 0x0047880901007387 */ /* 0x000fe80000100800 */
[----:B------:R-:W-:Y:S04]  /*15f1d0*/  STL [R1+0x4794], R15 ;  /* 0x0047940f01007387 */ /* 0x000fe80000100800 */
[----:B------:R-:W3:Y:S04]  /*15f1e0*/  LDL.LU R12, [R1+0x60f8] ;  /* 0x0060f800010c7983 */ /* 0x000ee80000300800 */
[----:B----4-:R-:W4:Y:S01]  /*15f1f0*/  LDL.LU R7, [R1+0x60fc] ;  /* 0x0060fc0001077983 */ /* 0x010f220000300800 */
[----:B------:R-:W-:-:S03]  /*15f200*/  IADD3.X R130, PT, PT, R130, UR9, RZ, P1, !PT ;  /* 0x0000000982827c10 */ /* 0x000fc60008ffe4ff */
[----:B------:R-:W4:Y:S01]  /*15f210*/  LDL.LU R21, [R1+0x4880] ;  /* 0x0048800001157983 */ /* 0x000f220000300800 */
[----:B------:R-:W-:-:S03]  /*15f220*/  IMAD.MOV.U32 R5, RZ, RZ, R11 ;  /* 0x000000ffff057224 */ /* 0x000fc600078e000b */
[----:B------:R-:W4:Y:S04]  /*15f230*/  LDL.LU R14, [R1+0x4894] ;  /* 0x00489400010e7983 */ /* 0x000f280000300800 */
[----:B------:R-:W-:Y:S04]  /*15f240*/  STL [R1+0x6114], R129 ;  /* 0x0061148101007387 */ /* 0x000fe80000100800 */
[----:B------:R-:W-:Y:S04]  /*15f250*/  STL [R1+0x80f4], R129 ;  /* 0x0080f48101007387 */ /* 0x000fe80000100800 */
[----:B------:R-:W4:Y:S04]  /*15f260*/  LDL.LU R11, [R1+0x60f0] ;  /* 0x0060f000010b7983 */ /* 0x000f280000300800 */
[----:B------:R1:W-:Y:S02]  /*15f270*/  LDGSTS.E [R2+0xb480], desc[UR74][R4.64], P2 ;  /* 0x0b48000004027fae */ /* 0x0003e400091a104a */
[----:B-1----:R-:W-:-:S02]  /*15f280*/  MOV R5, R9 ;  /* 0x0000000900057202 */ /* 0x002fc40000000f00 */
[----:B------:R-:W-:-:S05]  /*15f290*/  IADD3 R8, P1, PT, R8, UR15, RZ ;  /* 0x0000000f08087c10 */ /* 0x000fca000ff3e0ff */
[----:B------:R1:W-:Y:S01]  /*15f2a0*/  STL [R1+0x610c], R8 ;  /* 0x00610c0801007387 */ /* 0x0003e20000100800 */
[----:B------:R-:W-:-:S03]  /*15f2b0*/  IADD3.X R22, PT, PT, R22, UR9, RZ, P5, !PT ;  /* 0x0000000916167c10 */ /* 0x000fc6000affe4ff */
[----:B-1----:R-:W4:Y:S04]  /*15f2c0*/  LDL.LU R8, [R1+0x60f4] ;  /* 0x0060f40001087983 */ /* 0x002f280000300800 */
[----:B------:R-:W4:Y:S04]  /*15f2d0*/  LDL.LU R23, [R1+0x4888] ;  /* 0x0048880001177983 */ /* 0x000f280000300800 */
[----:B------:R-:W-:Y:S04]  /*15f2e0*/  STL [R1+0x6108], R130 ;  /* 0x0061088201007387 */ /* 0x000fe80000100800 */
[----:B------:R-:W-:Y:S04]  /*15f2f0*/  STL [R1+0x4790], R22 ;  /* 0x0047901601007387 */ /* 0x000fe80000100800 */
[----:B------:R-:W4:Y:S01]  /*15f300*/  LDL.LU R9, [R1+0x60e8] ;  /* 0x0060e80001097983 */ /* 0x000f220000300800 */
[----:B------:R-:W-:Y:S01]  /*15f310*/  IADD3 R10, P5, PT, R10, UR15, RZ ;  /* 0x0000000f0a0a7c10 */ /* 0x000fe2000ffbe0ff */
[----:B------:R-:W-:-:S04]  /*15f320*/  IMAD.MOV.U32 R4, RZ, RZ, R6 ;  /* 0x000000ffff047224 */ /* 0x000fc800078e0006 */
[----:B------:R-:W-:Y:S04]  /*15f330*/  STL [R1+0x487c], R10 ;  /* 0x00487c0a01007387 */ /* 0x000fe80000100800 */
[----:B------:R-:W4:Y:S04]  /*15f340*/  LDL.LU R6, [R1+0x497c] ;  /* 0x00497c0001067983 */ /* 0x000f280000300800 */
[----:B------:R1:W-:Y:S01]  /*15f350*/  LDGSTS.E [R2+0xb500], desc[UR74][R4.64], P3 ;  /* 0x0b50000004027fae */ /* 0x0003e200099a104a */
[----:B--2---:R-:W-:Y:S02]  /*15f360*/  IADD3.X R20, PT, PT, R20, UR9, RZ, P1, !PT ;  /* 0x0000000914147c10 */ /* 0x004fe40008ffe4ff */
[----:B------:R-:W-:Y:S01]  /*15f370*/  IADD3 R3, P1, PT, R3, UR15, RZ ;  /* 0x0000000f03037c10 */ /* 0x000fe2000ff3e0ff */
[----:B-1----:R-:W-:Y:S01]  /*15f380*/  IMAD.MOV.U32 R4, RZ, RZ, R15 ;  /* 0x000000ffff047224 */ /* 0x002fe200078e000f */
[----:B------:R-:W-:-:S03]  /*15f390*/  IADD3.X R18, PT, PT, R18, UR9, RZ, P5, !PT ;  /* 0x0000000912127c10 */ /* 0x000fc6000affe4ff */
[----:B------:R1:W-:Y:S01]  /*15f3a0*/  STL [R1+0x6104], R3 ;  /* 0x0061040301007387 */ /* 0x0003e20000100800 */
[----:B------:R-:W-:Y:S01]  /*15f3b0*/  IADD3 R17, P5, PT, R17, UR15, RZ ;  /* 0x0000000f11117c10 */ /* 0x000fe2000ffbe0ff */
[----:B------:R-:W-:-:S05]  /*15f3c0*/  IMAD.MOV.U32 R5, RZ, RZ, R22 ;  /* 0x000000ffff057224 */ /* 0x000fca00078e0016 */
[----:B------:R2:W-:Y:S04]  /*15f3d0*/  LDGSTS.E [R2+0xb580], desc[UR74][R4.64], P0 ;  /* 0x0b58000004027fae */ /* 0x0005e800081a104a */
[----:B-1----:R-:W4:Y:S04]  /*15f3e0*/  LDL.LU R3, [R1+0x60ec] ;  /* 0x0060ec0001037983 */ /* 0x002f280000300800 */
[----:B------:R1:W-:Y:S04]  /*15f3f0*/  STL [R1+0x6100], R20 ;  /* 0x0061001401007387 */ /* 0x0003e80000100800 */
[----:B-1----:R-:W4:Y:S04]  /*15f400*/  LDL.LU R20, [R1+0x4890] ;  /* 0x0048900001147983 */ /* 0x002f280000300800 */
[----:B------:R-:W4:Y:S04]  /*15f410*/  LDL.LU R15, [R1+0x4984] ;  /* 0x00498400010f7983 */ /* 0x000f280000300800 */
[----:B------:R-:W-:Y:S04]  /*15f420*/  STL [R1+0x4878], R18 ;  /* 0x0048781201007387 */ /* 0x000fe80000100800 */
[----:B------:R-:W-:Y:S04]  /*15f430*/  STL [R1+0x4884], R17 ;  /* 0x0048841101007387 */ /* 0x000fe80000100800 */
[----:B------:R-:W4:Y:S01]  /*15f440*/  LDL.LU R22, [R1+0x60e0] ;  /* 0x0060e00001167983 */ /* 0x000f220000300800 */
[----:B--2---:R-:W-:Y:S01]  /*15f450*/  MOV R4, R10 ;  /* 0x0000000a00047202 */ /* 0x004fe20000000f00 */
[----:B------:R-:W-:-:S05]  /*15f460*/  IMAD.MOV.U32 R5, RZ, RZ, R18 ;  /* 0x000000ffff057224 */ /* 0x000fca00078e0012 */
[----:B------:R1:W-:Y:S01]  /*15f470*/  LDGSTS.E [R2+0xc400], desc[UR74][R4.64], P4 ;  /* 0x0c40000004027fae */ /* 0x0003e2000a1a104a */
[----:B---3--:R-:W-:Y:S02]  /*15f480*/  IADD3.X R12, PT, PT, R12, UR9, RZ, P1, !PT ;  /* 0x000000090c0c7c10 */ /* 0x008fe40008ffe4ff */
[----:B----4-:R-:W-:Y:S02]  /*15f490*/  IADD3 R7, P1, PT, R7, UR15, RZ ;  /* 0x0000000f07077c10 */ /* 0x010fe4000ff3e0ff */
[----:B------:R-:W-:-:S03]  /*15f4a0*/  IADD3.X R21, PT, PT, R21, UR9, RZ, P5, !PT ;  /* 0x0000000915157c10 */ /* 0x000fc6000affe4ff */
[----:B------:R2:W-:Y:S01]  /*15f4b0*/  STL [R1+0x60fc], R7 ;  /* 0x0060fc0701007387 */ /* 0x0005e20000100800 */
[----:B------:R-:W-:-:S03]  /*15f4c0*/  IADD3 R19, P5, PT, R19, UR15, RZ ;  /* 0x0000000f13137c10 */ /* 0x000fc6000ffbe0ff */
[----:B------:R3:W-:Y:S04]  /*15f4d0*/  STL [R1+0x60f8], R12 ;  /* 0x0060f80c01007387 */ /* 0x0007e80000100800 */
[----:B--2---:R-:W2:Y:S04]  /*15f4e0*/  LDL.LU R7, [R1+0x60e4] ;  /* 0x0060e40001077983 */ /* 0x004ea80000300800 */
[----:B---3--:R-:W3:Y:S01]  /*15f4f0*/  LDL.LU R12, [R1+0x4978] ;  /* 0x00497800010c7983 */ /* 0x008ee20000300800 */
[----:B------:R-:W-:-:S03]  /*15f500*/  IADD3.X R11, PT, PT, R11, UR9, RZ, P1, !PT ;  /* 0x000000090b0b7c10 */ /* 0x000fc60008ffe4ff */
[----:B------:R-:W4:Y:S04]  /*15f510*/  LDL.LU R10, [R1+0x498c] ;  /* 0x00498c00010a7983 */ /* 0x000f280000300800 */
[----:B------:R-:W-:Y:S04]  /*15f520*/  STL [R1+0x4880], R21 ;  /* 0x0048801501007387 */ /* 0x000fe80000100800 */
[----:B------:R-:W-:Y:S04]  /*15f530*/  STL [R1+0x488c], R19 ;  /* 0x00488c1301007387 */ /* 0x000fe80000100800 */
[----:B------:R1:W-:Y:S02]  /*15f540*/  STL [R1+0x60f0], R11 ;  /* 0x0060f00b01007387 */ /* 0x0003e40000100800 */
[----:B-1----:R-:W-:-:S02]  /*15f550*/  MOV R5, R21 ;  /* 0x0000001500057202 */ /* 0x002fc40000000f00 */
[----:B------:R-:W4:Y:S01]  /*15f560*/  LDL.LU R11, [R1+0x60d8] ;  /* 0x0060d800010b7983 */ /* 0x000f220000300800 */
[----:B------:R-:W-:Y:S02]  /*15f570*/  IADD3 R8, P1, PT, R8, UR15, RZ ;  /* 0x0000000f08087c10 */ /* 0x000fe4000ff3e0ff */
[----:B------:R-:W-:-:S03]  /*15f580*/  IADD3.X R23, PT, PT, R23, UR9, RZ, P5, !PT ;  /* 0x0000000917177c10 */ /* 0x000fc6000affe4ff */
[----:B------:R1:W-:Y:S01]  /*15f590*/  STL [R1+0x60f4], R8 ;  /* 0x0060f40801007387 */ /* 0x0003e20000100800 */
[----:B------:R-:W-:-:S03]  /*15f5a0*/  IADD3 R14, P5, PT, R14, UR15, RZ ;  /* 0x0000000f0e0e7c10 */ /* 0x000fc6000ffbe0ff */
[----:B-1----:R-:W4:Y:S01]  /*15f5b0*/  LDL.LU R8, [R1+0x60dc] ;  /* 0x0060dc0001087983 */ /* 0x002f220000300800 */
[----:B------:R-:W-:-:S03]  /*15f5c0*/  IADD3.X R9, PT, PT, R9, UR9, RZ, P1, !PT ;  /* 0x0000000909097c10 */ /* 0x000fc60008ffe4ff */
[----:B------:R-:W4:Y:S04]  /*15f5d0*/  LDL.LU R18, [R1+0x4980] ;  /* 0x0049800001127983 */ /* 0x000f280000300800 */
[----:B------:R-:W-:Y:S04]  /*15f5e0*/  STL [R1+0x4888], R23 ;  /* 0x0048881701007387 */ /* 0x000fe80000100800 */
[----:B------:R-:W-:Y:S04]  /*15f5f0*/  STL [R1+0x4894], R14 ;  /* 0x0048940e01007387 */ /* 0x000fe80000100800 */
[----:B------:R-:W4:Y:S04]  /*15f600*/  LDL.LU R21, [R1+0x4994] ;  /* 0x0049940001157983 */ /* 0x000f280000300800 */
[----:B------:R1:W-:Y:S04]  /*15f610*/  STL [R1+0x60e8], R9 ;  /* 0x0060e80901007387 */ /* 0x0003e80000100800 */
[----:B-1----:R-:W4:Y:S01]  /*15f620*/  LDL.LU R9, [R1+0x60d0] ;  /* 0x0060d00001097983 */ /* 0x002f220000300800 */
[----:B------:R-:W-:-:S05]  /*15f630*/  IMAD.MOV.U32 R4, RZ, RZ, R17 ;  /* 0x000000ffff047224 */ /* 0x000fca00078e0011 */
[----:B------:R1:W-:Y:S01]  /*15f640*/  LDGSTS.E [R2+0xc480], desc[UR74][R4.64], P2 ;  /* 0x0c48000004027fae */ /* 0x0003e200091a104a */
[----:B------:R-:W-:Y:S01]  /*15f650*/  IADD3 R3, P1, PT, R3, UR15, RZ ;  /* 0x0000000f03037c10 */ /* 0x000fe2000ff3e0ff */
[----:B-1----:R-:W-:-:S04]  /*15f660*/  IMAD.MOV.U32 R4, RZ, RZ, R19 ;  /* 0x000000ffff047224 */ /* 0x002fc800078e0013 */
[----:B------:R1:W-:Y:S01]  /*15f670*/  STL [R1+0x60ec], R3 ;  /* 0x0060ec0301007387 */ /* 0x0003e20000100800 */
[----:B------:R-:W-:-:S05]  /*15f680*/  IMAD.MOV.U32 R5, RZ, RZ, R23 ;  /* 0x000000ffff057224 */ /* 0x000fca00078e0017 */
[----:B------:R1:W-:Y:S01]  /*15f690*/  LDGSTS.E [R2+0xc500], desc[UR74][R4.64], P3 ;  /* 0x0c50000004027fae */ /* 0x0003e200099a104a */
[----:B------:R-:W-:-:S03]  /*15f6a0*/  IADD3.X R20, PT, PT, R20, UR9, RZ, P5, !PT ;  /* 0x0000000914147c10 */ /* 0x000fc6000affe4ff */
[----:B-1----:R-:W4:Y:S01]  /*15f6b0*/  LDL.LU R3, [R1+0x60d4] ;  /* 0x0060d40001037983 */ /* 0x002f220000300800 */
[----:B------:R-:W-:-:S03]  /*15f6c0*/  IADD3 R6, P5, PT, R6, UR15, RZ ;  /* 0x0000000f06067c10 */ /* 0x000fc6000ffbe0ff */
[----:B------:R-:W4:Y:S04]  /*15f6d0*/  LDL.LU R17, [R1+0x4988] ;  /* 0x0049880001117983 */ /* 0x000f280000300800 */
[----:B------:R-:W4:Y:S04]  /*15f6e0*/  LDL.LU R19, [R1+0x4a7c] ;  /* 0x004a7c0001137983 */ /* 0x000f280000300800 */
[----:B------:R-:W-:Y:S01]  /*15f6f0*/  STL [R1+0x4890], R20 ;  /* 0x0048901401007387 */ /* 0x000fe20000100800 */
[----:B------:R-:W-:-:S03]  /*15f700*/  IADD3.X R22, PT, PT, R22, UR9, RZ, P1, !PT ;  /* 0x0000000916167c10 */ /* 0x000fc60008ffe4ff */
[----:B------:R-:W-:Y:S04]  /*15f710*/  STL [R1+0x497c], R6 ;  /* 0x00497c0601007387 */ /* 0x000fe80000100800 */
[----:B------:R-:W4:Y:S04]  /*15f720*/  LDL.LU R25, [R1+0x60c8] ;  /* 0x0060c80001197983 */ /* 0x000f280000300800 */
[----:B------:R-:W4:Y:S04]  /*15f730*/  LDL.LU R24, [R1+0x60cc] ;  /* 0x0060cc0001187983 */ /* 0x000f280000300800 */
[----:B------:R1:W-:Y:S01]  /*15f740*/  STL [R1+0x60e0], R22 ;  /* 0x0060e01601007387 */ /* 0x0003e20000100800 */
[----:B------:R-:W-:Y:S01]  /*15f750*/  IMAD.MOV.U32 R5, RZ, RZ, R20 ;  /* 0x000000ffff057224 */ /* 0x000fe200078e0014 */
[----:B------:R-:W-:-:S05]  /*15f760*/  MOV R4, R14 ;  /* 0x0000000e00047202 */ /* 0x000fca0000000f00 */
[----:B------:R2:W-:Y:S04]  /*15f770*/  LDGSTS.E [R2+0xc580], desc[UR74][R4.64], P0 ;  /* 0x0c58000004027fae */ /* 0x0005e800081a104a */
[----:B-1----:R-:W4:Y:S01]  /*15f780*/  LDL.LU R22, [R1+0x4990] ;  /* 0x0049900001167983 */ /* 0x002f220000300800 */
[----:B--2---:R-:W-:Y:S02]  /*15f790*/  IADD3 R7, P1, PT, R7, UR15, RZ ;  /* 0x0000000f07077c10 */ /* 0x004fe4000ff3e0ff */
[----:B---3--:R-:W-:Y:S02]  /*15f7a0*/  IADD3.X R12, PT, PT, R12, UR9, RZ, P5, !PT ;  /* 0x000000090c0c7c10 */ /* 0x008fe4000affe4ff */
[----:B------:R-:W-:Y:S01]  /*15f7b0*/  IADD3 R15, P5, PT, R15, UR15, RZ ;  /* 0x0000000f0f0f7c10 */ /* 0x000fe2000ffbe0ff */
[----:B------:R1:W-:Y:S04]  /*15f7c0*/  STL [R1+0x60e4], R7 ;  /* 0x0060e40701007387 */ /* 0x0003e80000100800 */
[----:B-1----:R-:W2:Y:S04]  /*15f7d0*/  LDL.LU R7, [R1+0x4a84] ;  /* 0x004a840001077983 */ /* 0x002ea80000300800 */
[----:B------:R-:W-:Y:S04]  /*15f7e0*/  STL [R1+0x4978], R12 ;  /* 0x0049780c01007387 */ /* 0x000fe80000100800 */
[----:B------:R-:W-:Y:S04]  /*15f7f0*/  STL [R1+0x4984], R15 ;  /* 0x0049840f01007387 */ /* 0x000fe80000100800 */
[----:B------:R-:W3:Y:S01]  /*15f800*/  LDL.LU R20, [R1+0x4a78] ;  /* 0x004a780001147983 */ /* 0x000ee20000300800 */
[----:B----4-:R-:W-:-:S05]  /*15f810*/  IADD3.X R11, PT, PT, R11, UR9, RZ, P1, !PT ;  /* 0x000000090b0b7c10 */ /* 0x010fca0008ffe4ff */
[----:B------:R1:W-:Y:S01]  /*15f820*/  STL [R1+0x60d8], R11 ;  /* 0x0060d80b01007387 */ /* 0x0003e20000100800 */
[----:B------:R-:W-:-:S03]  /*15f830*/  IMAD.MOV.U32 R4, RZ, RZ, R6 ;  /* 0x000000ffff047224 */ /* 0x000fc600078e0006 */
[----:B-1----:R-:W4:Y:S04]  /*15f840*/  LDL.LU R11, [R1+0x60c0] ;  /* 0x0060c000010b7983 */ /* 0x002f280000300800 */
[----:B------:R-:W4:Y:S01]  /*15f850*/  LDL.LU R23, [R1+0x60c4] ;  /* 0x0060c40001177983 */ /* 0x000f220000300800 */
[----:B------:R-:W-:-:S05]  /*15f860*/  MOV R5, R12 ;  /* 0x0000000c00057202 */ /* 0x000fca0000000f00 */
[----:B------:R1:W-:Y:S01]  /*15f870*/  LDGSTS.E [R2+0xd400], desc[UR74][R4.64], P4 ;  /* 0x0d40000004027fae */ /* 0x0003e2000a1a104a */
[----:B------:R-:W-:Y:S02]  /*15f880*/  IADD3 R8, P1, PT, R8, UR15, RZ ;  /* 0x0000000f08087c10 */ /* 0x000fe4000ff3e0ff */
[----:B------:R-:W-:-:S03]  /*15f890*/  IADD3.X R18, PT, PT, R18, UR9, RZ, P5, !PT ;  /* 0x0000000912127c10 */ /* 0x000fc6000affe4ff */
[----:B------:R1:W-:Y:S01]  /*15f8a0*/  STL [R1+0x60dc], R8 ;  /* 0x0060dc0801007387 */ /* 0x0003e20000100800 */
[----:B------:R-:W-:-:S03]  /*15f8b0*/  IADD3 R10, P5, PT, R10, UR15, RZ ;  /* 0x0000000f0a0a7c10 */ /* 0x000fc6000ffbe0ff */
[----:B-1----:R-:W4:Y:S04]  /*15f8c0*/  LDL.LU R8, [R1+0x4a8c] ;  /* 0x004a8c0001087983 */ /* 0x002f280000300800 */
[----:B------:R-:W4:Y:S04]  /*15f8d0*/  LDL.LU R14, [R1+0x60b8] ;  /* 0x0060b800010e7983 */ /* 0x000f280000300800 */
[----:B------:R-:W-:Y:S04]  /*15f8e0*/  STL [R1+0x4980], R18 ;  /* 0x0049801201007387 */ /* 0x000fe80000100800 */
[----:B------:R-:W4:Y:S01]  /*15f8f0*/  LDL.LU R6, [R1+0x60bc] ;  /* 0x0060bc0001067983 */ /* 0x000f220000300800 */
[----:B------:R-:W-:-:S03]  /*15f900*/  IADD3.X R9, PT, PT, R9, UR9, RZ, P1, !PT ;  /* 0x0000000909097c10 */ /* 0x000fc60008ffe4ff */
[----:B------:R-:W-:Y:S04]  /*15f910*/  STL [R1+0x498c], R10 ;  /* 0x00498c0a01007387 */ /* 0x000fe80000100800 */
[----:B------:R-:W4:Y:S04]  /*15f920*/  LDL.LU R12, [R1+0x4a80] ;  /* 0x004a8000010c7983 */ /* 0x000f280000300800 */
[----:B------:R1:W-:Y:S04]  /*15f930*/  STL [R1+0x60d0], R9 ;  /* 0x0060d00901007387 */ /* 0x0003e80000100800 */
[----:B-1----:R-:W4:Y:S01]  /*15f940*/  LDL.LU R9, [R1+0x60b0] ;  /* 0x0060b00001097983 */ /* 0x002f220000300800 */
[----:B------:R-:W-:-:S02]  /*15f950*/  IMAD.MOV.U32 R4, RZ, RZ, R15 ;  /* 0x000000ffff047224 */ /* 0x000fc400078e000f */
[----:B------:R-:W-:-:S05]  /*15f960*/  IMAD.MOV.U32 R5, RZ, RZ, R18 ;  /* 0x000000ffff057224 */ /* 0x000fca00078e0012 */
[----:B------:R1:W-:Y:S01]  /*15f970*/  LDGSTS.E [R2+0xd480], desc[UR74][R4.64], P2 ;  /* 0x0d48000004027fae */ /* 0x0003e200091a104a */
[----:B------:R-:W-:Y:S02]  /*15f980*/  IADD3 R3, P1, PT, R3, UR15, RZ ;  /* 0x0000000f03037c10 */ /* 0x000fe4000ff3e0ff */
[----:B------:R-:W-:-:S03]  /*15f990*/  IADD3.X R17, PT, PT, R17, UR9, RZ, P5, !PT ;  /* 0x0000000911117c10 */ /* 0x000fc6000affe4ff */
[----:B------:R1:W-:Y:S01]  /*15f9a0*/  STL [R1+0x60d4], R3 ;  /* 0x0060d40301007387 */ /* 0x0003e20000100800 */
[----:B------:R-:W-:Y:S01]  /*15f9b0*/  IADD3 R21, P5, PT, R21, UR15, RZ ;  /* 0x0000000f15157c10 */ /* 0x000fe2000ffbe0ff */
[----:B-1----:R-:W-:Y:S02]  /*15f9c0*/  IMAD.MOV.U32 R5, RZ, RZ, R17 ;  /* 0x000000ffff057224 */ /* 0x002fe400078e0011 */
[----:B------:R-:W4:Y:S04]  /*15f9d0*/  LDL.LU R3, [R1+0x4a94] ;  /* 0x004a940001037983 */ /* 0x000f280000300800 */
[----:B------:R-:W4:Y:S01]  /*15f9e0*/  LDL.LU R18, [R1+0x60b4] ;  /* 0x0060b40001127983 */ /* 0x000f220000300800 */
[----:B------:R-:W-:-:S03]  /*15f9f0*/  IADD3.X R25, PT, PT, R25, UR9, RZ, P1, !PT ;  /* 0x0000000919197c10 */ /* 0x000fc60008ffe4ff */
[----:B------:R1:W-:Y:S01]  /*15fa00*/  STL [R1+0x4988], R17 ;  /* 0x0049881101007387 */ /* 0x0003e20000100800 */
[----:B------:R-:W-:-:S03]  /*15fa10*/  IADD3 R24, P1, PT, R24, UR15, RZ ;  /* 0x0000000f18187c10 */ /* 0x000fc6000ff3e0ff */
[----:B------:R-:W4:Y:S04]  /*15fa20*/  LDL.LU R15, [R1+0x4a88] ;  /* 0x004a8800010f7983 */ /* 0x000f280000300800 */
[----:B------:R-:W-:Y:S01]  /*15fa30*/  STL [R1+0x4994], R21 ;  /* 0x0049941501007387 */ /* 0x000fe20000100800 */
[----:B------:R-:W-:-:S03]  /*15fa40*/  MOV R4, R10 ;  /* 0x0000000a00047202 */ /* 0x000fc60000000f00 */
[----:B------:R-:W-:Y:S01]  /*15fa50*/  STL [R1+0x60c8], R25 ;  /* 0x0060c81901007387 */ /* 0x000fe20000100800 */
[----:B------:R-:W-:-:S03]  /*15fa60*/  IADD3.X R22, PT, PT, R22, UR9, RZ, P5, !PT ;  /* 0x0000000916167c10 */ /* 0x000fc6000affe4ff */
[----:B------:R-:W-:Y:S01]  /*15fa70*/  STL [R1+0x60cc], R24 ;  /* 0x0060cc1801007387 */ /* 0x000fe20000100800 */
[----:B------:R-:W-:-:S03]  /*15fa80*/  IADD3 R19, P5, PT, R19, UR15, RZ ;  /* 0x0000000f13137c10 */ /* 0x000fc6000ffbe0ff */
[----:B-1----:R-:W4:Y:S04]  /*15fa90*/  LDL.LU R17, [R1+0x60a8] ;  /* 0x0060a80001117983 */ /* 0x002f280000300800 */
[----:B------:R-:W-:Y:S04]  /*15faa0*/  STL [R1+0x4990], R22 ;  /* 0x0049901601007387 */ /* 0x000fe80000100800 */
[----:B------:R-:W4:Y:S04]  /*15fab0*/  LDL.LU R10, [R1+0x4b7c] ;  /* 0x004b7c00010a7983 */ /* 0x000f280000300800 */
[----:B------:R-:W-:Y:S04]  /*15fac0*/  STL [R1+0x4a7c], R19 ;  /* 0x004a7c1301007387 */ /* 0x000fe80000100800 */
[----:B------:R1:W-:Y:S01]  /*15fad0*/  LDGSTS.E [R2+0xd500], desc[UR74][R4.64], P3 ;  /* 0x0d50000004027fae */ /* 0x0003e200099a104a */
[----:B---3--:R-:W-:-:S02]  /*15fae0*/  IADD3.X R20, PT, PT, R20, UR9, RZ, P5, !PT ;  /* 0x0000000914147c10 */ /* 0x008fc4000affe4ff */
[----:B--2---:R-:W-:Y:S02]  /*15faf0*/  IADD3 R7, P5, PT, R7, UR15, RZ ;  /* 0x0000000f07077c10 */ /* 0x004fe4000ffbe0ff */
[----:B----4-:R-:W-:Y:S02]  /*15fb00*/  IADD3.X R11, PT, PT, R11, UR9, RZ, P1, !PT ;  /* 0x000000090b0b7c10 */ /* 0x010fe40008ffe4ff */
[----:B------:R-:W-:-:S03]  /*15fb10*/  IADD3 R23, P1, PT, R23, UR15, RZ ;  /* 0x0000000f17177c10 */ /* 0x000fc6000ff3e0ff */
[----:B------:R2:W-:Y:S04]  /*15fb20*/  STL [R1+0x60c0], R11 ;  /* 0x0060c00b01007387 */ /* 0x0005e80000100800 */
[----:B--2---:R-:W2:Y:S04]  /*15fb30*/  LDL.LU R11, [R1+0x4a90] ;  /* 0x004a9000010b7983 */ /* 0x004ea80000300800 */
[----:B------:R-:W-:Y:S04]  /*15fb40*/  STL [R1+0x60c4], R23 ;  /* 0x0060c41701007387 */ /* 0x000fe80000100800 */
[----:B------:R-:W-:Y:S04]  /*15fb50*/  STL [R1+0x4a78], R20 ;  /* 0x004a781401007387 */ /* 0x000fe80000100800 */
[----:B------:R-:W-:Y:S04]  /*15fb60*/  STL [R1+0x4a84], R7 ;  /* 0x004a840701007387 */ /* 0x000fe80000100800 */
[----:B------:R-:W3:Y:S01]  /*15fb70*/  LDL.LU R26, [R1+0x604c] ;  /* 0x00604c00011a7983 */ /* 0x000ee20000300800 */
[----:B------:R-:W-:-:S05]  /*15fb80*/  IADD3.X R14, PT, PT, R14, UR9, RZ, P1, !PT ;  /* 0x000000090e0e7c10 */ /* 0x000fca0008ffe4ff */
[----:B------:R4:W-:Y:S01]  /*15fb90*/  STL [R1+0x60b8], R14 ;  /* 0x0060b80e01007387 */ /* 0x0009e20000100800 */
[----:B------:R-:W-:-:S03]  /*15fba0*/  IADD3 R6, P1, PT, R6, UR15, RZ ;  /* 0x0000000f06067c10 */ /* 0x000fc6000ff3e0ff */
[----:B----4-:R-:W4:Y:S01]  /*15fbb0*/  LDL.LU R14, [R1+0x4b78] ;  /* 0x004b7800010e7983 */ /* 0x010f220000300800 */
[----:B------:R-:W-:Y:S02]  /*15fbc0*/  IADD3.X R12, PT, PT, R12, UR9, RZ, P5, !PT ;  /* 0x000000090c0c7c10 */ /* 0x000fe4000affe4ff */
[----:B------:R-:W-:Y:S01]  /*15fbd0*/  IADD3 R8, P5, PT, R8, UR15, RZ ;  /* 0x0000000f08087c10 */ /* 0x000fe2000ffbe0ff */
[----:B------:R1:W-:Y:S04]  /*15fbe0*/  STL [R1+0x60bc], R6 ;  /* 0x0060bc0601007387 */ /* 0x0003e80000100800 */
[----:B-1----:R-:W4:Y:S01]  /*15fbf0*/  LDL.LU R6, [R1+0x4b84] ;  /* 0x004b840001067983 */ /* 0x002f220000300800 */
[----:B------:R-:W-:-:S03]  /*15fc00*/  IADD3.X R9, PT, PT, R9, UR9, RZ, P1, !PT ;  /* 0x0000000909097c10 */ /* 0x000fc60008ffe4ff */
[----:B------:R-:W-:Y:S04]  /*15fc10*/  STL [R1+0x4a80], R12 ;  /* 0x004a800c01007387 */ /* 0x000fe80000100800 */
[----:B------:R-:W-:Y:S04]  /*15fc20*/  STL [R1+0x4a8c], R8 ;  /* 0x004a8c0801007387 */ /* 0x000fe80000100800 */
[----:B------:R1:W-:Y:S04]  /*15fc30*/  STL [R1+0x60b0], R9 ;  /* 0x0060b00901007387 */ /* 0x0003e80000100800 */
[----:B-1----:R-:W4:Y:S04]  /*15fc40*/  LDL.LU R9, [R1+0x6044] ;  /* 0x0060440001097983 */ /* 0x002f280000300800 */
[----:B------:R-:W4:Y:S01]  /*15fc50*/  LDL.LU R34, [R1+0x6040] ;  /* 0x0060400001227983 */ /* 0x000f220000300800 */
[----:B------:R-:W-:Y:S01]  /*15fc60*/  IMAD.MOV.U32 R4, RZ, RZ, R21 ;  /* 0x000000ffff047224 */ /* 0x000fe200078e0015 */
[----:B------:R-:W-:-:S05]  /*15fc70*/  MOV R5, R22 ;  /* 0x0000001600057202 */ /* 0x000fca0000000f00 */
[----:B------:R1:W-:Y:S01]  /*15fc80*/  LDGSTS.E [R2+0xd580], desc[UR74][R4.64], P0 ;  /* 0x0d58000004027fae */ /* 0x0003e200081a104a */
[----:B------:R-:W-:Y:S01]  /*15fc90*/  IADD3 R18, P1, PT, R18, UR15, RZ ;  /* 0x0000000f12127c10 */ /* 0x000fe2000ff3e0ff */
[----:B-1----:R-:W-:Y:S02]  /*15fca0*/  IMAD.MOV.U32 R4, RZ, RZ, R19 ;  /* 0x000000ffff047224 */ /* 0x002fe400078e0013 */
[----:B------:R-:W-:Y:S01]  /*15fcb0*/  IMAD.MOV.U32 R5, RZ, RZ, R20 ;  /* 0x000000ffff057224 */ /* 0x000fe200078e0014 */
[----:B------:R-:W-:Y:S01]  /*15fcc0*/  IADD3.X R15, PT, PT, R15, UR9, RZ, P5, !PT ;  /* 0x000000090f0f7c10 */ /* 0x000fe2000affe4ff */
[----:B------:R-:W-:Y:S01]  /*15fcd0*/  STL [R1+0x60b4], R18 ;  /* 0x0060b41201007387 */ /* 0x000fe20000100800 */
[----:B------:R-:W-:-:S03]  /*15fce0*/  IADD3 R3, P5, PT, R3, UR15, RZ ;  /* 0x0000000f03037c10 */ /* 0x000fc6000ffbe0ff */
[----:B------:R1:W-:Y:S02]  /*15fcf0*/  LDGSTS.E [R2+0xe400], desc[UR74][R4.64], P4 ;  /* 0x0e40000004027fae */ /* 0x0003e4000a1a104a */
[----:B-1----:R-:W-:Y:S01]  /*15fd00*/  IMAD.MOV.U32 R5, RZ, RZ, R12 ;  /* 0x000000ffff057224 */ /* 0x002fe200078e000c */
[----:B------:R-:W-:Y:S01]  /*15fd10*/  MOV R4, R7 ;  /* 0x0000000700047202 */ /* 0x000fe20000000f00 */
[----:B------:R-:W4:Y:S01]  /*15fd20*/  LDL.LU R12, [R1+0x4b80] ;  /* 0x004b8000010c7983 */ /* 0x000f220000300800 */
[----:B------:R-:W-:-:S03]  /*15fd30*/  IADD3.X R17, PT, PT, R17, UR9, RZ, P1, !PT ;  /* 0x0000000911117c10 */ /* 0x000fc60008ffe4ff */
[----:B------:R-:W-:Y:S04]  /*15fd40*/  STL [R1+0x4a88], R15 ;  /* 0x004a880f01007387 */ /* 0x000fe80000100800 */
[----:B------:R-:W4:Y:S04]  /*15fd50*/  LDL.LU R7, [R1+0x4b8c] ;  /* 0x004b8c0001077983 */ /* 0x000f280000300800 */
[----:B------:R-:W-:Y:S04]  /*15fd60*/  STL [R1+0x4a94], R3 ;  /* 0x004a940301007387 */ /* 0x000fe80000100800 */
[----:B------:R-:W4:Y:S04]  /*15fd70*/  LDL.LU R23, [R1+0x6038] ;  /* 0x0060380001177983 */ /* 0x000f280000300800 */
[----:B------:R-:W4:Y:S04]  /*15fd80*/  LDL.LU R65, [R1+0x603c] ;  /* 0x00603c0001417983 */ /* 0x000f280000300800 */
[----:B------:R1:W-:Y:S04]  /*15fd90*/  STL [R1+0x60a8], R17 ;  /* 0x0060a81101007387 */ /* 0x0003e80000100800 */
[----:B------:R1:W-:Y:S04]  /*15fda0*/  LDGSTS.E [R2+0xe480], desc[UR74][R4.64], P2 ;  /* 0x0e48000004027fae */ /* 0x0003e800091a104a */
[----:B-1----:R-:W4:Y:S01]  /*15fdb0*/  LDL.LU R17, [R1+0x4b88] ;  /* 0x004b880001117983 */ /* 0x002f220000300800 */
[----:B------:R-:W-:Y:S01]  /*15fdc0*/  IMAD.MOV.U32 R4, RZ, RZ, R8 ;  /* 0x000000ffff047224 */ /* 0x000fe200078e0008 */
[----:B------:R-:W-:-:S05]  /*15fdd0*/  MOV R5, R15 ;  /* 0x0000000f00057202 */ /* 0x000fca0000000f00 */
[----:B------:R1:W-:Y:S01]  /*15fde0*/  LDGSTS.E [R2+0xe500], desc[UR74][R4.64], P3 ;  /* 0x0e50000004027fae */ /* 0x0003e200099a104a */
[----:B--2---:R-:W-:Y:S02]  /*15fdf0*/  IADD3.X R11, PT, PT, R11, UR9, RZ, P5, !PT ;  /* 0x000000090b0b7c10 */ /* 0x004fe4000affe4ff */
[----:B------:R-:W-:-:S03]  /*15fe00*/  IADD3 R10, P5, PT, R10, UR15, RZ ;  /* 0x0000000f0a0a7c10 */ /* 0x000fc6000ffbe0ff */
[----:B------:R2:W-:Y:S04]  /*15fe10*/  STL [R1+0x4a90], R11 ;  /* 0x004a900b01007387 */ /* 0x0005e80000100800 */
[----:B------:R-:W4:Y:S01]  /*15fe20*/  LDL.LU R8, [R1+0x4b94] ;  /* 0x004b940001087983 */ /* 0x000f220000300800 */
[----:B---3--:R-:W-:-:S03]  /*15fe30*/  IADD3 R26, P1, PT, R26, UR15, RZ ;  /* 0x0000000f1a1a7c10 */ /* 0x008fc6000ff3e0ff */
[----:B------:R3:W-:Y:S04]  /*15fe40*/  STL [R1+0x4b7c], R10 ;  /* 0x004b7c0a01007387 */ /* 0x0007e80000100800 */
[----:B------:R-:W-:Y:S04]  /*15fe50*/  STL [R1+0x604c], R26 ;  /* 0x00604c1a01007387 */ /* 0x000fe80000100800 */
[----:B------:R-:W4:Y:S04]  /*15fe60*/  LDL.LU R74, [R1+0x6030] ;  /* 0x00603000014a7983 */ /* 0x000f280000300800 */
[----:B------:R-:W4:Y:S01]  /*15fe70*/  LDL.LU R71, [R1+0x6034] ;  /* 0x0060340001477983 */ /* 0x000f220000300800 */
[----:B-1----:R-:W-:-:S02]  /*15fe80*/  IMAD.MOV.U32 R5, RZ, RZ, R11 ;  /* 0x000000ffff057224 */ /* 0x002fc400078e000b */
[----:B------:R-:W-:-:S05]  /*15fe90*/  IMAD.MOV.U32 R4, RZ, RZ, R3 ;  /* 0x000000ffff047224 */ /* 0x000fca00078e0003 */
[----:B------:R1:W-:Y:S01]  /*15fea0*/  LDGSTS.E [R2+0xe580], desc[UR74][R4.64], P0 ;  /* 0x0e58000004027fae */ /* 0x0003e200081a104a */
[----:B----4-:R-:W-:Y:S02]  /*15feb0*/  IADD3.X R14, PT, PT, R14, UR9, RZ, P5, !PT ;  /* 0x000000090e0e7c10 */ /* 0x010fe4000affe4ff */
[----:B------:R-:W-:Y:S02]  /*15fec0*/  IADD3 R6, P5, PT, R6, UR15, RZ ;  /* 0x0000000f06067c10 */ /* 0x000fe4000ffbe0ff */
[----:B------:R-:W-:Y:S02]  /*15fed0*/  IADD3.X R34, PT, PT, R34, UR9, RZ, P1, !PT ;  /* 0x0000000922227c10 */ /* 0x000fe40008ffe4ff */
[----:B------:R-:W-:-:S03]  /*15fee0*/  IADD3 R9, P1, PT, R9, UR15, RZ ;  /* 0x0000000f09097c10 */ /* 0x000fc6000ff3e0ff */
[----:B------:R-:W-:Y:S04]  /*15fef0*/  STL [R1+0x6040], R34 ;  /* 0x0060402201007387 */ /* 0x000fe80000100800 */
[----:B------:R-:W-:Y:S04]  /*15ff00*/  STL.64 [R1+0x8368], R34 ;  /* 0x0083682201007387 */ /* 0x000fe80000100a00 */
[----:B------:R4:W-:Y:S04]  /*15ff10*/  STL [R1+0x4b78], R14 ;  /* 0x004b780e01007387 */ /* 0x0009e80000100800 */
[----:B------:R1:W-:Y:S04]  /*15ff20*/  STL [R1+0x4b84], R6 ;  /* 0x004b840601007387 */ /* 0x0003e80000100800 */
[----:B--2---:R-:W2:Y:S04]  /*15ff30*/  LDL.LU R11, [R1+0x4b90] ;  /* 0x004b9000010b7983 */ /* 0x004ea80000300800 */
[----:B------:R-:W2:Y:S04]  /*15ff40*/  LDL.LU R3, [R1+0x4c7c] ;  /* 0x004c7c0001037983 */ /* 0x000ea80000300800 */
[----:B------:R-:W-:Y:S04]  /*15ff50*/  STL [R1+0x6044], R9 ;  /* 0x0060440901007387 */ /* 0x000fe80000100800 */
[----:B------:R-:W2:Y:S04]  /*15ff60*/  LDL.LU R72, [R1+0x6028] ;  /* 0x0060280001487983 */ /* 0x000ea80000300800 */
[----:B------:R-:W2:Y:S01]  /*15ff70*/  LDL.LU R44, [R1+0x602c] ;  /* 0x00602c00012c7983 */ /* 0x000ea20000300800 */
[----:B------:R-:W-:-:S02]  /*15ff80*/  IADD3.X R12, PT, PT, R12, UR9, RZ, P5, !PT ;  /* 0x000000090c0c7c10 */ /* 0x000fc4000affe4ff */
[----:B-1----:R-:W-:Y:S02]  /*15ff90*/  MOV R4, R10 ;  /* 0x0000000a00047202 */ /* 0x002fe40000000f00 */
[----:B------:R-:W-:Y:S02]  /*15ffa0*/  IADD3 R7, P5, PT, R7, UR15, RZ ;  /* 0x0000000f07077c10 */ /* 0x000fe4000ffbe0ff */
[----:B------:R-:W-:Y:S02]  /*15ffb0*/  IADD3.X R23, PT, PT, R23, UR9, RZ, P1, !PT ;  /* 0x0000000917177c10 */ /* 0x000fe40008ffe4ff */
[----:B------:R-:W-:-:S03]  /*15ffc0*/  IADD3 R65, P1, PT, R65, UR15, RZ ;  /* 0x0000000f41417c10 */ /* 0x000fc6000ff3e0ff */
[----:B------:R-:W-:Y:S04]  /*15ffd0*/  STL [R1+0x6038], R23 ;  /* 0x0060381701007387 */ /* 0x000fe80000100800 */
[----:B------:R1:W-:Y:S04]  /*15ffe0*/  STL [R1+0x4b80], R12 ;  /* 0x004b800c01007387 */ /* 0x0003e80000100800 */
[----:B------:R-:W2:Y:S04]  /*15fff0*/  LDL.LU R15, [R1+0x4c78] ;  /* 0x004c7800010f7983 */ /* 0x000ea80000300800 */
[----:B------:R1:W-:Y:S01]  /*160000*/  STL [R1+0x4b8c], R7 ;  /* 0x004b8c0701007387 */ /* 0x0003e20000100800 */
[----:B------:R-:W-:-:S03]  /*160010*/  IADD3.X R17, PT, PT, R17, UR9, RZ, P5, !PT ;  /* 0x0000000911117c10 */ /* 0x000fc6000affe4ff */
[----:B---3--:R-:W3:Y:S01]  /*160020*/  LDL.LU R10, [R1+0x4c84] ;  /* 0x004c8400010a7983 */ /* 0x008ee20000300800 */
[----:B------:R-:W-:-:S03]  /*160030*/  IMAD.MOV.U32 R5, RZ, RZ, R14 ;  /* 0x000000ffff057224 */ /* 0x000fc600078e000e */
[----:B------:R-:W-:Y:S04]  /*160040*/  STL [R1+0x603c], R65 ;  /* 0x00603c4101007387 */ /* 0x000fe80000100800 */
[----:B------:R-:W-:Y:S04]  /*160050*/  STL.64 [R1+0x8370], R64 ;  /* 0x0083704001007387 */ /* 0x000fe80000100a00 */
[----:B------:R-:W3:Y:S04]  /*160060*/  LDL.LU R66, [R1+0x6020] ;  /* 0x0060200001427983 */ /* 0x000ee80000300800 */
[----:B------:R-:W3:Y:S04]  /*160070*/  LDL.LU R22, [R1+0x6024] ;  /* 0x0060240001167983 */ /* 0x000ee80000300800 */
[----:B------:R1:W-:Y:S02]  /*160080*/  LDGSTS.E [R2+0xf400], desc[UR74][R4.64], P4 ;  /* 0x0f40000004027fae */ /* 0x0003e4000a1a104a */
[----:B-1----:R-:W-:Y:S01]  /*160090*/  IMAD.MOV.U32 R4, RZ, RZ, R6 ;  /* 0x000000ffff047224 */ /* 0x002fe200078e0006 */
[----:B------:R-:W-:-:S05]  /*1600a0*/  MOV R5, R12 ;  /* 0x0000000c00057202 */ /* 0x000fca0000000f00 */
[----:B------:R1:W-:Y:S01]  /*1600b0*/  LDGSTS.E [R2+0xf480], desc[UR74][R4.64], P2 ;  /* 0x0f48000004027fae */ /* 0x0003e200091a104a */
[----:B------:R-:W-:Y:S02]  /*1600c0*/  IADD3 R8, P5, PT, R8, UR15, RZ ;  /* 0x0000000f08087c10 */ /* 0x000fe4000ffbe0ff */
[----:B------:R-:W-:-:S05]  /*1600d0*/  IADD3.X R74, PT, PT, R74, UR9, RZ, P1, !PT ;  /* 0x000000094a4a7c10 */ /* 0x000fca0008ffe4ff */
[----:B------:R-:W-:Y:S01]  /*1600e0*/  STL [R1+0x6030], R74 ;  /* 0x0060304a01007387 */ /* 0x000fe20000100800 */
[----:B------:R-:W-:-:S03]  /*1600f0*/  IADD3 R71, P1, PT, R71, UR15, RZ ;  /* 0x0000000f47477c10 */ /* 0x000fc6000ff3e0ff */
[----:B------:R-:W-:Y:S04]  /*160100*/  STL.64 [R1+0x8378], R74 ;  /* 0x0083784a01007387 */ /* 0x000fe80000100a00 */
[----:B------:R-:W-:Y:S04]  /*160110*/  STL [R1+0x4b88], R17 ;  /* 0x004b881101007387 */ /* 0x000fe80000100800 */
[----:B------:R1:W-:Y:S04]  /*160120*/  STL [R1+0x4b94], R8 ;  /* 0x004b940801007387 */ /* 0x0003e80000100800 */
[----:B----4-:R-:W4:Y:S04]  /*160130*/  LDL.LU R14, [R1+0x4c80] ;  /* 0x004c8000010e7983 */ /* 0x010f280000300800 */
[----:B------:R-:W4:Y:S04]  /*160140*/  LDL.LU R6, [R1+0x4c8c] ;  /* 0x004c8c0001067983 */ /* 0x000f280000300800 */
[----:B------:R-:W4:Y:S04]  /*160150*/  LDL.LU R12, [R1+0x4c94] ;  /* 0x004c9400010c7983 */ /* 0x000f280000300800 */
[----:B------:R-:W-:Y:S04]  /*160160*/  STL [R1+0x6034], R71 ;  /* 0x0060344701007387 */ /* 0x000fe80000100800 */
[----:B------:R-:W4:Y:S01]  /*160170*/  LDL.LU R47, [R1+0x6018] ;  /* 0x00601800012f7983 */ /* 0x000f220000300800 */
[----:B-1----:R-:W-:-:S03]  /*160180*/  IMAD.MOV.U32 R4, RZ, RZ, R7 ;  /* 0x000000ffff047224 */ /* 0x002fc600078e0007 */
[----:B------:R-:W4:Y:S04]  /*160190*/  LDL.LU R21, [R1+0x601c] ;  /* 0x00601c0001157983 */ /* 0x000f280000300800 */
[----:B------:R-:W4:Y:S01]  /*1601a0*/  LDL.LU R19, [R1+0x6014] ;  /* 0x0060140001137983 */ /* 0x000f220000300800 */
[----:B--2---:R-:W-:Y:S02]  /*1601b0*/  IADD3.X R11, PT, PT, R11, UR9, RZ, P5, !PT ;  /* 0x000000090b0b7c10 */ /* 0x004fe4000affe4ff */
[----:B------:R-:W-:Y:S02]  /*1601c0*/  IADD3 R3, P5, PT, R3, UR15, RZ ;  /* 0x0000000f03037c10 */ /* 0x000fe4000ffbe0ff */
[----:B------:R-:W-:Y:S02]  /*1601d0*/  IADD3.X R72, PT, PT, R72, UR9, RZ, P1, !PT ;  /* 0x0000000948487c10 */ /* 0x000fe40008ffe4ff */
[----:B------:R-:W-:-:S03]  /*1601e0*/  IADD3 R44, P1, PT, R44, UR15, RZ ;  /* 0x0000000f2c2c7c10 */ /* 0x000fc6000ff3e0ff */
[----:B------:R-:W-:Y:S04]  /*1601f0*/  STL [R1+0x6028], R72 ;  /* 0x0060284801007387 */ /* 0x000fe80000100800 */
[----:B------:R1:W-:Y:S04]  /*160200*/  STL [R1+0x4b90], R11 ;  /* 0x004b900b01007387 */ /* 0x0003e80000100800 */
[----:B------:R-:W2:Y:S04]  /*160210*/  LDL.LU R7, [R1+0x4c88] ;  /* 0x004c880001077983 */ /* 0x000ea80000300800 */
[----:B------:R1:W-:Y:S04]  /*160220*/  STL [R1+0x4c7c], R3 ;  /* 0x004c7c0301007387 */ /* 0x0003e80000100800 */
[----:B------:R-:W-:Y:S04]  /*160230*/  STL [R1+0x602c], R44 ;  /* 0x00602c2c01007387 */ /* 0x000fe80000100800 */
[----:B------:R-:W2:Y:S01]  /*160240*/  LDL.LU R33, [R1+0x6010] ;  /* 0x0060100001217983 */ /* 0x000ea20000300800 */
[----:B------:R-:W-:-:S03]  /*160250*/  IMAD.MOV.U32 R5, RZ, RZ, R17 ;  /* 0x000000ffff057224 */ /* 0x000fc600078e0011 */
[----:B------:R-:W2:Y:S04]  /*160260*/  LDL.LU R119, [R1+0x6008] ;  /* 0x0060080001777983 */ /* 0x000ea80000300800 */
[----:B------:R1:W-:Y:S01]  /*160270*/  LDGSTS.E [R2+0xf500], desc[UR74][R4.64], P3 ;  /* 0x0f50000004027fae */ /* 0x0003e200099a104a */
[----:B------:R-:W-:Y:S02]  /*160280*/  IADD3.X R15, PT, PT, R15, UR9, RZ, P5, !PT ;  /* 0x000000090f0f7c10 */ /* 0x000fe4000affe4ff */
[----:B---3--:R-:W-:Y:S02]  /*160290*/  IADD3 R10, P5, PT, R10, UR15, RZ ;  /* 0x0000000f0a0a7c10 */ /* 0x008fe4000ffbe0ff */
[----:B-1----:R-:W-:Y:S02]  /*1602a0*/  MOV R4, R8 ;  /* 0x0000000800047202 */ /* 0x002fe40000000f00 */
[----:B------:R-:W-:-:S02]  /*1602b0*/  IADD3.X R66, PT, PT, R66, UR9, RZ, P1, !PT ;  /* 0x0000000942427c10 */ /* 0x000fc40008ffe4ff */
[----:B------:R-:W-:-:S03]  /*1602c0*/  IADD3 R22, P1, PT, R22, UR15, RZ ;  /* 0x0000000f16167c10 */ /* 0x000fc6000ff3e0ff */
[----:B------:R-:W-:Y:S04]  /*1602d0*/  STL [R1+0x6020], R66 ;  /* 0x0060204201007387 */ /* 0x000fe80000100800 */
[----:B------:R-:W-:Y:S04]  /*1602e0*/  STL [R1+0x4c78], R15 ;  /* 0x004c780f01007387 */ /* 0x000fe80000100800 */
[----:B------:R-:W3:Y:S01]  /*1602f0*/  LDL.LU R8, [R1+0x600c] ;  /* 0x00600c0001087983 */ /* 0x000ee20000300800 */
[----:B------:R-:W-:-:S03]  /*160300*/  IMAD.MOV.U32 R5, RZ, RZ, R11 ;  /* 0x000000ffff057224 */ /* 0x000fc600078e000b */
[----:B------:R-:W-:Y:S04]  /*160310*/  STL [R1+0x4c84], R10 ;  /* 0x004c840a01007387 */ /* 0x000fe80000100800 */
[----:B------:R-:W3:Y:S04]  /*160320*/  LDL.LU R25, [R1+0x4c90] ;  /* 0x004c900001197983 */ /* 0x000ee80000300800 */
[----:B------:R-:W3:Y:S04]  /*160330*/  LDL.LU R11, [R1+0x4d7c] ;  /* 0x004d7c00010b7983 */ /* 0x000ee80000300800 */
[----:B------:R-:W-:Y:S04]  /*160340*/  STL [R1+0x6024], R22 ;  /* 0x0060241601007387 */ /* 0x000fe80000100800 */
[----:B------:R1:W-:Y:S04]  /*160350*/  STL.64 [R1+0x8380], R22 ;  /* 0x0083801601007387 */ /* 0x0003e80000100a00 */
[----:B------:R1:W-:Y:S02]  /*160360*/  LDGSTS.E [R2+0xf580], desc[UR74][R4.64], P0 ;  /* 0x0f58000004027fae */ /* 0x0003e400081a104a */
[----:B-1----:R-:W-:Y:S01]  /*160370*/  IMAD.MOV.U32 R4, RZ, RZ, R3 ;  /* 0x000000ffff047224 */ /* 0x002fe200078e0003 */
[----:B------:R-:W-:-:S05]  /*160380*/  MOV R5, R15 ;  /* 0x0000000f00057202 */ /* 0x000fca0000000f00 */
[----:B------:R1:W-:Y:S01]  /*160390*/  LDGSTS.E [R2+0x10400], desc[UR74][R4.64], P4 ;  /* 0x1040000004027fae */ /* 0x0003e2000a1a104a */
[----:B----4-:R-:W-:Y:S02]  /*1603a0*/  IADD3.X R14, PT, PT, R14, UR9, RZ, P5, !PT ;  /* 0x000000090e0e7c10 */ /* 0x010fe4000affe4ff */
[----:B------:R-:W-:Y:S02]  /*1603b0*/  IADD3 R6, P5, PT, R6, UR15, RZ ;  /* 0x0000000f06067c10 */ /* 0x000fe4000ffbe0ff */
[----:B------:R-:W-:Y:S02]  /*1603c0*/  IADD3.X R47, PT, PT, R47, UR9, RZ, P1, !PT ;  /* 0x000000092f2f7c10 */ /* 0x000fe40008ffe4ff */
[----:B------:R-:W-:-:S03]  /*1603d0*/  IADD3 R21, P1, PT, R21, UR15, RZ ;  /* 0x0000000f15157c10 */ /* 0x000fc6000ff3e0ff */
[----:B------:R-:W-:Y:S04]  /*1603e0*/  STL [R1+0x6018], R47 ;  /* 0x0060182f01007387 */ /* 0x000fe80000100800 */
[----:B------:R4:W-:Y:S04]  /*1603f0*/  STL [R1+0x4c80], R14 ;  /* 0x004c800e01007387 */ /* 0x0009e80000100800 */
[----:B------:R-:W3:Y:S04]  /*160400*/  LDL.LU R24, [R1+0x6000] ;  /* 0x0060000001187983 */ /* 0x000ee80000300800 */
[----:B------:R-:W-:Y:S04]  /*160410*/  STL [R1+0x4c8c], R6 ;  /* 0x004c8c0601007387 */ /* 0x000fe80000100800 */
[----:B------:R-:W3:Y:S04]  /*160420*/  LDL.LU R3, [R1+0x6004] ;  /* 0x0060040001037983 */ /* 0x000ee80000300800 */
[----:B------:R-:W3:Y:S04]  /*160430*/  LDL.LU R22, [R1+0x4d78] ;  /* 0x004d780001167983 */ /* 0x000ee80000300800 */
[----:B------:R-:W3:Y:S04]  /*160440*/  LDL.LU R15, [R1+0x4d84] ;  /* 0x004d8400010f7983 */ /* 0x000ee80000300800 */
[----:B------:R-:W3:Y:S04]  /*160450*/  LDL.LU R23, [R1+0x4d8c] ;  /* 0x004d8c0001177983 */ /* 0x000ee80000300800 */
[----:B------:R-:W-:Y:S01]  /*160460*/  STL [R1+0x601c], R21 ;  /* 0x00601c1501007387 */ /* 0x000fe20000100800 */
[----:B-1----:R-:W-:-:S02]  /*160470*/  IMAD.MOV.U32 R5, RZ, RZ, R14 ;  /* 0x000000ffff057224 */ /* 0x002fc400078e000e */
[----:B------:R-:W-:-:S05]  /*160480*/  IMAD.MOV.U32 R4, RZ, RZ, R10 ;  /* 0x000000ffff047224 */ /* 0x000fca00078e000a */
[----:B------:R1:W-:Y:S01]  /*160490*/  LDGSTS.E [R2+0x10480], desc[UR74][R4.64], P2 ;  /* 0x1048000004027fae */ /* 0x0003e200091a104a */
[----:B--2---:R-:W-:Y:S02]  /*1604a0*/  IADD3.X R7, PT, PT, R7, UR9, RZ, P5, !PT ;  /* 0x0000000907077c10 */ /* 0x004fe4000affe4ff */
[----:B------:R-:W-:Y:S02]  /*1604b0*/  IADD3 R12, P5, PT, R12, UR15, RZ ;  /* 0x0000000f0c0c7c10 */ /* 0x000fe4000ffbe0ff */
[----:B------:R-:W-:-:S05]  /*1604c0*/  IADD3.X R33, PT, PT, R33, UR9, RZ, P1, !PT ;  /* 0x0000000921217c10 */ /* 0x000fca0008ffe4ff */
[----:B------:R-:W-:Y:S04]  /*1604d0*/  STL [R1+0x6010], R33 ;  /* 0x0060102101007387 */ /* 0x000fe80000100800 */
[----:B------:R-:W-:Y:S04]  /*1604e0*/  STL [R1+0x8388], R33 ;  /* 0x0083882101007387 */ /* 0x000fe80000100800 */
[----:B------:R-:W-:Y:S01]  /*1604f0*/  STL [R1+0x4c88], R7 ;  /* 0x004c880701007387 */ /* 0x000fe20000100800 */
[----:B------:R-:W-:-:S03]  /*160500*/  IADD3 R19, P1, PT, R19, UR15, RZ ;  /* 0x0000000f13137c10 */ /* 0x000fc6000ff3e0ff */
[----:B------:R-:W-:Y:S04]  /*160510*/  STL [R1+0x4c94], R12 ;  /* 0x004c940c01007387 */ /* 0x000fe80000100800 */
[----:B----4-:R-:W2:Y:S04]  /*160520*/  LDL.LU R14, [R1+0x5ff8] ;  /* 0x005ff800010e7983 */ /* 0x010ea80000300800 */
[----:B------:R-:W4:Y:S04]  /*160530*/  LDL.LU R10, [R1+0x5ffc] ;  /* 0x005ffc00010a7983 */ /* 0x000f280000300800 */
[----:B------:R-:W4:Y:S04]  /*160540*/  LDL.LU R17, [R1+0x4d80] ;  /* 0x004d800001117983 */ /* 0x000f280000300800 */
[----:B------:R-:W4:Y:S04]  /*160550*/  LDL.LU R20, [R1+0x4d94] ;  /* 0x004d940001147983 */ /* 0x000f280000300800 */
[----:B------:R-:W-:Y:S04]  /*160560*/  STL [R1+0x6014], R19 ;  /* 0x0060141301007387 */ /* 0x000fe80000100800 */
[----:B------:R-:W4:Y:S01]  /*160570*/  LDL.LU R18, [R1+0x5ff0] ;  /* 0x005ff00001127983 */ /* 0x000f220000300800 */
[----:B------:R-:W-:-:S02]  /*160580*/  IADD3.X R119, PT, PT, R119, UR9, RZ, P1, !PT ;  /* 0x0000000977777c10 */ /* 0x000fc40008ffe4ff */
[----:B---3--:R-:W-:-:S05]  /*160590*/  IADD3 R8, P1, PT, R8, UR15, RZ ;  /* 0x0000000f08087c10 */ /* 0x008fca000ff3e0ff */
[----:B------:R3:W-:Y:S01]  /*1605a0*/  STL [R1+0x600c], R8 ;  /* 0x00600c0801007387 */ /* 0x0007e20000100800 */
[----:B------:R-:W-:Y:S02]  /*1605b0*/  IADD3.X R25, PT, PT, R25, UR9, RZ, P5, !PT ;  /* 0x0000000919197c10 */ /* 0x000fe4000affe4ff */
[----:B------:R-:W-:Y:S01]  /*1605c0*/  IADD3 R11, P5, PT, R11, UR15, RZ ;  /* 0x0000000f0b0b7c10 */ /* 0x000fe2000ffbe0ff */
[----:B---3--:R-:W3:Y:S04]  /*1605d0*/  LDL.LU R8, [R1+0x5ff4] ;  /* 0x005ff40001087983 */ /* 0x008ee80000300800 */
[----:B------:R-:W3:Y:S01]  /*1605e0*/  LDL.LU R27, [R1+0x4d88] ;  /* 0x004d8800011b7983 */ /* 0x000ee20000300800 */
[----:B-1----:R-:W-:-:S03]  /*1605f0*/  MOV R4, R6 ;  /* 0x0000000600047202 */ /* 0x002fc60000000f00 */
[----:B------:R-:W-:Y:S04]  /*160600*/  STL [R1+0x6008], R119 ;  /* 0x0060087701007387 */ /* 0x000fe80000100800 */
[----:B------:R-:W-:Y:S04]  /*160610*/  STL [R1+0x838c], R119 ;  /* 0x00838c7701007387 */ /* 0x000fe80000100800 */
[----:B------:R-:W-:Y:S04]  /*160620*/  STL [R1+0x4c90], R25 ;  /* 0x004c901901007387 */ /* 0x000fe80000100800 */
[----:B------:R-:W-:Y:S01]  /*160630*/  STL [R1+0x4d7c], R11 ;  /* 0x004d7c0b01007387 */ /* 0x000fe20000100800 */
[----:B------:R-:W-:-:S03]  /*160640*/  IMAD.MOV.U32 R5, RZ, RZ, R7 ;  /* 0x000000ffff057224 */ /* 0x000fc600078e0007 */
[----:B------:R-:W3:Y:S04]  /*160650*/  LDL.LU R6, [R1+0x5fe8] ;  /* 0x005fe80001067983 */ /* 0x000ee80000300800 */
[----:B------:R-:W3:Y:S04]  /*160660*/  LDL.LU R7, [R1+0x4e7c] ;  /* 0x004e7c0001077983 */ /* 0x000ee80000300800 */
[----:B------:R1:W-:Y:S02]  /*160670*/  LDGSTS.E [R2+0x10500], desc[UR74][R4.64], P3 ;  /* 0x1050000004027fae */ /* 0x0003e400099a104a */
[----:B-1----:R-:W-:Y:S01]  /*160680*/  IMAD.MOV.U32 R4, RZ, RZ, R12 ;  /* 0x000000ffff047224 */ /* 0x002fe200078e000c */
[----:B------:R-:W-:-:S05]  /*160690*/  MOV R5, R25 ;  /* 0x0000001900057202 */ /* 0x000fca0000000f00 */
[----:B------:R1:W-:Y:S01]  /*1606a0*/  LDGSTS.E [R2+0x10580], desc[UR74][R4.64], P0 ;  /* 0x1058000004027fae */ /* 0x0003e200081a104a */
[----:B------:R-:W-:Y:S02]  /*1606b0*/  IADD3.X R24, PT, PT, R24, UR9, RZ, P1, !PT ;  /* 0x0000000918187c10 */ /* 0x000fe40008ffe4ff */
[----:B------:R-:W-:Y:S02]  /*1606c0*/  IADD3 R3, P1, PT, R3, UR15, RZ ;  /* 0x0000000f03037c10 */ /* 0x000fe4000ff3e0ff */
[----:B------:R-:W-:-:S03]  /*1606d0*/  IADD3.X R22, PT, PT, R22, UR9, RZ, P5, !PT ;  /* 0x0000000916167c10 */ /* 0x000fc6000affe4ff */
[----:B------:R1:W-:Y:S01]  /*1606e0*/  STL [R1+0x6004], R3 ;  /* 0x0060040301007387 */ /* 0x0003e20000100800 */
[----:B------:R-:W-:-:S03]  /*1606f0*/  IADD3 R15, P5, PT, R15, UR15, RZ ;  /* 0x0000000f0f0f7c10 */ /* 0x000fc6000ffbe0ff */
[----:B-1----:R-:W3:Y:S04]  /*160700*/  LDL.LU R3, [R1+0x5fec] ;  /* 0x005fec0001037983 */ /* 0x002ee80000300800 */
[----:B------:R1:W-:Y:S01]  /*160710*/  STL [R1+0x6000], R24 ;  /* 0x0060001801007387 */ /* 0x0003e20000100800 */
[----:B------:R-:W-:-:S03]  /*160720*/  IMAD.MOV.U32 R4, RZ, RZ, R11 ;  /* 0x000000ffff047224 */ /* 0x000fc600078e000b */
[----:B-1----:R-:W3:Y:S04]  /*160730*/  LDL.LU R24, [R1+0x4d90] ;  /* 0x004d900001187983 */ /* 0x002ee80000300800 */
[----:B------:R-:W3:Y:S04]  /*160740*/  LDL.LU R12, [R1+0x4e84] ;  /* 0x004e8400010c7983 */ /* 0x000ee80000300800 */
[----:B------:R-:W-:Y:S04]  /*160750*/  STL [R1+0x4d78], R22 ;  /* 0x004d781601007387 */ /* 0x000fe80000100800 */
[----:B------:R-:W-:Y:S04]  /*160760*/  STL [R1+0x4d84], R15 ;  /* 0x004d840f01007387 */ /* 0x000fe80000100800 */
[----:B------:R-:W3:Y:S01]  /*160770*/  LDL.LU R25, [R1+0x5fe0] ;  /* 0x005fe00001197983 */ /* 0x000ee20000300800 */
[----:B--2---:R-:W-:-:S02]  /*160780*/  IADD3.X R14, PT, PT, R14, UR9, RZ, P1, !PT ;  /* 0x000000090e0e7c10 */ /* 0x004fc40008ffe4ff */
[----:B----4-:R-:W-:Y:S02]  /*160790*/  IADD3 R10, P1, PT, R10, UR15, RZ ;  /* 0x0000000f0a0a7c10 */ /* 0x010fe4000ff3e0ff */
[----:B------:R-:W-:-:S03]  /*1607a0*/  IADD3.X R17, PT, PT, R17, UR9, RZ, P5, !PT ;  /* 0x0000000911117c10 */ /* 0x000fc6000affe4ff */
[----:B------:R1:W-:Y:S01]  /*1607b0*/  STL [R1+0x5ffc], R10 ;  /* 0x005ffc0a01007387 */ /* 0x0003e20000100800 */
[----:B------:R-:W-:-:S03]  /*1607c0*/  IADD3 R23, P5, PT, R23, UR15, RZ ;  /* 0x0000000f17177c10 */ /* 0x000fc6000ffbe0ff */
[----:B------:R2:W-:Y:S04]  /*1607d0*/  STL [R1+0x5ff8], R14 ;  /* 0x005ff80e01007387 */ /* 0x0005e80000100800 */
[----:B-1----:R-:W4:Y:S01]  /*1607e0*/  LDL.LU R10, [R1+0x5fe4] ;  /* 0x005fe400010a7983 */ /* 0x002f220000300800 */
[----:B------:R-:W-:-:S03]  /*1607f0*/  IADD3.X R18, PT, PT, R18, UR9, RZ, P1, !PT ;  /* 0x0000000912127c10 */ /* 0x000fc60008ffe4ff */
[----:B--2---:R-:W2:Y:S04]  /*160800*/  LDL.LU R14, [R1+0x4e78] ;  /* 0x004e7800010e7983 */ /* 0x004ea80000300800 */
[----:B------:R-:W2:Y:S04]  /*160810*/  LDL.LU R11, [R1+0x4e8c] ;  /* 0x004e8c00010b7983 */ /* 0x000ea80000300800 */
[----:B------:R-:W-:Y:S04]  /*160820*/  STL [R1+0x4d80], R17 ;  /* 0x004d801101007387 */ /* 0x000fe80000100800 */
[----:B------:R-:W-:Y:S04]  /*160830*/  STL [R1+0x4d8c], R23 ;  /* 0x004d8c1701007387 */ /* 0x000fe80000100800 */
[----:B------:R1:W-:Y:S04]  /*160840*/  STL [R1+0x5ff0], R18 ;  /* 0x005ff01201007387 */ /* 0x0003e80000100800 */
[----:B-1----:R-:W2:Y:S01]  /*160850*/  LDL.LU R18, [R1+0x5fd8] ;  /* 0x005fd80001127983 */ /* 0x002ea20000300800 */
[----:B---3--:R-:W-:Y:S01]  /*160860*/  IADD3 R8, P1, PT, R8, UR15, RZ ;  /* 0x0000000f08087c10 */ /* 0x008fe2000ff3e0ff */
[----:B------:R-:W-:Y:S01]  /*160870*/  IMAD.MOV.U32 R5, RZ, RZ, R22 ;  /* 0x000000ffff057224 */ /* 0x000fe200078e0016 */
[----:B------:R-:W-:-:S02]  /*160880*/  IADD3.X R27, PT, PT, R27, UR9, RZ, P5, !PT ;  /* 0x000000091b1b7c10 */ /* 0x000fc4000affe4ff */
[----:B------:R-:W-:Y:S01]  /*160890*/  IADD3 R20, P5, PT, R20, UR15, RZ ;  /* 0x0000000f14147c10 */ /* 0x000fe2000ffbe0ff */
[----:B------:R1:W-:Y:S04]  /*1608a0*/  STL [R1+0x5ff4], R8 ;  /* 0x005ff40801007387 */ /* 0x0003e80000100800 */
[----:B------:R3:W-:Y:S01]  /*1608b0*/  LDGSTS.E [R2+0x11400], desc[UR74][R4.64], P4 ;  /* 0x1140000004027fae */ /* 0x0007e2000a1a104a */
[----:B------:R-:W-:-:S03]  /*1608c0*/  IADD3.X R6, PT, PT, R6, UR9, RZ, P1, !PT ;  /* 0x0000000906067c10 */ /* 0x000fc60008ffe4ff */
[----:B-1----:R-:W2:Y:S04]  /*1608d0*/  LDL.LU R8, [R1+0x5fdc] ;  /* 0x005fdc0001087983 */ /* 0x002ea80000300800 */
[----:B------:R-:W2:Y:S01]  /*1608e0*/  LDL.LU R22, [R1+0x4e80] ;  /* 0x004e800001167983 */ /* 0x000ea20000300800 */
[----:B---3--:R-:W-:-:S03]  /*1608f0*/  IMAD.MOV.U32 R5, RZ, RZ, R17 ;  /* 0x000000ffff057224 */ /* 0x008fc600078e0011 */
[----:B------:R-:W-:Y:S04]  /*160900*/  STL [R1+0x4d88], R27 ;  /* 0x004d881b01007387 */ /* 0x000fe80000100800 */
[----:B------:R-:W-:Y:S04]  /*160910*/  STL [R1+0x4d94], R20 ;  /* 0x004d941401007387 */ /* 0x000fe80000100800 */
[----:B------:R-:W3:Y:S01]  /*160920*/  LDL.LU R17, [R1+0x4e94] ;  /* 0x004e940001117983 */ /* 0x000ee20000300800 */
[----:B------:R-:W-:-:S03]  /*160930*/  MOV R4, R15 ;  /* 0x0000000f00047202 */ /* 0x000fc60000000f00 */
[----:B------:R1:W-:Y:S04]  /*160940*/  STL [R1+0x5fe8], R6 ;  /* 0x005fe80601007387 */ /* 0x0003e80000100800 */
[----:B------:R1:W-:Y:S04]  /*160950*/  LDGSTS.E [R2+0x11480], desc[UR74][R4.64], P2 ;  /* 0x1148000004027fae */ /* 0x0003e800091a104a */
[----:B-1----:R-:W3:Y:S01]  /*160960*/  LDL.LU R6, [R1+0x5fd0] ;  /* 0x005fd00001067983 */ /* 0x002ee20000300800 */
[----:B------:R-:W-:Y:S01]  /*160970*/  IMAD.MOV.U32 R4, RZ, RZ, R23 ;  /* 0x000000ffff047224 */ /* 0x000fe200078e0017 */
[----:B------:R-:W-:-:S05]  /*160980*/  MOV R5, R27 ;  /* 0x0000001b00057202 */ /* 0x000fca0000000f00 */
[----:B------:R1:W-:Y:S01]  /*160990*/  LDGSTS.E [R2+0x11500], desc[UR74][R4.64], P3 ;  /* 0x1150000004027fae */ /* 0x0003e200099a104a */
[----:B------:R-:W-:-:S05]  /*1609a0*/  IADD3 R3, P1, PT, R3, UR15, RZ ;  /* 0x0000000f03037c10 */ /* 0x000fca000ff3e0ff */
[----:B------:R1:W-:Y:S01]  /*1609b0*/  STL [R1+0x5fec], R3 ;  /* 0x005fec0301007387 */ /* 0x0003e20000100800 */
[----:B------:R-:W-:-:S03]  /*1609c0*/  IADD3.X R24, PT, PT, R24, UR9, RZ, P5, !PT ;  /* 0x0000000918187c10 */ /* 0x000fc6000affe4ff */
[----:B-1----:R-:W3:Y:S01]  /*1609d0*/  LDL.LU R3, [R1+0x5fd4] ;  /* 0x005fd40001037983 */ /* 0x002ee20000300800 */
[----:B------:R-:W-:-:S03]  /*1609e0*/  IADD3 R7, P5, PT, R7, UR15, RZ ;  /* 0x0000000f07077c10 */ /* 0x000fc6000ffbe0ff */
[----:B------:R-:W3:Y:S04]  /*1609f0*/  LDL.LU R15, [R1+0x4e88] ;  /* 0x004e8800010f7983 */ /* 0x000ee80000300800 */
[----:B------:R-:W3:Y:S04]  /*160a00*/  LDL.LU R23, [R1+0x4f7c] ;  /* 0x004f7c0001177983 */ /* 0x000ee80000300800 */
[----:B------:R-:W-:Y:S01]  /*160a10*/  STL [R1+0x4d90], R24 ;  /* 0x004d901801007387 */ /* 0x000fe20000100800 */
[----:B------:R-:W-:-:S03]  /*160a20*/  IADD3.X R25, PT, PT, R25, UR9, RZ, P1, !PT ;  /* 0x0000000919197c10 */ /* 0x000fc60008ffe4ff */
[----:B------:R-:W-:Y:S04]  /*160a30*/  STL [R1+0x4e7c], R7 ;  /* 0x004e7c0701007387 */ /* 0x000fe80000100800 */
[----:B------:R-:W3:Y:S04]  /*160a40*/  LDL.LU R30, [R1+0x5fc8] ;  /* 0x005fc800011e7983 */ /* 0x000ee80000300800 */
[----:B------:R-:W3:Y:S04]  /*160a50*/  LDL.LU R29, [R1+0x5fcc] ;  /* 0x005fcc00011d7983 */ /* 0x000ee80000300800 */
[----:B------:R1:W-:Y:S01]  /*160a60*/  STL [R1+0x5fe0], R25 ;  /* 0x005fe01901007387 */ /* 0x0003e20000100800 */
[----:B------:R-:W-:-:S02]  /*160a70*/  IMAD.MOV.U32 R5, RZ, RZ, R24 ;  /* 0x000000ffff057224 */ /* 0x000fc400078e0018 */
[----:B------:R-:W-:-:S05]  /*160a80*/  IMAD.MOV.U32 R4, RZ, RZ, R20 ;  /* 0x000000ffff047224 */ /* 0x000fca00078e0014 */
[----:B------:R2:W-:Y:S04]  /*160a90*/  LDGSTS.E [R2+0x11580], desc[UR74][R4.64], P0 ;  /* 0x1158000004027fae */ /* 0x0005e800081a104a */
[----:B-1----:R-:W3:Y:S01]  /*160aa0*/  LDL.LU R25, [R1+0x4e90] ;  /* 0x004e900001197983 */ /* 0x002ee20000300800 */
[----:B----4-:R-:W-:Y:S02]  /*160ab0*/  IADD3 R10, P1, PT, R10, UR15, RZ ;  /* 0x0000000f0a0a7c10 */ /* 0x010fe4000ff3e0ff */
[----:B--2---:R-:W-:Y:S02]  /*160ac0*/  IADD3.X R14, PT, PT, R14, UR9, RZ, P5, !PT ;  /* 0x000000090e0e7c10 */ /* 0x004fe4000affe4ff */
[----:B------:R-:W-:Y:S01]  /*160ad0*/  IADD3 R12, P5, PT, R12, UR15, RZ ;  /* 0x0000000f0c0c7c10 */ /* 0x000fe2000ffbe0ff */
[----:B------:R1:W-:Y:S04]  /*160ae0*/  STL [R1+0x5fe4], R10 ;  /* 0x005fe40a01007387 */ /* 0x0003e80000100800 */
[----:B-1----:R-:W2:Y:S04]  /*160af0*/  LDL.LU R10, [R1+0x4f84] ;  /* 0x004f8400010a7983 */ /* 0x002ea80000300800 */
[----:B------:R-:W-:Y:S04]  /*160b00*/  STL [R1+0x4e78], R14 ;  /* 0x004e780e01007387 */ /* 0x000fe80000100800 */
[----:B------:R-:W-:Y:S04]  /*160b10*/  STL [R1+0x4e84], R12 ;  /* 0x004e840c01007387 */ /* 0x000fe80000100800 */
[----:B------:R-:W4:Y:S01]  /*160b20*/  LDL.LU R24, [R1+0x4f78] ;  /* 0x004f780001187983 */ /* 0x000f220000300800 */
[----:B------:R-:W-:-:S05]  /*160b30*/  IADD3.X R18, PT, PT, R18, UR9, RZ, P1, !PT ;  /* 0x0000000912127c10 */ /* 0x000fca0008ffe4ff */
[----:B------:R-:W-:Y:S04]  /*160b40*/  STL [R1+0x5fd8], R18 ;  /* 0x005fd81201007387 */ /* 0x000fe80000100800 */
[----:B------:R-:W2:Y:S04]  /*160b50*/  LDL.LU R20, [R1+0x5fc0] ;  /* 0x005fc00001147983 */ /* 0x000ea80000300800 */
[----:B------:R-:W2:Y:S01]  /*160b60*/  LDL.LU R27, [R1+0x5fc4] ;  /* 0x005fc400011b7983 */ /* 0x000ea20000300800 */
[----:B------:R-:W-:Y:S01]  /*160b70*/  IADD3 R8, P1, PT, R8, UR15, RZ ;  /* 0x0000000f08087c10 */ /* 0x000fe2000ff3e0ff */
[----:B------:R-:W-:Y:S01]  /*160b80*/  IMAD.MOV.U32 R5, RZ, RZ, R14 ;  /* 0x000000ffff057224 */ /* 0x000fe200078e000e */
[----:B------:R-:W-:-:S03]  /*160b90*/  IADD3.X R22, PT, PT, R22, UR9, RZ, P5, !PT ;  /* 0x0000000916167c10 */ /* 0x000fc6000affe4ff */
[----:B------:R1:W-:Y:S01]  /*160ba0*/  STL [R1+0x5fdc], R8 ;  /* 0x005fdc0801007387 */ /* 0x0003e20000100800 */
[----:B------:R-:W-:Y:S02]  /*160bb0*/  IADD3 R11, P5, PT, R11, UR15, RZ ;  /* 0x0000000f0b0b7c10 */ /* 0x000fe4000ffbe0ff */
[----:B------:R-:W-:-:S05]  /*160bc0*/  MOV R4, R7 ;  /* 0x0000000700047202 */ /* 0x000fca0000000f00 */
[----:B------:R3:W-:Y:S04]  /*160bd0*/  LDGSTS.E [R2+0x12400], desc[UR74][R4.64], P4 ;  /* 0x1240000004027fae */ /* 0x0007e8000a1a104a */
[----:B-1----:R-:W2:Y:S04]  /*160be0*/  LDL.LU R8, [R1+0x4f8c] ;  /* 0x004f8c0001087983 */ /* 0x002ea80000300800 */
[----:B------:R-:W2:Y:S04]  /*160bf0*/  LDL.LU R14, [R1+0x5fb8] ;  /* 0x005fb800010e7983 */ /* 0x000ea80000300800 */
[----:B------:R-:W-:Y:S04]  /*160c00*/  STL [R1+0x4e80], R22 ;  /* 0x004e801601007387 */ /* 0x000fe80000100800 */
[----:B------:R-:W2:Y:S01]  /*160c10*/  LDL.LU R7, [R1+0x5fbc] ;  /* 0x005fbc0001077983 */ /* 0x000ea20000300800 */
[----:B---3--:R-:W-:-:S03]  /*160c20*/  IADD3.X R6, PT, PT, R6, UR9, RZ, P1, !PT ;  /* 0x0000000906067c10 */ /* 0x008fc60008ffe4ff */
[----:B------:R-:W-:Y:S04]  /*160c30*/  STL [R1+0x4e8c], R11 ;  /* 0x004e8c0b01007387 */ /* 0x000fe80000100800 */
[----:B------:R-:W3:Y:S04]  /*160c40*/  LDL.LU R18, [R1+0x4f80] ;  /* 0x004f800001127983 */ /* 0x000ee80000300800 */
[----:B------:R1:W-:Y:S01]  /*160c50*/  STL [R1+0x5fd0], R6 ;  /* 0x005fd00601007387 */ /* 0x0003e20000100800 */
[----:B------:R-:W-:-:S03]  /*160c60*/  IMAD.MOV.U32 R4, RZ, RZ, R12 ;  /* 0x000000ffff047224 */ /* 0x000fc600078e000c */
[----:B-1----:R-:W3:Y:S01]  /*160c70*/  LDL.LU R6, [R1+0x5fb0] ;  /* 0x005fb00001067983 */ /* 0x002ee20000300800 */
[----:B------:R-:W-:-:S05]  /*160c80*/  MOV R5, R22 ;  /* 0x0000001600057202 */ /* 0x000fca0000000f00 */
[----:B------:R1:W-:Y:S01]  /*160c90*/  LDGSTS.E [R2+0x12480], desc[UR74][R4.64], P2 ;  /* 0x1248000004027fae */ /* 0x0003e200091a104a */
[----:B------:R-:W-:Y:S02]  /*160ca0*/  IADD3 R3, P1, PT, R3, UR15, RZ ;  /* 0x0000000f03037c10 */ /* 0x000fe4000ff3e0ff */
[----:B------:R-:W-:-:S03]  /*160cb0*/  IADD3.X R15, PT, PT, R15, UR9, RZ, P5, !PT ;  /* 0x000000090f0f7c10 */ /* 0x000fc6000affe4ff */
[----:B------:R1:W-:Y:S01]  /*160cc0*/  STL [R1+0x5fd4], R3 ;  /* 0x005fd40301007387 */ /* 0x0003e20000100800 */
[----:B------:R-:W-:Y:S01]  /*160cd0*/  IADD3 R17, P5, PT, R17, UR15, RZ ;  /* 0x0000000f11117c10 */ /* 0x000fe2000ffbe0ff */
[----:B-1----:R-:W-:Y:S02]  /*160ce0*/  IMAD.MOV.U32 R5, RZ, RZ, R15 ;  /* 0x000000ffff057224 */ /* 0x002fe400078e000f */
[----:B------:R-:W3:Y:S04]  /*160cf0*/  LDL.LU R3, [R1+0x4f94] ;  /* 0x004f940001037983 */ /* 0x000ee80000300800 */
[----:B------:R-:W3:Y:S01]  /*160d00*/  LDL.LU R22, [R1+0x5fb4] ;  /* 0x005fb40001167983 */ /* 0x000ee20000300800 */
[----:B------:R-:W-:-:S03]  /*160d10*/  IADD3.X R30, PT, PT, R30, UR9, RZ, P1, !PT ;  /* 0x000000091e1e7c10 */ /* 0x000fc60008ffe4ff */
[----:B------:R1:W-:Y:S01]  /*160d20*/  STL [R1+0x4e88], R15 ;  /* 0x004e880f01007387 */ /* 0x0003e20000100800 */
[----:B------:R-:W-:-:S03]  /*160d30*/  IADD3 R29, P1, PT, R29, UR15, RZ ;  /* 0x0000000f1d1d7c10 */ /* 0x000fc6000ff3e0ff */
[----:B------:R-:W3:Y:S04]  /*160d40*/  LDL.LU R12, [R1+0x4f88] ;  /* 0x004f8800010c7983 */ /* 0x000ee80000300800 */
[----:B------:R-:W-:Y:S04]  /*160d50*/  STL [R1+0x4e94], R17 ;  /* 0x004e941101007387 */ /* 0x000fe80000100800 */
[----:B------:R-:W-:Y:S01]  /*160d60*/  STL [R1+0x5fc8], R30 ;  /* 0x005fc81e01007387 */ /* 0x000fe20000100800 */
[----:B------:R-:W-:-:S03]  /*160d70*/  IADD3.X R25, PT, PT, R25, UR9, RZ, P5, !PT ;  /* 0x0000000919197c10 */ /* 0x000fc6000affe4ff */
[----:B------:R-:W-:Y:S01]  /*160d80*/  STL [R1+0x5fcc], R29 ;  /* 0x005fcc1d01007387 */ /* 0x000fe20000100800 */
[----:B------:R-:W-:Y:S01]  /*160d90*/  IADD3 R23, P5, PT, R23, UR15, RZ ;  /* 0x0000000f17177c10 */ /* 0x000fe2000ffbe0ff */
[----:B------:R-:W-:Y:S02]  /*160da0*/  IMAD.MOV.U32 R4, RZ, RZ, R11 ;  /* 0x000000ffff047224 */ /* 0x000fe400078e000b */
[----:B-1----:R-:W3:Y:S04]  /*160db0*/  LDL.LU R15, [R1+0x5fa8] ;  /* 0x005fa800010f7983 */ /* 0x002ee80000300800 */
[----:B------:R-:W-:Y:S04]  /*160dc0*/  STL [R1+0x4e90], R25 ;  /* 0x004e901901007387 */ /* 0x000fe80000100800 */
[----:B------:R-:W3:Y:S04]  /*160dd0*/  LDL.LU R11, [R1+0x507c] ;  /* 0x00507c00010b7983 */ /* 0x000ee80000300800 */
[----:B------:R-:W-:Y:S04]  /*160de0*/  STL [R1+0x4f7c], R23 ;  /* 0x004f7c1701007387 */ /* 0x000fe80000100800 */
[----:B------:R1:W-:Y:S02]  /*160df0*/  LDGSTS.E [R2+0x12500], desc[UR74][R4.64], P3 ;  /* 0x1250000004027fae */ /* 0x0003e400099a104a */
[----:B-1----:R-:W-:-:S02]  /*160e00*/  MOV R4, R17 ;  /* 0x0000001100047202 */ /* 0x002fc40000000f00 */
[----:B----4-:R-:W-:Y:S02]  /*160e10*/  IADD3.X R24, PT, PT, R24, UR9, RZ, P5, !PT ;  /* 0x0000000918187c10 */ /* 0x010fe4000affe4ff */
[----:B--2---:R-:W-:Y:S02]  /*160e20*/  IADD3 R10, P5, PT, R10, UR15, RZ ;  /* 0x0000000f0a0a7c10 */ /* 0x004fe4000ffbe0ff */
[----:B------:R-:W-:Y:S02]  /*160e30*/  IADD3.X R20, PT, PT, R20, UR9, RZ, P1, !PT ;  /* 0x0000000914147c10 */ /* 0x000fe40008ffe4ff */
[----:B------:R-:W-:-:S03]  /*160e40*/  IADD3 R27, P1, PT, R27, UR15, RZ ;  /* 0x0000000f1b1b7c10 */ /* 0x000fc6000ff3e0ff */
[----:B------:R1:W-:Y:S04]  /*160e50*/  STL [R1+0x5fc0], R20 ;  /* 0x005fc01401007387 */ /* 0x0003e80000100800 */
[----:B-1----:R-:W2:Y:S04]  /*160e60*/  LDL.LU R20, [R1+0x4f90] ;  /* 0x004f900001147983 */ /* 0x002ea80000300800 */
[----:B------:R-:W-:Y:S04]  /*160e70*/  STL [R1+0x5fc4], R27 ;  /* 0x005fc41b01007387 */ /* 0x000fe80000100800 */
[----:B------:R-:W-:Y:S04]  /*160e80*/  STL [R1+0x4f78], R24 ;  /* 0x004f781801007387 */ /* 0x000fe80000100800 */
[----:B------:R-:W-:Y:S04]  /*160e90*/  STL [R1+0x4f84], R10 ;  /* 0x004f840a01007387 */ /* 0x000fe80000100800 */
[----:B------:R-:W4:Y:S01]  /*160ea0*/  LDL.LU R17, [R1+0x5f4c] ;  /* 0x005f4c0001117983 */ /* 0x000f220000300800 */
[----:B------:R-:W-:-:S02]  /*160eb0*/  IADD3.X R14, PT, PT, R14, UR9, RZ, P1, !PT ;  /* 0x000000090e0e7c10 */ /* 0x000fc40008ffe4ff */
[----:B------:R-:W-:-:S03]  /*160ec0*/  IADD3 R7, P1, PT, R7, UR15, RZ ;  /* 0x0000000f07077c10 */ /* 0x000fc6000ff3e0ff */
[----:B------:R1:W-:Y:S01]  /*160ed0*/  STL [R1+0x5fb8], R14 ;  /* 0x005fb80e01007387 */ /* 0x0003e20000100800 */
[----:B---3--:R-:W-:Y:S02]  /*160ee0*/  IADD3.X R18, PT, PT, R18, UR9, RZ, P5, !PT ;  /* 0x0000000912127c10 */ /* 0x008fe4000affe4ff */
[----:B------:R-:W-:Y:S01]  /*160ef0*/  IADD3 R8, P5, PT, R8, UR15, RZ ;  /* 0x0000000f08087c10 */ /* 0x000fe2000ffbe0ff */
[----:B-1----:R-:W3:Y:S04]  /*160f00*/  LDL.LU R14, [R1+0x5078] ;  /* 0x00507800010e7983 */ /* 0x002ee80000300800 */
[----:B------:R1:W-:Y:S01]  /*160f10*/  STL [R1+0x5fbc], R7 ;  /* 0x005fbc0701007387 */ /* 0x0003e20000100800 */
[----:B------:R-:W-:-:S05]  /*160f20*/  IMAD.MOV.U32 R5, RZ, RZ, R25 ;  /* 0x000000ffff057224 */ /* 0x000fca00078e0019 */
[----:B------:R1:W-:Y:S01]  /*160f30*/  LDGSTS.E [R2+0x12580], desc[UR74][R4.64], P0 ;  /* 0x1258000004027fae */ /* 0x0003e200081a104a */
[----:B------:R-:W-:-:S03]  /*160f40*/  IADD3.X R6, PT, PT, R6, UR9, RZ, P1, !PT ;  /* 0x0000000906067c10 */ /* 0x000fc60008ffe4ff */
[----:B-1----:R-:W3:Y:S04]  /*160f50*/  LDL.LU R7, [R1+0x5084] ;  /* 0x0050840001077983 */ /* 0x002ee80000300800 */
[----:B------:R-:W-:Y:S04]  /*160f60*/  STL [R1+0x4f80], R18 ;  /* 0x004f801201007387 */ /* 0x000fe80000100800 */
[----:B------:R-:W-:Y:S04]  /*160f70*/  STL [R1+0x4f8c], R8 ;  /* 0x004f8c0801007387 */ /* 0x000fe80000100800 */
[----:B------:R1:W-:Y:S01]  /*160f80*/  STL [R1+0x5fb0], R6 ;  /* 0x005fb00601007387 */ /* 0x0003e20000100800 */
[----:B------:R-:W-:Y:S01]  /*160f90*/  IMAD.MOV.U32 R4, RZ, RZ, R23 ;  /* 0x000000ffff047224 */ /* 0x000fe200078e0017 */
[----:B------:R-:W-:-:S05]  /*160fa0*/  MOV R5, R24 ;  /* 0x0000001800057202 */ /* 0x000fca0000000f00 */
[----:B------:R1:W-:Y:S04]  /*160fb0*/  LDGSTS.E [R2+0x13400], desc[UR74][R4.64], P4 ;  /* 0x1340000004027fae */ /* 0x0003e8000a1a104a */
[----:B-1----:R-:W3:Y:S04]  /*160fc0*/  LDL.LU R6, [R1+0x5f44] ;  /* 0x005f440001067983 */ /* 0x002ee80000300800 */
[----:B------:R-:W3:Y:S01]  /*160fd0*/  LDL.LU R49, [R1+0x5f40] ;  /* 0x005f400001317983 */ /* 0x000ee20000300800 */
[----:B------:R-:W-:Y:S02]  /*160fe0*/  IMAD.MOV.U32 R4, RZ, RZ, R10 ;  /* 0x000000ffff047224 */ /* 0x000fe400078e000a */
[----:B------:R-:W-:-:S05]  /*160ff0*/  IMAD.MOV.U32 R5, RZ, RZ, R18 ;  /* 0x000000ffff057224 */ /* 0x000fca00078e0012 */
[----:B------:R1:W-:Y:S01]  /*161000*/  LDGSTS.E [R2+0x13480], desc[UR74][R4.64], P2 ;  /* 0x1348000004027fae */ /* 0x0003e200091a104a */
[----:B------:R-:W-:-:S05]  /*161010*/  IADD3 R22, P1, PT, R22, UR15, RZ ;  /* 0x0000000f16167c10 */ /* 0x000fca000ff3e0ff */
[----:B------:R-:W-:Y:S01]  /*161020*/  STL [R1+0x5fb4], R22 ;  /* 0x005fb41601007387 */ /* 0x000fe20000100800 */
[----:B------:R-:W-:-:S03]  /*161030*/  IADD3.X R12, PT, PT, R12, UR9, RZ, P5, !PT ;  /* 0x000000090c0c7c10 */ /* 0x000fc6000affe4ff */
[----:B------:R-:W3:Y:S01]  /*161040*/  LDL.LU R10, [R1+0x508c] ;  /* 0x00508c00010a7983 */ /* 0x000ee20000300800 */
[----:B------:R-:W-:-:S03]  /*161050*/  IADD3 R3, P5, PT, R3, UR15, RZ ;  /* 0x0000000f03037c10 */ /* 0x000fc6000ffbe0ff */
[----:B------:R-:W-:Y:S04]  /*161060*/  STL [R1+0x4f88], R12 ;  /* 0x004f880c01007387 */ /* 0x000fe80000100800 */
[----:B------:R-:W-:Y:S01]  /*161070*/  STL [R1+0x4f94], R3 ;  /* 0x004f940301007387 */ /* 0x000fe20000100800 */
[----:B------:R-:W-:-:S05]  /*161080*/  IADD3.X R15, PT, PT, R15, UR9, RZ, P1, !PT ;  /* 0x000000090f0f7c10 */ /* 0x000fca0008ffe4ff */
[----:B------:R1:W-:Y:S02]  /*161090*/  STL [R1+0x5fa8], R15 ;  /* 0x005fa80f01007387 */ /* 0x0003e40000100800 */
[----:B-1----:R-:W-:Y:S02]  /*1610a0*/  MOV R4, R8 ;  /* 0x0000000800047202 */ /* 0x002fe40000000f00 */
[----:B------:R-:W3:Y:S04]  /*1610b0*/  LDL.LU R15, [R1+0x5080] ;  /* 0x00508000010f7983 */ /* 0x000ee80000300800 */
[----:B------:R-:W3:Y:S04]  /*1610c0*/  LDL.LU R70, [R1+0x5f38] ;  /* 0x005f380001467983 */ /* 0x000ee80000300800 */
[----:B------:R-:W3:Y:S04]  /*1610d0*/  LDL.LU R53, [R1+0x5f3c] ;  /* 0x005f3c0001357983 */ /* 0x000ee80000300800 */
[----:B------:R-:W3:Y:S01]  /*1610e0*/  LDL.LU R18, [R1+0x5088] ;  /* 0x0050880001127983 */ /* 0x000ee20000300800 */
[----:B------:R-:W-:-:S05]  /*1610f0*/  IMAD.MOV.U32 R5, RZ, RZ, R12 ;  /* 0x000000ffff057224 */ /* 0x000fca00078e000c */
[----:B------:R1:W-:Y:S01]  /*161100*/  LDGSTS.E [R2+0x13500], desc[UR74][R4.64], P3 ;  /* 0x1350000004027fae */ /* 0x0003e200099a104a */
[----:B--2---:R-:W-:Y:S02]  /*161110*/  IADD3.X R20, PT, PT, R20, UR9, RZ, P5, !PT ;  /* 0x0000000914147c10 */ /* 0x004fe4000affe4ff */
[----:B------:R-:W-:-:S03]  /*161120*/  IADD3 R11, P5, PT, R11, UR15, RZ ;  /* 0x0000000f0b0b7c10 */ /* 0x000fc6000ffbe0ff */
[----:B------:R-:W-:Y:S04]  /*161130*/  STL [R1+0x4f90], R20 ;  /* 0x004f901401007387 */ /* 0x000fe80000100800 */
[----:B------:R-:W2:Y:S01]  /*161140*/  LDL.LU R8, [R1+0x5094] ;  /* 0x0050940001087983 */ /* 0x000ea20000300800 */
[----:B----4-:R-:W-:-:S03]  /*161150*/  IADD3 R17, P1, PT, R17, UR15, RZ ;  /* 0x0000000f11117c10 */ /* 0x010fc6000ff3e0ff */
[----:B------:R-:W-:Y:S04]  /*161160*/  STL [R1+0x507c], R11 ;  /* 0x00507c0b01007387 */ /* 0x000fe80000100800 */
[----:B------:R-:W-:Y:S04]  /*161170*/  STL [R1+0x5f4c], R17 ;  /* 0x005f4c1101007387 */ /* 0x000fe80000100800 */
[----:B------:R4:W-:Y:S04]  /*161180*/  STL.64 [R1+0x8390], R16 ;  /* 0x0083901001007387 */ /* 0x0009e80000100a00 */
[----:B------:R-:W2:Y:S04]  /*161190*/  LDL.LU R59, [R1+0x5f30] ;  /* 0x005f3000013b7983 */ /* 0x000ea80000300800 */
[----:B------:R-:W2:Y:S01]  /*1611a0*/  LDL.LU R12, [R1+0x5f34] ;  /* 0x005f3400010c7983 */ /* 0x000ea20000300800 */
[----:B---3--:R-:W-:Y:S01]  /*1611b0*/  IADD3.X R14, PT, PT, R14, UR9, RZ, P5, !PT ;  /* 0x000000090e0e7c10 */ /* 0x008fe2000affe4ff */
[----:B-1----:R-:W-:Y:S01]  /*1611c0*/  IMAD.MOV.U32 R4, RZ, RZ, R3 ;  /* 0x000000ffff047224 */ /* 0x002fe200078e0003 */
[----:B------:R-:W-:-:S02]  /*1611d0*/  IADD3 R7, P5, PT, R7, UR15, RZ ;  /* 0x0000000f07077c10 */ /* 0x000fc4000ffbe0ff */
[----:B------:R-:W-:-:S05]  /*1611e0*/  MOV R5, R20 ;  /* 0x0000001400057202 */ /* 0x000fca0000000f00 */
[----:B------:R1:W-:Y:S01]  /*1611f0*/  LDGSTS.E [R2+0x13580], desc[UR74][R4.64], P0 ;  /* 0x1358000004027fae */ /* 0x0003e200081a104a */
[----:B------:R-:W-:Y:S02]  /*161200*/  IADD3.X R49, PT, PT, R49, UR9, RZ, P1, !PT ;  /* 0x0000000931317c10 */ /* 0x000fe40008ffe4ff */
[----:B------:R-:W-:-:S03]  /*161210*/  IADD3 R6, P1, PT, R6, UR15, RZ ;  /* 0x0000000f06067c10 */ /* 0x000fc6000ff3e0ff */
[----:B------:R-:W-:Y:S04]  /*161220*/  STL [R1+0x5f40], R49 ;  /* 0x005f403101007387 */ /* 0x000fe80000100800 */
[----:B------:R-:W-:Y:S04]  /*161230*/  STL.64 [R1+0x8398], R48 ;  /* 0x0083983001007387 */ /* 0x000fe80000100a00 */
[----:B------:R3:W-:Y:S04]  /*161240*/  STL [R1+0x5078], R14 ;  /* 0x0050780e01007387 */ /* 0x0007e80000100800 */
[----:B------:R-:W-:Y:S04]  /*161250*/  STL [R1+0x5084], R7 ;  /* 0x0050840701007387 */ /* 0x000fe80000100800 */
[----:B----4-:R-:W4:Y:S04]  /*161260*/  LDL.LU R17, [R1+0x5090] ;  /* 0x0050900001117983 */ /* 0x010f280000300800 */
[----:B------:R-:W4:Y:S04]  /*161270*/  LDL.LU R3, [R1+0x517c] ;  /* 0x00517c0001037983 */ /* 0x000f280000300800 */
[----:B------:R-:W-:Y:S04]  /*161280*/  STL [R1+0x5f44], R6 ;  /* 0x005f440601007387 */ /* 0x000fe80000100800 */
[----:B------:R-:W4:Y:S04]  /*161290*/  LDL.LU R27, [R1+0x5f28] ;  /* 0x005f2800011b7983 */ /* 0x000f280000300800 */
[----:B------:R-:W4:Y:S01]  /*1612a0*/  LDL.LU R139, [R1+0x5f2c] ;  /* 0x005f2c00018b7983 */ /* 0x000f220000300800 */
[----:B-1----:R-:W-:-:S02]  /*1612b0*/  IMAD.MOV.U32 R5, RZ, RZ, R14 ;  /* 0x000000ffff057224 */ /* 0x002fc400078e000e */
[----:B------:R-:W-:-:S05]  /*1612c0*/  IMAD.MOV.U32 R4, RZ, RZ, R11 ;  /* 0x000000ffff047224 */ /* 0x000fca00078e000b */
[----:B------:R1:W-:Y:S01]  /*1612d0*/  LDGSTS.E [R2+0x14400], desc[UR74][R4.64], P4 ;  /* 0x1440000004027fae */ /* 0x0003e2000a1a104a */
[----:B------:R-:W-:Y:S02]  /*1612e0*/  IADD3.X R15, PT, PT, R15, UR9, RZ, P5, !PT ;  /* 0x000000090f0f7c10 */ /* 0x000fe4000affe4ff */
[----:B------:R-:W-:Y:S02]  /*1612f0*/  IADD3.X R70, PT, PT, R70, UR9, RZ, P1, !PT ;  /* 0x0000000946467c10 */ /* 0x000fe40008ffe4ff */
[----:B------:R-:W-:Y:S02]  /*161300*/  IADD3 R10, P5, PT, R10, UR15, RZ ;  /* 0x0000000f0a0a7c10 */ /* 0x000fe4000ffbe0ff */
[----:B------:R-:W-:Y:S01]  /*161310*/  IADD3 R53, P1, PT, R53, UR15, RZ ;  /* 0x0000000f35357c10 */ /* 0x000fe2000ff3e0ff */
[----:B------:R-:W-:Y:S04]  /*161320*/  STL [R1+0x5f38], R70 ;  /* 0x005f384601007387 */ /* 0x000fe80000100800 */
[----:B------:R-:W-:Y:S04]  /*161330*/  STL.64 [R1+0x83a0], R70 ;  /* 0x0083a04601007387 */ /* 0x000fe80000100a00 */
[----:B------:R1:W-:Y:S04]  /*161340*/  STL [R1+0x5080], R15 ;  /* 0x0050800f01007387 */ /* 0x0003e80000100800 */
[----:B------:R1:W-:Y:S01]  /*161350*/  STL [R1+0x508c], R10 ;  /* 0x00508c0a01007387 */ /* 0x0003e20000100800 */
[----:B------:R-:W-:-:S03]  /*161360*/  IADD3.X R18, PT, PT, R18, UR9, RZ, P5, !PT ;  /* 0x0000000912127c10 */ /* 0x000fc6000affe4ff */
[----:B---3--:R-:W3:Y:S04]  /*161370*/  LDL.LU R14, [R1+0x5178] ;  /* 0x00517800010e7983 */ /* 0x008ee80000300800 */
[----:B------:R-:W3:Y:S04]  /*161380*/  LDL.LU R11, [R1+0x5184] ;  /* 0x00518400010b7983 */ /* 0x000ee80000300800 */
[----:B------:R-:W-:Y:S04]  /*161390*/  STL [R1+0x5f3c], R53 ;  /* 0x005f3c3501007387 */ /* 0x000fe80000100800 */
[----:B------:R-:W-:Y:S04]  /*1613a0*/  STL [R1+0x83a8], R53 ;  /* 0x0083a83501007387 */ /* 0x000fe80000100800 */
[----:B------:R-:W3:Y:S04]  /*1613b0*/  LDL.LU R140, [R1+0x5f20] ;  /* 0x005f2000018c7983 */ /* 0x000ee80000300800 */
[----:B------:R-:W3:Y:S01]  /*1613c0*/  LDL.LU R67, [R1+0x5f24] ;  /* 0x005f240001437983 */ /* 0x000ee20000300800 */
[----:B-1----:R-:W-:Y:S01]  /*1613d0*/  IMAD.MOV.U32 R5, RZ, RZ, R15 ;  /* 0x000000ffff057224 */ /* 0x002fe200078e000f */
[----:B------:R-:W-:-:S05]  /*1613e0*/  MOV R4, R7 ;  /* 0x0000000700047202 */ /* 0x000fca0000000f00 */
[----:B------:R1:W-:Y:S01]  /*1613f0*/  LDGSTS.E [R2+0x14480], desc[UR74][R4.64], P2 ;  /* 0x1448000004027fae */ /* 0x0003e200091a104a */
[----:B--2---:R-:W-:Y:S02]  /*161400*/  IADD3 R8, P5, PT, R8, UR15, RZ ;  /* 0x0000000f08087c10 */ /* 0x004fe4000ffbe0ff */
[----:B------:R-:W-:Y:S02]  /*161410*/  IADD3.X R59, PT, PT, R59, UR9, RZ, P1, !PT ;  /* 0x000000093b3b7c10 */ /* 0x000fe40008ffe4ff */
[----:B------:R-:W-:-:S03]  /*161420*/  IADD3 R12, P1, PT, R12, UR15, RZ ;  /* 0x0000000f0c0c7c10 */ /* 0x000fc6000ff3e0ff */
[----:B------:R-:W-:Y:S04]  /*161430*/  STL [R1+0x5f30], R59 ;  /* 0x005f303b01007387 */ /* 0x000fe80000100800 */
[----:B------:R-:W-:Y:S04]  /*161440*/  STL [R1+0x83ac], R59 ;  /* 0x0083ac3b01007387 */ /* 0x000fe80000100800 */
[----:B------:R-:W-:Y:S04]  /*161450*/  STL [R1+0x5088], R18 ;  /* 0x0050881201007387 */ /* 0x000fe80000100800 */
[----:B------:R-:W-:Y:S04]  /*161460*/  STL [R1+0x5094], R8 ;  /* 0x0050940801007387 */ /* 0x000fe80000100800 */
[----:B------:R-:W2:Y:S04]  /*161470*/  LDL.LU R15, [R1+0x5180] ;  /* 0x00518000010f7983 */ /* 0x000ea80000300800 */
[----:B------:R-:W2:Y:S04]  /*161480*/  LDL.LU R7, [R1+0x518c] ;  /* 0x00518c0001077983 */ /* 0x000ea80000300800 */
[----:B------:R-:W-:Y:S04]  /*161490*/  STL [R1+0x5f34], R12 ;  /* 0x005f340c01007387 */ /* 0x000fe80000100800 */
[----:B------:R1:W-:Y:S04]  /*1614a0*/  STL.64 [R1+0x83b0], R12 ;  /* 0x0083b00c01007387 */ /* 0x0003e80000100a00 */
[----:B------:R-:W2:Y:S04]  /*1614b0*/  LDL.LU R111, [R1+0x5f18] ;  /* 0x005f1800016f7983 */ /* 0x000ea80000300800 */
[----:B------:R-:W2:Y:S04]  /*1614c0*/  LDL.LU R133, [R1+0x5f1c] ;  /* 0x005f1c0001857983 */ /* 0x000ea80000300800 */
[----:B------:R-:W2:Y:S01]  /*1614d0*/  LDL.LU R121, [R1+0x5f14] ;  /* 0x005f140001797983 */ /* 0x000ea20000300800 */
[----:B-1----:R-:W-:Y:S01]  /*1614e0*/  IMAD.MOV.U32 R4, RZ, RZ, R10 ;  /* 0x000000ffff047224 */ /* 0x002fe200078e000a */
[----:B----4-:R-:W-:-:S02]  /*1614f0*/  IADD3.X R17, PT, PT, R17, UR9, RZ, P5, !PT ;  /* 0x0000000911117c10 */ /* 0x010fc4000affe4ff */
[----:B------:R-:W-:Y:S02]  /*161500*/  IADD3 R3, P5, PT, R3, UR15, RZ ;  /* 0x0000000f03037c10 */ /* 0x000fe4000ffbe0ff */
[----:B------:R-:W-:Y:S02]  /*161510*/  IADD3.X R27, PT, PT, R27, UR9, RZ, P1, !PT ;  /* 0x000000091b1b7c10 */ /* 0x000fe40008ffe4ff */
[----:B------:R-:W-:-:S03]  /*161520*/  IADD3 R139, P1, PT, R139, UR15, RZ ;  /* 0x0000000f8b8b7c10 */ /* 0x000fc6000ff3e0ff */
[----:B------:R-:W-:Y:S04]  /*161530*/  STL [R1+0x5f28], R27 ;  /* 0x005f281b01007387 */ /* 0x000fe80000100800 */
[----:B------:R-:W-:Y:S04]  /*161540*/  STL.64 [R1+0x83b8], R26 ;  /* 0x0083b81a01007387 */ /* 0x000fe80000100a00 */
[----:B------:R-:W-:Y:S04]  /*161550*/  STL [R1+0x5090], R17 ;  /* 0x0050901101007387 */ /* 0x000fe80000100800 */
[----:B------:R1:W-:Y:S04]  /*161560*/  STL [R1+0x517c], R3 ;  /* 0x00517c0301007387 */ /* 0x0003e80000100800 */
[----:B------:R-:W4:Y:S04]  /*161570*/  LDL.LU R10, [R1+0x5188] ;  /* 0x00518800010a7983 */ /* 0x000f280000300800 */
[----:B------:R-:W4:Y:S04]  /*161580*/  LDL.LU R16, [R1+0x5194] ;  /* 0x0051940001107983 */ /* 0x000f280000300800 */
[----:B------:R-:W-:Y:S04]  /*161590*/  STL [R1+0x5f2c], R139 ;  /* 0x005f2c8b01007387 */ /* 0x000fe80000100800 */
[----:B------:R-:W-:Y:S04]  /*1615a0*/  STL [R1+0x80f8], R139 ;  /* 0x0080f88b01007387 */ /* 0x000fe80000100800 */
[----:B------:R-:W4:Y:S01]  /*1615b0*/  LDL.LU R134, [R1+0x5f10] ;  /* 0x005f100001867983 */ /* 0x000f220000300800 */
[----:B------:R-:W-:-:S03]  /*1615c0*/  MOV R5, R18 ;  /* 0x0000001200057202 */ /* 0x000fc60000000f00 */
[----:B------:R-:W4:Y:S04]  /*1615d0*/  LDL.LU R122, [R1+0x5f08] ;  /* 0x005f0800017a7983 */ /* 0x000f280000300800 */
[----:B------:R1:W-:Y:S01]  /*1615e0*/  LDGSTS.E [R2+0x14500], desc[UR74][R4.64], P3 ;  /* 0x1450000004027fae */ /* 0x0003e200099a104a */
[----:B---3--:R-:W-:Y:S02]  /*1615f0*/  IADD3.X R14, PT, PT, R14, UR9, RZ, P5, !PT ;  /* 0x000000090e0e7c10 */ /* 0x008fe4000affe4ff */
[----:B------:R-:W-:Y:S02]  /*161600*/  IADD3 R11, P5, PT, R11, UR15, RZ ;  /* 0x0000000f0b0b7c10 */ /* 0x000fe4000ffbe0ff */
[----:B------:R-:W-:Y:S02]  /*161610*/  IADD3.X R140, PT, PT, R140, UR9, RZ, P1, !PT ;  /* 0x000000098c8c7c10 */ /* 0x000fe40008ffe4ff */
[----:B------:R-:W-:-:S03]  /*161620*/  IADD3 R67, P1, PT, R67, UR15, RZ ;  /* 0x0000000f43437c10 */ /* 0x000fc6000ff3e0ff */
[----:B------:R-:W-:Y:S04]  /*161630*/  STL [R1+0x5f20], R140 ;  /* 0x005f208c01007387 */ /* 0x000fe80000100800 */
[----:B------:R-:W-:Y:S01]  /*161640*/  STL.64 [R1+0x8100], R140 ;  /* 0x0081008c01007387 */ /* 0x000fe20000100a00 */
[----:B-1----:R-:W-:-:S03]  /*161650*/  IMAD.MOV.U32 R4, RZ, RZ, R8 ;  /* 0x000000ffff047224 */ /* 0x002fc600078e0008 */
[----:B------:R1:W-:Y:S01]  /*161660*/  STL [R1+0x5178], R14 ;  /* 0x0051780e01007387 */ /* 0x0003e20000100800 */
[----:B------:R-:W-:-:S03]  /*161670*/  IMAD.MOV.U32 R5, RZ, RZ, R17 ;  /* 0x000000ffff057224 */ /* 0x000fc600078e0011 */
[----:B------:R3:W-:Y:S04]  /*161680*/  STL [R1+0x5184], R11 ;  /* 0x0051840b01007387 */ /* 0x0007e80000100800 */
        /* <DEDUP_REMOVED lines=8> */
[----:B------:R-:W-:Y:S02]  /*161710*/  IADD3 R7, P5, PT, R7, UR15, RZ ;  /* 0x0000000f07077c10 */ /* 0x000fe4000ffbe0ff */
[----:B------:R-:W-:-:S05]  /*161720*/  IADD3.X R111, PT, PT, R111, UR9, RZ, P1, !PT ;  /* 0x000000096f6f7c10 */ /* 0x000fca0008ffe4ff */
[----:B------:R-:W-:Y:S04]  /*161730*/  STL [R1+0x5f18], R111 ;  /* 0x005f186f01007387 */ /* 0x000fe80000100800 */
[----:B------:R1:W-:Y:S04]  /*161740*/  STL [R1+0x5180], R15 ;  /* 0x0051800f01007387 */ /* 0x0003e80000100800 */
[----:B------:R-:W2:Y:S04]  /*161750*/  LDL.LU R22, [R1+0x5f00] ;  /* 0x005f000001167983 */ /* 0x000ea80000300800 */
[----:B------:R-:W-:Y:S04]  /*161760*/  STL [R1+0x518c], R7 ;  /* 0x00518c0701007387 */ /* 0x000fe80000100800 */
[----:B------:R-:W2:Y:S01]  /*161770*/  LDL.LU R3, [R1+0x5f04] ;  /* 0x005f040001037983 */ /* 0x000ea20000300800 */
[----:B------:R-:W-:Y:S01]  /*161780*/  IADD3 R133, P1, PT, R133, UR15, RZ ;  /* 0x0000000f85857c10 */ /* 0x000fe2000ff3e0ff */
[----:B------:R-:W-:-:S02]  /*161790*/  IMAD.MOV.U32 R5, RZ, RZ, R14 ;  /* 0x000000ffff057224 */ /* 0x000fc400078e000e */
[----:B------:R-:W2:Y:S04]  /*1617a0*/  LDL.LU R18, [R1+0x5288] ;  /* 0x0052880001127983 */ /* 0x000ea80000300800 */
[----:B------:R-:W2:Y:S04]  /*1617b0*/  LDL.LU R14, [R1+0x5294] ;  /* 0x00529400010e7983 */ /* 0x000ea80000300800 */
[----:B------:R-:W2:Y:S04]  /*1617c0*/  LDL.LU R20, [R1+0x529c] ;  /* 0x00529c0001147983 */ /* 0x000ea80000300800 */
[----:B------:R-:W-:Y:S04]  /*1617d0*/  STL [R1+0x5f1c], R133 ;  /* 0x005f1c8501007387 */ /* 0x000fe80000100800 */
[----:B------:R1:W-:Y:S02]  /*1617e0*/  LDGSTS.E [R2+0x15400], desc[UR74][R4.64], P4 ;  /* 0x1540000004027fae */ /* 0x0003e4000a1a104a */
[----:B-1----:R-:W-:Y:S01]  /*1617f0*/  IMAD.MOV.U32 R4, RZ, RZ, R11 ;  /* 0x000000ffff047224 */ /* 0x002fe200078e000b */
[----:B----4-:R-:W-:-:S02]  /*161800*/  IADD3.X R10, PT, PT, R10, UR9, RZ, P5, !PT ;  /* 0x000000090a0a7c10 */ /* 0x010fc4000affe4ff */
[----:B------:R-:W-:Y:S02]  /*161810*/  IADD3 R16, P5, PT, R16, UR15, RZ ;  /* 0x0000000f10107c10 */ /* 0x000fe4000ffbe0ff */
[----:B------:R-:W-:-:S05]  /*161820*/  IADD3.X R134, PT, PT, R134, UR9, RZ, P1, !PT ;  /* 0x0000000986867c10 */ /* 0x000fca0008ffe4ff */
[----:B------:R-:W-:Y:S01]  /*161830*/  STL [R1+0x5f10], R134 ;  /* 0x005f108601007387 */ /* 0x000fe20000100800 */
[----:B------:R-:W-:-:S03]  /*161840*/  IADD3 R121, P1, PT, R121, UR15, RZ ;  /* 0x0000000f79797c10 */ /* 0x000fc6000ff3e0ff */
[----:B------:R-:W-:Y:S04]  /*161850*/  STL [R1+0x8110], R134 ;  /* 0x0081108601007387 */ /* 0x000fe80000100800 */
[----:B------:R-:W-:Y:S04]  /*161860*/  STL [R1+0x5188], R10 ;  /* 0x0051880a01007387 */ /* 0x000fe80000100800 */
[----:B------:R-:W-:Y:S04]  /*161870*/  STL [R1+0x5194], R16 ;  /* 0x0051941001007387 */ /* 0x000fe80000100800 */
[----:B------:R-:W4:Y:S01]  /*161880*/  LDL.LU R13, [R1+0x5ef8] ;  /* 0x005ef800010d7983 */ /* 0x000f220000300800 */
[----:B------:R-:W-:-:S03]  /*161890*/  IADD3.X R122, PT, PT, R122, UR9, RZ, P1, !PT ;  /* 0x000000097a7a7c10 */ /* 0x000fc60008ffe4ff */
[----:B---3--:R-:W3:Y:S01]  /*1618a0*/  LDL.LU R11, [R1+0x5efc] ;  /* 0x005efc00010b7983 */ /* 0x008ee20000300800 */
[----:B------:R-:W-:-:S03]  /*1618b0*/  MOV R5, R15 ;  /* 0x0000000f00057202 */ /* 0x000fc60000000f00 */
[----:B------:R-:W3:Y:S04]  /*1618c0*/  LDL.LU R23, [R1+0x5290] ;  /* 0x0052900001177983 */ /* 0x000ee80000300800 */
[----:B------:R-:W3:Y:S04]  /*1618d0*/  LDL.LU R17, [R1+0x52a4] ;  /* 0x0052a40001117983 */ /* 0x000ee80000300800 */
[----:B------:R-:W-:Y:S04]  /*1618e0*/  STL [R1+0x5f14], R121 ;  /* 0x005f147901007387 */ /* 0x000fe80000100800 */
[----:B------:R-:W-:Y:S04]  /*1618f0*/  STL.64 [R1+0x8118], R120 ;  /* 0x0081187801007387 */ /* 0x000fe80000100a00 */
[----:B------:R-:W3:Y:S01]  /*161900*/  LDL.LU R15, [R1+0x5ef0] ;  /* 0x005ef000010f7983 */ /* 0x000ee20000300800 */
[----:B------:R-:W-:-:S03]  /*161910*/  IADD3 R12, P1, PT, R12, UR15, RZ ;  /* 0x0000000f0c0c7c10 */ /* 0x000fc6000ff3e0ff */
[----:B------:R1:W-:Y:S01]  /*161920*/  LDGSTS.E [R2+0x15480], desc[UR74][R4.64], P2 ;  /* 0x1548000004027fae */ /* 0x0003e200091a104a */
[----:B------:R-:W-:-:S03]  /*161930*/  IADD3.X R24, PT, PT, R24, UR9, RZ, P5, !PT ;  /* 0x0000000918187c10 */ /* 0x000fc6000affe4ff */
[----:B------:R1:W-:Y:S01]  /*161940*/  STL [R1+0x5f0c], R12 ;  /* 0x005f0c0c01007387 */ /* 0x0003e20000100800 */
[----:B------:R-:W-:-:S03]  /*161950*/  IADD3 R8, P5, PT, R8, UR15, RZ ;  /* 0x0000000f08087c10 */ /* 0x000fc6000ffbe0ff */
[----:B-1----:R-:W3:Y:S04]  /*161960*/  LDL.LU R12, [R1+0x5ef4] ;  /* 0x005ef400010c7983 */ /* 0x002ee80000300800 */
[----:B------:R-:W3:Y:S01]  /*161970*/  LDL.LU R25, [R1+0x5298] ;  /* 0x0052980001197983 */ /* 0x000ee20000300800 */
[----:B------:R-:W-:-:S03]  /*161980*/  IMAD.MOV.U32 R5, RZ, RZ, R10 ;  /* 0x000000ffff057224 */ /* 0x000fc600078e000a */
[----:B------:R-:W-:Y:S01]  /*161990*/  STL [R1+0x5f08], R122 ;  /* 0x005f087a01007387 */ /* 0x000fe20000100800 */
[----:B------:R-:W-:-:S03]  /*1619a0*/  IMAD.MOV.U32 R4, RZ, RZ, R7 ;  /* 0x000000ffff047224 */ /* 0x000fc600078e0007 */
[----:B------:R-:W-:Y:S04]  /*1619b0*/  STL [R1+0x83c0], R122 ;  /* 0x0083c07a01007387 */ /* 0x000fe80000100800 */
[----:B------:R-:W-:Y:S04]  /*1619c0*/  STL [R1+0x5190], R24 ;  /* 0x0051901801007387 */ /* 0x000fe80000100800 */
[----:B------:R-:W-:Y:S04]  /*1619d0*/  STL [R1+0x528c], R8 ;  /* 0x00528c0801007387 */ /* 0x000fe80000100800 */
[----:B------:R-:W3:Y:S04]  /*1619e0*/  LDL.LU R10, [R1+0x5ee8] ;  /* 0x005ee800010a7983 */ /* 0x000ee80000300800 */
[----:B------:R-:W3:Y:S04]  /*1619f0*/  LDL.LU R7, [R1+0x538c] ;  /* 0x00538c0001077983 */ /* 0x000ee80000300800 */
[----:B------:R1:W-:Y:S01]  /*161a00*/  LDGSTS.E [R2+0x15500], desc[UR74][R4.64], P3 ;  /* 0x1550000004027fae */ /* 0x0003e200099a104a */
[----:B--2---:R-:W-:-:S02]  /*161a10*/  IADD3.X R22, PT, PT, R22, UR9, RZ, P1, !PT ;  /* 0x0000000916167c10 */ /* 0x004fc40008ffe4ff */
[----:B------:R-:W-:-:S05]  /*161a20*/  IADD3 R3, P1, PT, R3, UR15, RZ ;  /* 0x0000000f03037c10 */ /* 0x000fca000ff3e0ff */
[----:B------:R2:W-:Y:S04]  /*161a30*/  STL [R1+0x5f04], R3 ;  /* 0x005f040301007387 */ /* 0x0005e80000100800 */
[----:B--2---:R-:W2:Y:S04]  /*161a40*/  LDL.LU R3, [R1+0x5eec] ;  /* 0x005eec0001037983 */ /* 0x004ea80000300800 */
[----:B------:R1:W-:Y:S04]  /*161a50*/  STL [R1+0x5f00], R22 ;  /* 0x005f001601007387 */ /* 0x0003e80000100800 */
[----:B-1----:R-:W2:Y:S01]  /*161a60*/  LDL.LU R22, [R1+0x52a0] ;  /* 0x0052a00001167983 */ /* 0x002ea20000300800 */
[----:B------:R-:W-:-:S02]  /*161a70*/  IADD3.X R18, PT, PT, R18, UR9, RZ, P5, !PT ;  /* 0x0000000912127c10 */ /* 0x000fc4000affe4ff */
[----:B------:R-:W-:Y:S02]  /*161a80*/  IADD3 R14, P5, PT, R14, UR15, RZ ;  /* 0x0000000f0e0e7c10 */ /* 0x000fe4000ffbe0ff */
[----:B------:R-:W-:Y:S01]  /*161a90*/  MOV R4, R16 ;  /* 0x0000001000047202 */ /* 0x000fe20000000f00 */
[----:B------:R-:W-:Y:S01]  /*161aa0*/  IMAD.MOV.U32 R5, RZ, RZ, R24 ;  /* 0x000000ffff057224 */ /* 0x000fe200078e0018 */
[----:B------:R-:W2:Y:S04]  /*161ab0*/  LDL.LU R16, [R1+0x5394] ;  /* 0x0053940001107983 */ /* 0x000ea80000300800 */
[----:B------:R-:W-:Y:S04]  /*161ac0*/  STL [R1+0x5288], R18 ;  /* 0x0052881201007387 */ /* 0x000fe80000100800 */
[----:B------:R-:W-:Y:S04]  /*161ad0*/  STL [R1+0x5294], R14 ;  /* 0x0052940e01007387 */ /* 0x000fe80000100800 */
[----:B------:R-:W2:Y:S04]  /*161ae0*/  LDL.LU R24, [R1+0x5ee0] ;  /* 0x005ee00001187983 */ /* 0x000ea80000300800 */
[----:B------:R1:W-:Y:S02]  /*161af0*/  LDGSTS.E [R2+0x15580], desc[UR74][R4.64], P0 ;  /* 0x1558000004027fae */ /* 0x0003e400081a104a */
[----:B-1----:R-:W-:Y:S01]  /*161b00*/  IMAD.MOV.U32 R4, RZ, RZ, R8 ;  /* 0x000000ffff047224 */ /* 0x002fe200078e0008 */
[----:B----4-:R-:W-:-:S02]  /*161b10*/  IADD3.X R13, PT, PT, R13, UR9, RZ, P1, !PT ;  /* 0x000000090d0d7c10 */ /* 0x010fc40008ffe4ff */
[----:B---3--:R-:W-:Y:S02]  /*161b20*/  IADD3 R11, P1, PT, R11, UR15, RZ ;  /* 0x0000000f0b0b7c10 */ /* 0x008fe4000ff3e0ff */
[----:B------:R-:W-:-:S03]  /*161b30*/  IADD3.X R23, PT, PT, R23, UR9, RZ, P5, !PT ;  /* 0x0000000917177c10 */ /* 0x000fc6000affe4ff */
[----:B------:R1:W-:Y:S01]  /*161b40*/  STL [R1+0x5efc], R11 ;  /* 0x005efc0b01007387 */ /* 0x0003e20000100800 */
[----:B------:R-:W-:-:S03]  /*161b50*/  IADD3 R20, P5, PT, R20, UR15, RZ ;  /* 0x0000000f14147c10 */ /* 0x000fc6000ffbe0ff */
[----:B------:R3:W-:Y:S04]  /*161b60*/  STL [R1+0x5ef8], R13 ;  /* 0x005ef80d01007387 */ /* 0x0007e80000100800 */
[----:B-1----:R-:W4:Y:S04]  /*161b70*/  LDL.LU R11, [R1+0x5ee4] ;  /* 0x005ee400010b7983 */ /* 0x002f280000300800 */
[----:B---3--:R-:W3:Y:S01]  /*161b80*/  LDL.LU R13, [R1+0x5388] ;  /* 0x00538800010d7983 */ /* 0x008ee20000300800 */
[----:B------:R-:W-:-:S03]  /*161b90*/  IADD3.X R15, PT, PT, R15, UR9, RZ, P1, !PT ;  /* 0x000000090f0f7c10 */ /* 0x000fc60008ffe4ff */
[----:B------:R-:W3:Y:S04]  /*161ba0*/  LDL.LU R8, [R1+0x539c] ;  /* 0x00539c0001087983 */ /* 0x000ee80000300800 */
[----:B------:R-:W-:Y:S01]  /*161bb0*/  STL [R1+0x5290], R23 ;  /* 0x0052901701007387 */ /* 0x000fe20000100800 */
[----:B------:R-:W-:-:S03]  /*161bc0*/  MOV R5, R18 ;  /* 0x0000001200057202 */ /* 0x000fc60000000f00 */
[----:B------:R-:W-:Y:S04]  /*161bd0*/  STL [R1+0x529c], R20 ;  /* 0x00529c1401007387 */ /* 0x000fe80000100800 */
[----:B------:R1:W-:Y:S01]  /*161be0*/  STL [R1+0x5ef0], R15 ;  /* 0x005ef00f01007387 */ /* 0x0003e20000100800 */
[----:B------:R-:W-:-:S03]  /*161bf0*/  IADD3 R12, P1, PT, R12, UR15, RZ ;  /* 0x0000000f0c0c7c10 */ /* 0x000fc6000ff3e0ff */
[----:B------:R1:W-:Y:S01]  /*161c00*/  LDGSTS.E [R2+0x16400], desc[UR74][R4.64], P4 ;  /* 0x1640000004027fae */ /* 0x0003e2000a1a104a */
[----:B------:R-:W-:-:S03]  /*161c10*/  IADD3.X R25, PT, PT, R25, UR9, RZ, P5, !PT ;  /* 0x0000000919197c10 */ /* 0x000fc6000affe4ff */
[----:B-1----:R-:W3:Y:S01]  /*161c20*/  LDL.LU R15, [R1+0x5ed8] ;  /* 0x005ed800010f7983 */ /* 0x002ee20000300800 */
[----:B------:R-:W-:-:S03]  /*161c30*/  IADD3 R17, P5, PT, R17, UR15, RZ ;  /* 0x0000000f11117c10 */ /* 0x000fc6000ffbe0ff */
[----:B------:R1:W-:Y:S01]  /*161c40*/  STL [R1+0x5ef4], R12 ;  /* 0x005ef40c01007387 */ /* 0x0003e20000100800 */
[----:B------:R-:W-:Y:S02]  /*161c50*/  IMAD.MOV.U32 R5, RZ, RZ, R23 ;  /* 0x000000ffff057224 */ /* 0x000fe400078e0017 */
[----:B------:R-:W-:Y:S01]  /*161c60*/  IMAD.MOV.U32 R4, RZ, RZ, R14 ;  /* 0x000000ffff047224 */ /* 0x000fe200078e000e */
[----:B-1----:R-:W3:Y:S01]  /*161c70*/  LDL.LU R12, [R1+0x5edc] ;  /* 0x005edc00010c7983 */ /* 0x002ee20000300800 */
[----:B------:R-:W-:-:S03]  /*161c80*/  IADD3.X R10, PT, PT, R10, UR9, RZ, P1, !PT ;  /* 0x000000090a0a7c10 */ /* 0x000fc60008ffe4ff */
[----:B------:R-:W3:Y:S04]  /*161c90*/  LDL.LU R18, [R1+0x5390] ;  /* 0x0053900001127983 */ /* 0x000ee80000300800 */
        /* <DEDUP_REMOVED lines=8> */
[----:B------:R1:W-:Y:S04]  /*161d20*/  STL [R1+0x5eec], R3 ;  /* 0x005eec0301007387 */ /* 0x0003e80000100800 */
[----:B-1----:R-:W2:Y:S01]  /*161d30*/  LDL.LU R3, [R1+0x5ed4] ;  /* 0x005ed40001037983 */ /* 0x002ea20000300800 */
[----:B------:R-:W-:Y:S02]  /*161d40*/  IADD3.X R22, PT, PT, R22, UR9, RZ, P5, !PT ;  /* 0x0000000916167c10 */ /* 0x000fe4000affe4ff */
[----:B------:R-:W-:Y:S01]  /*161d50*/  IADD3 R7, P5, PT, R7, UR15, RZ ;  /* 0x0000000f07077c10 */ /* 0x000fe2000ffbe0ff */
[----:B------:R-:W2:Y:S04]  /*161d60*/  LDL.LU R10, [R1+0x5398] ;  /* 0x00539800010a7983 */ /* 0x000ea80000300800 */
[----:B------:R-:W2:Y:S04]  /*161d70*/  LDL.LU R20, [R1+0x548c] ;  /* 0x00548c0001147983 */ /* 0x000ea80000300800 */
[----:B------:R-:W-:Y:S04]  /*161d80*/  STL [R1+0x52a0], R22 ;  /* 0x0052a01601007387 */ /* 0x000fe80000100800 */
[----:B------:R-:W-:Y:S04]  /*161d90*/  STL [R1+0x538c], R7 ;  /* 0x00538c0701007387 */ /* 0x000fe80000100800 */
[----:B------:R-:W2:Y:S04]  /*161da0*/  LDL.LU R27, [R1+0x5ec8] ;  /* 0x005ec800011b7983 */ /* 0x000ea80000300800 */
[----:B------:R-:W2:Y:S01]  /*161db0*/  LDL.LU R26, [R1+0x5ecc] ;  /* 0x005ecc00011a7983 */ /* 0x000ea20000300800 */
[----:B------:R-:W-:Y:S01]  /*161dc0*/  IADD3.X R24, PT, PT, R24, UR9, RZ, P1, !PT ;  /* 0x0000000918187c10 */ /* 0x000fe20008ffe4ff */
[----:B------:R-:W-:-:S04]  /*161dd0*/  IMAD.MOV.U32 R5, RZ, RZ, R25 ;  /* 0x000000ffff057224 */ /* 0x000fc800078e0019 */
[----:B------:R1:W-:Y:S04]  /*161de0*/  STL [R1+0x5ee0], R24 ;  /* 0x005ee01801007387 */ /* 0x0003e80000100800 */
[----:B------:R1:W-:Y:S04]  /*161df0*/  LDGSTS.E [R2+0x16500], desc[UR74][R4.64], P3 ;  /* 0x1650000004027fae */ /* 0x0003e800099a104a */
[----:B-1----:R-:W2:Y:S01]  /*161e00*/  LDL.LU R24, [R1+0x53a0] ;  /* 0x0053a00001187983 */ /* 0x002ea20000300800 */
[----:B------:R-:W-:Y:S01]  /*161e10*/  MOV R5, R22 ;  /* 0x0000001600057202 */ /* 0x000fe20000000f00 */
[----:B------:R-:W-:-:S05]  /*161e20*/  IMAD.MOV.U32 R4, RZ, RZ, R17 ;  /* 0x000000ffff047224 */ /* 0x000fca00078e0011 */
[----:B------:R1:W-:Y:S01]  /*161e30*/  LDGSTS.E [R2+0x16580], desc[UR74][R4.64], P0 ;  /* 0x1658000004027fae */ /* 0x0003e200081a104a */
[----:B----4-:R-:W-:Y:S02]  /*161e40*/  IADD3 R11, P1, PT, R11, UR15, RZ ;  /* 0x0000000f0b0b7c10 */ /* 0x010fe4000ff3e0ff */
[----:B---3--:R-:W-:Y:S02]  /*161e50*/  IADD3.X R13, PT, PT, R13, UR9, RZ, P5, !PT ;  /* 0x000000090d0d7c10 */ /* 0x008fe4000affe4ff */
[----:B------:R-:W-:Y:S01]  /*161e60*/  IADD3 R16, P5, PT, R16, UR15, RZ ;  /* 0x0000000f10107c10 */ /* 0x000fe2000ffbe0ff */
[----:B------:R3:W-:Y:S04]  /*161e70*/  STL [R1+0x5ee4], R11 ;  /* 0x005ee40b01007387 */ /* 0x0007e80000100800 */
[----:B---3--:R-:W3:Y:S04]  /*161e80*/  LDL.LU R11, [R1+0x5494] ;  /* 0x00549400010b7983 */ /* 0x008ee80000300800 */
[----:B------:R-:W-:Y:S04]  /*161e90*/  STL [R1+0x5388], R13 ;  /* 0x0053880d01007387 */ /* 0x000fe80000100800 */
[----:B------:R-:W-:Y:S04]  /*161ea0*/  STL [R1+0x5394], R16 ;  /* 0x0053941001007387 */ /* 0x000fe80000100800 */
[----:B------:R-:W4:Y:S01]  /*161eb0*/  LDL.LU R22, [R1+0x5488] ;  /* 0x0054880001167983 */ /* 0x000f220000300800 */
[----:B------:R-:W-:-:S05]  /*161ec0*/  IADD3.X R15, PT, PT, R15, UR9, RZ, P1, !PT ;  /* 0x000000090f0f7c10 */ /* 0x000fca0008ffe4ff */
[----:B------:R1:W-:Y:S02]  /*161ed0*/  STL [R1+0x5ed8], R15 ;  /* 0x005ed80f01007387 */ /* 0x0003e40000100800 */
[----:B-1----:R-:W-:Y:S01]  /*161ee0*/  IMAD.MOV.U32 R4, RZ, RZ, R7 ;  /* 0x000000ffff047224 */ /* 0x002fe200078e0007 */
[----:B------:R-:W-:Y:S01]  /*161ef0*/  IADD3 R12, P1, PT, R12, UR15, RZ ;  /* 0x0000000f0c0c7c10 */ /* 0x000fe2000ff3e0ff */
[----:B------:R-:W3:Y:S04]  /*161f00*/  LDL.LU R15, [R1+0x5ec0] ;  /* 0x005ec000010f7983 */ /* 0x000ee80000300800 */
[----:B------:R-:W3:Y:S01]  /*161f10*/  LDL.LU R25, [R1+0x5ec4] ;  /* 0x005ec40001197983 */ /* 0x000ee20000300800 */
[----:B------:R-:W-:Y:S02]  /*161f20*/  IADD3.X R18, PT, PT, R18, UR9, RZ, P5, !PT ;  /* 0x0000000912127c10 */ /* 0x000fe4000affe4ff */
[----:B------:R-:W-:Y:S01]  /*161f30*/  IADD3 R8, P5, PT, R8, UR15, RZ ;  /* 0x0000000f08087c10 */ /* 0x000fe2000ffbe0ff */
        /* <DEDUP_REMOVED lines=9> */
[----:B------:R-:W3:Y:S01]  /*161fd0*/  LDL.LU R13, [R1+0x5490] ;  /* 0x00549000010d7983 */ /* 0x000ee20000300800 */
[----:B------:R-:W-:Y:S01]  /*161fe0*/  MOV R4, R16 ;  /* 0x0000001000047202 */ /* 0x000fe20000000f00 */
[----:B------:R-:W-:-:S05]  /*161ff0*/  IMAD.MOV.U32 R5, RZ, RZ, R18 ;  /* 0x000000ffff057224 */ /* 0x000fca00078e0012 */
[----:B------:R1:W-:Y:S02]  /*162000*/  LDGSTS.E [R2+0x17480], desc[UR74][R4.64], P2 ;  /* 0x1748000004027fae */ /* 0x0003e400091a104a */
[----:B-1----:R-:W-:Y:S01]  /*162010*/  IMAD.MOV.U32 R4, RZ, RZ, R8 ;  /* 0x000000ffff047224 */ /* 0x002fe200078e0008 */
[----:B--2---:R-:W-:-:S05]  /*162020*/  IADD3 R3, P1, PT, R3, UR15, RZ ;  /* 0x0000000f03037c10 */ /* 0x004fca000ff3e0ff */
[----:B------:R1:W-:Y:S04]  /*162030*/  STL [R1+0x5ed4], R3 ;  /* 0x005ed40301007387 */ /* 0x0003e80000100800 */
[----:B-1----:R-:W2:Y:S01]  /*162040*/  LDL.LU R3, [R1+0x5eb0] ;  /* 0x005eb00001037983 */ /* 0x002ea20000300800 */
[----:B------:R-:W-:Y:S02]  /*162050*/  IADD3.X R10, PT, PT, R10, UR9, RZ, P5, !PT ;  /* 0x000000090a0a7c10 */ /* 0x000fe4000affe4ff */
[----:B------:R-:W-:Y:S01]  /*162060*/  IADD3 R23, P5, PT, R23, UR15, RZ ;  /* 0x0000000f17177c10 */ /* 0x000fe2000ffbe0ff */
[----:B------:R1:W-:Y:S01]  /*162070*/  STL [R1+0x5ed0], R14 ;  /* 0x005ed00e01007387 */ /* 0x0003e20000100800 */
[----:B------:R-:W-:Y:S02]  /*162080*/  IADD3.X R27, PT, PT, R27, UR9, RZ, P1, !PT ;  /* 0x000000091b1b7c10 */ /* 0x000fe40008ffe4ff */
[----:B------:R-:W-:Y:S01]  /*162090*/  IADD3 R26, P1, PT, R26, UR15, RZ ;  /* 0x0000000f1a1a7c10 */ /* 0x000fe2000ff3e0ff */
[----:B-1----:R-:W2:Y:S04]  /*1620a0*/  LDL.LU R14, [R1+0x54a4] ;  /* 0x0054a400010e7983 */ /* 0x002ea80000300800 */
[----:B------:R-:W2:Y:S04]  /*1620b0*/  LDL.LU R18, [R1+0x5eb4] ;  /* 0x005eb40001127983 */ /* 0x000ea80000300800 */
[----:B------:R1:W-:Y:S04]  /*1620c0*/  STL [R1+0x5398], R10 ;  /* 0x0053980a01007387 */ /* 0x0003e80000100800 */
[----:B------:R-:W2:Y:S04]  /*1620d0*/  LDL.LU R16, [R1+0x5498] ;  /* 0x0054980001107983 */ /* 0x000ea80000300800 */
[----:B------:R-:W-:Y:S04]  /*1620e0*/  STL [R1+0x53a4], R23 ;  /* 0x0053a41701007387 */ /* 0x000fe80000100800 */
[----:B------:R-:W-:Y:S04]  /*1620f0*/  STL [R1+0x5ec8], R27 ;  /* 0x005ec81b01007387 */ /* 0x000fe80000100800 */
[----:B------:R-:W-:Y:S04]  /*162100*/  STL [R1+0x5ecc], R26 ;  /* 0x005ecc1a01007387 */ /* 0x000fe80000100800 */
[----:B------:R-:W2:Y:S01]  /*162110*/  LDL.LU R8, [R1+0x5ea8] ;  /* 0x005ea80001087983 */ /* 0x000ea20000300800 */
[----:B------:R-:W-:-:S02]  /*162120*/  IADD3.X R24, PT, PT, R24, UR9, RZ, P5, !PT ;  /* 0x0000000918187c10 */ /* 0x000fc4000affe4ff */
[----:B------:R-:W-:Y:S02]  /*162130*/  IADD3 R20, P5, PT, R20, UR15, RZ ;  /* 0x0000000f14147c10 */ /* 0x000fe4000ffbe0ff */
[----:B------:R-:W-:Y:S01]  /*162140*/  MOV R5, R10 ;  /* 0x0000000a00057202 */ /* 0x000fe20000000f00 */
[----:B------:R-:W-:Y:S04]  /*162150*/  STL [R1+0x53a0], R24 ;  /* 0x0053a01801007387 */ /* 0x000fe80000100800 */
[----:B-1----:R-:W2:Y:S04]  /*162160*/  LDL.LU R10, [R1+0x566c] ;  /* 0x00566c00010a7983 */ /* 0x002ea80000300800 */
[----:B------:R-:W-:Y:S04]  /*162170*/  STL [R1+0x548c], R20 ;  /* 0x00548c1401007387 */ /* 0x000fe80000100800 */
[----:B------:R1:W-:Y:S01]  /*162180*/  LDGSTS.E [R2+0x17500], desc[UR74][R4.64], P3 ;  /* 0x1750000004027fae */ /* 0x0003e200099a104a */
[----:B----4-:R-:W-:-:S02]  /*162190*/  IADD3.X R22, PT, PT, R22, UR9, RZ, P5, !PT ;  /* 0x0000000916167c10 */ /* 0x010fc4000affe4ff */
[----:B---3--:R-:W-:Y:S02]  /*1621a0*/  IADD3 R11, P5, PT, R11, UR15, RZ ;  /* 0x0000000f0b0b7c10 */ /* 0x008fe4000ffbe0ff */
[----:B------:R-:W-:Y:S02]  /*1621b0*/  IADD3.X R15, PT, PT, R15, UR9, RZ, P1, !PT ;  /* 0x000000090f0f7c10 */ /* 0x000fe40008ffe4ff */
        /* <DEDUP_REMOVED lines=8> */
[----:B------:R-:W4:Y:S04]  /*162240*/  LDL.LU R62, [R1+0x5e4c] ;  /* 0x005e4c00013e7983 */ /* 0x000f280000300800 */
[----:B------:R1:W-:Y:S01]  /*162250*/  STL [R1+0x5eb8], R17 ;  /* 0x005eb81101007387 */ /* 0x0003e20000100800 */
[----:B------:R-:W-:Y:S02]  /*162260*/  IADD3.X R13, PT, PT, R13, UR9, RZ, P5, !PT ;  /* 0x000000090d0d7c10 */ /* 0x000fe4000affe4ff */
[----:B------:R-:W-:Y:S01]  /*162270*/  IADD3 R12, P5, PT, R12, UR15, RZ ;  /* 0x0000000f0c0c7c10 */ /* 0x000fe2000ffbe0ff */
[----:B-1----:R-:W4:Y:S04]  /*162280*/  LDL.LU R17, [R1+0x5668] ;  /* 0x0056680001117983 */ /* 0x002f280000300800 */
[----:B------:R1:W-:Y:S04]  /*162290*/  STL [R1+0x5ebc], R7 ;  /* 0x005ebc0701007387 */ /* 0x0003e80000100800 */
[----:B-1----:R-:W4:Y:S04]  /*1622a0*/  LDL.LU R7, [R1+0x5674] ;  /* 0x0056740001077983 */ /* 0x002f280000300800 */
[----:B------:R-:W-:Y:S04]  /*1622b0*/  STL [R1+0x5490], R13 ;  /* 0x0054900d01007387 */ /* 0x000fe80000100800 */
[----:B------:R-:W-:Y:S01]  /*1622c0*/  STL [R1+0x549c], R12 ;  /* 0x00549c0c01007387 */ /* 0x000fe20000100800 */
[----:B------:R-:W-:-:S02]  /*1622d0*/  IMAD.MOV.U32 R4, RZ, RZ, R23 ;  /* 0x000000ffff047224 */ /* 0x000fc400078e0017 */
[----:B------:R-:W-:-:S05]  /*1622e0*/  IMAD.MOV.U32 R5, RZ, RZ, R24 ;  /* 0x000000ffff057224 */ /* 0x000fca00078e0018 */
[----:B------:R1:W-:Y:S02]  /*1622f0*/  LDGSTS.E [R2+0x17580], desc[UR74][R4.64], P0 ;  /* 0x1758000004027fae */ /* 0x0003e400081a104a */
[----:B-1----:R-:W-:Y:S01]  /*162300*/  MOV R4, R20 ;  /* 0x0000001400047202 */ /* 0x002fe20000000f00 */
[----:B------:R-:W-:-:S05]  /*162310*/  IMAD.MOV.U32 R5, RZ, RZ, R22 ;  /* 0x000000ffff057224 */ /* 0x000fca00078e0016 */
[----:B------:R1:W-:Y:S02]  /*162320*/  LDGSTS.E [R2+0x18400], desc[UR74][R4.64], P4 ;  /* 0x1840000004027fae */ /* 0x0003e4000a1a104a */
[----:B-1----:R-:W-:Y:S01]  /*162330*/  MOV R5, R13 ;  /* 0x0000000d00057202 */ /* 0x002fe20000000f00 */
[----:B------:R-:W-:-:S05]  /*162340*/  IMAD.MOV.U32 R4, RZ, RZ, R11 ;  /* 0x000000ffff047224 */ /* 0x000fca00078e000b */
[----:B------:R1:W-:Y:S01]  /*162350*/  LDGSTS.E [R2+0x18480], desc[UR74][R4.64], P2 ;  /* 0x1848000004027fae */ /* 0x0003e200091a104a */
[----:B--2---:R-:W-:-:S05]  /*162360*/  IADD3.X R3, PT, PT, R3, UR9, RZ, P1, !PT ;  /* 0x0000000903037c10 */ /* 0x004fca0008ffe4ff */
[----:B------:R2:W-:Y:S04]  /*162370*/  STL [R1+0x5eb0], R3 ;  /* 0x005eb00301007387 */ /* 0x0005e80000100800 */
[----:B--2---:R-:W2:Y:S04]  /*162380*/  LDL.LU R3, [R1+0x5e44] ;  /* 0x005e440001037983 */ /* 0x004ea80000300800 */
[----:B------:R-:W2:Y:S01]  /*162390*/  LDL.LU R63, [R1+0x5e40] ;  /* 0x005e4000013f7983 */ /* 0x000ea20000300800 */
[----:B------:R-:W-:Y:S02]  /*1623a0*/  IADD3 R18, P1, PT, R18, UR15, RZ ;  /* 0x0000000f12127c10 */ /* 0x000fe4000ff3e0ff */
[----:B------:R-:W-:-:S03]  /*1623b0*/  IADD3.X R16, PT, PT, R16, UR9, RZ, P5, !PT ;  /* 0x0000000910107c10 */ /* 0x000fc6000affe4ff */
[----:B------:R-:W-:Y:S01]  /*1623c0*/  STL [R1+0x5eb4], R18 ;  /* 0x005eb41201007387 */ /* 0x000fe20000100800 */
[----:B------:R-:W-:-:S03]  /*1623d0*/  IADD3 R14, P5, PT, R14, UR15, RZ ;  /* 0x0000000f0e0e7c10 */ /* 0x000fc6000ffbe0ff */
[----:B------:R-:W2:Y:S04]  /*1623e0*/  LDL.LU R13, [R1+0x5670] ;  /* 0x00567000010d7983 */ /* 0x000ea80000300800 */
[----:B------:R-:W-:Y:S04]  /*1623f0*/  STL [R1+0x5498], R16 ;  /* 0x0054981001007387 */ /* 0x000fe80000100800 */
[----:B------:R-:W2:Y:S01]  /*162400*/  LDL.LU R11, [R1+0x567c] ;  /* 0x00567c00010b7983 */ /* 0x000ea20000300800 */
[----:B------:R-:W-:-:S03]  /*162410*/  IADD3.X R8, PT, PT, R8, UR9, RZ, P1, !PT ;  /* 0x0000000908087c10 */ /* 0x000fc60008ffe4ff */
[----:B------:R-:W-:Y:S04]  /*162420*/  STL [R1+0x54a4], R14 ;  /* 0x0054a40e01007387 */ /* 0x000fe80000100800 */
[----:B------:R1:W-:Y:S04]  /*162430*/  STL [R1+0x5ea8], R8 ;  /* 0x005ea80801007387 */ /* 0x0003e80000100800 */
[----:B-1----:R-:W2:Y:S04]  /*162440*/  LDL.LU R8, [R1+0x5e38] ;  /* 0x005e380001087983 */ /* 0x002ea80000300800 */
[----:B------:R-:W2:Y:S01]  /*162450*/  LDL.LU R20, [R1+0x5e3c] ;  /* 0x005e3c0001147983 */ /* 0x000ea20000300800 */
[----:B------:R-:W-:-:S02]  /*162460*/  IMAD.MOV.U32 R5, RZ, RZ, R16 ;  /* 0x000000ffff057224 */ /* 0x000fc400078e0010 */
[----:B------:R-:W-:Y:S01]  /*162470*/  IMAD.MOV.U32 R4, RZ, RZ, R12 ;  /* 0x000000ffff047224 */ /* 0x000fe200078e000c */
[----:B------:R-:W2:Y:S04]  /*162480*/  LDL.LU R16, [R1+0x5678] ;  /* 0x0056780001107983 */ /* 0x000ea80000300800 */
[----:B------:R1:W-:Y:S02]  /*162490*/  LDGSTS.E [R2+0x18500], desc[UR74][R4.64], P3 ;  /* 0x1850000004027fae */ /* 0x0003e400099a104a */
[----:B-1----:R-:W-:Y:S02]  /*1624a0*/  MOV R4, R14 ;  /* 0x0000000e00047202 */ /* 0x002fe40000000f00 */
[----:B---3--:R-:W-:Y:S02]  /*1624b0*/  IADD3.X R15, PT, PT, R15, UR9, RZ, P5, !PT ;  /* 0x000000090f0f7c10 */ /* 0x008fe4000affe4ff */
[----:B------:R-:W-:-:S03]  /*1624c0*/  IADD3 R10, P5, PT, R10, UR15, RZ ;  /* 0x0000000f0a0a7c10 */ /* 0x000fc6000ffbe0ff */
[----:B------:R1:W-:Y:S04]  /*1624d0*/  STL [R1+0x54a0], R15 ;  /* 0x0054a00f01007387 */ /* 0x0003e80000100800 */
[----:B------:R-:W3:Y:S01]  /*1624e0*/  LDL.LU R12, [R1+0x5684] ;  /* 0x00568400010c7983 */ /* 0x000ee20000300800 */
[----:B----4-:R-:W-:-:S03]  /*1624f0*/  IADD3 R62, P1, PT, R62, UR15, RZ ;  /* 0x0000000f3e3e7c10 */ /* 0x010fc6000ff3e0ff */
[----:B------:R-:W-:Y:S04]  /*162500*/  STL [R1+0x566c], R10 ;  /* 0x00566c0a01007387 */ /* 0x000fe80000100800 */
[----:B------:R-:W-:Y:S04]  /*162510*/  STL [R1+0x5e4c], R62 ;  /* 0x005e4c3e01007387 */ /* 0x000fe80000100800 */
[----:B------:R-:W4:Y:S04]  /*162520*/  LDL.LU R56, [R1+0x5e30] ;  /* 0x005e300001387983 */ /* 0x000f280000300800 */
[----:B------:R-:W4:Y:S01]  /*162530*/  LDL.LU R45, [R1+0x5e34] ;  /* 0x005e3400012d7983 */ /* 0x000f220000300800 */
[----:B------:R-:W-:Y:S01]  /*162540*/  IADD3.X R17, PT, PT, R17, UR9, RZ, P5, !PT ;  /* 0x0000000911117c10 */ /* 0x000fe2000affe4ff */
[----:B------:R-:W-:-:S05]  /*162550*/  IMAD.MOV.U32 R5, RZ, RZ, R15 ;  /* 0x000000ffff057224 */ /* 0x000fca00078e000f */
[----:B------:R1:W-:Y:S01]  /*162560*/  LDGSTS.E [R2+0x18580], desc[UR74][R4.64], P0 ;  /* 0x1858000004027fae */ /* 0x0003e200081a104a */
[----:B------:R-:W-:Y:S01]  /*162570*/  IADD3 R7, P5, PT, R7, UR15, RZ ;  /* 0x0000000f07077c10 */ /* 0x000fe2000ffbe0ff */
[----:B-1----:R-:W-:Y:S01]  /*162580*/  IMAD.MOV.U32 R4, RZ, RZ, R10 ;  /* 0x000000ffff047224 */ /* 0x002fe200078e000a */
[----:B--2---:R-:W-:Y:S02]  /*162590*/  IADD3.X R63, PT, PT, R63, UR9, RZ, P1, !PT ;  /* 0x000000093f3f7c10 */ /* 0x004fe40008ffe4ff */
[----:B------:R-:W-:-:S03]  /*1625a0*/  IADD3 R3, P1, PT, R3, UR15, RZ ;  /* 0x0000000f03037c10 */ /* 0x000fc6000ff3e0ff */
[----:B------:R-:W-:Y:S04]  /*1625b0*/  STL [R1+0x5e40], R63 ;  /* 0x005e403f01007387 */ /* 0x000fe80000100800 */
[----:B------:R-:W-:Y:S04]  /*1625c0*/  STL.64 [R1+0x83c8], R62 ;  /* 0x0083c83e01007387 */ /* 0x000fe80000100a00 */
[----:B------:R-:W-:Y:S04]  /*1625d0*/  STL [R1+0x5668], R17 ;  /* 0x0056681101007387 */ /* 0x000fe80000100800 */
[----:B------:R-:W-:Y:S04]  /*1625e0*/  STL [R1+0x5674], R7 ;  /* 0x0056740701007387 */ /* 0x000fe80000100800 */
[----:B------:R-:W2:Y:S04]  /*1625f0*/  LDL.LU R14, [R1+0x5680] ;  /* 0x00568000010e7983 */ /* 0x000ea80000300800 */
[----:B------:R-:W2:Y:S04]  /*162600*/  LDL.LU R15, [R1+0x574c] ;  /* 0x00574c00010f7983 */ /* 0x000ea80000300800 */
[----:B------:R-:W-:Y:S04]  /*162610*/  STL [R1+0x5e44], R3 ;  /* 0x005e440301007387 */ /* 0x000fe80000100800 */
[----:B------:R-:W2:Y:S04]  /*162620*/  LDL.LU R46, [R1+0x5e28] ;  /* 0x005e2800012e7983 */ /* 0x000ea80000300800 */
[----:B------:R-:W2:Y:S01]  /*162630*/  LDL.LU R36, [R1+0x5e2c] ;  /* 0x005e2c0001247983 */ /* 0x000ea20000300800 */
[----:B------:R-:W-:-:S02]  /*162640*/  IADD3.X R8, PT, PT, R8, UR9, RZ, P1, !PT ;  /* 0x0000000908087c10 */ /* 0x000fc40008ffe4ff */
[----:B------:R-:W-:Y:S02]  /*162650*/  IADD3.X R13, PT, PT, R13, UR9, RZ, P5, !PT ;  /* 0x000000090d0d7c10 */ /* 0x000fe4000affe4ff */
[----:B------:R-:W-:Y:S01]  /*162660*/  IADD3 R11, P5, PT, R11, UR15, RZ ;  /* 0x0000000f0b0b7c10 */ /* 0x000fe2000ffbe0ff */
[----:B------:R-:W-:Y:S01]  /*162670*/  STL [R1+0x5e38], R8 ;  /* 0x005e380801007387 */ /* 0x000fe20000100800 */
[----:B------:R-:W-:-:S03]  /*162680*/  IADD3 R20, P1, PT, R20, UR15, RZ ;  /* 0x0000000f14147c10 */ /* 0x000fc6000ff3e0ff */
[----:B------:R1:W-:Y:S04]  /*162690*/  STL.64 [R1+0x83d0], R8 ;  /* 0x0083d00801007387 */ /* 0x0003e80000100a00 */
[----:B------:R3:W-:Y:S04]  /*1626a0*/  STL [R1+0x5670], R13 ;  /* 0x0056700d01007387 */ /* 0x0007e80000100800 */
[----:B------:R2:W-:Y:S04]  /*1626b0*/  STL [R1+0x567c], R11 ;  /* 0x00567c0b01007387 */ /* 0x0005e80000100800 */
[----:B-1----:R-:W2:Y:S04]  /*1626c0*/  LDL.LU R8, [R1+0x5748] ;  /* 0x0057480001087983 */ /* 0x002ea80000300800 */
[----:B------:R-:W2:Y:S04]  /*1626d0*/  LDL.LU R10, [R1+0x5754] ;  /* 0x00575400010a7983 */ /* 0x000ea80000300800 */
[----:B------:R-:W-:Y:S04]  /*1626e0*/  STL [R1+0x5e3c], R20 ;  /* 0x005e3c1401007387 */ /* 0x000fe80000100800 */
[----:B------:R-:W-:Y:S04]  /*1626f0*/  STL.64 [R1+0x83d8], R20 ;  /* 0x0083d81401007387 */ /* 0x000fe80000100a00 */
[----:B------:R-:W2:Y:S01]  /*162700*/  LDL.LU R55, [R1+0x5e20] ;  /* 0x005e200001377983 */ /* 0x000ea20000300800 */
[----:B------:R-:W-:-:S02]  /*162710*/  MOV R5, R17 ;  /* 0x0000001100057202 */ /* 0x000fc40000000f00 */
[----:B------:R-:W-:Y:S01]  /*162720*/  IADD3.X R16, PT, PT, R16, UR9, RZ, P5, !PT ;  /* 0x0000000910107c10 */ /* 0x000fe2000affe4ff */
[----:B------:R-:W2:Y:S04]  /*162730*/  LDL.LU R54, [R1+0x5e24] ;  /* 0x005e240001367983 */ /* 0x000ea80000300800 */
[----:B------:R1:W-:Y:S02]  /*162740*/  LDGSTS.E [R2+0x19400], desc[UR74][R4.64], P4 ;  /* 0x1940000004027fae */ /* 0x0003e4000a1a104a */
[----:B-1----:R-:W-:Y:S01]  /*162750*/  IMAD.MOV.U32 R5, RZ, RZ, R13 ;  /* 0x000000ffff057224 */ /* 0x002fe200078e000d */
[----:B---3--:R-:W-:Y:S01]  /*162760*/  IADD3 R12, P5, PT, R12, UR15, RZ ;  /* 0x0000000f0c0c7c10 */ /* 0x008fe2000ffbe0ff */
[----:B------:R-:W-:-:S05]  /*162770*/  IMAD.MOV.U32 R4, RZ, RZ, R7 ;  /* 0x000000ffff047224 */ /* 0x000fca00078e0007 */
[----:B------:R1:W-:Y:S01]  /*162780*/  LDGSTS.E [R2+0x19480], desc[UR74][R4.64], P2 ;  /* 0x1948000004027fae */ /* 0x0003e200091a104a */
[----:B----4-:R-:W-:Y:S02]  /*162790*/  IADD3.X R56, PT, PT, R56, UR9, RZ, P1, !PT ;  /* 0x0000000938387c10 */ /* 0x010fe40008ffe4ff */
[----:B------:R-:W-:-:S03]  /*1627a0*/  IADD3 R45, P1, PT, R45, UR15, RZ ;  /* 0x0000000f2d2d7c10 */ /* 0x000fc6000ff3e0ff */
[----:B------:R-:W-:Y:S04]  /*1627b0*/  STL [R1+0x5e30], R56 ;  /* 0x005e303801007387 */ /* 0x000fe80000100800 */
[----:B------:R-:W-:Y:S04]  /*1627c0*/  STL [R1+0x5678], R16 ;  /* 0x0056781001007387 */ /* 0x000fe80000100800 */
[----:B------:R-:W3:Y:S04]  /*1627d0*/  LDL.LU R13, [R1+0x5750] ;  /* 0x00575000010d7983 */ /* 0x000ee80000300800 */
[----:B------:R-:W-:Y:S04]  /*1627e0*/  STL [R1+0x5684], R12 ;  /* 0x0056840c01007387 */ /* 0x000fe80000100800 */
[----:B------:R-:W4:Y:S04]  /*1627f0*/  LDL.LU R17, [R1+0x575c] ;  /* 0x00575c0001117983 */ /* 0x000f280000300800 */
[----:B------:R-:W-:Y:S04]  /*162800*/  STL [R1+0x5e34], R45 ;  /* 0x005e342d01007387 */ /* 0x000fe80000100800 */
[----:B------:R-:W-:Y:S04]  /*162810*/  STL.64 [R1+0x83e0], R44 ;  /* 0x0083e02c01007387 */ /* 0x000fe80000100a00 */
[----:B------:R-:W4:Y:S04]  /*162820*/  LDL.LU R57, [R1+0x5e18] ;  /* 0x005e180001397983 */ /* 0x000f280000300800 */
[----:B------:R-:W4:Y:S04]  /*162830*/  LDL.LU R68, [R1+0x5e1c] ;  /* 0x005e1c0001447983 */ /* 0x000f280000300800 */
[----:B------:R-:W4:Y:S01]  /*162840*/  LDL.LU R7, [R1+0x5e14] ;  /* 0x005e140001077983 */ /* 0x000f220000300800 */
[----:B-1----:R-:W-:-:S02]  /*162850*/  MOV R4, R11 ;  /* 0x0000000b00047202 */ /* 0x002fc40000000f00 */
[----:B--2---:R-:W-:Y:S02]  /*162860*/  IADD3.X R14, PT, PT, R14, UR9, RZ, P5, !PT ;  /* 0x000000090e0e7c10 */ /* 0x004fe4000affe4ff */
[----:B------:R-:W-:Y:S02]  /*162870*/  IADD3 R15, P5, PT, R15, UR15, RZ ;  /* 0x0000000f0f0f7c10 */ /* 0x000fe4000ffbe0ff */
[----:B------:R-:W-:Y:S02]  /*162880*/  IADD3.X R46, PT, PT, R46, UR9, RZ, P1, !PT ;  /* 0x000000092e2e7c10 */ /* 0x000fe40008ffe4ff */
[----:B------:R-:W-:-:S03]  /*162890*/  IADD3 R36, P1, PT, R36, UR15, RZ ;  /* 0x0000000f24247c10 */ /* 0x000fc6000ff3e0ff */
[----:B------:R-:W-:Y:S04]  /*1628a0*/  STL [R1+0x5e28], R46 ;  /* 0x005e282e01007387 */ /* 0x000fe80000100800 */
[----:B------:R-:W-:Y:S04]  /*1628b0*/  STL.64 [R1+0x83e8], R46 ;  /* 0x0083e82e01007387 */ /* 0x000fe80000100a00 */
[----:B------:R1:W-:Y:S04]  /*1628c0*/  STL [R1+0x5680], R14 ;  /* 0x0056800e01007387 */ /* 0x0003e80000100800 */
[----:B------:R-:W-:Y:S04]  /*1628d0*/  STL [R1+0x574c], R15 ;  /* 0x00574c0f01007387 */ /* 0x000fe80000100800 */
[----:B------:R-:W2:Y:S04]  /*1628e0*/  LDL.LU R24, [R1+0x5758] ;  /* 0x0057580001187983 */ /* 0x000ea80000300800 */
[----:B------:R-:W2:Y:S04]  /*1628f0*/  LDL.LU R11, [R1+0x5764] ;  /* 0x00576400010b7983 */ /* 0x000ea80000300800 */
[----:B------:R-:W-:Y:S04]  /*162900*/  STL [R1+0x5e2c], R36 ;  /* 0x005e2c2401007387 */ /* 0x000fe80000100800 */
[----:B------:R-:W2:Y:S01]  /*162910*/  LDL.LU R73, [R1+0x5e10] ;  /* 0x005e100001497983 */ /* 0x000ea20000300800 */
[----:B------:R-:W-:-:S03]  /*162920*/  IADD3.X R8, PT, PT, R8, UR9, RZ, P5, !PT ;  /* 0x0000000908087c10 */ /* 0x000fc6000affe4ff */
[----:B------:R-:W2:Y:S01]  /*162930*/  LDL.LU R110, [R1+0x5e08] ;  /* 0x005e0800016e7983 */ /* 0x000ea20000300800 */
[----:B------:R-:W-:-:S05]  /*162940*/  IADD3.X R55, PT, PT, R55, UR9, RZ, P1, !PT ;  /* 0x0000000937377c10 */ /* 0x000fca0008ffe4ff */
[----:B------:R-:W-:Y:S04]  /*162950*/  STL [R1+0x5e20], R55 ;  /* 0x005e203701007387 */ /* 0x000fe80000100800 */
[----:B------:R1:W-:Y:S04]  /*162960*/  STL [R1+0x5748], R8 ;  /* 0x0057480801007387 */ /* 0x0003e80000100800 */
[----:B------:R-:W2:Y:S01]  /*162970*/  LDL.LU R9, [R1+0x5e0c] ;  /* 0x005e0c0001097983 */ /* 0x000ea20000300800 */
[----:B------:R-:W-:Y:S01]  /*162980*/  IMAD.MOV.U32 R5, RZ, RZ, R16 ;  /* 0x000000ffff057224 */ /* 0x000fe200078e0010 */
[----:B------:R-:W-:-:S02]  /*162990*/  IADD3 R10, P5, PT, R10, UR15, RZ ;  /* 0x0000000f0a0a7c10 */ /* 0x000fc4000ffbe0ff */
[----:B------:R-:W-:Y:S02]  /*1629a0*/  IADD3 R54, P1, PT, R54, UR15, RZ ;  /* 0x0000000f36367c10 */ /* 0x000fe4000ff3e0ff */
[----:B------:R1:W-:Y:S04]  /*1629b0*/  LDGSTS.E [R2+0x19500], desc[UR74][R4.64], P3 ;  /* 0x1950000004027fae */ /* 0x0003e800099a104a */
[----:B------:R-:W-:Y:S01]  /*1629c0*/  STL [R1+0x5754], R10 ;  /* 0x0057540a01007387 */ /* 0x000fe20000100800 */
[----:B-1----:R-:W-:Y:S01]  /*1629d0*/  MOV R5, R14 ;  /* 0x0000000e00057202 */ /* 0x002fe20000000f00 */
[----:B------:R-:W-:Y:S02]  /*1629e0*/  IMAD.MOV.U32 R4, RZ, RZ, R12 ;  /* 0x000000ffff047224 */ /* 0x000fe400078e000c */
[----:B------:R-:W2:Y:S04]  /*1629f0*/  LDL.LU R14, [R1+0x5760] ;  /* 0x00576000010e7983 */ /* 0x000ea80000300800 */
[----:B------:R-:W2:Y:S04]  /*162a00*/  LDL.LU R12, [R1+0x582c] ;  /* 0x00582c00010c7983 */ /* 0x000ea80000300800 */
[----:B------:R-:W-:Y:S04]  /*162a10*/  STL [R1+0x5e24], R54 ;  /* 0x005e243601007387 */ /* 0x000fe80000100800 */
[----:B------:R-:W-:Y:S04]  /*162a20*/  STL.64 [R1+0x8120], R54 ;  /* 0x0081203601007387 */ /* 0x000fe80000100a00 */
[----:B------:R1:W-:Y:S01]  /*162a30*/  LDGSTS.E [R2+0x19580], desc[UR74][R4.64], P0 ;  /* 0x1958000004027fae */ /* 0x0003e200081a104a */
[----:B---3--:R-:W-:-:S02]  /*162a40*/  IADD3.X R13, PT, PT, R13, UR9, RZ, P5, !PT ;  /* 0x000000090d0d7c10 */ /* 0x008fc4000affe4ff */
[----:B----4-:R-:W-:Y:S01]  /*162a50*/  IADD3 R17, P5, PT, R17, UR15, RZ ;  /* 0x0000000f11117c10 */ /* 0x010fe2000ffbe0ff */
[----:B-1----:R-:W-:Y:S01]  /*162a60*/  IMAD.MOV.U32 R5, RZ, RZ, R8 ;  /* 0x000000ffff057224 */ /* 0x002fe200078e0008 */
[----:B------:R-:W-:-:S05]  /*162a70*/  IADD3.X R57, PT, PT, R57, UR9, RZ, P1, !PT ;  /* 0x0000000939397c10 */ /* 0x000fca0008ffe4ff */
[----:B------:R-:W-:Y:S01]  /*162a80*/  STL [R1+0x5e18], R57 ;  /* 0x005e183901007387 */ /* 0x000fe20000100800 */
[----:B------:R-:W-:-:S03]  /*162a90*/  IADD3 R68, P1, PT, R68, UR15, RZ ;  /* 0x0000000f44447c10 */ /* 0x000fc6000ff3e0ff */
[----:B------:R-:W-:Y:S04]  /*162aa0*/  STL.64 [R1+0x83f0], R56 ;  /* 0x0083f03801007387 */ /* 0x000fe80000100a00 */
[----:B------:R1:W-:Y:S04]  /*162ab0*/  STL [R1+0x5750], R13 ;  /* 0x0057500d01007387 */ /* 0x0003e80000100800 */
[----:B------:R-:W-:Y:S04]  /*162ac0*/  STL [R1+0x575c], R17 ;  /* 0x00575c1101007387 */ /* 0x000fe80000100800 */
[----:B------:R-:W3:Y:S01]  /*162ad0*/  LDL.LU R20, [R1+0x5e00] ;  /* 0x005e000001147983 */ /* 0x000ee20000300800 */
[----:B------:R-:W-:-:S03]  /*162ae0*/  IMAD.MOV.U32 R4, RZ, RZ, R15 ;  /* 0x000000ffff047224 */ /* 0x000fc600078e000f */
[----:B------:R-:W4:Y:S04]  /*162af0*/  LDL.LU R8, [R1+0x5e04] ;  /* 0x005e040001087983 */ /* 0x000f280000300800 */
[----:B------:R-:W4:Y:S04]  /*162b00*/  LDL.LU R16, [R1+0x5828] ;  /* 0x0058280001107983 */ /* 0x000f280000300800 */
[----:B------:R-:W4:Y:S04]  /*162b10*/  LDL.LU R21, [R1+0x5834] ;  /* 0x0058340001157983 */ /* 0x000f280000300800 */
[----:B------:R-:W4:Y:S04]  /*162b20*/  LDL.LU R18, [R1+0x583c] ;  /* 0x00583c0001127983 */ /* 0x000f280000300800 */
[----:B------:R-:W-:Y:S04]  /*162b30*/  STL [R1+0x5e1c], R68 ;  /* 0x005e1c4401007387 */ /* 0x000fe80000100800 */
[----:B------:R-:W-:Y:S04]  /*162b40*/  STL.64 [R1+0x8128], R68 ;  /* 0x0081284401007387 */ /* 0x000fe80000100a00 */
[----:B------:R1:W-:Y:S02]  /*162b50*/  LDGSTS.E [R2+0x1a400], desc[UR74][R4.64], P4 ;  /* 0x1a40000004027fae */ /* 0x0003e4000a1a104a */
[----:B-1----:R-:W-:Y:S01]  /*162b60*/  IMAD.MOV.U32 R5, RZ, RZ, R13 ;  /* 0x000000ffff057224 */ /* 0x002fe200078e000d */
[----:B------:R-:W-:-:S05]  /*162b70*/  MOV R4, R10 ;  /* 0x0000000a00047202 */ /* 0x000fca0000000f00 */
[----:B------:R1:W-:Y:S01]  /*162b80*/  LDGSTS.E [R2+0x1a480], desc[UR74][R4.64], P2 ;  /* 0x1a48000004027fae */ /* 0x0003e200091a104a */
[----:B--2---:R-:W-:Y:S02]  /*162b90*/  IADD3.X R24, PT, PT, R24, UR9, RZ, P5, !PT ;  /* 0x0000000918187c10 */ /* 0x004fe4000affe4ff */
[----:B------:R-:W-:Y:S02]  /*162ba0*/  IADD3 R11, P5, PT, R11, UR15, RZ ;  /* 0x0000000f0b0b7c10 */ /* 0x000fe4000ffbe0ff */
[----:B------:R-:W-:-:S05]  /*162bb0*/  IADD3.X R73, PT, PT, R73, UR9, RZ, P1, !PT ;  /* 0x0000000949497c10 */ /* 0x000fca0008ffe4ff */
[----:B------:R-:W-:Y:S04]  /*162bc0*/  STL [R1+0x5e10], R73 ;  /* 0x005e104901007387 */ /* 0x000fe80000100800 */
[----:B------:R-:W-:Y:S04]  /*162bd0*/  STL.64 [R1+0x83f8], R72 ;  /* 0x0083f84801007387 */ /* 0x000fe80000100a00 */
[----:B------:R-:W-:Y:S04]  /*162be0*/  STL [R1+0x5758], R24 ;  /* 0x0057581801007387 */ /* 0x000fe80000100800 */
[----:B------:R-:W-:Y:S04]  /*162bf0*/  STL [R1+0x5764], R11 ;  /* 0x0057640b01007387 */ /* 0x000fe80000100800 */
[----:B------:R-:W2:Y:S04]  /*162c00*/  LDL.LU R13, [R1+0x5df8] ;  /* 0x005df800010d7983 */ /* 0x000ea80000300800 */
[----:B------:R-:W2:Y:S01]  /*162c10*/  LDL.LU R10, [R1+0x5dfc] ;  /* 0x005dfc00010a7983 */ /* 0x000ea20000300800 */
[----:B------:R-:W-:-:S03]  /*162c20*/  IADD3 R7, P1, PT, R7, UR15, RZ ;  /* 0x0000000f07077c10 */ /* 0x000fc6000ff3e0ff */
[----:B------:R-:W2:Y:S01]  /*162c30*/  LDL.LU R23, [R1+0x5830] ;  /* 0x0058300001177983 */ /* 0x000ea20000300800 */
[----:B------:R-:W-:Y:S02]  /*162c40*/  IADD3.X R110, PT, PT, R110, UR9, RZ, P1, !PT ;  /* 0x000000096e6e7c10 */ /* 0x000fe40008ffe4ff */
[----:B------:R-:W-:Y:S01]  /*162c50*/  IADD3 R9, P1, PT, R9, UR15, RZ ;  /* 0x0000000f09097c10 */ /* 0x000fe2000ff3e0ff */
[----:B------:R-:W2:Y:S04]  /*162c60*/  LDL.LU R15, [R1+0x5844] ;  /* 0x00584400010f7983 */ /* 0x000ea80000300800 */
[----:B------:R-:W-:Y:S04]  /*162c70*/  STL [R1+0x5e14], R7 ;  /* 0x005e140701007387 */ /* 0x000fe80000100800 */
[----:B------:R-:W-:Y:S04]  /*162c80*/  STL [R1+0x8130], R7 ;  /* 0x0081300701007387 */ /* 0x000fe80000100800 */
[----:B------:R-:W-:Y:S04]  /*162c90*/  STL [R1+0x8400], R6 ;  /* 0x0084000601007387 */ /* 0x000fe80000100800 */
[----:B------:R1:W-:Y:S04]  /*162ca0*/  STL [R1+0x5e0c], R9 ;  /* 0x005e0c0901007387 */ /* 0x0003e80000100800 */
[----:B-1----:R-:W2:Y:S01]  /*162cb0*/  LDL.LU R9, [R1+0x5df0] ;  /* 0x005df00001097983 */ /* 0x002ea20000300800 */
[----:B------:R-:W-:-:S02]  /*162cc0*/  IADD3.X R14, PT, PT, R14, UR9, RZ, P5, !PT ;  /* 0x000000090e0e7c10 */ /* 0x000fc4000affe4ff */
[----:B------:R-:W-:Y:S01]  /*162cd0*/  IADD3 R12, P5, PT, R12, UR15, RZ ;  /* 0x0000000f0c0c7c10 */ /* 0x000fe2000ffbe0ff */
[----:B------:R-:W2:Y:S04]  /*162ce0*/  LDL.LU R7, [R1+0x5df4] ;  /* 0x005df40001077983 */ /* 0x000ea80000300800 */
[----:B------:R-:W2:Y:S01]  /*162cf0*/  LDL.LU R22, [R1+0x5838] ;  /* 0x0058380001167983 */ /* 0x000ea20000300800 */
[----:B------:R-:W-:-:S03]  /*162d00*/  IMAD.MOV.U32 R4, RZ, RZ, R17 ;  /* 0x000000ffff047224 */ /* 0x000fc600078e0011 */
[----:B------:R-:W-:Y:S01]  /*162d10*/  STL [R1+0x5e08], R110 ;  /* 0x005e086e01007387 */ /* 0x000fe20000100800 */
[----:B------:R-:W-:-:S03]  /*162d20*/  MOV R5, R24 ;  /* 0x0000001800057202 */ /* 0x000fc60000000f00 */
[----:B------:R-:W-:Y:S04]  /*162d30*/  STL.64 [R1+0x8138], R110 ;  /* 0x0081386e01007387 */ /* 0x000fe80000100a00 */
[----:B------:R-:W-:Y:S04]  /*162d40*/  STL [R1+0x5760], R14 ;  /* 0x0057600e01007387 */ /* 0x000fe80000100800 */
[----:B------:R-:W-:Y:S04]  /*162d50*/  STL [R1+0x582c], R12 ;  /* 0x00582c0c01007387 */ /* 0x000fe80000100800 */
[----:B------:R-:W2:Y:S04]  /*162d60*/  LDL.LU R17, [R1+0x5de8] ;  /* 0x005de80001117983 */ /* 0x000ea80000300800 */
[----:B------:R-:W2:Y:S04]  /*162d70*/  LDL.LU R6, [R1+0x590c] ;  /* 0x00590c0001067983 */ /* 0x000ea80000300800 */
[----:B------:R1:W-:Y:S01]  /*162d80*/  LDGSTS.E [R2+0x1a500], desc[UR74][R4.64], P3 ;  /* 0x1a50000004027fae */ /* 0x0003e200099a104a */
[----:B---3--:R-:W-:-:S02]  /*162d90*/  IADD3.X R20, PT, PT, R20, UR9, RZ, P1, !PT ;  /* 0x0000000914147c10 */ /* 0x008fc40008ffe4ff */
[----:B----4-:R-:W-:Y:S01]  /*162da0*/  IADD3 R8, P1, PT, R8, UR15, RZ ;  /* 0x0000000f08087c10 */ /* 0x010fe2000ff3e0ff */
[----:B-1----:R-:W-:Y:S01]  /*162db0*/  IMAD.MOV.U32 R4, RZ, RZ, R11 ;  /* 0x000000ffff047224 */ /* 0x002fe200078e000b */
[----:B------:R-:W-:-:S03]  /*162dc0*/  IADD3.X R16, PT, PT, R16, UR9, RZ, P5, !PT ;  /* 0x0000000910107c10 */ /* 0x000fc6000affe4ff */
[----:B------:R1:W-:Y:S01]  /*162dd0*/  STL [R1+0x5e04], R8 ;  /* 0x005e040801007387 */ /* 0x0003e20000100800 */
[----:B------:R-:W-:-:S03]  /*162de0*/  IADD3 R21, P5, PT, R21, UR15, RZ ;  /* 0x0000000f15157c10 */ /* 0x000fc6000ffbe0ff */
[----:B-1----:R-:W3:Y:S04]  /*162df0*/  LDL.LU R8, [R1+0x5dec] ;  /* 0x005dec0001087983 */ /* 0x002ee80000300800 */
[----:B------:R1:W-:Y:S04]  /*162e00*/  STL [R1+0x5e00], R20 ;  /* 0x005e001401007387 */ /* 0x0003e80000100800 */
[----:B-1----:R-:W4:Y:S04]  /*162e10*/  LDL.LU R20, [R1+0x5840] ;  /* 0x0058400001147983 */ /* 0x002f280000300800 */
[----:B------:R-:W4:Y:S04]  /*162e20*/  LDL.LU R11, [R1+0x5914] ;  /* 0x00591400010b7983 */ /* 0x000f280000300800 */
[----:B------:R-:W-:Y:S04]  /*162e30*/  STL [R1+0x5828], R16 ;  /* 0x0058281001007387 */ /* 0x000fe80000100800 */
[----:B------:R-:W-:Y:S01]  /*162e40*/  STL [R1+0x5834], R21 ;  /* 0x0058341501007387 */ /* 0x000fe20000100800 */
[----:B------:R-:W-:-:S05]  /*162e50*/  IMAD.MOV.U32 R5, RZ, RZ, R14 ;  /* 0x000000ffff057224 */ /* 0x000fca00078e000e */
[----:B------:R1:W-:Y:S02]  /*162e60*/  LDGSTS.E [R2+0x1a580], desc[UR74][R4.64], P0 ;  /* 0x1a58000004027fae */ /* 0x0003e400081a104a */
[----:B-1----:R-:W-:Y:S02]  /*162e70*/  MOV R4, R12 ;  /* 0x0000000c00047202 */ /* 0x002fe40000000f00 */
[----:B--2---:R-:W-:Y:S02]  /*162e80*/  IADD3.X R13, PT, PT, R13, UR9, RZ, P1, !PT ;  /* 0x000000090d0d7c10 */ /* 0x004fe40008ffe4ff */
[----:B------:R-:W-:-:S03]  /*162e90*/  IADD3 R10, P1, PT, R10, UR15, RZ ;  /* 0x0000000f0a0a7c10 */ /* 0x000fc6000ff3e0ff */
[----:B------:R1:W-:Y:S04]  /*162ea0*/  STL [R1+0x5df8], R13 ;  /* 0x005df80d01007387 */ /* 0x0003e80000100800 */
[----:B-1----:R-:W2:Y:S04]  /*162eb0*/  LDL.LU R13, [R1+0x5de0] ;  /* 0x005de000010d7983 */ /* 0x002ea80000300800 */
[----:B------:R1:W-:Y:S04]  /*162ec0*/  STL [R1+0x5dfc], R10 ;  /* 0x005dfc0a01007387 */ /* 0x0003e80000100800 */
[----:B-1----:R-:W2:Y:S01]  /*162ed0*/  LDL.LU R10, [R1+0x5de4] ;  /* 0x005de400010a7983 */ /* 0x002ea20000300800 */
[----:B------:R-:W-:-:S02]  /*162ee0*/  IADD3.X R23, PT, PT, R23, UR9, RZ, P5, !PT ;  /* 0x0000000917177c10 */ /* 0x000fc4000affe4ff */
[----:B------:R-:W-:Y:S01]  /*162ef0*/  IADD3 R18, P5, PT, R18, UR15, RZ ;  /* 0x0000000f12127c10 */ /* 0x000fe2000ffbe0ff */
[----:B------:R-:W2:Y:S04]  /*162f00*/  LDL.LU R14, [R1+0x5908] ;  /* 0x00590800010e7983 */ /* 0x000ea80000300800 */
[----:B------:R-:W2:Y:S01]  /*162f10*/  LDL.LU R12, [R1+0x591c] ;  /* 0x00591c00010c7983 */ /* 0x000ea20000300800 */
[----:B------:R-:W-:-:S03]  /*162f20*/  IADD3.X R9, PT, PT, R9, UR9, RZ, P1, !PT ;  /* 0x0000000909097c10 */ /* 0x000fc60008ffe4ff */
[----:B------:R-:W-:Y:S04]  /*162f30*/  STL [R1+0x5830], R23 ;  /* 0x0058301701007387 */ /* 0x000fe80000100800 */
[----:B------:R-:W-:Y:S04]  /*162f40*/  STL [R1+0x583c], R18 ;  /* 0x00583c1201007387 */ /* 0x000fe80000100800 */
[----:B------:R1:W-:Y:S04]  /*162f50*/  STL [R1+0x5df0], R9 ;  /* 0x005df00901007387 */ /* 0x0003e80000100800 */
[----:B-1----:R-:W2:Y:S01]  /*162f60*/  LDL.LU R9, [R1+0x5dd8] ;  /* 0x005dd80001097983 */ /* 0x002ea20000300800 */
[----:B------:R-:W-:Y:S01]  /*162f70*/  IADD3 R7, P1, PT, R7, UR15, RZ ;  /* 0x0000000f07077c10 */ /* 0x000fe2000ff3e0ff */
[----:B------:R-:W-:Y:S01]  /*162f80*/  IMAD.MOV.U32 R5, RZ, RZ, R16 ;  /* 0x000000ffff057224 */ /* 0x000fe200078e0010 */
[----:B------:R-:W-:-:S02]  /*162f90*/  IADD3.X R22, PT, PT, R22, UR9, RZ, P5, !PT ;  /* 0x0000000916167c10 */ /* 0x000fc4000affe4ff */
[----:B------:R-:W-:Y:S01]  /*162fa0*/  IADD3 R15, P5, PT, R15, UR15, RZ ;  /* 0x0000000f0f0f7c10 */ /* 0x000fe2000ffbe0ff */
[----:B------:R1:W-:Y:S01]  /*162fb0*/  STL [R1+0x5df4], R7 ;  /* 0x005df40701007387 */ /* 0x0003e20000100800 */
[----:B------:R-:W-:-:S03]  /*162fc0*/  IADD3.X R17, PT, PT, R17, UR9, RZ, P1, !PT ;  /* 0x0000000911117c10 */ /* 0x000fc60008ffe4ff */
[----:B------:R1:W-:Y:S04]  /*162fd0*/  LDGSTS.E [R2+0x1b400], desc[UR74][R4.64], P4 ;  /* 0x1b40000004027fae */ /* 0x0003e8000a1a104a */
[----:B-1----:R-:W2:Y:S04]  /*162fe0*/  LDL.LU R7, [R1+0x5ddc] ;  /* 0x005ddc0001077983 */ /* 0x002ea80000300800 */
[----:B------:R-:W2:Y:S01]  /*162ff0*/  LDL.LU R16, [R1+0x5910] ;  /* 0x0059100001107983 */ /* 0x000ea20000300800 */
[----:B------:R-:W-:Y:S01]  /*163000*/  IMAD.MOV.U32 R4, RZ, RZ, R21 ;  /* 0x000000ffff047224 */ /* 0x000fe200078e0015 */
[----:B------:R-:W-:-:S02]  /*163010*/  MOV R5, R23 ;  /* 0x0000001700057202 */ /* 0x000fc40000000f00 */
[----:B------:R-:W-:Y:S04]  /*163020*/  STL [R1+0x5838], R22 ;  /* 0x0058381601007387 */ /* 0x000fe80000100800 */
[----:B------:R-:W-:Y:S04]  /*163030*/  STL [R1+0x5844], R15 ;  /* 0x0058440f01007387 */ /* 0x000fe80000100800 */
[----:B------:R-:W2:Y:S04]  /*163040*/  LDL.LU R21, [R1+0x5924] ;  /* 0x0059240001157983 */ /* 0x000ea80000300800 */
[----:B------:R1:W-:Y:S04]  /*163050*/  STL [R1+0x5de8], R17 ;  /* 0x005de81101007387 */ /* 0x0003e80000100800 */
[----:B------:R1:W-:Y:S01]  /*163060*/  LDGSTS.E [R2+0x1b480], desc[UR74][R4.64], P2 ;  /* 0x1b48000004027fae */ /* 0x0003e200091a104a */
[----:B---3--:R-:W-:-:S03]  /*163070*/  IADD3 R8, P1, PT, R8, UR15, RZ ;  /* 0x0000000f08087c10 */ /* 0x008fc6000ff3e0ff */
[----:B-1----:R-:W3:Y:S04]  /*163080*/  LDL.LU R17, [R1+0x5dd0] ;  /* 0x005dd00001117983 */ /* 0x002ee80000300800 */
[----:B------:R1:W-:Y:S01]  /*163090*/  STL [R1+0x5dec], R8 ;  /* 0x005dec0801007387 */ /* 0x0003e20000100800 */
[----:B------:R-:W-:Y:S01]  /*1630a0*/  IMAD.MOV.U32 R4, RZ, RZ, R18 ;  /* 0x000000ffff047224 */ /* 0x000fe200078e0012 */
[----:B----4-:R-:W-:Y:S02]  /*1630b0*/  IADD3.X R20, PT, PT, R20, UR9, RZ, P5, !PT ;  /* 0x0000000914147c10 */ /* 0x010fe4000affe4ff */
[----:B------:R-:W-:Y:S01]  /*1630c0*/  IADD3 R6, P5, PT, R6, UR15, RZ ;  /* 0x0000000f06067c10 */ /* 0x000fe2000ffbe0ff */
[----:B-1----:R-:W4:Y:S04]  /*1630d0*/  LDL.LU R8, [R1+0x5dd4] ;  /* 0x005dd40001087983 */ /* 0x002f280000300800 */
[----:B------:R-:W4:Y:S04]  /*1630e0*/  LDL.LU R24, [R1+0x5918] ;  /* 0x0059180001187983 */ /* 0x000f280000300800 */
[----:B------:R-:W4:Y:S04]  /*1630f0*/  LDL.LU R18, [R1+0x5a2c] ;  /* 0x005a2c0001127983 */ /* 0x000f280000300800 */
[----:B------:R-:W-:Y:S04]  /*163100*/  STL [R1+0x5840], R20 ;  /* 0x0058401401007387 */ /* 0x000fe80000100800 */
[----:B------:R-:W-:Y:S04]  /*163110*/  STL [R1+0x590c], R6 ;  /* 0x00590c0601007387 */ /* 0x000fe80000100800 */
[----:B------:R-:W4:Y:S01]  /*163120*/  LDL.LU R25, [R1+0x5dc8] ;  /* 0x005dc80001197983 */ /* 0x000f220000300800 */
[----:B------:R-:W-:-:S05]  /*163130*/  IMAD.MOV.U32 R5, RZ, RZ, R22 ;  /* 0x000000ffff057224 */ /* 0x000fca00078e0016 */
[----:B------:R1:W-:Y:S02]  /*163140*/  LDGSTS.E [R2+0x1b500], desc[UR74][R4.64], P3 ;  /* 0x1b50000004027fae */ /* 0x0003e400099a104a */
[----:B-1----:R-:W-:Y:S01]  /*163150*/  IMAD.MOV.U32 R5, RZ, RZ, R20 ;  /* 0x000000ffff057224 */ /* 0x002fe200078e0014 */
[----:B--2---:R-:W-:Y:S02]  /*163160*/  IADD3.X R13, PT, PT, R13, UR9, RZ, P1, !PT ;  /* 0x000000090d0d7c10 */ /* 0x004fe40008ffe4ff */
[----:B------:R-:W-:-:S05]  /*163170*/  IADD3 R10, P1, PT, R10, UR15, RZ ;  /* 0x0000000f0a0a7c10 */ /* 0x000fca000ff3e0ff */
[----:B------:R1:W-:Y:S04]  /*163180*/  STL [R1+0x5de4], R10 ;  /* 0x005de40a01007387 */ /* 0x0003e80000100800 */
[----:B------:R2:W-:Y:S04]  /*163190*/  STL [R1+0x5de0], R13 ;  /* 0x005de00d01007387 */ /* 0x0005e80000100800 */
[----:B-1----:R-:W4:Y:S01]  /*1631a0*/  LDL.LU R10, [R1+0x5dcc] ;  /* 0x005dcc00010a7983 */ /* 0x002f220000300800 */
[----:B------:R-:W-:Y:S02]  /*1631b0*/  IADD3.X R14, PT, PT, R14, UR9, RZ, P5, !PT ;  /* 0x000000090e0e7c10 */ /* 0x000fe4000affe4ff */
[----:B------:R-:W-:Y:S01]  /*1631c0*/  IADD3 R11, P5, PT, R11, UR15, RZ ;  /* 0x0000000f0b0b7c10 */ /* 0x000fe2000ffbe0ff */
[----:B------:R-:W4:Y:S04]  /*1631d0*/  LDL.LU R22, [R1+0x5920] ;  /* 0x0059200001167983 */ /* 0x000f280000300800 */
[----:B--2---:R-:W2:Y:S04]  /*1631e0*/  LDL.LU R13, [R1+0x5a34] ;  /* 0x005a3400010d7983 */ /* 0x004ea80000300800 */
[----:B------:R-:W-:Y:S01]  /*1631f0*/  STL [R1+0x5908], R14 ;  /* 0x0059080e01007387 */ /* 0x000fe20000100800 */
[----:B------:R-:W-:-:S03]  /*163200*/  IADD3.X R9, PT, PT, R9, UR9, RZ, P1, !PT ;  /* 0x0000000909097c10 */ /* 0x000fc60008ffe4ff */
[----:B------:R-:W-:Y:S04]  /*163210*/  STL [R1+0x5914], R11 ;  /* 0x0059140b01007387 */ /* 0x000fe80000100800 */
[----:B------:R-:W2:Y:S04]  /*163220*/  LDL.LU R20, [R1+0x5a28] ;  /* 0x005a280001147983 */ /* 0x000ea80000300800 */
[----:B------:R1:W-:Y:S04]  /*163230*/  STL [R1+0x5dd8], R9 ;  /* 0x005dd80901007387 */ /* 0x0003e80000100800 */
[----:B-1----:R-:W2:Y:S04]  /*163240*/  LDL.LU R9, [R1+0x5dc0] ;  /* 0x005dc00001097983 */ /* 0x002ea80000300800 */
[----:B------:R-:W2:Y:S01]  /*163250*/  LDL.LU R23, [R1+0x5dc4] ;  /* 0x005dc40001177983 */ /* 0x000ea20000300800 */
[----:B------:R-:W-:-:S02]  /*163260*/  MOV R4, R15 ;  /* 0x0000000f00047202 */ /* 0x000fc40000000f00 */
[----:B------:R-:W-:Y:S02]  /*163270*/  IADD3 R7, P1, PT, R7, UR15, RZ ;  /* 0x0000000f07077c10 */ /* 0x000fe4000ff3e0ff */
[----:B------:R-:W-:Y:S01]  /*163280*/  IADD3.X R16, PT, PT, R16, UR9, RZ, P5, !PT ;  /* 0x0000000910107c10 */ /* 0x000fe2000affe4ff */
[----:B------:R1:W-:Y:S01]  /*163290*/  LDGSTS.E [R2+0x1b580], desc[UR74][R4.64], P0 ;  /* 0x1b58000004027fae */ /* 0x0003e200081a104a */
[----:B------:R-:W-:-:S03]  /*1632a0*/  IADD3 R12, P5, PT, R12, UR15, RZ ;  /* 0x0000000f0c0c7c10 */ /* 0x000fc6000ffbe0ff */
[----:B------:R1:W-:Y:S02]  /*1632b0*/  STL [R1+0x5ddc], R7 ;  /* 0x005ddc0701007387 */ /* 0x0003e40000100800 */
[----:B-1----:R-:W-:Y:S02]  /*1632c0*/  MOV R5, R14 ;  /* 0x0000000e00057202 */ /* 0x002fe40000000f00 */
[----:B------:R-:W2:Y:S01]  /*1632d0*/  LDL.LU R7, [R1+0x5a3c] ;  /* 0x005a3c0001077983 */ /* 0x000ea20000300800 */
[----:B------:R-:W-:Y:S01]  /*1632e0*/  IMAD.MOV.U32 R4, RZ, RZ, R6 ;  /* 0x000000ffff047224 */ /* 0x000fe200078e0006 */
[----:B---3--:R-:W-:Y:S02]  /*1632f0*/  IADD3.X R17, PT, PT, R17, UR9, RZ, P1, !PT ;  /* 0x0000000911117c10 */ /* 0x008fe40008ffe4ff */
[----:B------:R-:W3:Y:S04]  /*163300*/  LDL.LU R14, [R1+0x5db8] ;  /* 0x005db800010e7983 */ /* 0x000ee80000300800 */
[----:B------:R-:W-:Y:S04]  /*163310*/  STL [R1+0x5910], R16 ;  /* 0x0059101001007387 */ /* 0x000fe80000100800 */
[----:B------:R-:W3:Y:S04]  /*163320*/  LDL.LU R6, [R1+0x5dbc] ;  /* 0x005dbc0001067983 */ /* 0x000ee80000300800 */
[----:B------:R-:W-:Y:S01]  /*163330*/  STL [R1+0x591c], R12 ;  /* 0x00591c0c01007387 */ /* 0x000fe20000100800 */
[----:B----4-:R-:W-:-:S03]  /*163340*/  IADD3 R8, P1, PT, R8, UR15, RZ ;  /* 0x0000000f08087c10 */ /* 0x010fc6000ff3e0ff */
[----:B------:R-:W4:Y:S01]  /*163350*/  LDL.LU R15, [R1+0x5a30] ;  /* 0x005a3000010f7983 */ /* 0x000f220000300800 */
[----:B------:R-:W-:-:S03]  /*163360*/  IADD3.X R24, PT, PT, R24, UR9, RZ, P5, !PT ;  /* 0x0000000918187c10 */ /* 0x000fc6000affe4ff */
[----:B------:R1:W-:Y:S01]  /*163370*/  STL [R1+0x5dd0], R17 ;  /* 0x005dd01101007387 */ /* 0x0003e20000100800 */
[----:B------:R-:W-:-:S03]  /*163380*/  IADD3 R21, P5, PT, R21, UR15, RZ ;  /* 0x0000000f15157c10 */ /* 0x000fc6000ffbe0ff */
[----:B------:R1:W-:Y:S04]  /*163390*/  LDGSTS.E [R2+0x1c400], desc[UR74][R4.64], P4 ;  /* 0x1c40000004027fae */ /* 0x0003e8000a1a104a */
[----:B-1----:R-:W4:Y:S04]  /*1633a0*/  LDL.LU R17, [R1+0x5db0] ;  /* 0x005db00001117983 */ /* 0x002f280000300800 */
[----:B------:R1:W-:Y:S01]  /*1633b0*/  STL [R1+0x5dd4], R8 ;  /* 0x005dd40801007387 */ /* 0x0003e20000100800 */
[----:B------:R-:W-:Y:S01]  /*1633c0*/  IADD3.X R25, PT, PT, R25, UR9, RZ, P1, !PT ;  /* 0x0000000919197c10 */ /* 0x000fe20008ffe4ff */
[----:B------:R-:W-:-:S02]  /*1633d0*/  IMAD.MOV.U32 R5, RZ, RZ, R16 ;  /* 0x000000ffff057224 */ /* 0x000fc400078e0010 */
[----:B------:R-:W-:-:S05]  /*1633e0*/  IMAD.MOV.U32 R4, RZ, RZ, R11 ;  /* 0x000000ffff047224 */ /* 0x000fca00078e000b */
[----:B------:R1:W-:Y:S04]  /*1633f0*/  LDGSTS.E [R2+0x1c480], desc[UR74][R4.64], P2 ;  /* 0x1c48000004027fae */ /* 0x0003e800091a104a */
[----:B-1----:R-:W4:Y:S04]  /*163400*/  LDL.LU R8, [R1+0x5a44] ;  /* 0x005a440001087983 */ /* 0x002f280000300800 */
[----:B------:R-:W4:Y:S04]  /*163410*/  LDL.LU R16, [R1+0x5db4] ;  /* 0x005db40001107983 */ /* 0x000f280000300800 */
[----:B------:R-:W-:Y:S04]  /*163420*/  STL [R1+0x5918], R24 ;  /* 0x0059181801007387 */ /* 0x000fe80000100800 */
[----:B------:R-:W4:Y:S04]  /*163430*/  LDL.LU R11, [R1+0x5a38] ;  /* 0x005a3800010b7983 */ /* 0x000f280000300800 */
[----:B------:R-:W-:Y:S01]  /*163440*/  STL [R1+0x5924], R21 ;  /* 0x0059241501007387 */ /* 0x000fe20000100800 */
[----:B------:R-:W-:-:S02]  /*163450*/  MOV R4, R12 ;  /* 0x0000000c00047202 */ /* 0x000fc40000000f00 */
[----:B------:R-:W-:-:S05]  /*163460*/  IADD3 R10, P1, PT, R10, UR15, RZ ;  /* 0x0000000f0a0a7c10 */ /* 0x000fca000ff3e0ff */
[----:B------:R1:W-:Y:S04]  /*163470*/  STL [R1+0x5dcc], R10 ;  /* 0x005dcc0a01007387 */ /* 0x0003e80000100800 */
[----:B-1----:R-:W4:Y:S01]  /*163480*/  LDL.LU R10, [R1+0x5d88] ;  /* 0x005d8800010a7983 */ /* 0x002f220000300800 */
[----:B------:R-:W-:Y:S02]  /*163490*/  IADD3.X R22, PT, PT, R22, UR9, RZ, P5, !PT ;  /* 0x0000000916167c10 */ /* 0x000fe4000affe4ff */
[----:B------:R-:W-:Y:S01]  /*1634a0*/  IADD3 R18, P5, PT, R18, UR15, RZ ;  /* 0x0000000f12127c10 */ /* 0x000fe2000ffbe0ff */
[----:B------:R-:W-:Y:S03]  /*1634b0*/  STL [R1+0x5dc8], R25 ;  /* 0x005dc81901007387 */ /* 0x000fe60000100800 */
[----:B--2---:R-:W-:Y:S01]  /*1634c0*/  IADD3.X R20, PT, PT, R20, UR9, RZ, P5, !PT ;  /* 0x0000000914147c10 */ /* 0x004fe2000affe4ff */
[----:B------:R-:W2:Y:S01]  /*1634d0*/  LDL.LU R12, [R1+0x5aec] ;  /* 0x005aec00010c7983 */ /* 0x000ea20000300800 */
[----:B------:R-:W-:-:S03]  /*1634e0*/  IADD3 R13, P5, PT, R13, UR15, RZ ;  /* 0x0000000f0d0d7c10 */ /* 0x000fc6000ffbe0ff */
[----:B------:R-:W-:Y:S01]  /*1634f0*/  STL [R1+0x5920], R22 ;  /* 0x0059201601007387 */ /* 0x000fe20000100800 */
[----:B------:R-:W-:-:S03]  /*163500*/  IADD3.X R9, PT, PT, R9, UR9, RZ, P1, !PT ;  /* 0x0000000909097c10 */ /* 0x000fc60008ffe4ff */
[----:B------:R-:W-:Y:S01]  /*163510*/  STL [R1+0x5a2c], R18 ;  /* 0x005a2c1201007387 */ /* 0x000fe20000100800 */
[----:B------:R-:W-:-:S03]  /*163520*/  IADD3 R23, P1, PT, R23, UR15, RZ ;  /* 0x0000000f17177c10 */ /* 0x000fc6000ff3e0ff */
[----:B------:R1:W-:Y:S04]  /*163530*/  STL [R1+0x5dc0], R9 ;  /* 0x005dc00901007387 */ /* 0x0003e80000100800 */
[----:B-1----:R-:W2:Y:S04]  /*163540*/  LDL.LU R9, [R1+0x5a40] ;  /* 0x005a400001097983 */ /* 0x002ea80000300800 */
[----:B------:R-:W-:Y:S04]  /*163550*/  STL [R1+0x5dc4], R23 ;  /* 0x005dc41701007387 */ /* 0x000fe80000100800 */
[----:B------:R-:W-:Y:S04]  /*163560*/  STL [R1+0x5a28], R20 ;  /* 0x005a281401007387 */ /* 0x000fe80000100800 */
[----:B------:R-:W-:Y:S04]  /*163570*/  STL [R1+0x5a34], R13 ;  /* 0x005a340d01007387 */ /* 0x000fe80000100800 */
[----:B------:R-:W2:Y:S01]  /*163580*/  LDL.LU R38, [R1+0x5d4c] ;  /* 0x005d4c0001267983 */ /* 0x000ea20000300800 */
[----:B---3--:R-:W-:Y:S01]  /*163590*/  IADD3.X R14, PT, PT, R14, UR9, RZ, P1, !PT ;  /* 0x000000090e0e7c10 */ /* 0x008fe20008ffe4ff */
[----:B------:R-:W-:Y:S01]  /*1635a0*/  IMAD.MOV.U32 R5, RZ, RZ, R24 ;  /* 0x000000ffff057224 */ /* 0x000fe200078e0018 */
[----:B------:R-:W-:-:S03]  /*1635b0*/  IADD3 R6, P1, PT, R6, UR15, RZ ;  /* 0x0000000f06067c10 */ /* 0x000fc6000ff3e0ff */
[----:B------:R1:W-:Y:S04]  /*1635c0*/  STL [R1+0x5db8], R14 ;  /* 0x005db80e01007387 */ /* 0x0003e80000100800 */
[----:B------:R3:W-:Y:S01]  /*1635d0*/  LDGSTS.E [R2+0x1c500], desc[UR74][R4.64], P3 ;  /* 0x1c50000004027fae */ /* 0x0007e200099a104a */
[----:B----4-:R-:W-:Y:S02]  /*1635e0*/  IADD3.X R15, PT, PT, R15, UR9, RZ, P5, !PT ;  /* 0x000000090f0f7c10 */ /* 0x010fe4000affe4ff */
[----:B------:R-:W-:Y:S01]  /*1635f0*/  IADD3 R7, P5, PT, R7, UR15, RZ ;  /* 0x0000000f07077c10 */ /* 0x000fe2000ffbe0ff */
[----:B-1----:R-:W4:Y:S04]  /*163600*/  LDL.LU R14, [R1+0x5ae8] ;  /* 0x005ae800010e7983 */ /* 0x002f280000300800 */
[----:B------:R1:W-:Y:S01]  /*163610*/  STL [R1+0x5dbc], R6 ;  /* 0x005dbc0601007387 */ /* 0x0003e20000100800 */
[----:B---3--:R-:W-:Y:S01]  /*163620*/  IMAD.MOV.U32 R4, RZ, RZ, R21 ;  /* 0x000000ffff047224 */ /* 0x008fe200078e0015 */
[----:B------:R-:W-:-:S02]  /*163630*/  MOV R5, R22 ;  /* 0x0000001600057202 */ /* 0x000fc40000000f00 */
[----:B------:R-:W-:-:S03]  /*163640*/  IADD3.X R17, PT, PT, R17, UR9, RZ, P1, !PT ;  /* 0x0000000911117c10 */ /* 0x000fc60008ffe4ff */
[----:B------:R3:W-:Y:S04]  /*163650*/  LDGSTS.E [R2+0x1c580], desc[UR74][R4.64], P0 ;  /* 0x1c58000004027fae */ /* 0x0007e800081a104a */
[----:B-1----:R-:W4:Y:S04]  /*163660*/  LDL.LU R6, [R1+0x5af4] ;  /* 0x005af40001067983 */ /* 0x002f280000300800 */
[----:B------:R-:W-:Y:S04]  /*163670*/  STL [R1+0x5a30], R15 ;  /* 0x005a300f01007387 */ /* 0x000fe80000100800 */
[----:B------:R-:W-:Y:S01]  /*163680*/  STL [R1+0x5a3c], R7 ;  /* 0x005a3c0701007387 */ /* 0x000fe20000100800 */
[----:B---3--:R-:W-:-:S03]  /*163690*/  IMAD.MOV.U32 R4, RZ, RZ, R18 ;  /* 0x000000ffff047224 */ /* 0x008fc600078e0012 */
[----:B------:R-:W3:Y:S01]  /*1636a0*/  LDL.LU R37, [R1+0x5d44] ;  /* 0x005d440001257983 */ /* 0x000ee20000300800 */
[----:B------:R-:W-:-:S03]  /*1636b0*/  IMAD.MOV.U32 R5, RZ, RZ, R20 ;  /* 0x000000ffff057224 */ /* 0x000fc600078e0014 */
[----:B------:R-:W-:Y:S01]  /*1636c0*/  STL [R1+0x5db0], R17 ;  /* 0x005db01101007387 */ /* 0x000fe20000100800 */
[----:B------:R-:W-:-:S03]  /*1636d0*/  IADD3 R16, P1, PT, R16, UR15, RZ ;  /* 0x0000000f10107c10 */ /* 0x000fc6000ff3e0ff */
[----:B------:R-:W3:Y:S01]  /*1636e0*/  LDL.LU R40, [R1+0x5d40] ;  /* 0x005d400001287983 */ /* 0x000ee20000300800 */
[----:B------:R-:W-:-:S03]  /*1636f0*/  IADD3.X R11, PT, PT, R11, UR9, RZ, P5, !PT ;  /* 0x000000090b0b7c10 */ /* 0x000fc6000affe4ff */
[----:B------:R1:W-:Y:S01]  /*163700*/  LDGSTS.E [R2+0x1d400], desc[UR74][R4.64], P4 ;  /* 0x1d40000004027fae */ /* 0x0003e2000a1a104a */
[----:B------:R-:W-:-:S03]  /*163710*/  IADD3 R8, P5, PT, R8, UR15, RZ ;  /* 0x0000000f08087c10 */ /* 0x000fc6000ffbe0ff */
[----:B------:R-:W-:Y:S04]  /*163720*/  STL [R1+0x5db4], R16 ;  /* 0x005db41001007387 */ /* 0x000fe80000100800 */
[----:B------:R-:W-:Y:S01]  /*163730*/  STL [R1+0x5a38], R11 ;  /* 0x005a380b01007387 */ /* 0x000fe20000100800 */
[----:B-1----:R-:W-:-:S03]  /*163740*/  MOV R4, R13 ;  /* 0x0000000d00047202 */ /* 0x002fc60000000f00 */
[----:B------:R-:W-:Y:S04]  /*163750*/  STL [R1+0x5a44], R8 ;  /* 0x005a440801007387 */ /* 0x000fe80000100800 */
[----:B------:R-:W3:Y:S01]  /*163760*/  LDL.LU R13, [R1+0x5af0] ;  /* 0x005af000010d7983 */ /* 0x000ee20000300800 */
[----:B------:R-:W-:-:S05]  /*163770*/  IMAD.MOV.U32 R5, RZ, RZ, R15 ;  /* 0x000000ffff057224 */ /* 0x000fca00078e000f */
[----:B------:R1:W-:Y:S02]  /*163780*/  LDGSTS.E [R2+0x1d480], desc[UR74][R4.64], P2 ;  /* 0x1d48000004027fae */ /* 0x0003e400091a104a */
[----:B-1----:R-:W-:Y:S01]  /*163790*/  MOV R5, R11 ;  /* 0x0000000b00057202 */ /* 0x002fe20000000f00 */
[----:B------:R-:W-:-:S05]  /*1637a0*/  IMAD.MOV.U32 R4, RZ, RZ, R7 ;  /* 0x000000ffff047224 */ /* 0x000fca00078e0007 */
[----:B------:R1:W-:Y:S01]  /*1637b0*/  LDGSTS.E [R2+0x1d500], desc[UR74][R4.64], P3 ;  /* 0x1d50000004027fae */ /* 0x0003e200099a104a */
[----:B------:R-:W-:-:S05]  /*1637c0*/  IADD3.X R10, PT, PT, R10, UR9, RZ, P1, !PT ;  /* 0x000000090a0a7c10 */ /* 0x000fca0008ffe4ff */
[----:B------:R1:W-:Y:S04]  /*1637d0*/  STL [R1+0x5d88], R10 ;  /* 0x005d880a01007387 */ /* 0x0003e80000100800 */
[----:B-1----:R-:W3:Y:S04]  /*1637e0*/  LDL.LU R10, [R1+0x5afc] ;  /* 0x005afc00010a7983 */ /* 0x002ee80000300800 */
[----:B------:R-:W3:Y:S04]  /*1637f0*/  LDL.LU R43, [R1+0x5d38] ;  /* 0x005d3800012b7983 */ /* 0x000ee80000300800 */
[----:B------:R-:W3:Y:S04]  /*163800*/  LDL.LU R29, [R1+0x5d3c] ;  /* 0x005d3c00011d7983 */ /* 0x000ee80000300800 */
[----:B------:R-:W3:Y:S01]  /*163810*/  LDL.LU R11, [R1+0x5af8] ;  /* 0x005af800010b7983 */ /* 0x000ee20000300800 */
[----:B--2---:R-:W-:-:S02]  /*163820*/  IADD3.X R9, PT, PT, R9, UR9, RZ, P5, !PT ;  /* 0x0000000909097c10 */ /* 0x004fc4000affe4ff */
[----:B------:R-:W-:-:S03]  /*163830*/  IADD3 R12, P5, PT, R12, UR15, RZ ;  /* 0x0000000f0c0c7c10 */ /* 0x000fc6000ffbe0ff */
[----:B------:R1:W-:Y:S04]  /*163840*/  STL [R1+0x5a40], R9 ;  /* 0x005a400901007387 */ /* 0x0003e80000100800 */
[----:B------:R-:W2:Y:S01]  /*163850*/  LDL.LU R7, [R1+0x5b04] ;  /* 0x005b040001077983 */ /* 0x000ea20000300800 */
[----:B------:R-:W-:-:S03]  /*163860*/  IADD3 R38, P1, PT, R38, UR15, RZ ;  /* 0x0000000f26267c10 */ /* 0x000fc6000ff3e0ff */
[----:B------:R1:W-:Y:S04]  /*163870*/  STL [R1+0x5aec], R12 ;  /* 0x005aec0c01007387 */ /* 0x0003e80000100800 */
[----:B------:R-:W-:Y:S04]  /*163880*/  STL [R1+0x5d4c], R38 ;  /* 0x005d4c2601007387 */ /* 0x000fe80000100800 */
[----:B------:R-:W-:Y:S04]  /*163890*/  STL [R1+0x8404], R38 ;  /* 0x0084042601007387 */ /* 0x000fe80000100800 */
[----:B------:R-:W2:Y:S04]  /*1638a0*/  LDL.LU R31, [R1+0x5d30] ;  /* 0x005d3000011f7983 */ /* 0x000ea80000300800 */
[----:B------:R-:W2:Y:S01]  /*1638b0*/  LDL.LU R18, [R1+0x5d34] ;  /* 0x005d340001127983 */ /* 0x000ea20000300800 */
[----:B----4-:R-:W-:Y:S01]  /*1638c0*/  IADD3.X R14, PT, PT, R14, UR9, RZ, P5, !PT ;  /* 0x000000090e0e7c10 */ /* 0x010fe2000affe4ff */
[----:B------:R-:W-:-:S02]  /*1638d0*/  IMAD.MOV.U32 R4, RZ, RZ, R8 ;  /* 0x000000ffff047224 */ /* 0x000fc400078e0008 */
[----:B------:R-:W-:-:S05]  /*1638e0*/  IMAD.MOV.U32 R5, RZ, RZ, R9 ;  /* 0x000000ffff057224 */ /* 0x000fca00078e0009 */
[----:B------:R4:W-:Y:S01]  /*1638f0*/  LDGSTS.E [R2+0x1d580], desc[UR74][R4.64], P0 ;  /* 0x1d58000004027fae */ /* 0x0009e200081a104a */
[----:B------:R-:W-:Y:S02]  /*163900*/  IADD3 R6, P5, PT, R6, UR15, RZ ;  /* 0x0000000f06067c10 */ /* 0x000fe4000ffbe0ff */
[----:B---3--:R-:W-:Y:S02]  /*163910*/  IADD3.X R40, PT, PT, R40, UR9, RZ, P1, !PT ;  /* 0x0000000928287c10 */ /* 0x008fe40008ffe4ff */
[----:B------:R-:W-:-:S03]  /*163920*/  IADD3 R37, P1, PT, R37, UR15, RZ ;  /* 0x0000000f25257c10 */ /* 0x000fc6000ff3e0ff */
[----:B------:R-:W-:Y:S04]  /*163930*/  STL [R1+0x5d40], R40 ;  /* 0x005d402801007387 */ /* 0x000fe80000100800 */
[----:B------:R-:W-:Y:S04]  /*163940*/  STL.64 [R1+0x8408], R40 ;  /* 0x0084082801007387 */ /* 0x000fe80000100a00 */
[----:B------:R-:W-:Y:S04]  /*163950*/  STL [R1+0x5ae8], R14 ;  /* 0x005ae80e01007387 */ /* 0x000fe80000100800 */
[----:B------:R3:W-:Y:S04]  /*163960*/  STL [R1+0x5af4], R6 ;  /* 0x005af40601007387 */ /* 0x0007e80000100800 */
[----:B------:R-:W3:Y:S01]  /*163970*/  LDL.LU R8, [R1+0x5b00] ;  /* 0x005b000001087983 */ /* 0x000ee20000300800 */
[----:B------:R-:W-:-:S03]  /*163980*/  IADD3.X R13, PT, PT, R13, UR9, RZ, P5, !PT ;  /* 0x000000090d0d7c10 */ /* 0x000fc6000affe4ff */
[----:B-1----:R-:W3:Y:S04]  /*163990*/  LDL.LU R9, [R1+0x5bac] ;  /* 0x005bac0001097983 */ /* 0x002ee80000300800 */
[----:B------:R-:W-:Y:S04]  /*1639a0*/  STL [R1+0x5d44], R37 ;  /* 0x005d442501007387 */ /* 0x000fe80000100800 */
[----:B------:R-:W-:Y:S04]  /*1639b0*/  STL.64 [R1+0x8410], R36 ;  /* 0x0084102401007387 */ /* 0x000fe80000100a00 */
[----:B------:R-:W3:Y:S04]  /*1639c0*/  LDL.LU R30, [R1+0x5d28] ;  /* 0x005d2800011e7983 */ /* 0x000ee80000300800 */
[----:B------:R-:W3:Y:S01]  /*1639d0*/  LDL.LU R131, [R1+0x5d2c] ;  /* 0x005d2c0001837983 */ /* 0x000ee20000300800 */
[----:B----4-:R-:W-:Y:S01]  /*1639e0*/  MOV R4, R12 ;  /* 0x0000000c00047202 */ /* 0x010fe20000000f00 */
[----:B------:R-:W-:-:S05]  /*1639f0*/  IMAD.MOV.U32 R5, RZ, RZ, R14 ;  /* 0x000000ffff057224 */ /* 0x000fca00078e000e */
[----:B------:R1:W-:Y:S02]  /*163a00*/  LDGSTS.E [R2+0x1e400], desc[UR74][R4.64], P4 ;  /* 0x1e40000004027fae */ /* 0x0003e4000a1a104a */
[----:B-1----:R-:W-:Y:S01]  /*163a10*/  IMAD.MOV.U32 R4, RZ, RZ, R6 ;  /* 0x000000ffff047224 */ /* 0x002fe200078e0006 */
[----:B------:R-:W-:Y:S02]  /*163a20*/  IADD3 R10, P5, PT, R10, UR15, RZ ;  /* 0x0000000f0a0a7c10 */ /* 0x000fe4000ffbe0ff */
[----:B------:R-:W-:Y:S02]  /*163a30*/  IADD3.X R43, PT, PT, R43, UR9, RZ, P1, !PT ;  /* 0x000000092b2b7c10 */ /* 0x000fe40008ffe4ff */
[----:B------:R-:W-:-:S03]  /*163a40*/  IADD3 R29, P1, PT, R29, UR15, RZ ;  /* 0x0000000f1d1d7c10 */ /* 0x000fc6000ff3e0ff */
[----:B------:R-:W-:Y:S04]  /*163a50*/  STL [R1+0x5d38], R43 ;  /* 0x005d382b01007387 */ /* 0x000fe80000100800 */
[----:B------:R-:W-:Y:S04]  /*163a60*/  STL [R1+0x8418], R43 ;  /* 0x0084182b01007387 */ /* 0x000fe80000100800 */
[----:B------:R-:W-:Y:S04]  /*163a70*/  STL [R1+0x5af0], R13 ;  /* 0x005af00d01007387 */ /* 0x000fe80000100800 */
[----:B------:R-:W-:Y:S04]  /*163a80*/  STL [R1+0x5afc], R10 ;  /* 0x005afc0a01007387 */ /* 0x000fe80000100800 */
[----:B------:R-:W4:Y:S04]  /*163a90*/  LDL.LU R12, [R1+0x5ba8] ;  /* 0x005ba800010c7983 */ /* 0x000f280000300800 */
[----:B------:R-:W4:Y:S04]  /*163aa0*/  LDL.LU R17, [R1+0x5bb4] ;  /* 0x005bb40001117983 */ /* 0x000f280000300800 */
[----:B------:R-:W-:Y:S04]  /*163ab0*/  STL [R1+0x5d3c], R29 ;  /* 0x005d3c1d01007387 */ /* 0x000fe80000100800 */
[----:B------:R-:W-:Y:S04]  /*163ac0*/  STL.64 [R1+0x8420], R28 ;  /* 0x0084201c01007387 */ /* 0x000fe80000100a00 */
[----:B------:R-:W4:Y:S01]  /*163ad0*/  LDL.LU R132, [R1+0x5d20] ;  /* 0x005d200001847983 */ /* 0x000f220000300800 */
[----:B------:R-:W-:-:S02]  /*163ae0*/  IADD3.X R11, PT, PT, R11, UR9, RZ, P5, !PT ;  /* 0x000000090b0b7c10 */ /* 0x000fc4000affe4ff */
[----:B--2---:R-:W-:Y:S01]  /*163af0*/  IADD3 R7, P5, PT, R7, UR15, RZ ;  /* 0x0000000f07077c10 */ /* 0x004fe2000ffbe0ff */
[----:B------:R-:W2:Y:S01]  /*163b00*/  LDL.LU R61, [R1+0x5d24] ;  /* 0x005d2400013d7983 */ /* 0x000ea20000300800 */
[----:B------:R-:W-:Y:S02]  /*163b10*/  IADD3.X R31, PT, PT, R31, UR9, RZ, P1, !PT ;  /* 0x000000091f1f7c10 */ /* 0x000fe40008ffe4ff */
[----:B------:R-:W-:-:S03]  /*163b20*/  IADD3 R18, P1, PT, R18, UR15, RZ ;  /* 0x0000000f12127c10 */ /* 0x000fc6000ff3e0ff */
[----:B------:R-:W-:Y:S04]  /*163b30*/  STL [R1+0x5d30], R31 ;  /* 0x005d301f01007387 */ /* 0x000fe80000100800 */
[----:B------:R1:W-:Y:S04]  /*163b40*/  STL [R1+0x5af8], R11 ;  /* 0x005af80b01007387 */ /* 0x0003e80000100800 */
[----:B------:R-:W2:Y:S04]  /*163b50*/  LDL.LU R20, [R1+0x5bb0] ;  /* 0x005bb00001147983 */ /* 0x000ea80000300800 */
[----:B------:R-:W-:Y:S04]  /*163b60*/  STL [R1+0x5b04], R7 ;  /* 0x005b040701007387 */ /* 0x000fe80000100800 */
[----:B---3--:R-:W3:Y:S04]  /*163b70*/  LDL.LU R6, [R1+0x5bbc] ;  /* 0x005bbc0001067983 */ /* 0x008ee80000300800 */
[----:B------:R-:W-:Y:S04]  /*163b80*/  STL [R1+0x5d34], R18 ;  /* 0x005d341201007387 */ /* 0x000fe80000100800 */
[----:B------:R-:W-:Y:S04]  /*163b90*/  STL.64 [R1+0x8428], R18 ;  /* 0x0084281201007387 */ /* 0x000fe80000100a00 */
[----:B------:R-:W3:Y:S01]  /*163ba0*/  LDL.LU R103, [R1+0x5d18] ;  /* 0x005d180001677983 */ /* 0x000ee20000300800 */
[----:B------:R-:W-:-:S03]  /*163bb0*/  MOV R5, R13 ;  /* 0x0000000d00057202 */ /* 0x000fc60000000f00 */
[----:B------:R-:W3:Y:S04]  /*163bc0*/  LDL.LU R125, [R1+0x5d1c] ;  /* 0x005d1c00017d7983 */ /* 0x000ee80000300800 */
[----:B------:R-:W3:Y:S04]  /*163bd0*/  LDL.LU R114, [R1+0x5d14] ;  /* 0x005d140001727983 */ /* 0x000ee80000300800 */
[----:B------:R1:W-:Y:S01]  /*163be0*/  LDGSTS.E [R2+0x1e480], desc[UR74][R4.64], P2 ;  /* 0x1e48000004027fae */ /* 0x0003e200091a104a */
[----:B------:R-:W-:Y:S02]  /*163bf0*/  IADD3.X R8, PT, PT, R8, UR9, RZ, P5, !PT ;  /* 0x0000000908087c10 */ /* 0x000fe4000affe4ff */
[----:B------:R-:W-:Y:S01]  /*163c00*/  IADD3 R9, P5, PT, R9, UR15, RZ ;  /* 0x0000000f09097c10 */ /* 0x000fe2000ffbe0ff */
[----:B-1----:R-:W-:Y:S01]  /*163c10*/  IMAD.MOV.U32 R5, RZ, RZ, R11 ;  /* 0x000000ffff057224 */ /* 0x002fe200078e000b */
[----:B------:R-:W-:-:S05]  /*163c20*/  IADD3.X R30, PT, PT, R30, UR9, RZ, P1, !PT ;  /* 0x000000091e1e7c10 */ /* 0x000fca0008ffe4ff */
[----:B------:R-:W-:Y:S01]  /*163c30*/  STL [R1+0x5d28], R30 ;  /* 0x005d281e01007387 */ /* 0x000fe20000100800 */
[----:B------:R-:W-:-:S03]  /*163c40*/  IADD3 R131, P1, PT, R131, UR15, RZ ;  /* 0x0000000f83837c10 */ /* 0x000fc6000ff3e0ff */
[----:B------:R-:W-:Y:S01]  /*163c50*/  STL.64 [R1+0x8430], R30 ;  /* 0x0084301e01007387 */ /* 0x000fe20000100a00 */
[----:B------:R-:W-:-:S03]  /*163c60*/  IMAD.MOV.U32 R4, RZ, RZ, R10 ;  /* 0x000000ffff047224 */ /* 0x000fc600078e000a */
[----:B------:R1:W-:Y:S04]  /*163c70*/  STL [R1+0x5b00], R8 ;  /* 0x005b000801007387 */ /* 0x0003e80000100800 */
[----:B------:R-:W-:Y:S04]  /*163c80*/  STL [R1+0x5bac], R9 ;  /* 0x005bac0901007387 */ /* 0x000fe80000100800 */
[----:B------:R-:W3:Y:S04]  /*163c90*/  LDL.LU R16, [R1+0x5bb8] ;  /* 0x005bb80001107983 */ /* 0x000ee80000300800 */
[----:B------:R-:W3:Y:S04]  /*163ca0*/  LDL.LU R11, [R1+0x5bc0] ;  /* 0x005bc000010b7983 */ /* 0x000ee80000300800 */
[----:B------:R-:W3:Y:S04]  /*163cb0*/  LDL.LU R10, [R1+0x5bc4] ;  /* 0x005bc400010a7983 */ /* 0x000ee80000300800 */
[----:B------:R-:W-:Y:S04]  /*163cc0*/  STL [R1+0x5d2c], R131 ;  /* 0x005d2c8301007387 */ /* 0x000fe80000100800 */
[----:B------:R-:W-:Y:S04]  /*163cd0*/  STL.64 [R1+0x8140], R130 ;  /* 0x0081408201007387 */ /* 0x000fe80000100a00 */
[----:B------:R-:W3:Y:S04]  /*163ce0*/  LDL.LU R126, [R1+0x5d10] ;  /* 0x005d1000017e7983 */ /* 0x000ee80000300800 */
[----:B------:R-:W3:Y:S04]  /*163cf0*/  LDL.LU R115, [R1+0x5d08] ;  /* 0x005d080001737983 */ /* 0x000ee80000300800 */
[----:B------:R1:W-:Y:S02]  /*163d00*/  LDGSTS.E [R2+0x1e500], desc[UR74][R4.64], P3 ;  /* 0x1e50000004027fae */ /* 0x0003e400099a104a */
[----:B-1----:R-:W-:Y:S01]  /*163d10*/  IMAD.MOV.U32 R5, RZ, RZ, R8 ;  /* 0x000000ffff057224 */ /* 0x002fe200078e0008 */
[----:B------:R-:W-:-:S05]  /*163d20*/  MOV R4, R7 ;  /* 0x0000000700047202 */ /* 0x000fca0000000f00 */
[----:B------:R1:W-:Y:S02]  /*163d30*/  LDGSTS.E [R2+0x1e580], desc[UR74][R4.64], P0 ;  /* 0x1e58000004027fae */ /* 0x0003e400081a104a */
[----:B-1----:R-:W-:Y:S01]  /*163d40*/  IMAD.MOV.U32 R4, RZ, RZ, R9 ;  /* 0x000000ffff047224 */ /* 0x002fe200078e0009 */
[----:B----4-:R-:W-:Y:S02]  /*163d50*/  IADD3.X R12, PT, PT, R12, UR9, RZ, P5, !PT ;  /* 0x000000090c0c7c10 */ /* 0x010fe4000affe4ff */
[----:B------:R-:W-:Y:S02]  /*163d60*/  IADD3 R17, P5, PT, R17, UR15, RZ ;  /* 0x0000000f11117c10 */ /* 0x000fe4000ffbe0ff */
[----:B------:R-:W-:-:S05]  /*163d70*/  IADD3.X R132, PT, PT, R132, UR9, RZ, P1, !PT ;  /* 0x0000000984847c10 */ /* 0x000fca0008ffe4ff */
[----:B------:R-:W-:Y:S04]  /*163d80*/  STL [R1+0x5d20], R132 ;  /* 0x005d208401007387 */ /* 0x000fe80000100800 */
[----:B------:R-:W-:Y:S04]  /*163d90*/  STL.64 [R1+0x8148], R132 ;  /* 0x0081488401007387 */ /* 0x000fe80000100a00 */
[----:B------:R1:W-:Y:S04]  /*163da0*/  STL [R1+0x5ba8], R12 ;  /* 0x005ba80c01007387 */ /* 0x0003e80000100800 */
[----:B------:R-:W-:Y:S04]  /*163db0*/  STL [R1+0x5bb4], R17 ;  /* 0x005bb41101007387 */ /* 0x000fe80000100800 */
[----:B------:R-:W4:Y:S04]  /*163dc0*/  LDL.LU R8, [R1+0x5d0c] ;  /* 0x005d0c0001087983 */ /* 0x000f280000300800 */
[----:B------:R-:W4:Y:S01]  /*163dd0*/  LDL.LU R7, [R1+0x5d04] ;  /* 0x005d040001077983 */ /* 0x000f220000300800 */
[----:B--2---:R-:W-:-:S02]  /*163de0*/  IADD3 R61, P1, PT, R61, UR15, RZ ;  /* 0x0000000f3d3d7c10 */ /* 0x004fc4000ff3e0ff */
[----:B------:R-:W-:Y:S02]  /*163df0*/  IADD3.X R20, PT, PT, R20, UR9, RZ, P5, !PT ;  /* 0x0000000914147c10 */ /* 0x000fe4000affe4ff */
[----:B---3--:R-:W-:Y:S01]  /*163e00*/  IADD3 R6, P5, PT, R6, UR15, RZ ;  /* 0x0000000f06067c10 */ /* 0x008fe2000ffbe0ff */
[----:B------:R-:W-:Y:S04]  /*163e10*/  STL [R1+0x5d24], R61 ;  /* 0x005d243d01007387 */ /* 0x000fe80000100800 */
[----:B------:R-:W-:Y:S01]  /*163e20*/  STL [R1+0x8438], R61 ;  /* 0x0084383d01007387 */ /* 0x000fe20000100800 */
[----:B------:R-:W-:-:S05]  /*163e30*/  IADD3.X R103, PT, PT, R103, UR9, RZ, P1, !PT ;  /* 0x0000000967677c10 */ /* 0x000fca0008ffe4ff */
[----:B------:R-:W-:Y:S04]  /*163e40*/  STL [R1+0x5d18], R103 ;  /* 0x005d186701007387 */ /* 0x000fe80000100800 */
[----:B------:R-:W-:Y:S04]  /*163e50*/  STL [R1+0x843c], R103 ;  /* 0x00843c6701007387 */ /* 0x000fe80000100800 */
[----:B------:R-:W-:Y:S01]  /*163e60*/  STL [R1+0x5bb0], R20 ;  /* 0x005bb01401007387 */ /* 0x000fe20000100800 */
[----:B------:R-:W-:-:S03]  /*163e70*/  MOV R5, R12 ;  /* 0x0000000c00057202 */ /* 0x000fc60000000f00 */
[----:B------:R-:W-:Y:S04]  /*163e80*/  STL [R1+0x5bbc], R6 ;  /* 0x005bbc0601007387 */ /* 0x000fe80000100800 */
[----:B------:R-:W2:Y:S04]  /*163e90*/  LDL.LU R15, [R1+0x5d00] ;  /* 0x005d0000010f7983 */ /* 0x000ea80000300800 */
[----:B------:R-:W3:Y:S04]  /*163ea0*/  LDL.LU R14, [R1+0x5cfc] ;  /* 0x005cfc00010e7983 */ /* 0x000ee80000300800 */
[----:B------:R-:W2:Y:S04]  /*163eb0*/  LDL.LU R13, [R1+0x5cf8] ;  /* 0x005cf800010d7983 */ /* 0x000ea80000300800 */
[----:B-1----:R-:W3:Y:S04]  /*163ec0*/  LDL.LU R12, [R1+0x5cf4] ;  /* 0x005cf400010c7983 */ /* 0x002ee80000300800 */
[----:B------:R-:W3:Y:S01]  /*163ed0*/  LDL.LU R9, [R1+0x5cf0] ;  /* 0x005cf00001097983 */ /* 0x000ee20000300800 */
[----:B------:R-:W-:-:S03]  /*163ee0*/  IADD3 R125, P1, PT, R125, UR15, RZ ;  /* 0x0000000f7d7d7c10 */ /* 0x000fc6000ff3e0ff */
[----:B------:R1:W-:Y:S04]  /*163ef0*/  LDGSTS.E [R2+0x1f400], desc[UR74][R4.64], P4 ;  /* 0x1f40000004027fae */ /* 0x0003e8000a1a104a */
[----:B------:R-:W-:Y:S04]  /*163f00*/  STL [R1+0x5d1c], R125 ;  /* 0x005d1c7d01007387 */ /* 0x000fe80000100800 */
[----:B------:R-:W-:Y:S01]  /*163f10*/  STL [R1+0x8440], R125 ;  /* 0x0084407d01007387 */ /* 0x000fe20000100800 */
[----:B-1----:R-:W-:Y:S02]  /*163f20*/  IMAD.MOV.U32 R4, RZ, RZ, R17 ;  /* 0x000000ffff047224 */ /* 0x002fe400078e0011 */
[----:B------:R-:W-:-:S05]  /*163f30*/  IMAD.MOV.U32 R5, RZ, RZ, R20 ;  /* 0x000000ffff057224 */ /* 0x000fca00078e0014 */
[----:B------:R1:W-:Y:S01]  /*163f40*/  LDGSTS.E [R2+0x1f480], desc[UR74][R4.64], P2 ;  /* 0x1f48000004027fae */ /* 0x0003e200091a104a */
[----:B------:R-:W-:Y:S02]  /*163f50*/  IADD3.X R16, PT, PT, R16, UR9, RZ, P5, !PT ;  /* 0x0000000910107c10 */ /* 0x000fe4000affe4ff */
[----:B------:R-:W-:-:S04]  /*163f60*/  IADD3 R10, P5, PT, R10, UR15, RZ ;  /* 0x0000000f0a0a7c10 */ /* 0x000fc8000ffbe0ff */
[----:B------:R-:W-:Y:S02]  /*163f70*/  IADD3.X R11, PT, PT, R11, UR9, RZ, P5, !PT ;  /* 0x000000090b0b7c10 */ /* 0x000fe4000affe4ff */
[----:B------:R-:W-:Y:S02]  /*163f80*/  IADD3.X R126, PT, PT, R126, UR9, RZ, P1, !PT ;  /* 0x000000097e7e7c10 */ /* 0x000fe40008ffe4ff */
[----:B------:R-:W-:-:S03]  /*163f90*/  IADD3 R114, P1, PT, R114, UR15, RZ ;  /* 0x0000000f72727c10 */ /* 0x000fc6000ff3e0ff */
[----:B------:R-:W-:Y:S01]  /*163fa0*/  STL [R1+0x5d10], R126 ;  /* 0x005d107e01007387 */ /* 0x000fe20000100800 */
[----:B------:R-:W-:-:S03]  /*163fb0*/  IADD3.X R115, PT, PT, R115, UR9, RZ, P1, !PT ;  /* 0x0000000973737c10 */ /* 0x000fc60008ffe4ff */
[----:B------:R-:W-:Y:S04]  /*163fc0*/  STL.64 [R1+0x8150], R126 ;  /* 0x0081507e01007387 */ /* 0x000fe80000100a00 */
[----:B------:R-:W-:Y:S04]  /*163fd0*/  STL [R1+0x5bb8], R16 ;  /* 0x005bb81001007387 */ /* 0x000fe80000100800 */
[----:B------:R-:W-:Y:S04]  /*163fe0*/  STL [R1+0x5bc4], R10 ;  /* 0x005bc40a01007387 */ /* 0x000fe80000100800 */
[----:B------:R-:W-:Y:S01]  /*163ff0*/  STL [R1+0x5d14], R114 ;  /* 0x005d147201007387 */ /* 0x000fe20000100800 */
[----:B-1----:R-:W-:-:S02]  /*164000*/  MOV R4, R6 ;  /* 0x0000000600047202 */ /* 0x002fc40000000f00 */
[----:B----4-:R-:W-:Y:S02]  /*164010*/  IADD3 R8, P1, PT, R8, UR15, RZ ;  /* 0x0000000f08087c10 */ /* 0x010fe4000ff3e0ff */
[----:B------:R-:W-:-:S03]  /*164020*/  IADD3 R7, P5, PT, R7, UR15, RZ ;  /* 0x0000000f07077c10 */ /* 0x000fc6000ffbe0ff */
[----:B------:R1:W-:Y:S04]  /*164030*/  STL [R1+0x5d0c], R8 ;  /* 0x005d0c0801007387 */ /* 0x0003e80000100800 */
[----:B-1----:R-:W4:Y:S04]  /*164040*/  LDL.LU R8, [R1+0x5cec] ;  /* 0x005cec0001087983 */ /* 0x002f280000300800 */
[----:B------:R1:W-:Y:S04]  /*164050*/  STL [R1+0x5d04], R7 ;  /* 0x005d040701007387 */ /* 0x0003e80000100800 */
[----:B-1----:R-:W4:Y:S04]  /*164060*/  LDL.LU R7, [R1+0x5ce8] ;  /* 0x005ce80001077983 */ /* 0x002f280000300800 */
[----:B------:R-:W-:Y:S04]  /*164070*/  STL [R1+0x5d08], R115 ;  /* 0x005d087301007387 */ /* 0x000fe80000100800 */
[----:B------:R-:W-:Y:S04]  /*164080*/  STL [R1+0x5bc0], R11 ;  /* 0x005bc00b01007387 */ /* 0x000fe80000100800 */
[----:B------:R-:W-:Y:S04]  /*164090*/  STL.64 [R1+0x8158], R114 ;  /* 0x0081587201007387 */ /* 0x000fe80000100a00 */
[----:B------:R-:W4:Y:S04]  /*1640a0*/  LDL.LU R6, [R1+0x5ce4] ;  /* 0x005ce40001067983 */ /* 0x000f280000300800 */
[----:B------:R-:W4:Y:S04]  /*1640b0*/  LDL.LU R91, [R1+0x17a8] ;  /* 0x0017a800015b7983 */ /* 0x000f280000300800 */
[----:B------:R-:W4:Y:S01]  /*1640c0*/  LDL.LU R39, [R1+0x17ac] ;  /* 0x0017ac0001277983 */ /* 0x000f220000300800 */
[----:B--2---:R-:W-:-:S02]  /*1640d0*/  IADD3.X R15, PT, PT, R15, UR9, RZ, P1, !PT ;  /* 0x000000090f0f7c10 */ /* 0x004fc40008ffe4ff */
[----:B---3--:R-:W-:Y:S02]  /*1640e0*/  IADD3 R14, P1, PT, R14, UR15, RZ ;  /* 0x0000000f0e0e7c10 */ /* 0x008fe4000ff3e0ff */
[----:B------:R-:W-:Y:S02]  /*1640f0*/  IADD3.X R13, PT, PT, R13, UR9, RZ, P5, !PT ;  /* 0x000000090d0d7c10 */ /* 0x000fe4000affe4ff */
[----:B------:R-:W-:Y:S01]  /*164100*/  IADD3 R12, P5, PT, R12, UR15, RZ ;  /* 0x0000000f0c0c7c10 */ /* 0x000fe2000ffbe0ff */
[----:B------:R-:W-:Y:S04]  /*164110*/  STL [R1+0x5d00], R15 ;  /* 0x005d000f01007387 */ /* 0x000fe80000100800 */
[----:B------:R-:W-:Y:S04]  /*164120*/  STL [R1+0x5cfc], R14 ;  /* 0x005cfc0e01007387 */ /* 0x000fe80000100800 */
[----:B------:R-:W-:Y:S04]  /*164130*/  STL [R1+0x5cf8], R13 ;  /* 0x005cf80d01007387 */ /* 0x000fe80000100800 */
[----:B------:R-:W-:Y:S04]  /*164140*/  STL [R1+0x5cf4], R12 ;  /* 0x005cf40c01007387 */ /* 0x000fe80000100800 */
[----:B------:R-:W2:Y:S04]  /*164150*/  LDL.LU R171, [R1+0x17b0] ;  /* 0x0017b00001ab7983 */ /* 0x000ea80000300800 */
[----:B------:R-:W3:Y:S04]  /*164160*/  LDL.LU R166, [R1+0x17b4] ;  /* 0x0017b40001a67983 */ /* 0x000ee80000300800 */
[----:B------:R-:W2:Y:S01]  /*164170*/  LDL.LU R86, [R1+0x17b8] ;  /* 0x0017b80001567983 */ /* 0x000ea20000300800 */
[----:B------:R-:W-:-:S05]  /*164180*/  IADD3.X R9, PT, PT, R9, UR9, RZ, P1, !PT ;  /* 0x0000000909097c10 */ /* 0x000fca0008ffe4ff */
[----:B------:R-:W-:Y:S04]  /*164190*/  STL [R1+0x5cf0], R9 ;  /* 0x005cf00901007387 */ /* 0x000fe80000100800 */
        /* <DEDUP_REMOVED lines=11> */
[----:B------:R1:W-:Y:S04]  /*164250*/  LDGSTS.E [R2+0x1f500], desc[UR74][R4.64], P3 ;  /* 0x1f50000004027fae */ /* 0x0003e800099a104a */
[----:B------:R-:W3:Y:S04]  /*164260*/  LDL.LU R155, [R1+0x17e4] ;  /* 0x0017e400019b7983 */ /* 0x000ee80000300800 */
[----:B------:R-:W3:Y:S01]  /*164270*/  LDL.LU R146, [R1+0x17e8] ;  /* 0x0017e80001927983 */ /* 0x000ee20000300800 */
[----:B-1----:R-:W-:Y:S01]  /*164280*/  IMAD.MOV.U32 R4, RZ, RZ, R10 ;  /* 0x000000ffff047224 */ /* 0x002fe200078e000a */
[----:B------:R-:W-:-:S02]  /*164290*/  MOV R5, R11 ;  /* 0x0000000b00057202 */ /* 0x000fc40000000f00 */
[----:B------:R-:W3:Y:S04]  /*1642a0*/  LDL.LU R143, [R1+0x17ec] ;  /* 0x0017ec00018f7983 */ /* 0x000ee80000300800 */
[----:B------:R1:W-:Y:S01]  /*1642b0*/  LDGSTS.E [R2+0x1f580], desc[UR74][R4.64], P0 ;  /* 0x1f58000004027fae */ /* 0x0003e200081a104a */
[----:B----4-:R-:W-:-:S05]  /*1642c0*/  IADD3 R8, P1, PT, R8, UR15, RZ ;  /* 0x0000000f08087c10 */ /* 0x010fca000ff3e0ff */
[----:B------:R-:W-:Y:S04]  /*1642d0*/  STL [R1+0x5cec], R8 ;  /* 0x005cec0801007387 */ /* 0x000fe80000100800 */
[----:B------:R-:W4:Y:S04]  /*1642e0*/  LDL.LU R138, [R1+0x17f0] ;  /* 0x0017f000018a7983 */ /* 0x000f280000300800 */
[----:B------:R-:W4:Y:S01]  /*1642f0*/  LDL.LU R135, [R1+0x17f4] ;  /* 0x0017f40001877983 */ /* 0x000f220000300800 */
[----:B------:R-:W-:-:S05]  /*164300*/  IADD3.X R7, PT, PT, R7, UR9, RZ, P5, !PT ;  /* 0x0000000907077c10 */ /* 0x000fca000affe4ff */
[----:B------:R-:W-:Y:S04]  /*164310*/  STL [R1+0x5ce8], R7 ;  /* 0x005ce80701007387 */ /* 0x000fe80000100800 */
[----:B------:R-:W4:Y:S04]  /*164320*/  LDL.LU R123, [R1+0x17f8] ;  /* 0x0017f800017b7983 */ /* 0x000f280000300800 */
[----:B------:R-:W4:Y:S01]  /*164330*/  LDL.LU R42, [R1+0x17fc] ;  /* 0x0017fc00012a7983 */ /* 0x000f220000300800 */
[----:B------:R-:W-:Y:S01]  /*164340*/  IADD3 R6, P5, PT, R6, UR15, RZ ;  /* 0x0000000f06067c10 */ /* 0x000fe2000ffbe0ff */
[----:B-1----:R-:W-:-:S04]  /*164350*/  IMAD.MOV.U32 R5, RZ, RZ, R91 ;  /* 0x000000ffff057224 */ /* 0x002fc800078e005b */
[----:B------:R-:W-:Y:S01]  /*164360*/  STL [R1+0x5ce4], R6 ;  /* 0x005ce40601007387 */ /* 0x000fe20000100800 */
[----:B------:R-:W-:-:S03]  /*164370*/  IMAD.MOV.U32 R4, RZ, RZ, R39 ;  /* 0x000000ffff047224 */ /* 0x000fc600078e0027 */
[----:B------:R-:W4:Y:S04]  /*164380*/  LDL.LU R118, [R1+0x1800] ;  /* 0x0018000001767983 */ /* 0x000f280000300800 */
[----:B------:R-:W4:Y:S04]  /*164390*/  LDL.LU R106, [R1+0x1804] ;  /* 0x00180400016a7983 */ /* 0x000f280000300800 */
[----:B------:R2:W-:Y:S04]  /*1643a0*/  STL.64 [R1+0x2e60], R4 ;  /* 0x002e600401007387 */ /* 0x0005e80000100a00 */
[----:B------:R-:W4:Y:S04]  /*1643b0*/  LDL.LU R107, [R1+0x1808] ;  /* 0x00180800016b7983 */ /* 0x000f280000300800 */
[----:B------:R-:W4:Y:S04]  /*1643c0*/  LDL.LU R98, [R1+0x180c] ;  /* 0x00180c0001627983 */ /* 0x000f280000300800 */
[----:B------:R-:W4:Y:S04]  /*1643d0*/  LDL.LU R99, [R1+0x1810] ;  /* 0x0018100001637983 */ /* 0x000f280000300800 */
[----:B------:R-:W4:Y:S04]  /*1643e0*/  LDL.LU R39, [R1+0x1814] ;  /* 0x0018140001277983 */ /* 0x000f280000300800 */
[----:B------:R-:W4:Y:S04]  /*1643f0*/  LDL.LU R94, [R1+0x1818] ;  /* 0x00181800015e7983 */ /* 0x000f280000300800 */
[----:B------:R-:W4:Y:S01]  /*164400*/  LDL.LU R95, [R1+0x181c] ;  /* 0x00181c00015f7983 */ /* 0x000f220000300800 */
[----:B--2---:R-:W-:-:S03]  /*164410*/  MOV R5, R86 ;  /* 0x0000005600057202 */ /* 0x004fc60000000f00 */
[----:B------:R-:W2:Y:S04]  /*164420*/  LDL.LU R90, [R1+0x1820] ;  /* 0x00182000015a7983 */ /* 0x000ea80000300800 */
[----:B------:R-:W2:Y:S04]  /*164430*/  LDL.LU R91, [R1+0x1824] ;  /* 0x00182400015b7983 */ /* 0x000ea80000300800 */
[----:B------:R-:W2:Y:S01]  /*164440*/  LDL.LU R86, [R1+0x1828] ;  /* 0x0018280001567983 */ /* 0x000ea20000300800 */
[----:B---3--:R-:W-:Y:S01]  /*164450*/  MOV R6, R166 ;  /* 0x000000a600067202 */ /* 0x008fe20000000f00 */
[----:B------:R-:W-:-:S02]  /*164460*/  IMAD.MOV.U32 R7, RZ, RZ, R171 ;  /* 0x000000ffff077224 */ /* 0x000fc400078e00ab */
[----:B------:R-:W-:-:S03]  /*164470*/  IMAD.MOV.U32 R4, RZ, RZ, R58 ;  /* 0x000000ffff047224 */ /* 0x000fc600078e003a */
[----:B------:R-:W-:Y:S04]  /*164480*/  STL.64 [R1+0x2e58], R6 ;  /* 0x002e580601007387 */ /* 0x000fe80000100a00 */
[----:B------:R-:W3:Y:S04]  /*164490*/  LDL.LU R58, [R1+0x182c] ;  /* 0x00182c00013a7983 */ /* 0x000ee80000300800 */
[----:B------:R1:W-:Y:S01]  /*1644a0*/  STL.64 [R1+0x2e50], R4 ;  /* 0x002e500401007387 */ /* 0x0003e20000100a00 */
[----:B------:R-:W-:Y:S01]  /*1644b0*/  IMAD.MOV.U32 R125, RZ, RZ, R50 ;  /* 0x000000ffff7d7224 */ /* 0x000fe200078e0032 */
[----:B------:R-:W-:-:S02]  /*1644c0*/  MOV R124, R51 ;  /* 0x00000033007c7202 */ /* 0x000fc40000000f00 */
[----:B------:R-:W3:Y:S01]  /*1644d0*/  LDL.LU R50, [R1+0x1830] ;  /* 0x0018300001327983 */ /* 0x000ee20000300800 */
[----:B-1----:R-:W-:Y:S02]  /*1644e0*/  IMAD.MOV.U32 R4, RZ, RZ, R162 ;  /* 0x000000ffff047224 */ /* 0x002fe400078e00a2 */
[----:B------:R-:W-:-:S05]  /*1644f0*/  IMAD.MOV.U32 R5, RZ, RZ, R167 ;  /* 0x000000ffff057224 */ /* 0x000fca00078e00a7 */
[----:B------:R1:W-:Y:S04]  /*164500*/  STL.64 [R1+0x2e48], R4 ;  /* 0x002e480401007387 */ /* 0x0003e80000100a00 */
[----:B------:R-:W3:Y:S01]  /*164510*/  LDL.LU R51, [R1+0x1834] ;  /* 0x0018340001337983 */ /* 0x000ee20000300800 */
        /* <DEDUP_REMOVED lines=9> */
[----:B------:R-:W-:-:S03]  /*1645b0*/  IMAD.MOV.U32 R18, RZ, RZ, R143 ;  /* 0x000000ffff127224 */ /* 0x000fc600078e008f */
[----:B------:R-:W-:Y:S04]  /*1645c0*/  STL.64 [R1+0x8450], R102 ;  /* 0x0084506601007387 */ /* 0x000fe80000100a00 */
[----:B------:R-:W-:Y:S04]  /*1645d0*/  STL.64 [R1+0x2e30], R60 ;  /* 0x002e303c01007387 */ /* 0x000fe80000100a00 */
[----:B------:R-:W-:Y:S04]  /*1645e0*/  STL.64 [R1+0x8458], R60 ;  /* 0x0084583c01007387 */ /* 0x000fe80000100a00 */
[----:B------:R-:W-:Y:S04]  /*1645f0*/  STL.64 [R1+0x2e28], R30 ;  /* 0x002e281e01007387 */ /* 0x000fe80000100a00 */
[----:B------:R1:W-:Y:S04]  /*164600*/  STL.64 [R1+0x8460], R30 ;  /* 0x0084601e01007387 */ /* 0x0003e80000100a00 */
[----:B------:R1:W-:Y:S01]  /*164610*/  STL.64 [R1+0x2e20], R18 ;  /* 0x002e201201007387 */ /* 0x0003e20000100a00 */
[----:B----4-:R-:W-:Y:S01]  /*164620*/  IMAD.MOV.U32 R29, RZ, RZ, R138 ;  /* 0x000000ffff1d7224 */ /* 0x010fe200078e008a */
[----:B------:R-:W-:-:S05]  /*164630*/  MOV R28, R135 ;  /* 0x00000087001c7202 */ /* 0x000fca0000000f00 */
[----:B------:R4:W-:Y:S01]  /*164640*/  STL.64 [R1+0x2e18], R28 ;  /* 0x002e181c01007387 */ /* 0x0009e20000100a00 */
[----:B------:R-:W-:-:S05]  /*164650*/  IMAD.MOV.U32 R43, RZ, RZ, R123 ;  /* 0x000000ffff2b7224 */ /* 0x000fca00078e007b */
[----:B------:R1:W-:Y:S01]  /*164660*/  STL.64 [R1+0x2e10], R42 ;  /* 0x002e102a01007387 */ /* 0x0003e20000100a00 */
[----:B------:R-:W-:Y:S01]  /*164670*/  IMAD.MOV.U32 R37, RZ, RZ, R118 ;  /* 0x000000ffff257224 */ /* 0x000fe200078e0076 */
[----:B------:R-:W-:-:S05]  /*164680*/  MOV R36, R106 ;  /* 0x0000006a00247202 */ /* 0x000fca0000000f00 */
[----:B------:R1:W-:Y:S01]  /*164690*/  STL.64 [R1+0x2e08], R36 ;  /* 0x002e082401007387 */ /* 0x0003e20000100a00 */
[----:B------:R-:W-:Y:S01]  /*1646a0*/  MOV R41, R107 ;  /* 0x0000006b00297202 */ /* 0x000fe20000000f00 */
[----:B------:R-:W-:Y:S01]  /*1646b0*/  IMAD.MOV.U32 R40, RZ, RZ, R98 ;  /* 0x000000ffff287224 */ /* 0x000fe200078e0062 */
[----:B------:R-:W-:Y:S02]  /*1646c0*/  MOV R6, R95 ;  /* 0x0000005f00067202 */ /* 0x000fe40000000f00 */
[----:B------:R-:W4:Y:S01]  /*1646d0*/  LDL.LU R95, [R1+0x1838] ;  /* 0x00183800015f7983 */ /* 0x000f220000300800 */
[----:B--2---:R-:W-:-:S03]  /*1646e0*/  MOV R73, R90 ;  /* 0x0000005a00497202 */ /* 0x004fc60000000f00 */
[----:B------:R-:W2:Y:S01]  /*1646f0*/  LDL.LU R90, [R1+0x183c] ;  /* 0x00183c00015a7983 */ /* 0x000ea20000300800 */
[----:B------:R-:W-:-:S03]  /*164700*/  IMAD.MOV.U32 R72, RZ, RZ, R91 ;  /* 0x000000ffff487224 */ /* 0x000fc600078e005b */
[----:B------:R1:W-:Y:S01]  /*164710*/  STL.64 [R1+0x2e00], R40 ;  /* 0x002e002801007387 */ /* 0x0003e20000100a00 */
[----:B------:R-:W-:-:S03]  /*164720*/  IMAD.MOV.U32 R57, RZ, RZ, R86 ;  /* 0x000000ffff397224 */ /* 0x000fc600078e0056 */
[----:B------:R-:W2:Y:S01]  /*164730*/  LDL.LU R91, [R1+0x1840] ;  /* 0x00184000015b7983 */ /* 0x000ea20000300800 */
[----:B------:R-:W-:-:S03]  /*164740*/  IMAD.MOV.U32 R38, RZ, RZ, R39 ;  /* 0x000000ffff267224 */ /* 0x000fc600078e0027 */
[----:B------:R-:W2:Y:S01]  /*164750*/  LDL.LU R86, [R1+0x1844] ;  /* 0x0018440001567983 */ /* 0x000ea20000300800 */
[----:B------:R-:W-:-:S05]  /*164760*/  IMAD.MOV.U32 R39, RZ, RZ, R99 ;  /* 0x000000ffff277224 */ /* 0x000fca00078e0063 */
        /* <DEDUP_REMOVED lines=8> */
[----:B---3--:R-:W-:-:S03]  /*1647f0*/  IMAD.MOV.U32 R56, RZ, RZ, R58 ;  /* 0x000000ffff387224 */ /* 0x008fc600078e003a */
        /* <DEDUP_REMOVED lines=20> */
[----:B------:R1:W-:Y:S01]  /*164940*/  STL.64 [R1+0x2df0], R6 ;  /* 0x002df00601007387 */ /* 0x0003e20000100a00 */
[----:B----4-:R-:W-:-:S03]  /*164950*/  MOV R45, R95 ;  /* 0x0000005f002d7202 */ /* 0x010fc60000000f00 */
[----:B------:R-:W4:Y:S01]  /*164960*/  LDL.LU R95, [R1+0x18a8] ;  /* 0x0018a800015f7983 */ /* 0x000f220000300800 */
[----:B--2---:R-:W-:-:S03]  /*164970*/  IMAD.MOV.U32 R44, RZ, RZ, R90 ;  /* 0x000000ffff2c7224 */ /* 0x004fc600078e005a */
[----:B------:R-:W2:Y:S04]  /*164980*/  LDL.LU R90, [R1+0x18ac] ;  /* 0x0018ac00015a7983 */ /* 0x000ea80000300800 */
[----:B------:R1:W-:Y:S01]  /*164990*/  STL.64 [R1+0x2de8], R72 ;  /* 0x002de84801007387 */ /* 0x0003e20000100a00 */
[----:B------:R-:W-:-:S03]  /*1649a0*/  IMAD.MOV.U32 R21, RZ, RZ, R91 ;  /* 0x000000ffff157224 */ /* 0x000fc600078e005b */
[----:B------:R-:W2:Y:S01]  /*1649b0*/  LDL.LU R91, [R1+0x18b0] ;  /* 0x0018b000015b7983 */ /* 0x000ea20000300800 */
[----:B------:R-:W-:-:S03]  /*1649c0*/  IMAD.MOV.U32 R20, RZ, RZ, R86 ;  /* 0x000000ffff147224 */ /* 0x000fc600078e0056 */
[----:B------:R-:W2:Y:S04]  /*1649d0*/  LDL.LU R86, [R1+0x18b4] ;  /* 0x0018b40001567983 */ /* 0x000ea80000300800 */
[----:B------:R1:W-:Y:S01]  /*1649e0*/  STL.64 [R1+0x2de0], R56 ;  /* 0x002de03801007387 */ /* 0x0003e20000100a00 */
[----:B------:R-:W-:-:S03]  /*1649f0*/  IMAD.MOV.U32 R9, RZ, RZ, R170 ;  /* 0x000000ffff097224 */ /* 0x000fc600078e00aa */
[----:B------:R1:W-:Y:S01]  /*164a00*/  STL.64 [R1+0x2dd8], R46 ;  /* 0x002dd82e01007387 */ /* 0x0003e20000100a00 */
[----:B------:R-:W-:-:S03]  /*164a10*/  MOV R8, R171 ;  /* 0x000000ab00087202 */ /* 0x000fc60000000f00 */
[----:B------:R1:W-:Y:S01]  /*164a20*/  STL.64 [R1+0x2dd0], R44 ;  /* 0x002dd02c01007387 */ /* 0x0003e20000100a00 */
[----:B------:R-:W-:-:S03]  /*164a30*/  MOV R63, R166 ;  /* 0x000000a6003f7202 */ /* 0x000fc60000000f00 */
[----:B------:R1:W-:Y:S01]  /*164a40*/  STL.64 [R1+0x2dc8], R20 ;  /* 0x002dc81401007387 */ /* 0x0003e20000100a00 */
[----:B------:R-:W-:-:S03]  /*164a50*/  IMAD.MOV.U32 R62, RZ, RZ, R167 ;  /* 0x000000ffff3e7224 */ /* 0x000fc600078e00a7 */
[----:B------:R1:W-:Y:S01]  /*164a60*/  STL.64 [R1+0x2dc0], R8 ;  /* 0x002dc00801007387 */ /* 0x0003e20000100a00 */
[----:B------:R-:W-:Y:S02]  /*164a70*/  IMAD.MOV.U32 R122, RZ, RZ, R123 ;  /* 0x000000ffff7a7224 */ /* 0x000fe400078e007b */
[----:B------:R-:W-:Y:S02]  /*164a80*/  IMAD.MOV.U32 R123, RZ, RZ, R162 ;  /* 0x000000ffff7b7224 */ /* 0x000fe400078e00a2 */
[----:B------:R-:W-:Y:S01]  /*164a90*/  IMAD.MOV.U32 R27, RZ, RZ, R163 ;  /* 0x000000ffff1b7224 */ /* 0x000fe200078e00a3 */
[----:B------:R1:W-:Y:S01]  /*164aa0*/  STL.64 [R1+0x2db8], R62 ;  /* 0x002db83e01007387 */ /* 0x0003e20000100a00 */
[----:B---3--:R-:W-:-:S03]  /*164ab0*/  MOV R26, R158 ;  /* 0x0000009e001a7202 */ /* 0x008fc60000000f00 */
[----:B------:R3:W-:Y:S01]  /*164ac0*/  STL.64 [R1+0x2db0], R122 ;  /* 0x002db07a01007387 */ /* 0x0007e20000100a00 */
[----:B------:R-:W-:Y:S01]  /*164ad0*/  MOV R13, R159 ;  /* 0x0000009f000d7202 */ /* 0x000fe20000000f00 */
[----:B------:R-:W-:Y:S02]  /*164ae0*/  IMAD.MOV.U32 R12, RZ, RZ, R154 ;  /* 0x000000ffff0c7224 */ /* 0x000fe400078e009a */
[----:B------:R1:W-:Y:S01]  /*164af0*/  STL.64 [R1+0x2da8], R26 ;  /* 0x002da81a01007387 */ /* 0x0003e20000100a00 */
[----:B------:R-:W-:-:S03]  /*164b00*/  IMAD.MOV.U32 R59, RZ, RZ, R155 ;  /* 0x000000ffff3b7224 */ /* 0x000fc600078e009b */
[----:B------:R1:W-:Y:S01]  /*164b10*/  STL.64 [R1+0x2da0], R12 ;  /* 0x002da00c01007387 */ /* 0x0003e20000100a00 */
[----:B------:R-:W-:Y:S01]  /*164b20*/  MOV R53, R146 ;  /* 0x0000009200357202 */ /* 0x000fe20000000f00 */
[----:B------:R-:W-:Y:S02]  /*164b30*/  IMAD.MOV.U32 R52, RZ, RZ, R143 ;  /* 0x000000ffff347224 */ /* 0x000fe400078e008f */
[----:B------:R1:W-:Y:S01]  /*164b40*/  STL.64 [R1+0x2d98], R58 ;  /* 0x002d983a01007387 */ /* 0x0003e20000100a00 */
[----:B------:R-:W-:Y:S02]  /*164b50*/  IMAD.MOV.U32 R71, RZ, RZ, R138 ;  /* 0x000000ffff477224 */ /* 0x000fe400078e008a */
[----:B------:R-:W-:Y:S01]  /*164b60*/  IMAD.MOV.U32 R70, RZ, RZ, R135 ;  /* 0x000000ffff467224 */ /* 0x000fe200078e0087 */
[----:B------:R1:W-:Y:S04]  /*164b70*/  STL.64 [R1+0x2d90], R52 ;  /* 0x002d903401007387 */ /* 0x0003e80000100a00 */
[----:B------:R1:W-:Y:S01]  /*164b80*/  STL.64 [R1+0x2d88], R70 ;  /* 0x002d884601007387 */ /* 0x0003e20000100a00 */
[----:B------:R-:W-:-:S03]  /*164b90*/  IMAD.MOV.U32 R33, RZ, RZ, R50 ;  /* 0x000000ffff217224 */ /* 0x000fc600078e0032 */
[----:B------:R-:W3:Y:S01]  /*164ba0*/  LDL.LU R50, [R1+0x18b8] ;  /* 0x0018b80001327983 */ /* 0x000ee20000300800 */
[----:B------:R-:W-:-:S03]  /*164bb0*/  MOV R32, R51 ;  /* 0x0000003300207202 */ /* 0x000fc60000000f00 */
[----:B------:R-:W3:Y:S01]  /*164bc0*/  LDL.LU R51, [R1+0x18bc] ;  /* 0x0018bc0001337983 */ /* 0x000ee20000300800 */
[----:B------:R-:W-:Y:S01]  /*164bd0*/  MOV R48, R106 ;  /* 0x0000006a00307202 */ /* 0x000fe20000000f00 */
[----:B------:R-:W-:Y:S01]  /*164be0*/  IMAD.MOV.U32 R49, RZ, RZ, R118 ;  /* 0x000000ffff317224 */ /* 0x000fe200078e0076 */
[----:B------:R-:W-:Y:S01]  /*164bf0*/  MOV R17, R107 ;  /* 0x0000006b00117202 */ /* 0x000fe20000000f00 */
[----:B------:R-:W-:Y:S02]  /*164c00*/  IMAD.MOV.U32 R16, RZ, RZ, R98 ;  /* 0x000000ffff107224 */ /* 0x000fe400078e0062 */
[----:B------:R-:W-:Y:S01]  /*164c10*/  IMAD.MOV.U32 R118, RZ, RZ, R94 ;  /* 0x000000ffff767224 */ /* 0x000fe200078e005e */
[----:B------:R1:W-:Y:S04]  /*164c20*/  STL.64 [R1+0x2d80], R48 ;  /* 0x002d803001007387 */ /* 0x0003e80000100a00 */
[----:B------:R-:W3:Y:S01]  /*164c30*/  LDL.LU R94, [R1+0x18c0] ;  /* 0x0018c000015e7983 */ /* 0x000ee20000300800 */
[----:B------:R-:W-:Y:S01]  /*164c40*/  IMAD.MOV.U32 R119, RZ, RZ, R99 ;  /* 0x000000ffff777224 */ /* 0x000fe200078e0063 */
[----:B----4-:R-:W-:-:S02]  /*164c50*/  MOV R23, R95 ;  /* 0x0000005f00177202 */ /* 0x010fc40000000f00 */
[----:B------:R-:W4:Y:S04]  /*164c60*/  LDL.LU R95, [R1+0x18c4] ;  /* 0x0018c400015f7983 */ /* 0x000f280000300800 */
        /* <DEDUP_REMOVED lines=28> */
[----:B------:R1:W-:Y:S01]  /*164e30*/  STL.64 [R1+0x2d70], R118 ;  /* 0x002d707601007387 */ /* 0x0003e20000100a00 */
[----:B---3--:R-:W-:-:S03]  /*164e40*/  IMAD.MOV.U32 R65, RZ, RZ, R50 ;  /* 0x000000ffff417224 */ /* 0x008fc600078e0032 */
[----:B------:R-:W3:Y:S01]  /*164e50*/  LDL.LU R50, [R1+0x1928] ;  /* 0x0019280001327983 */ /* 0x000ee20000300800 */
[----:B------:R-:W-:-:S03]  /*164e60*/  MOV R64, R51 ;  /* 0x0000003300407202 */ /* 0x000fc60000000f00 */
[----:B------:R-:W3:Y:S04]  /*164e70*/  LDL.LU R51, [R1+0x192c] ;  /* 0x00192c0001337983 */ /* 0x000ee80000300800 */
[----:B------:R1:W-:Y:S01]  /*164e80*/  STL.64 [R1+0x2d68], R32 ;  /* 0x002d682001007387 */ /* 0x0003e20000100a00 */
[----:B------:R-:W-:-:S03]  /*164e90*/  MOV R35, R94 ;  /* 0x0000005e00237202 */ /* 0x000fc60000000f00 */
[----:B------:R-:W3:Y:S01]  /*164ea0*/  LDL.LU R94, [R1+0x1930] ;  /* 0x00193000015e7983 */ /* 0x000ee20000300800 */
[----:B----4-:R-:W-:-:S03]  /*164eb0*/  IMAD.MOV.U32 R34, RZ, RZ, R95 ;  /* 0x000000ffff227224 */ /* 0x010fc600078e005f */
[----:B------:R-:W4:Y:S04]  /*164ec0*/  LDL.LU R95, [R1+0x1934] ;  /* 0x00193400015f7983 */ /* 0x000f280000300800 */
[----:B------:R1:W-:Y:S01]  /*164ed0*/  STL.64 [R1+0x2d60], R22 ;  /* 0x002d601601007387 */ /* 0x0003e20000100a00 */
[----:B------:R-:W-:-:S03]  /*164ee0*/  IMAD.MOV.U32 R79, RZ, RZ, R179 ;  /* 0x000000ffff4f7224 */ /* 0x000fc600078e00b3 */
[----:B------:R1:W-:Y:S01]  /*164ef0*/  STL.64 [R1+0x2d58], R74 ;  /* 0x002d584a01007387 */ /* 0x0003e20000100a00 */
[----:B------:R-:W-:-:S03]  /*164f00*/  IMAD.MOV.U32 R78, RZ, RZ, R174 ;  /* 0x000000ffff4e7224 */ /* 0x000fc600078e00ae */
[----:B------:R1:W-:Y:S01]  /*164f10*/  STL.64 [R1+0x2d50], R64 ;  /* 0x002d504001007387 */ /* 0x0003e20000100a00 */
[----:B------:R-:W-:Y:S01]  /*164f20*/  IMAD.MOV.U32 R77, RZ, RZ, R175 ;  /* 0x000000ffff4d7224 */ /* 0x000fe200078e00af */
[----:B------:R-:W-:Y:S02]  /*164f30*/  MOV R76, R170 ;  /* 0x000000aa004c7202 */ /* 0x000fe40000000f00 */
[----:B------:R1:W-:Y:S01]  /*164f40*/  STL.64 [R1+0x2d48], R34 ;  /* 0x002d482201007387 */ /* 0x0003e20000100a00 */
[----:B------:R-:W-:-:S03]  /*164f50*/  MOV R85, R171 ;  /* 0x000000ab00557202 */ /* 0x000fc60000000f00 */
[----:B------:R1:W-:Y:S01]  /*164f60*/  STL.64 [R1+0x2d40], R78 ;  /* 0x002d404e01007387 */ /* 0x0003e20000100a00 */
[----:B------:R-:W-:-:S03]  /*164f70*/  IMAD.MOV.U32 R84, RZ, RZ, R166 ;  /* 0x000000ffff547224 */ /* 0x000fc600078e00a6 */
[----:B------:R1:W-:Y:S01]  /*164f80*/  STL.64 [R1+0x2d38], R76 ;  /* 0x002d384c01007387 */ /* 0x0003e20000100a00 */
[----:B------:R-:W-:Y:S02]  /*164f90*/  IMAD.MOV.U32 R83, RZ, RZ, R167 ;  /* 0x000000ffff537224 */ /* 0x000fe400078e00a7 */
[----:B------:R-:W-:Y:S01]  /*164fa0*/  IMAD.MOV.U32 R82, RZ, RZ, R162 ;  /* 0x000000ffff527224 */ /* 0x000fe200078e00a2 */
[----:B------:R1:W-:Y:S01]  /*164fb0*/  STL.64 [R1+0x2d30], R84 ;  /* 0x002d305401007387 */ /* 0x0003e20000100a00 */
[----:B------:R-:W-:Y:S01]  /*164fc0*/  IMAD.MOV.U32 R81, RZ, RZ, R163 ;  /* 0x000000ffff517224 */ /* 0x000fe200078e00a3 */
[----:B------:R-:W-:Y:S02]  /*164fd0*/  MOV R80, R158 ;  /* 0x0000009e00507202 */ /* 0x000fe40000000f00 */
[----:B------:R1:W-:Y:S01]  /*164fe0*/  STL.64 [R1+0x2d28], R82 ;  /* 0x002d285201007387 */ /* 0x0003e20000100a00 */
[----:B------:R-:W-:Y:S01]  /*164ff0*/  MOV R25, R159 ;  /* 0x0000009f00197202 */ /* 0x000fe20000000f00 */
[----:B------:R-:W-:-:S02]  /*165000*/  IMAD.MOV.U32 R24, RZ, RZ, R154 ;  /* 0x000000ffff187224 */ /* 0x000fc400078e009a */
[----:B------:R1:W-:Y:S01]  /*165010*/  STL.64 [R1+0x2d20], R80 ;  /* 0x002d205001007387 */ /* 0x0003e20000100a00 */
[----:B------:R-:W-:Y:S02]  /*165020*/  IMAD.MOV.U32 R15, RZ, RZ, R155 ;  /* 0x000000ffff0f7224 */ /* 0x000fe400078e009b */
[----:B--2---:R-:W-:Y:S01]  /*165030*/  IMAD.MOV.U32 R14, RZ, RZ, R146 ;  /* 0x000000ffff0e7224 */ /* 0x004fe200078e0092 */
[----:B------:R2:W-:Y:S01]  /*165040*/  STL.64 [R1+0x2d18], R24 ;  /* 0x002d181801007387 */ /* 0x0005e20000100a00 */
[----:B------:R-:W-:Y:S01]  /*165050*/  IMAD.MOV.U32 R11, RZ, RZ, R143 ;  /* 0x000000ffff0b7224 */ /* 0x000fe200078e008f */
[----:B------:R-:W-:Y:S02]  /*165060*/  MOV R10, R138 ;  /* 0x0000008a000a7202 */ /* 0x000fe40000000f00 */
[----:B------:R1:W-:Y:S04]  /*165070*/  STL.64 [R1+0x2d10], R14 ;  /* 0x002d100e01007387 */ /* 0x0003e80000100a00 */
[----:B------:R1:W-:Y:S01]  /*165080*/  STL.64 [R1+0x2d08], R10 ;  /* 0x002d080a01007387 */ /* 0x0003e20000100a00 */
[----:B------:R-:W-:-:S02]  /*165090*/  IMAD.MOV.U32 R87, RZ, RZ, R135 ;  /* 0x000000ffff577224 */ /* 0x000fc400078e0087 */
[----:B------:R-:W-:Y:S02]  /*1650a0*/  IMAD.MOV.U32 R247, RZ, RZ, R90 ;  /* 0x000000fffff77224 */ /* 0x000fe400078e005a */
[----:B------:R-:W2:Y:S01]  /*1650b0*/  LDL.LU R90, [R1+0x1938] ;  /* 0x00193800015a7983 */ /* 0x000ea20000300800 */
[----:B------:R-:W-:-:S03]  /*1650c0*/  IMAD.MOV.U32 R246, RZ, RZ, R91 ;  /* 0x000000fffff67224 */ /* 0x000fc600078e005b */
[----:B------:R-:W2:Y:S04]  /*1650d0*/  LDL.LU R91, [R1+0x193c] ;  /* 0x00193c00015b7983 */ /* 0x000ea80000300800 */
[----:B------:R1:W-:Y:S01]  /*1650e0*/  STL.64 [R1+0x2d00], R86 ;  /* 0x002d005601007387 */ /* 0x0003e20000100a00 */
[----:B---3--:R-:W-:-:S03]  /*1650f0*/  IMAD.MOV.U32 R245, RZ, RZ, R50 ;  /* 0x000000fffff57224 */ /* 0x008fc600078e0032 */
[----:B------:R-:W3:Y:S01]  /*165100*/  LDL.LU R50, [R1+0x1940] ;  /* 0x0019400001327983 */ /* 0x000ee20000300800 */
[----:B------:R-:W-:-:S03]  /*165110*/  MOV R244, R51 ;  /* 0x0000003300f47202 */ /* 0x000fc60000000f00 */
[----:B------:R-:W3:Y:S01]  /*165120*/  LDL.LU R51, [R1+0x1944] ;  /* 0x0019440001337983 */ /* 0x000ee20000300800 */
[----:B------:R-:W-:Y:S01]  /*165130*/  MOV R250, R107 ;  /* 0x0000006b00fa7202 */ /* 0x000fe20000000f00 */
[----:B------:R-:W-:-:S05]  /*165140*/  IMAD.MOV.U32 R251, RZ, RZ, R106 ;  /* 0x000000fffffb7224 */ /* 0x000fca00078e006a */
        /* <DEDUP_REMOVED lines=26> */
[----:B------:R-:W3:Y:S01]  /*1652f0*/  LDL.LU R94, [R1+0x19a0] ;  /* 0x0019a000015e7983 */ /* 0x000ee20000300800 */
[----:B----4-:R-:W-:-:S03]  /*165300*/  IMAD.MOV.U32 R242, RZ, RZ, R95 ;  /* 0x000000fffff27224 */ /* 0x010fc600078e005f */
[----:B------:R-:W4:Y:S04]  /*165310*/  LDL.LU R95, [R1+0x19a4] ;  /* 0x0019a400015f7983 */ /* 0x000f280000300800 */
[----:B------:R-:W-:Y:S01]  /*165320*/  STL.64 [R1+0x2cf0], R248 ;  /* 0x002cf0f801007387 */ /* 0x000fe20000100a00 */
[----:B--2---:R-:W-:-:S03]  /*165330*/  IMAD.MOV.U32 R241, RZ, RZ, R90 ;  /* 0x000000fffff17224 */ /* 0x004fc600078e005a */
[----:B------:R-:W2:Y:S01]  /*165340*/  LDL.LU R90, [R1+0x19a8] ;  /* 0x0019a800015a7983 */ /* 0x000ea20000300800 */
[----:B------:R-:W-:-:S03]  /*165350*/  IMAD.MOV.U32 R240, RZ, RZ, R91 ;  /* 0x000000fffff07224 */ /* 0x000fc600078e005b */
[----:B------:R-:W2:Y:S04]  /*165360*/  LDL.LU R91, [R1+0x19ac] ;  /* 0x0019ac00015b7983 */ /* 0x000ea80000300800 */
[----:B------:R-:W-:Y:S01]  /*165370*/  STL.64 [R1+0x2ce8], R246 ;  /* 0x002ce8f601007387 */ /* 0x000fe20000100a00 */
[----:B---3--:R-:W-:-:S03]  /*165380*/  IMAD.MOV.U32 R239, RZ, RZ, R50 ;  /* 0x000000ffffef7224 */ /* 0x008fc600078e0032 */
[----:B------:R-:W3:Y:S01]  /*165390*/  LDL.LU R50, [R1+0x19b0] ;  /* 0x0019b00001327983 */ /* 0x000ee20000300800 */
[----:B------:R-:W-:-:S03]  /*1653a0*/  MOV R238, R51 ;  /* 0x0000003300ee7202 */ /* 0x000fc60000000f00 */
[----:B------:R-:W3:Y:S04]  /*1653b0*/  LDL.LU R51, [R1+0x19b4] ;  /* 0x0019b40001337983 */ /* 0x000ee80000300800 */
[----:B------:R-:W-:Y:S01]  /*1653c0*/  STL.64 [R1+0x2ce0], R244 ;  /* 0x002ce0f401007387 */ /* 0x000fe20000100a00 */
[----:B------:R-:W-:-:S03]  /*1653d0*/  MOV R237, R178 ;  /* 0x000000b200ed7202 */ /* 0x000fc60000000f00 */
[----:B------:R-:W-:Y:S01]  /*1653e0*/  STL.64 [R1+0x2cd8], R242 ;  /* 0x002cd8f201007387 */ /* 0x000fe20000100a00 */
[----:B------:R-:W-:-:S03]  /*1653f0*/  IMAD.MOV.U32 R236, RZ, RZ, R179 ;  /* 0x000000ffffec7224 */ /* 0x000fc600078e00b3 */
        /* <DEDUP_REMOVED lines=25> */
[----:B------:R-:W-:Y:S02]  /*165590*/  MOV R220, R135 ;  /* 0x0000008700dc7202 */ /* 0x000fe40000000f00 */
[----:B------:R-:W-:Y:S01]  /*1655a0*/  MOV R219, R106 ;  /* 0x0000006a00db7202 */ /* 0x000fe20000000f00 */
[----:B------:R-:W-:Y:S02]  /*1655b0*/  IMAD.MOV.U32 R218, RZ, RZ, R107 ;  /* 0x000000ffffda7224 */ /* 0x000fe400078e006b */
[----:B------:R-:W-:Y:S02]  /*1655c0*/  IMAD.MOV.U32 R215, RZ, RZ, R94 ;  /* 0x000000ffffd77224 */ /* 0x000fe400078e005e */
[----:B------:R-:W3:Y:S01]  /*1655d0*/  LDL.LU R94, [R1+0x19b8] ;  /* 0x0019b800015e7983 */ /* 0x000ee20000300800 */
[----:B------:R-:W-:Y:S02]  /*1655e0*/  IMAD.MOV.U32 R217, RZ, RZ, R98 ;  /* 0x000000ffffd97224 */ /* 0x000fe400078e0062 */
[----:B------:R-:W-:Y:S01]  /*1655f0*/  IMAD.MOV.U32 R216, RZ, RZ, R99 ;  /* 0x000000ffffd87224 */ /* 0x000fe200078e0063 */
[----:B----4-:R-:W-:-:S02]  /*165600*/  MOV R214, R95 ;  /* 0x0000005f00d67202 */ /* 0x010fc40000000f00 */
[----:B------:R-:W4:Y:S04]  /*165610*/  LDL.LU R95, [R1+0x19bc] ;  /* 0x0019bc00015f7983 */ /* 0x000f280000300800 */
[----:B------:R-:W-:Y:S01]  /*165620*/  STL.64 [R1+0x2c80], R220 ;  /* 0x002c80dc01007387 */ /* 0x000fe20000100a00 */
[----:B--2---:R-:W-:-:S03]  /*165630*/  MOV R213, R90 ;  /* 0x0000005a00d57202 */ /* 0x004fc60000000f00 */
[----:B------:R-:W2:Y:S01]  /*165640*/  LDL.LU R90, [R1+0x19c0] ;  /* 0x0019c000015a7983 */ /* 0x000ea20000300800 */
[----:B------:R-:W-:-:S03]  /*165650*/  IMAD.MOV.U32 R212, RZ, RZ, R91 ;  /* 0x000000ffffd47224 */ /* 0x000fc600078e005b */
        /* <DEDUP_REMOVED lines=21> */
[----:B------:R-:W3:Y:S01]  /*1657b0*/  LDL.LU R106, [R1+0x1a10] ;  /* 0x001a1000016a7983 */ /* 0x000ee20000300800 */
[----:B------:R-:W-:-:S03]  /*1657c0*/  IMAD.MOV.U32 R210, RZ, RZ, R51 ;  /* 0x000000ffffd27224 */ /* 0x000fc600078e0033 */
[----:B------:R-:W3:Y:S04]  /*1657d0*/  LDL.LU R107, [R1+0x1a14] ;  /* 0x001a1400016b7983 */ /* 0x000ee80000300800 */
[----:B------:R-:W3:Y:S04]  /*1657e0*/  LDL.LU R98, [R1+0x1a18] ;  /* 0x001a180001627983 */ /* 0x000ee80000300800 */
[----:B------:R-:W3:Y:S04]  /*1657f0*/  LDL.LU R99, [R1+0x1a1c] ;  /* 0x001a1c0001637983 */ /* 0x000ee80000300800 */
[----:B------:R-:W3:Y:S04]  /*165800*/  LDL.LU R50, [R1+0x1a20] ;  /* 0x001a200001327983 */ /* 0x000ee80000300800 */
[----:B------:R-:W3:Y:S04]  /*165810*/  LDL.LU R51, [R1+0x1a24] ;  /* 0x001a240001337983 */ /* 0x000ee80000300800 */
[----:B------:R-:W-:Y:S01]  /*165820*/  STL.64 [R1+0x2c70], R216 ;  /* 0x002c70d801007387 */ /* 0x000fe20000100a00 */
[----:B------:R-:W-:-:S03]  /*165830*/  IMAD.MOV.U32 R209, RZ, RZ, R94 ;  /* 0x000000ffffd17224 */ /* 0x000fc600078e005e */
[----:B------:R-:W3:Y:S01]  /*165840*/  LDL.LU R94, [R1+0x1a28] ;  /* 0x001a2800015e7983 */ /* 0x000ee20000300800 */
[----:B----4-:R-:W-:-:S03]  /*165850*/  MOV R208, R95 ;  /* 0x0000005f00d07202 */ /* 0x010fc60000000f00 */
[----:B------:R-:W4:Y:S04]  /*165860*/  LDL.LU R95, [R1+0x1a2c] ;  /* 0x001a2c00015f7983 */ /* 0x000f280000300800 */
[----:B------:R-:W-:Y:S01]  /*165870*/  STL.64 [R1+0x2c68], R214 ;  /* 0x002c68d601007387 */ /* 0x000fe20000100a00 */
[----:B--2---:R-:W-:-:S03]  /*165880*/  MOV R207, R90 ;  /* 0x0000005a00cf7202 */ /* 0x004fc60000000f00 */
[----:B------:R-:W2:Y:S01]  /*165890*/  LDL.LU R90, [R1+0x1a30] ;  /* 0x001a3000015a7983 */ /* 0x000ea20000300800 */
[----:B------:R-:W-:-:S03]  /*1658a0*/  IMAD.MOV.U32 R206, RZ, RZ, R91 ;  /* 0x000000ffffce7224 */ /* 0x000fc600078e005b */
[----:B------:R-:W2:Y:S04]  /*1658b0*/  LDL.LU R91, [R1+0x1a34] ;  /* 0x001a3400015b7983 */ /* 0x000ea80000300800 */
        /* <DEDUP_REMOVED lines=15> */
[----:B------:R-:W-:Y:S01]  /*1659b0*/  IMAD.MOV.U32 R197, RZ, RZ, R162 ;  /* 0x000000ffffc57224 */ /* 0x000fe200078e00a2 */
[----:B------:R-:W-:Y:S02]  /*1659c0*/  MOV R196, R163 ;  /* 0x000000a300c47202 */ /* 0x000fe40000000f00 */
[----:B------:R-:W-:Y:S01]  /*1659d0*/  STL.64 [R1+0x2c28], R198 ;  /* 0x002c28c601007387 */ /* 0x000fe20000100a00 */
[----:B------:R-:W-:Y:S01]  /*1659e0*/  MOV R195, R158 ;  /* 0x0000009e00c37202 */ /* 0x000fe20000000f00 */
[----:B------:R-:W-:-:S02]  /*1659f0*/  IMAD.MOV.U32 R194, RZ, RZ, R159 ;  /* 0x000000ffffc27224 */ /* 0x000fc400078e009f */
[----:B------:R-:W-:Y:S01]  /*165a00*/  STL.64 [R1+0x2c20], R196 ;  /* 0x002c20c401007387 */ /* 0x000fe20000100a00 */
[----:B------:R-:W-:Y:S02]  /*165a10*/  IMAD.MOV.U32 R193, RZ, RZ, R154 ;  /* 0x000000ffffc17224 */ /* 0x000fe400078e009a */
[----:B------:R-:W-:Y:S01]  /*165a20*/  IMAD.MOV.U32 R192, RZ, RZ, R155 ;  /* 0x000000ffffc07224 */ /* 0x000fe200078e009b */
[----:B------:R-:W-:Y:S01]  /*165a30*/  STL.64 [R1+0x2c18], R194 ;  /* 0x002c18c201007387 */ /* 0x000fe20000100a00 */
[----:B------:R-:W-:Y:S01]  /*165a40*/  IMAD.MOV.U32 R191, RZ, RZ, R146 ;  /* 0x000000ffffbf7224 */ /* 0x000fe200078e0092 */
[----:B------:R-:W-:Y:S02]  /*165a50*/  MOV R190, R143 ;  /* 0x0000008f00be7202 */ /* 0x000fe40000000f00 */
[----:B------:R-:W-:Y:S04]  /*165a60*/  STL.64 [R1+0x2c10], R192 ;  /* 0x002c10c001007387 */ /* 0x000fe80000100a00 */
[----:B------:R-:W-:Y:S01]  /*165a70*/  STL.64 [R1+0x2c08], R190 ;  /* 0x002c08be01007387 */ /* 0x000fe20000100a00 */
[----:B---3--:R-:W-:-:S03]  /*165a80*/  MOV R183, R50 ;  /* 0x0000003200b77202 */ /* 0x008fc60000000f00 */
[----:B------:R-:W3:Y:S01]  /*165a90*/  LDL.LU R50, [R1+0x1a38] ;  /* 0x001a380001327983 */ /* 0x000ee20000300800 */
[----:B------:R-:W-:-:S03]  /*165aa0*/  IMAD.MOV.U32 R182, RZ, RZ, R51 ;  /* 0x000000ffffb67224 */ /* 0x000fc600078e0033 */
[----:B------:R-:W3:Y:S01]  /*165ab0*/  LDL.LU R51, [R1+0x1a3c] ;  /* 0x001a3c0001337983 */ /* 0x000ee20000300800 */
[----:B------:R-:W-:Y:S01]  /*165ac0*/  IMAD.MOV.U32 R188, RZ, RZ, R135 ;  /* 0x000000ffffbc7224 */ /* 0x000fe200078e0087 */
[----:B------:R-:W-:Y:S01]  /*165ad0*/  MOV R189, R138 ;  /* 0x0000008a00bd7202 */ /* 0x000fe20000000f00 */
[----:B------:R-:W-:Y:S02]  /*165ae0*/  IMAD.MOV.U32 R186, RZ, RZ, R107 ;  /* 0x000000ffffba7224 */ /* 0x000fe400078e006b */
[----:B------:R-:W-:Y:S02]  /*165af0*/  IMAD.MOV.U32 R187, RZ, RZ, R106 ;  /* 0x000000ffffbb7224 */ /* 0x000fe400078e006a */
[----:B------:R-:W-:Y:S01]  /*165b00*/  STL.64 [R1+0x2c00], R188 ;  /* 0x002c00bc01007387 */ /* 0x000fe20000100a00 */
[----:B------:R-:W-:-:S03]  /*165b10*/  IMAD.MOV.U32 R181, RZ, RZ, R94 ;  /* 0x000000ffffb57224 */ /* 0x000fc600078e005e */
[----:B------:R-:W3:Y:S01]  /*165b20*/  LDL.LU R94, [R1+0x1a40] ;  /* 0x001a4000015e7983 */ /* 0x000ee20000300800 */
[----:B------:R-:W-:Y:S01]  /*165b30*/  MOV R184, R99 ;  /* 0x0000006300b87202 */ /* 0x000fe20000000f00 */
[----:B------:R-:W-:Y:S02]  /*165b40*/  IMAD.MOV.U32 R185, RZ, RZ, R98 ;  /* 0x000000ffffb97224 */ /* 0x000fe400078e0062 */
[----:B----4-:R-:W-:Y:S02]  /*165b50*/  IMAD.MOV.U32 R180, RZ, RZ, R95 ;  /* 0x000000ffffb47224 */ /* 0x010fe400078e005f */
        /* <DEDUP_REMOVED lines=26> */
[----:B------:R-:W-:-:S03]  /*165d00*/  MOV R178, R91 ;  /* 0x0000005b00b27202 */ /* 0x000fc60000000f00 */
[----:B------:R-:W2:Y:S04]  /*165d10*/  LDL.LU R91, [R1+0x1aa4] ;  /* 0x001aa400015b7983 */ /* 0x000ea80000300800 */
[----:B------:R-:W-:Y:S01]  /*165d20*/  STL.64 [R1+0x2bf0], R184 ;  /* 0x002bf0b801007387 */ /* 0x000fe20000100a00 */
[----:B---3--:R-:W-:-:S03]  /*165d30*/  MOV R177, R50 ;  /* 0x0000003200b17202 */ /* 0x008fc60000000f00 */
[----:B------:R-:W3:Y:S01]  /*165d40*/  LDL.LU R50, [R1+0x1aa8] ;  /* 0x001aa80001327983 */ /* 0x000ee20000300800 */
[----:B------:R-:W-:-:S03]  /*165d50*/  IMAD.MOV.U32 R176, RZ, RZ, R51 ;  /* 0x000000ffffb07224 */ /* 0x000fc600078e0033 */
[----:B------:R-:W3:Y:S04]  /*165d60*/  LDL.LU R51, [R1+0x1aac] ;  /* 0x001aac0001337983 */ /* 0x000ee80000300800 */
[----:B------:R-:W-:Y:S01]  /*165d70*/  STL.64 [R1+0x2be8], R182 ;  /* 0x002be8b601007387 */ /* 0x000fe20000100a00 */
[----:B------:R-:W-:-:S03]  /*165d80*/  IMAD.MOV.U32 R175, RZ, RZ, R94 ;  /* 0x000000ffffaf7224 */ /* 0x000fc600078e005e */
[----:B------:R-:W3:Y:S01]  /*165d90*/  LDL.LU R94, [R1+0x1ab0] ;  /* 0x001ab000015e7983 */ /* 0x000ee20000300800 */
[----:B----4-:R-:W-:-:S03]  /*165da0*/  IMAD.MOV.U32 R174, RZ, RZ, R95 ;  /* 0x000000ffffae7224 */ /* 0x010fc600078e005f */
[----:B------:R-:W4:Y:S04]  /*165db0*/  LDL.LU R95, [R1+0x1ab4] ;  /* 0x001ab400015f7983 */ /* 0x000f280000300800 */
[----:B------:R-:W-:Y:S01]  /*165dc0*/  STL.64 [R1+0x2be0], R180 ;  /* 0x002be0b401007387 */ /* 0x000fe20000100a00 */
[----:B------:R-:W-:-:S03]  /*165dd0*/  IMAD.MOV.U32 R173, RZ, RZ, R89 ;  /* 0x000000ffffad7224 */ /* 0x000fc600078e0059 */
[----:B------:R-:W-:Y:S01]  /*165de0*/  STL.64 [R1+0x2bd8], R178 ;  /* 0x002bd8b201007387 */ /* 0x000fe20000100a00 */
[----:B------:R-:W-:Y:S02]  /*165df0*/  MOV R172, R88 ;  /* 0x0000005800ac7202 */ /* 0x000fe40000000f00 */
[----:B------:R-:W-:-:S04]  /*165e00*/  LOP3.LUT R171, R171, R170, RZ, 0x3c, !PT ;  /* 0x000000aaabab7212 */ /* 0x000fc800078e3cff */
[C---:B------:R-:W-:Y:S01]  /*165e10*/  LOP3.LUT R170, R171.reuse, R170, RZ, 0x3c, !PT ;  /* 0x000000aaabaa7212 */ /* 0x040fe200078e3cff */
[----:B------:R-:W-:Y:S01]  /*165e20*/  STL.64 [R1+0x2bd0], R176 ;  /* 0x002bd0b001007387 */ /* 0x000fe20000100a00 */
[----:B------:R-:W-:Y:S02]  /*165e30*/  MOV R169, R150 ;  /* 0x0000009600a97202 */ /* 0x000fe40000000f00 */
[----:B------:R-:W-:Y:S01]  /*165e40*/  LOP3.LUT R171, R171, R170, RZ, 0x3c, !PT ;  /* 0x000000aaabab7212 */ /* 0x000fe200078e3cff */
[----:B------:R-:W-:Y:S01]  /*165e50*/  IMAD.MOV.U32 R168, RZ, RZ, R151 ;  /* 0x000000ffffa87224 */ /* 0x000fe200078e0097 */
[----:B------:R-:W-:-:S04]  /*165e60*/  LOP3.LUT R167, R167, R166, RZ, 0x3c, !PT ;  /* 0x000000a6a7a77212 */ /* 0x000fc800078e3cff */
[C---:B------:R-:W-:Y:S01]  /*165e70*/  LOP3.LUT R166, R167.reuse, R166, RZ, 0x3c, !PT ;  /* 0x000000a6a7a67212 */ /* 0x040fe200078e3cff */
[----:B------:R-:W-:Y:S01]  /*165e80*/  STL.64 [R1+0x2bc8], R174 ;  /* 0x002bc8ae01007387 */ /* 0x000fe20000100a00 */
[----:B------:R-:W-:Y:S02]  /*165e90*/  IMAD.MOV.U32 R165, RZ, RZ, R162 ;  /* 0x000000ffffa57224 */ /* 0x000fe400078e00a2 */
[----:B------:R-:W-:Y:S01]  /*165ea0*/  LOP3.LUT R167, R167, R166, RZ, 0x3c, !PT ;  /* 0x000000a6a7a77212 */ /* 0x000fe200078e3cff */
[----:B------:R-:W-:Y:S01]  /*165eb0*/  IMAD.MOV.U32 R164, RZ, RZ, R163 ;  /* 0x000000ffffa47224 */ /* 0x000fe200078e00a3 */
[----:B------:R-:W-:Y:S01]  /*165ec0*/  STL.64 [R1+0x2bc0], R172 ;  /* 0x002bc0ac01007387 */ /* 0x000fe20000100a00 */
[----:B------:R-:W-:-:S03]  /*165ed0*/  IMAD.MOV.U32 R163, RZ, RZ, R158 ;  /* 0x000000ffffa37224 */ /* 0x000fc600078e009e */
[----:B------:R-:W-:Y:S01]  /*165ee0*/  STL.64 [R1+0x2bb8], R170 ;  /* 0x002bb8aa01007387 */ /* 0x000fe20000100a00 */
[----:B------:R-:W-:-:S03]  /*165ef0*/  MOV R162, R159 ;  /* 0x0000009f00a27202 */ /* 0x000fc60000000f00 */
        /* <DEDUP_REMOVED lines=64> */
[----:B------:R-:W-:Y:S01]  /*166300*/  STL.64 [R1+0x2b58], R146 ;  /* 0x002b589201007387 */ /* 0x000fe20000100a00 */
[----:B------:R-:W-:-:S03]  /*166310*/  IMAD.MOV.U32 R140, RZ, RZ, R116 ;  /* 0x000000ffff8c7224 */ /* 0x000fc600078e0074 */
[----:B------:R-:W-:Y:S01]  /*166320*/  STL.64 [R1+0x2b50], R144 ;  /* 0x002b509001007387 */ /* 0x000fe20000100a00 */
[----:B------:R-:W-:-:S03]  /*166330*/  MOV R139, R113 ;  /* 0x00000071008b7202 */ /* 0x000fc60000000f00 */
[----:B------:R-:W-:Y:S04]  /*166340*/  STL.64 [R1+0x2b48], R142 ;  /* 0x002b488e01007387 */ /* 0x000fe80000100a00 */
[----:B------:R-:W-:Y:S01]  /*166350*/  STL.64 [R1+0x2b40], R140 ;  /* 0x002b408c01007387 */ /* 0x000fe20000100a00 */
[----:B------:R-:W-:Y:S02]  /*166360*/  IMAD.MOV.U32 R137, RZ, RZ, R112 ;  /* 0x000000ffff897224 */ /* 0x000fe400078e0070 */
[----:B------:R-:W-:Y:S01]  /*166370*/  IMAD.MOV.U32 R136, RZ, RZ, R109 ;  /* 0x000000ffff887224 */ /* 0x000fe200078e006d */
[----:B------:R-:W-:Y:S01]  /*166380*/  STL.64 [R1+0x2b38], R138 ;  /* 0x002b388a01007387 */ /* 0x000fe20000100a00 */
[----:B------:R-:W-:Y:S01]  /*166390*/  MOV R134, R135 ;  /* 0x0000008700867202 */ /* 0x000fe20000000f00 */
[----:B------:R-:W-:Y:S01]  /*1663a0*/  IMAD.MOV.U32 R135, RZ, RZ, R108 ;  /* 0x000000ffff877224 */ /* 0x000fe200078e006c */
[----:B------:R-:W-:Y:S01]  /*1663b0*/  MOV R133, R105 ;  /* 0x0000006900857202 */ /* 0x000fe20000000f00 */
        /* <DEDUP_REMOVED lines=12> */
[----:B------:R-:W-:-:S03]  /*166480*/  IMAD.MOV.U32 R121, RZ, RZ, R89 ;  /* 0x000000ffff797224 */ /* 0x000fc600078e0059 */
[----:B------:R-:W-:Y:S01]  /*166490*/  STL.64 [R1+0x2b08], R126 ;  /* 0x002b087e01007387 */ /* 0x000fe20000100a00 */
[----:B------:R-:W-:-:S03]  /*1664a0*/  IMAD.MOV.U32 R120, RZ, RZ, R88 ;  /* 0x000000ffff787224 */ /* 0x000fc600078e0058 */
[----:B------:R-:W3:Y:S01]  /*1664b0*/  LDL.LU R109, [R1+0x1b44] ;  /* 0x001b4400016d7983 */ /* 0x000ee20000300800 */
[----:B------:R-:W-:-:S03]  /*1664c0*/  IMAD.MOV.U32 R117, RZ, RZ, R106 ;  /* 0x000000ffff757224 */ /* 0x000fc600078e006a */
[----:B------:R-:W3:Y:S01]  /*1664d0*/  LDL.LU R108, [R1+0x1b48] ;  /* 0x001b4800016c7983 */ /* 0x000ee20000300800 */
[----:B------:R-:W-:-:S03]  /*1664e0*/  MOV R116, R107 ;  /* 0x0000006b00747202 */ /* 0x000fc60000000f00 */
[----:B------:R-:W-:Y:S04]  /*1664f0*/  STL.64 [R1+0x2b00], R120 ;  /* 0x002b007801007387 */ /* 0x000fe80000100a00 */
[----:B------:R-:W3:Y:S04]  /*166500*/  LDL.LU R54, [R1+0x1b4c] ;  /* 0x001b4c0001367983 */ /* 0x000ee80000300800 */
[----:B------:R-:W3:Y:S04]  /*166510*/  LDL.LU R55, [R1+0x1b50] ;  /* 0x001b500001377983 */ /* 0x000ee80000300800 */
[----:B------:R-:W-:Y:S01]  /*166520*/  STL.64 [R1+0x2af8], R116 ;  /* 0x002af87401007387 */ /* 0x000fe20000100a00 */
[----:B------:R-:W-:Y:S01]  /*166530*/  MOV R115, R98 ;  /* 0x0000006200737202 */ /* 0x000fe20000000f00 */
[----:B------:R-:W-:-:S02]  /*166540*/  IMAD.MOV.U32 R114, RZ, RZ, R99 ;  /* 0x000000ffff727224 */ /* 0x000fc400078e0063 */
[----:B------:R-:W-:Y:S02]  /*166550*/  IMAD.MOV.U32 R113, RZ, RZ, R94 ;  /* 0x000000ffff717224 */ /* 0x000fe400078e005e */
[----:B----4-:R-:W-:Y:S02]  /*166560*/  IMAD.MOV.U32 R112, RZ, RZ, R95 ;  /* 0x000000ffff707224 */ /* 0x010fe400078e005f */
[----:B--2---:R-:W-:Y:S01]  /*166570*/  IMAD.MOV.U32 R111, RZ, RZ, R90 ;  /* 0x000000ffff6f7224 */ /* 0x004fe200078e005a */
[----:B------:R-:W-:Y:S02]  /*166580*/  MOV R110, R91 ;  /* 0x0000005b006e7202 */ /* 0x000fe40000000f00 */
[----:B---3--:R-:W-:Y:S02]  /*166590*/  MOV R67, R50 ;  /* 0x0000003200437202 */ /* 0x008fe40000000f00 */
[----:B------:R-:W2:Y:S01]  /*1665a0*/  LDL.LU R50, [R1+0x1b54] ;  /* 0x001b540001327983 */ /* 0x000ea20000300800 */
[----:B------:R-:W-:-:S03]  /*1665b0*/  IMAD.MOV.U32 R66, RZ, RZ, R51 ;  /* 0x000000ffff427224 */ /* 0x000fc600078e0033 */
[----:B------:R-:W2:Y:S04]  /*1665c0*/  LDL.LU R51, [R1+0x1b58] ;  /* 0x001b580001337983 */ /* 0x000ea80000300800 */
[----:B-1----:R-:W3:Y:S04]  /*1665d0*/  LDL.LU R4, [R1+0x1b5c] ;  /* 0x001b5c0001047983 */ /* 0x002ee80000300800 */
        /* <DEDUP_REMOVED lines=22> */
[----:B------:R-:W4:Y:S04]  /*166740*/  LDL.64 R30, [R1+0x2e60] ;  /* 0x002e6000011e7983 */ /* 0x000f280000100a00 */
[----:B------:R-:W4:Y:S04]  /*166750*/  LDL.64 R60, [R1+0x2e58] ;  /* 0x002e5800013c7983 */ /* 0x000f280000100a00 */
[----:B------:R-:W-:Y:S04]  /*166760*/  STL.64 [R1+0x2ae8], R112 ;  /* 0x002ae87001007387 */ /* 0x000fe80000100a00 */
[----:B------:R-:W4:Y:S04]  /*166770*/  LDL.64 R102, [R1+0x2e50] ;  /* 0x002e500001667983 */ /* 0x000f280000100a00 */
[----:B------:R-:W4:Y:S01]  /*166780*/  LDL.64 R124, [R1+0x2e48] ;  /* 0x002e4800017c7983 */ /* 0x000f220000100a00 */
[----:B------:R-:W-:-:S04]  /*166790*/  LOP3.LUT R55, R55, R54, RZ, 0x3c, !PT ;  /* 0x0000003637377212 */ /* 0x000fc800078e3cff */
[C---:B------:R-:W-:Y:S01]  /*1667a0*/  LOP3.LUT R54, R55.reuse, R54, RZ, 0x3c, !PT ;  /* 0x0000003637367212 */ /* 0x040fe200078e3cff */
[----:B------:R-:W-:Y:S03]  /*1667b0*/  STL.64 [R1+0x2ae0], R110 ;  /* 0x002ae06e01007387 */ /* 0x000fe60000100a00 */
[----:B------:R-:W-:Y:S01]  /*1667c0*/  LOP3.LUT R55, R55, R54, RZ, 0x3c, !PT ;  /* 0x0000003637377212 */ /* 0x000fe200078e3cff */
[----:B------:R1:W-:Y:S04]  /*1667d0*/  STL.64 [R1+0x2ad8], R66 ;  /* 0x002ad84201007387 */ /* 0x0003e80000100a00 */
[----:B------:R-:W-:Y:S04]  /*1667e0*/  STL.64 [R1+0x2ad0], R108 ;  /* 0x002ad06c01007387 */ /* 0x000fe80000100a00 */
[----:B------:R1:W-:Y:S01]  /*1667f0*/  STL.64 [R1+0x2ac8], R54 ;  /* 0x002ac83601007387 */ /* 0x0003e20000100a00 */
[----:B--2---:R-:W-:-:S04]  /*166800*/  LOP3.LUT R51, R51, R50, RZ, 0x3c, !PT ;  /* 0x0000003233337212 */ /* 0x004fc800078e3cff */
[----:B------:R-:W-:Y:S02]  /*166810*/  LOP3.LUT R50, R51, R50, RZ, 0x3c, !PT ;  /* 0x0000003233327212 */ /* 0x000fe400078e3cff */
[----:B---3--:R-:W-:-:S04]  /*166820*/  LOP3.LUT R5, R5, R4, RZ, 0x3c, !PT ;  /* 0x0000000405057212 */ /* 0x008fc800078e3cff */
[----:B------:R-:W-:Y:S02]  /*166830*/  LOP3.LUT R4, R5, R4, RZ, 0x3c, !PT ;  /* 0x0000000405047212 */ /* 0x000fe400078e3cff */
[----:B----4-:R-:W-:Y:S02]  /*166840*/  LOP3.LUT R107, R107, R106, RZ, 0x3c, !PT ;  /* 0x0000006a6b6b7212 */ /* 0x010fe400078e3cff */
[----:B------:R-:W-:Y:S02]  /*166850*/  LOP3.LUT R51, R51, R50, RZ, 0x3c, !PT ;  /* 0x0000003233337212 */ /* 0x000fe400078e3cff */
[----:B------:R-:W-:Y:S02]  /*166860*/  LOP3.LUT R106, R107, R106, RZ, 0x3c, !PT ;  /* 0x0000006a6b6a7212 */ /* 0x000fe400078e3cff */
[----:B------:R-:W-:Y:S02]  /*166870*/  LOP3.LUT R5, R5, R4, RZ, 0x3c, !PT ;  /* 0x0000000405057212 */ /* 0x000fe400078e3cff */
[----:B------:R-:W-:Y:S01]  /*166880*/  LOP3.LUT R107, R107, R106, RZ, 0x3c, !PT ;  /* 0x0000006a6b6b7212 */ /* 0x000fe200078e3cff */
[----:B------:R2:W-:Y:S04]  /*166890*/  STL.64 [R1+0x2ac0], R50 ;  /* 0x002ac03201007387 */ /* 0x0005e80000100a00 */
[----:B------:R3:W-:Y:S01]  /*1668a0*/  STL.64 [R1+0x2ab8], R4 ;  /* 0x002ab80401007387 */ /* 0x0007e20000100a00 */
[----:B------:R-:W-:-:S04]  /*1668b0*/  LOP3.LUT R99, R99, R98, RZ, 0x3c, !PT ;  /* 0x0000006263637212 */ /* 0x000fc800078e3cff */
[C---:B------:R-:W-:Y:S01]  /*1668c0*/  LOP3.LUT R98, R99.reuse, R98, RZ, 0x3c, !PT ;  /* 0x0000006263627212 */ /* 0x040fe200078e3cff */
[----:B------:R-:W-:Y:S03]  /*1668d0*/  STL.64 [R1+0x2ab0], R106 ;  /* 0x002ab06a01007387 */ /* 0x000fe60000100a00 */
[----:B------:R-:W-:Y:S02]  /*1668e0*/  LOP3.LUT R99, R99, R98, RZ, 0x3c, !PT ;  /* 0x0000006263637212 */ /* 0x000fe400078e3cff */
[----:B------:R-:W-:-:S04]  /*1668f0*/  LOP3.LUT R95, R95, R94, RZ, 0x3c, !PT ;  /* 0x0000005e5f5f7212 */ /* 0x000fc800078e3cff */
[C---:B------:R-:W-:Y:S01]  /*166900*/  LOP3.LUT R94, R95.reuse, R94, RZ, 0x3c, !PT ;  /* 0x0000005e5f5e7212 */ /* 0x040fe200078e3cff */
[----:B------:R-:W-:Y:S03]  /*166910*/  STL.64 [R1+0x2aa8], R104 ;  /* 0x002aa86801007387 */ /* 0x000fe60000100a00 */
[----:B------:R-:W-:Y:S01]  /*166920*/  LOP3.LUT R95, R95, R94, RZ, 0x3c, !PT ;  /* 0x0000005e5f5f7212 */ /* 0x000fe200078e3cff */
[----:B------:R-:W-:Y:S01]  /*166930*/  STL.64 [R1+0x2aa0], R100 ;  /* 0x002aa06401007387 */ /* 0x000fe20000100a00 */
[----:B------:R-:W-:-:S04]  /*166940*/  LOP3.LUT R91, R91, R90, RZ, 0x3c, !PT ;  /* 0x0000005a5b5b7212 */ /* 0x000fc800078e3cff */
[C---:B------:R-:W-:Y:S01]  /*166950*/  LOP3.LUT R90, R91.reuse, R90, RZ, 0x3c, !PT ;  /* 0x0000005a5b5a7212 */ /* 0x040fe200078e3cff */
[----:B------:R-:W-:Y:S03]  /*166960*/  STL.64 [R1+0x2a98], R98 ;  /* 0x002a986201007387 */ /* 0x000fe60000100a00 */
[----:B------:R-:W-:Y:S01]  /*166970*/  LOP3.LUT R91, R91, R90, RZ, 0x3c, !PT ;  /* 0x0000005a5b5b7212 */ /* 0x000fe200078e3cff */
[----:B------:R-:W-:Y:S01]  /*166980*/  STL.64 [R1+0x2a90], R96 ;  /* 0x002a906001007387 */ /* 0x000fe20000100a00 */
[----:B------:R-:W-:-:S03]  /*166990*/  LOP3.LUT R69, R69, R68, RZ, 0x3c, !PT ;  /* 0x0000004445457212 */ /* 0x000fc600078e3cff */
[----:B------:R-:W-:Y:S01]  /*1669a0*/  STL.64 [R1+0x2a88], R94 ;  /* 0x002a885e01007387 */ /* 0x000fe20000100a00 */
[----:B------:R-:W-:-:S03]  /*1669b0*/  LOP3.LUT R68, R69, R68, RZ, 0x3c, !PT ;  /* 0x0000004445447212 */ /* 0x000fc600078e3cff */
[----:B------:R-:W-:Y:S01]  /*1669c0*/  STL.64 [R1+0x2a80], R92 ;  /* 0x002a805c01007387 */ /* 0x000fe20000100a00 */
[----:B------:R-:W-:-:S03]  /*1669d0*/  LOP3.LUT R69, R69, R68, RZ, 0x3c, !PT ;  /* 0x0000004445457212 */ /* 0x000fc600078e3cff */
[----:B------:R-:W-:Y:S04]  /*1669e0*/  LDGSTS.E [R2+0x20400], desc[UR74][R30.64], P4 ;  /* 0x204000001e027fae */ /* 0x000fe8000a1a104a */
[----:B------:R-:W-:Y:S04]  /*1669f0*/  LDGSTS.E [R2+0x20480], desc[UR74][R60.64], P2 ;  /* 0x204800003c027fae */ /* 0x000fe800091a104a */
[----:B------:R-:W-:Y:S04]  /*166a00*/  LDGSTS.E [R2+0x20500], desc[UR74][R102.64], P3 ;  /* 0x2050000066027fae */ /* 0x000fe800099a104a */
[----:B------:R-:W4:Y:S04]  /*166a10*/  LDL.LU.64 R30, [R1+0x8460] ;  /* 0x00846000011e7983 */ /* 0x000f280000300a00 */
[----:B------:R-:W-:Y:S04]  /*166a20*/  STL.64 [R1+0x2a78], R90 ;  /* 0x002a785a01007387 */ /* 0x000fe80000100a00 */
[----:B------:R-:W2:Y:S04]  /*166a30*/  LDL.LU.64 R60, [R1+0x8458] ;  /* 0x00845800013c7983 */ /* 0x000ea80000300a00 */
[----:B------:R-:W-:Y:S04]  /*166a40*/  STL.64 [R1+0x2a70], R88 ;  /* 0x002a705801007387 */ /* 0x000fe80000100a00 */
[----:B------:R-:W2:Y:S04]  /*166a50*/  LDL.LU.64 R102, [R1+0x8450] ;  /* 0x0084500001667983 */ /* 0x000ea80000300a00 */
[----:B------:R-:W-:Y:S04]  /*166a60*/  STL.64 [R1+0x2a68], R68 ;  /* 0x002a684401007387 */ /* 0x000fe80000100a00 */
[----:B------:R-:W-:Y:S04]  /*166a70*/  LDGSTS.E [R2+0x20580], desc[UR74][R124.64], P0 ;  /* 0x205800007c027fae */ /* 0x000fe800081a104a */
[----:B------:R-:W2:Y:S04]  /*166a80*/  LDL.LU.64 R124, [R1+0x8448] ;  /* 0x00844800017c7983 */ /* 0x000ea80000300a00 */
[----:B--2---:R-:W-:Y:S04]  /*166a90*/  LDGSTS.E [R2+0x21400], desc[UR74][R124.64], P4 ;  /* 0x214000007c027fae */ /* 0x004fe8000a1a104a */
        /* <DEDUP_REMOVED lines=37> */
[----:B------:R2:W-:Y:S04]  /*166cf0*/  LDGSTS.E [R2+0x2a500], desc[UR74][R14.64], P3 ;  /* 0x2a5000000e027fae */ /* 0x0005e800099a104a */
        /* <DEDUP_REMOVED lines=29> */
[----:B------:R-:W4:Y:S04]  /*166ed0*/  LDL.LU R125, [R1+0x8440] ;  /* 0x00844000017d7983 */ /* 0x000f280000300800 */
[----:B------:R-:W-:Y:S04]  /*166ee0*/  LDGSTS.E [R2+0x32400], desc[UR74][R196.64], P4 ;  /* 0x32400000c4027fae */ /* 0x000fe8000a1a104a */
[----:B------:R-:W2:Y:S04]  /*166ef0*/  LDL.LU R103, [R1+0x843c] ;  /* 0x00843c0001677983 */ /* 0x000ea80000300800 */
[----:B------:R-:W-:Y:S04]  /*166f00*/  LDGSTS.E [R2+0x32480], desc[UR74][R194.64], P2 ;  /* 0x32480000c2027fae */ /* 0x000fe800091a104a */
[----:B------:R-:W2:Y:S04]  /*166f10*/  LDL.LU R61, [R1+0x8438] ;  /* 0x00843800013d7983 */ /* 0x000ea80000300800 */
[----:B------:R-:W-:Y:S04]  /*166f20*/  LDGSTS.E [R2+0x32500], desc[UR74][R192.64], P3 ;  /* 0x32500000c0027fae */ /* 0x000fe800099a104a */
[----:B------:R-:W2:Y:S04]  /*166f30*/  LDL.LU.64 R30, [R1+0x8430] ;  /* 0x00843000011e7983 */ /* 0x000ea80000300a00 */
[----:B------:R-:W-:Y:S04]  /*166f40*/  LDGSTS.E [R2+0x32580], desc[UR74][R190.64], P0 ;  /* 0x32580000be027fae */ /* 0x000fe800081a104a */
[----:B------:R-:W2:Y:S04]  /*166f50*/  LDL.LU.64 R18, [R1+0x8428] ;  /* 0x0084280001127983 */ /* 0x000ea80000300a00 */
[----:B------:R-:W-:Y:S04]  /*166f60*/  LDGSTS.E [R2+0x33400], desc[UR74][R188.64], P4 ;  /* 0x33400000bc027fae */ /* 0x000fe8000a1a104a */
[----:B------:R-:W2:Y:S04]  /*166f70*/  LDL.LU.64 R28, [R1+0x8420] ;  /* 0x00842000011c7983 */ /* 0x000ea80000300a00 */
[----:B------:R-:W-:Y:S04]  /*166f80*/  LDGSTS.E [R2+0x33480], desc[UR74][R186.64], P2 ;  /* 0x33480000ba027fae */ /* 0x000fe800091a104a */
[----:B------:R-:W2:Y:S04]  /*166f90*/  LDL.LU R43, [R1+0x8418] ;  /* 0x00841800012b7983 */ /* 0x000ea80000300800 */
[----:B------:R-:W-:Y:S04]  /*166fa0*/  LDGSTS.E [R2+0x33500], desc[UR74][R184.64], P3 ;  /* 0x33500000b8027fae */ /* 0x000fe800099a104a */
[----:B------:R-:W2:Y:S04]  /*166fb0*/  LDL.LU.64 R36, [R1+0x8410] ;  /* 0x0084100001247983 */ /* 0x000ea80000300a00 */
[----:B------:R-:W-:Y:S04]  /*166fc0*/  LDGSTS.E [R2+0x33580], desc[UR74][R182.64], P0 ;  /* 0x33580000b6027fae */ /* 0x000fe800081a104a */
[----:B------:R-:W2:Y:S04]  /*166fd0*/  LDL.LU.64 R40, [R1+0x8408] ;  /* 0x0084080001287983 */ /* 0x000ea80000300a00 */
        /* <DEDUP_REMOVED lines=28> */
[----:B------:R1:W-:Y:S04]  /*1671a0*/  LDGSTS.E [R2+0x37500], desc[UR74][R152.64], P3 ;  /* 0x3750000098027fae */ /* 0x0003e800099a104a */
        /* <DEDUP_REMOVED lines=34> */
[----:B------:R-:W2:Y:S04]  /*1673d0*/  LDL.LU R87, [R1+0x8328] ;  /* 0x0083280001577983 */ /* 0x000ea80000300800 */
[----:B------:R-:W-:Y:S04]  /*1673e0*/  LDGSTS.E [R2+0x3c400], desc[UR74][R110.64], P4 ;  /* 0x3c4000006e027fae */ /* 0x000fe8000a1a104a */
[----:B------:R-:W2:Y:S04]  /*1673f0*/  LDL.LU R15, [R1+0x5ce0] ;  /* 0x005ce000010f7983 */ /* 0x000ea80000300800 */
[----:B------:R1:W-:Y:S04]  /*167400*/  LDGSTS.E [R2+0x3c480], desc[UR74][R66.64], P2 ;  /* 0x3c48000042027fae */ /* 0x0003e800091a104a */
[----:B------:R-:W-:Y:S04]  /*167410*/  LDGSTS.E [R2+0x3c500], desc[UR74][R108.64], P3 ;  /* 0x3c5000006c027fae */ /* 0x000fe800099a104a */
[----:B------:R2:W-:Y:S04]  /*167420*/  LDGSTS.E [R2+0x3c580], desc[UR74][R54.64], P0 ;  /* 0x3c58000036027fae */ /* 0x0005e800081a104a */
[----:B-1----:R-:W4:Y:S04]  /*167430*/  LDL.LU R66, [R1+0x5cdc] ;  /* 0x005cdc0001427983 */ /* 0x002f280000300800 */
[----:B------:R-:W4:Y:S04]  /*167440*/  LDL.LU R42, [R1+0x5cd8] ;  /* 0x005cd800012a7983 */ /* 0x000f280000300800 */
[----:B------:R-:W4:Y:S04]  /*167450*/  LDL.LU R60, [R1+0x5cd4] ;  /* 0x005cd400013c7983 */ /* 0x000f280000300800 */
[----:B------:R-:W4:Y:S04]  /*167460*/  LDL.LU R58, [R1+0x5cd0] ;  /* 0x005cd000013a7983 */ /* 0x000f280000300800 */
[----:B------:R-:W4:Y:S04]  /*167470*/  LDL.LU R55, [R1+0x5ccc] ;  /* 0x005ccc0001377983 */ /* 0x000f280000300800 */
[----:B------:R-:W4:Y:S04]  /*167480*/  LDL.LU R54, [R1+0x5cc8] ;  /* 0x005cc80001367983 */ /* 0x000f280000300800 */
[----:B------:R-:W4:Y:S04]  /*167490*/  LDL.LU R52, [R1+0x5cc4] ;  /* 0x005cc40001347983 */ /* 0x000f280000300800 */
[----:B------:R1:W-:Y:S04]  /*1674a0*/  LDGSTS.E [R2+0x3d400], desc[UR74][R50.64], P4 ;  /* 0x3d40000032027fae */ /* 0x0003e8000a1a104a */
[----:B------:R1:W-:Y:S04]  /*1674b0*/  LDGSTS.E [R2+0x3d480], desc[UR74][R4.64], P2 ;  /* 0x3d48000004027fae */ /* 0x0003e800091a104a */
[----:B------:R-:W-:Y:S04]  /*1674c0*/  LDGSTS.E [R2+0x3d500], desc[UR74][R106.64], P3 ;  /* 0x3d5000006a027fae */ /* 0x000fe800099a104a */
[----:B------:R-:W1:Y:S04]  /*1674d0*/  LDL.LU R50, [R1+0x5cc0] ;  /* 0x005cc00001327983 */ /* 0x000e680000300800 */
[----:B------:R-:W4:Y:S04]  /*1674e0*/  LDL.LU R32, [R1+0x5cbc] ;  /* 0x005cbc0001207983 */ /* 0x000f280000300800 */
[----:B------:R-:W4:Y:S04]  /*1674f0*/  LDL.LU R7, [R1+0x5cb8] ;  /* 0x005cb80001077983 */ /* 0x000f280000300800 */
[----:B---3--:R-:W3:Y:S04]  /*167500*/  LDL.LU R5, [R1+0x5cb4] ;  /* 0x005cb40001057983 */ /* 0x008ee80000300800 */
        /* <DEDUP_REMOVED lines=11> */
[----:B------:R1:W-:Y:S01]  /*1675c0*/  LDGSTS.E [R2+0x3f580], desc[UR74][R68.64], P0 ;  /* 0x3f58000044027fae */ /* 0x0003e200081a104a */
[----:B--2---:R-:W-:Y:S01]  /*1675d0*/  IADD3.X R15, PT, PT, R15, UR9, RZ, P1, !PT ;  /* 0x000000090f0f7c10 */ /* 0x004fe20008ffe4ff */
[----:B------:R-:W-:-:S04]  /*1675e0*/  IMAD.SHL.U32 R152, R87, 0x4, RZ ;  /* 0x0000000457987824 */ /* 0x000fc800078e00ff */
[----:B------:R2:W-:Y:S04]  /*1675f0*/  STL [R1+0x5ce0], R15 ;  /* 0x005ce00f01007387 */ /* 0x0005e80000100800 */
[----:B--2---:R-:W2:Y:S01]  /*167600*/  LDL.LU R15, [R1+0x5234] ;  /* 0x00523400010f7983 */ /* 0x004ea20000300800 */
[----:B----4-:R-:W-:-:S03]  /*167610*/  IADD3 R66, P1, PT, R66, UR15, RZ ;  /* 0x0000000f42427c10 */ /* 0x010fc6000ff3e0ff */
[----:B------:R-:W4:Y:S01]  /*167620*/  LDL.LU R51, [R1+0x5244] ;  /* 0x0052440001337983 */ /* 0x000f220000300800 */
[----:B------:R-:W-:Y:S02]  /*167630*/  IADD3.X R42, PT, PT, R42, UR9, RZ, P5, !PT ;  /* 0x000000092a2a7c10 */ /* 0x000fe4000affe4ff */
[----:B------:R-:W-:-:S03]  /*167640*/  IADD3 R60, P5, PT, R60, UR15, RZ ;  /* 0x0000000f3c3c7c10 */ /* 0x000fc6000ffbe0ff */
[----:B------:R1:W-:Y:S01]  /*167650*/  STL [R1+0x5cd8], R42 ;  /* 0x005cd82a01007387 */ /* 0x0003e20000100800 */
[----:B------:R-:W-:Y:S02]  /*167660*/  IADD3.X R58, PT, PT, R58, UR9, RZ, P1, !PT ;  /* 0x000000093a3a7c10 */ /* 0x000fe40008ffe4ff */
[----:B------:R-:W-:Y:S01]  /*167670*/  IADD3 R55, P1, PT, R55, UR15, RZ ;  /* 0x0000000f37377c10 */ /* 0x000fe2000ff3e0ff */
[----:B-1----:R-:W4:Y:S01]  /*167680*/  LDL.LU R42, [R1+0x42b0] ;  /* 0x0042b000012a7983 */ /* 0x002f220000300800 */
[----:B------:R-:W-:-:S03]  /*167690*/  IADD3.X R54, PT, PT, R54, UR9, RZ, P5, !PT ;  /* 0x0000000936367c10 */ /* 0x000fc6000affe4ff */
[----:B------:R-:W-:Y:S01]  /*1676a0*/  STL [R1+0x5cdc], R66 ;  /* 0x005cdc4201007387 */ /* 0x000fe20000100800 */
[----:B------:R-:W-:-:S03]  /*1676b0*/  IADD3 R52, P5, PT, R52, UR15, RZ ;  /* 0x0000000f34347c10 */ /* 0x000fc6000ffbe0ff */
[----:B------:R-:W-:Y:S04]  /*1676c0*/  STL [R1+0x5cd4], R60 ;  /* 0x005cd43c01007387 */ /* 0x000fe80000100800 */
[----:B------:R-:W-:Y:S04]  /*1676d0*/  STL [R1+0x5cd0], R58 ;  /* 0x005cd03a01007387 */ /* 0x000fe80000100800 */
[----:B------:R-:W-:Y:S01]  /*1676e0*/  STL [R1+0x5ccc], R55 ;  /* 0x005ccc3701007387 */ /* 0x000fe20000100800 */
[----:B------:R-:W-:-:S03]  /*1676f0*/  IADD3.X R50, PT, PT, R50, UR9, RZ, P1, !PT ;  /* 0x0000000932327c10 */ /* 0x000fc60008ffe4ff */
[----:B------:R-:W-:Y:S01]  /*167700*/  STL [R1+0x8160], R152 ;  /* 0x0081609801007387 */ /* 0x000fe20000100800 */
[----:B------:R-:W-:-:S03]  /*167710*/  IADD3 R32, P1, PT, R32, UR15, RZ ;  /* 0x0000000f20207c10 */ /* 0x000fc6000ff3e0ff */
[----:B------:R-:W-:Y:S01]  /*167720*/  STL [R1+0x5cc8], R54 ;  /* 0x005cc83601007387 */ /* 0x000fe20000100800 */
[----:B------:R-:W-:-:S03]  /*167730*/  IADD3.X R7, PT, PT, R7, UR9, RZ, P5, !PT ;  /* 0x0000000907077c10 */ /* 0x000fc6000affe4ff */
[----:B------:R-:W-:Y:S01]  /*167740*/  STL [R1+0x5cc4], R52 ;  /* 0x005cc43401007387 */ /* 0x000fe20000100800 */
[----:B---3--:R-:W-:-:S03]  /*167750*/  IADD3 R5, P5, PT, R5, UR15, RZ ;  /* 0x0000000f05057c10 */ /* 0x008fc6000ffbe0ff */
[----:B------:R-:W-:Y:S01]  /*167760*/  STL [R1+0x5cc0], R50 ;  /* 0x005cc03201007387 */ /* 0x000fe20000100800 */
[----:B------:R-:W-:-:S03]  /*167770*/  IADD3.X R4, PT, PT, R4, UR9, RZ, P1, !PT ;  /* 0x0000000904047c10 */ /* 0x000fc60008ffe4ff */
[----:B------:R1:W-:Y:S01]  /*167780*/  STL [R1+0x5cbc], R32 ;  /* 0x005cbc2001007387 */ /* 0x0003e20000100800 */
[----:B------:R-:W-:-:S03]  /*167790*/  IADD3 R39, P1, PT, R39, UR15, RZ ;  /* 0x0000000f27277c10 */ /* 0x000fc6000ff3e0ff */
[----:B------:R-:W-:Y:S04]  /*1677a0*/  STL [R1+0x5cb8], R7 ;  /* 0x005cb80701007387 */ /* 0x000fe80000100800 */
[----:B------:R-:W-:Y:S04]  /*1677b0*/  STL [R1+0x5cb0], R4 ;  /* 0x005cb00401007387 */ /* 0x000fe80000100800 */
[----:B------:R3:W-:Y:S04]  /*1677c0*/  STL [R1+0x5cb4], R5 ;  /* 0x005cb40501007387 */ /* 0x0007e80000100800 */
[----:B-1----:R-:W4:Y:S04]  /*1677d0*/  LDL.LU R32, [R1+0x5230] ;  /* 0x0052300001207983 */ /* 0x002f280000300800 */
[----:B------:R-:W4:Y:S04]  /*1677e0*/  LDL.LU R52, [R1+0x5240] ;  /* 0x0052400001347983 */ /* 0x000f280000300800 */
[----:B------:R-:W-:Y:S01]  /*1677f0*/  STL [R1+0x42b4], R39 ;  /* 0x0042b42701007387 */ /* 0x000fe20000100800 */
[----:B---3--:R-:W-:-:S03]  /*167800*/  IMAD.MOV.U32 R5, RZ, RZ, R24 ;  /* 0x000000ffff057224 */ /* 0x008fc600078e0018 */
[----:B------:R-:W3:Y:S04]  /*167810*/  LDL.LU R50, [R1+0x5c68] ;  /* 0x005c680001327983 */ /* 0x000ee80000300800 */
[----:B------:R-:W3:Y:S04]  /*167820*/  LDL.LU R7, [R1+0x5c6c] ;  /* 0x005c6c0001077983 */ /* 0x000ee80000300800 */
[----:B------:R-:W3:Y:S01]  /*167830*/  LDL.LU R24, [R1+0x42bc] ;  /* 0x0042bc0001187983 */ /* 0x000ee20000300800 */
[----:B------:R-:W-:Y:S02]  /*167840*/  LOP3.LUT R2, R152, 0x30, RZ, 0x3c, !PT ;  /* 0x0000003098027812 */ /* 0x000fe400078e3cff */
[----:B------:R-:W-:Y:S01]  /*167850*/  IADD3.X R10, PT, PT, R10, UR9, RZ, P5, !PT ;  /* 0x000000090a0a7c10 */ /* 0x000fe2000affe4ff */
[----:B------:R-:W3:Y:S01]  /*167860*/  LDL.LU R58, [R1+0x42b8] ;  /* 0x0042b800013a7983 */ /* 0x000ee20000300800 */
[----:B------:R-:W-:Y:S01]  /*167870*/  MOV R4, R11 ;  /* 0x0000000b00047202 */ /* 0x000fe20000000f00 */
[----:B------:R-:W-:-:S02]  /*167880*/  VIADD R2, R2, UR12 ;  /* 0x0000000c02027c36 */ /* 0x000fc40008000000 */
[----:B------:R-:W3:Y:S04]  /*167890*/  LDL.LU R11, [R1+0x42c4] ;  /* 0x0042c400010b7983 */ /* 0x000ee80000300800 */
[----:B------:R1:W-:Y:S04]  /*1678a0*/  STL [R1+0x5c88], R10 ;  /* 0x005c880a01007387 */ /* 0x0003e80000100800 */
[----:B------:R1:W-:Y:S04]  /*1678b0*/  LDGSTS.E [R2+0x600], desc[UR74][R4.64], P4 ;  /* 0x0060000004027fae */ /* 0x0003e8000a1a104a */
[----:B-1----:R-:W3:Y:S04]  /*1678c0*/  LDL.LU R10, [R1+0x42cc] ;  /* 0x0042cc00010a7983 */ /* 0x002ee80000300800 */
[----:B------:R-:W3:Y:S01]  /*1678d0*/  LDL.LU R60, [R1+0x42d4] ;  /* 0x0042d400013c7983 */ /* 0x000ee20000300800 */
[----:B------:R-:W-:-:S03]  /*1678e0*/  MOV R5, R25 ;  /* 0x0000001900057202 */ /* 0x000fc60000000f00 */
[----:B------:R-:W3:Y:S01]  /*1678f0*/  LDL.LU R66, [R1+0x42dc] ;  /* 0x0042dc0001427983 */ /* 0x000ee20000300800 */
[----:B------:R-:W-:-:S05]  /*167900*/  IMAD.MOV.U32 R4, RZ, RZ, R14 ;  /* 0x000000ffff047224 */ /* 0x000fca00078e000e */
[----:B------:R1:W-:Y:S02]  /*167910*/  LDGSTS.E [R2+0x680], desc[UR74][R4.64], P2 ;  /* 0x0068000004027fae */ /* 0x0003e400091a104a */
[----:B-1----:R-:W-:Y:S02]  /*167920*/  IMAD.MOV.U32 R4, RZ, RZ, R41 ;  /* 0x000000ffff047224 */ /* 0x002fe400078e0029 */
[----:B------:R-:W-:-:S05]  /*167930*/  IMAD.MOV.U32 R5, RZ, RZ, R82 ;  /* 0x000000ffff057224 */ /* 0x000fca00078e0052 */
[----:B------:R1:W-:Y:S02]  /*167940*/  LDGSTS.E [R2+0x700], desc[UR74][R4.64], P3 ;  /* 0x0070000004027fae */ /* 0x0003e400099a104a */
[----:B-1----:R-:W-:Y:S01]  /*167950*/  IMAD.MOV.U32 R5, RZ, RZ, R80 ;  /* 0x000000ffff057224 */ /* 0x002fe200078e0050 */
[----:B------:R-:W-:-:S05]  /*167960*/  MOV R4, R79 ;  /* 0x0000004f00047202 */ /* 0x000fca0000000f00 */
[----:B------:R1:W-:Y:S01]  /*167970*/  LDGSTS.E [R2+0x780], desc[UR74][R4.64], P0 ;  /* 0x0078000004027fae */ /* 0x0003e200081a104a */
[----:B--2---:R-:W-:-:S05]  /*167980*/  IADD3 R15, P5, PT, R15, UR15, RZ ;  /* 0x0000000f0f0f7c10 */ /* 0x004fca000ffbe0ff */
[----:B------:R-:W-:Y:S01]  /*167990*/  STL [R1+0x5234], R15 ;  /* 0x0052340f01007387 */ /* 0x000fe20000100800 */
[----:B----4-:R-:W-:-:S05]  /*1679a0*/  IADD3.X R42, PT, PT, R42, UR9, RZ, P1, !PT ;  /* 0x000000092a2a7c10 */ /* 0x010fca0008ffe4ff */
[----:B------:R-:W-:Y:S04]  /*1679b0*/  STL [R1+0x42b0], R42 ;  /* 0x0042b02a01007387 */ /* 0x000fe80000100800 */
[----:B------:R-:W2:Y:S01]  /*1679c0*/  LDL.LU R25, [R1+0x42c0] ;  /* 0x0042c00001197983 */ /* 0x000ea20000300800 */
[----:B------:R-:W-:-:S03]  /*1679d0*/  IADD3 R51, P1, PT, R51, UR15, RZ ;  /* 0x0000000f33337c10 */ /* 0x000fc6000ff3e0ff */
[----:B------:R-:W4:Y:S04]  /*1679e0*/  LDL.LU R14, [R1+0x42c8] ;  /* 0x0042c800010e7983 */ /* 0x000f280000300800 */
[----:B------:R-:W-:Y:S04]  /*1679f0*/  STL [R1+0x5244], R51 ;  /* 0x0052443301007387 */ /* 0x000fe80000100800 */
[----:B------:R-:W4:Y:S01]  /*167a00*/  LDL.LU R102, [R1+0x42d0] ;  /* 0x0042d00001667983 */ /* 0x000f220000300800 */
[----:B------:R-:W-:-:S05]  /*167a10*/  IADD3.X R32, PT, PT, R32, UR9, RZ, P5, !PT ;  /* 0x0000000920207c10 */ /* 0x000fca000affe4ff */
[----:B------:R-:W-:Y:S01]  /*167a20*/  STL [R1+0x5230], R32 ;  /* 0x0052302001007387 */ /* 0x000fe20000100800 */
[----:B------:R-:W-:-:S03]  /*167a30*/  IADD3.X R52, PT, PT, R52, UR9, RZ, P1, !PT ;  /* 0x0000000934347c10 */ /* 0x000fc60008ffe4ff */
[----:B------:R-:W4:Y:S01]  /*167a40*/  LDL.LU R41, [R1+0x42e4] ;  /* 0x0042e40001297983 */ /* 0x000f220000300800 */
[----:B---3--:R-:W-:Y:S02]  /*167a50*/  IADD3 R7, P5, PT, R7, UR15, RZ ;  /* 0x0000000f07077c10 */ /* 0x008fe4000ffbe0ff */
[----:B------:R-:W-:Y:S02]  /*167a60*/  IADD3 R24, P1, PT, R24, UR15, RZ ;  /* 0x0000000f18187c10 */ /* 0x000fe4000ff3e0ff */
[----:B------:R-:W-:Y:S01]  /*167a70*/  IADD3.X R50, PT, PT, R50, UR9, RZ, P5, !PT ;  /* 0x0000000932327c10 */ /* 0x000fe2000affe4ff */
        /* <DEDUP_REMOVED lines=8> */
[----:B------:R-:W3:Y:S01]  /*167b00*/  LDL.LU R79, [R1+0x42e8] ;  /* 0x0042e800014f7983 */ /* 0x000ee20000300800 */
[----:B------:R-:W-:-:S02]  /*167b10*/  IADD3 R11, P5, PT, R11, UR15, RZ ;  /* 0x0000000f0b0b7c10 */ /* 0x000fc4000ffbe0ff */
[----:B------:R-:W-:Y:S01]  /*167b20*/  IADD3.X R58, PT, PT, R58, UR9, RZ, P1, !PT ;  /* 0x000000093a3a7c10 */ /* 0x000fe20008ffe4ff */
[----:B------:R-:W3:Y:S01]  /*167b30*/  LDL.LU R69, [R1+0x42fc] ;  /* 0x0042fc0001457983 */ /* 0x000ee20000300800 */
[----:B------:R-:W-:-:S03]  /*167b40*/  IADD3 R10, P1, PT, R10, UR15, RZ ;  /* 0x0000000f0a0a7c10 */ /* 0x000fc6000ff3e0ff */
[----:B------:R-:W-:Y:S04]  /*167b50*/  STL [R1+0x42c4], R11 ;  /* 0x0042c40b01007387 */ /* 0x000fe80000100800 */
[----:B------:R-:W-:Y:S04]  /*167b60*/  STL [R1+0x42b8], R58 ;  /* 0x0042b83a01007387 */ /* 0x000fe80000100800 */
[----:B------:R-:W-:Y:S04]  /*167b70*/  STL [R1+0x42cc], R10 ;  /* 0x0042cc0a01007387 */ /* 0x000fe80000100800 */
[----:B------:R-:W-:Y:S01]  /*167b80*/  STL.64 [R1+0x8168], R10 ;  /* 0x0081680a01007387 */ /* 0x000fe20000100a00 */
[----:B-1----:R-:W-:Y:S01]  /*167b90*/  IMAD.MOV.U32 R4, RZ, RZ, R83 ;  /* 0x000000ffff047224 */ /* 0x002fe200078e0053 */
[----:B------:R-:W-:-:S05]  /*167ba0*/  MOV R5, R84 ;  /* 0x0000005400057202 */ /* 0x000fca0000000f00 */
[----:B------:R1:W-:Y:S02]  /*167bb0*/  LDGSTS.E [R2+0x1600], desc[UR74][R4.64], P4 ;  /* 0x0160000004027fae */ /* 0x0003e4000a1a104a */
[----:B-1----:R-:W-:Y:S02]  /*167bc0*/  IMAD.MOV.U32 R5, RZ, RZ, R35 ;  /* 0x000000ffff057224 */ /* 0x002fe400078e0023 */
[----:B------:R-:W-:-:S05]  /*167bd0*/  IMAD.MOV.U32 R4, RZ, RZ, R28 ;  /* 0x000000ffff047224 */ /* 0x000fca00078e001c */
[----:B------:R1:W-:Y:S01]  /*167be0*/  LDGSTS.E [R2+0x1680], desc[UR74][R4.64], P2 ;  /* 0x0168000004027fae */ /* 0x0003e200091a104a */
[----:B--2---:R-:W-:Y:S02]  /*167bf0*/  IADD3.X R25, PT, PT, R25, UR9, RZ, P5, !PT ;  /* 0x0000000919197c10 */ /* 0x004fe4000affe4ff */
[----:B----4-:R-:W-:-:S03]  /*167c00*/  IADD3.X R14, PT, PT, R14, UR9, RZ, P1, !PT ;  /* 0x000000090e0e7c10 */ /* 0x010fc60008ffe4ff */
[----:B------:R-:W-:Y:S01]  /*167c10*/  STL [R1+0x42c0], R25 ;  /* 0x0042c01901007387 */ /* 0x000fe20000100800 */
[----:B------:R-:W-:Y:S02]  /*167c20*/  IADD3 R66, P1, PT, R66, UR15, RZ ;  /* 0x0000000f42427c10 */ /* 0x000fe4000ff3e0ff */
[----:B------:R-:W-:Y:S01]  /*167c30*/  IADD3 R60, P5, PT, R60, UR15, RZ ;  /* 0x0000000f3c3c7c10 */ /* 0x000fe2000ffbe0ff */
[----:B------:R-:W-:Y:S04]  /*167c40*/  STL.64 [R1+0x8170], R24 ;  /* 0x0081701801007387 */ /* 0x000fe80000100a00 */
[----:B------:R-:W2:Y:S04]  /*167c50*/  LDL.LU R68, [R1+0x42f0] ;  /* 0x0042f00001447983 */ /* 0x000ea80000300800 */
[----:B------:R-:W4:Y:S01]  /*167c60*/  LDL.LU R67, [R1+0x4304] ;  /* 0x0043040001437983 */ /* 0x000f220000300800 */
[----:B------:R-:W-:-:S03]  /*167c70*/  IADD3.X R102, PT, PT, R102, UR9, RZ, P5, !PT ;  /* 0x0000000966667c10 */ /* 0x000fc6000affe4ff */
[----:B------:R1:W-:Y:S04]  /*167c80*/  STL [R1+0x42dc], R66 ;  /* 0x0042dc4201007387 */ /* 0x0003e80000100800 */
[----:B-1----:R-:W4:Y:S04]  /*167c90*/  LDL.LU R66, [R1+0x42f8] ;  /* 0x0042f80001427983 */ /* 0x002f280000300800 */
[----:B------:R-:W4:Y:S04]  /*167ca0*/  LDL.LU R10, [R1+0x430c] ;  /* 0x00430c00010a7983 */ /* 0x000f280000300800 */
[----:B------:R-:W-:Y:S04]  /*167cb0*/  STL [R1+0x42d4], R60 ;  /* 0x0042d43c01007387 */ /* 0x000fe80000100800 */
[----:B------:R1:W-:Y:S04]  /*167cc0*/  STL.64 [R1+0x8178], R60 ;  /* 0x0081783c01007387 */ /* 0x0003e80000100a00 */
[----:B------:R-:W-:Y:S04]  /*167cd0*/  STL [R1+0x42c8], R14 ;  /* 0x0042c80e01007387 */ /* 0x000fe80000100800 */
[----:B------:R-:W-:Y:S01]  /*167ce0*/  STL [R1+0x8180], R14 ;  /* 0x0081800e01007387 */ /* 0x000fe20000100800 */
[----:B------:R-:W-:-:S03]  /*167cf0*/  IADD3 R41, P5, PT, R41, UR15, RZ ;  /* 0x0000000f29297c10 */ /* 0x000fc6000ffbe0ff */
[----:B-1----:R-:W4:Y:S04]  /*167d00*/  LDL.LU R61, [R1+0x4300] ;  /* 0x00430000013d7983 */ /* 0x002f280000300800 */
[----:B------:R-:W4:Y:S04]  /*167d10*/  LDL.LU R60, [R1+0x4314] ;  /* 0x00431400013c7983 */ /* 0x000f280000300800 */
[----:B------:R1:W-:Y:S04]  /*167d20*/  STL [R1+0x42e4], R41 ;  /* 0x0042e42901007387 */ /* 0x0003e80000100800 */
[----:B-1----:R-:W4:Y:S01]  /*167d30*/  LDL.LU R41, [R1+0x4308] ;  /* 0x0043080001297983 */ /* 0x002f220000300800 */
[----:B---3--:R-:W-:-:S02]  /*167d40*/  IADD3.X R55, PT, PT, R55, UR9, RZ, P1, !PT ;  /* 0x0000000937377c10 */ /* 0x008fc40008ffe4ff */
[----:B------:R-:W-:-:S03]  /*167d50*/  IADD3 R82, P1, PT, R82, UR15, RZ ;  /* 0x0000000f52527c10 */ /* 0x000fc6000ff3e0ff */
[----:B------:R1:W-:Y:S04]  /*167d60*/  STL [R1+0x42d8], R55 ;  /* 0x0042d83701007387 */ /* 0x0003e80000100800 */
[----:B-1----:R-:W3:Y:S04]  /*167d70*/  LDL.LU R55, [R1+0x431c] ;  /* 0x00431c0001377983 */ /* 0x002ee80000300800 */
[----:B------:R-:W-:Y:S04]  /*167d80*/  STL [R1+0x42d0], R102 ;  /* 0x0042d06601007387 */ /* 0x000fe80000100800 */
[----:B------:R-:W-:Y:S04]  /*167d90*/  STL.64 [R1+0x8188], R102 ;  /* 0x0081886601007387 */ /* 0x000fe80000100a00 */
[----:B------:R-:W-:Y:S04]  /*167da0*/  STL [R1+0x42ec], R82 ;  /* 0x0042ec5201007387 */ /* 0x000fe80000100800 */
[----:B------:R-:W3:Y:S01]  /*167db0*/  LDL.LU R35, [R1+0x4310] ;  /* 0x0043100001237983 */ /* 0x000ee20000300800 */
[----:B------:R-:W-:-:S02]  /*167dc0*/  IADD3.X R54, PT, PT, R54, UR9, RZ, P5, !PT ;  /* 0x0000000936367c10 */ /* 0x000fc4000affe4ff */
[----:B------:R-:W-:Y:S01]  /*167dd0*/  IADD3 R80, P5, PT, R80, UR15, RZ ;  /* 0x0000000f50507c10 */ /* 0x000fe2000ffbe0ff */
[----:B------:R-:W3:Y:S01]  /*167de0*/  LDL.LU R28, [R1+0x4324] ;  /* 0x00432400011c7983 */ /* 0x000ee20000300800 */
[----:B------:R-:W-:-:S03]  /*167df0*/  IADD3.X R79, PT, PT, R79, UR9, RZ, P1, !PT ;  /* 0x000000094f4f7c10 */ /* 0x000fc60008ffe4ff */
[----:B------:R1:W-:Y:S04]  /*167e00*/  STL [R1+0x42e0], R54 ;  /* 0x0042e03601007387 */ /* 0x0003e80000100800 */
[----:B-1----:R-:W3:Y:S04]  /*167e10*/  LDL.LU R54, [R1+0x4318] ;  /* 0x0043180001367983 */ /* 0x002ee80000300800 */
[----:B------:R-:W3:Y:S04]  /*167e20*/  LDL.LU R25, [R1+0x432c] ;  /* 0x00432c0001197983 */ /* 0x000ee80000300800 */
[----:B------:R-:W-:Y:S04]  /*167e30*/  STL [R1+0x42f4], R80 ;  /* 0x0042f45001007387 */ /* 0x000fe80000100800 */
[----:B------:R-:W3:Y:S04]  /*167e40*/  LDL.LU R24, [R1+0x4320] ;  /* 0x0043200001187983 */ /* 0x000ee80000300800 */
[----:B------:R-:W-:Y:S04]  /*167e50*/  STL [R1+0x42e8], R79 ;  /* 0x0042e84f01007387 */ /* 0x000fe80000100800 */
[----:B------:R-:W3:Y:S01]  /*167e60*/  LDL.LU R14, [R1+0x4334] ;  /* 0x00433400010e7983 */ /* 0x000ee20000300800 */
[----:B------:R-:W-:Y:S01]  /*167e70*/  IADD3 R69, P1, PT, R69, UR15, RZ ;  /* 0x0000000f45457c10 */ /* 0x000fe2000ff3e0ff */
[----:B------:R-:W-:Y:S01]  /*167e80*/  IMAD.MOV.U32 R5, RZ, RZ, R78 ;  /* 0x000000ffff057224 */ /* 0x000fe200078e004e */
[----:B------:R-:W-:-:S03]  /*167e90*/  MOV R4, R77 ;  /* 0x0000004d00047202 */ /* 0x000fc60000000f00 */
[----:B------:R-:W-:Y:S04]  /*167ea0*/  STL [R1+0x42fc], R69 ;  /* 0x0042fc4501007387 */ /* 0x000fe80000100800 */
[----:B------:R-:W3:Y:S04]  /*167eb0*/  LDL.LU R11, [R1+0x4328] ;  /* 0x00432800010b7983 */ /* 0x000ee80000300800 */
[----:B------:R1:W-:Y:S02]  /*167ec0*/  LDGSTS.E [R2+0x1700], desc[UR74][R4.64], P3 ;  /* 0x0170000004027fae */ /* 0x0003e400099a104a */
[----:B-1----:R-:W-:Y:S01]  /*167ed0*/  IMAD.MOV.U32 R4, RZ, RZ, R16 ;  /* 0x000000ffff047224 */ /* 0x002fe200078e0010 */
[----:B------:R-:W-:-:S05]  /*167ee0*/  MOV R5, R75 ;  /* 0x0000004b00057202 */ /* 0x000fca0000000f00 */
[----:B------:R1:W-:Y:S02]  /*167ef0*/  LDGSTS.E [R2+0x1780], desc[UR74][R4.64], P0 ;  /* 0x0178000004027fae */ /* 0x0003e400081a104a */
[----:B-1----:R-:W-:Y:S02]  /*167f00*/  IMAD.MOV.U32 R5, RZ, RZ, R34 ;  /* 0x000000ffff057224 */ /* 0x002fe400078e0022 */
[----:B------:R-:W-:-:S05]  /*167f10*/  IMAD.MOV.U32 R4, RZ, RZ, R26 ;  /* 0x000000ffff047224 */ /* 0x000fca00078e001a */
[----:B------:R1:W-:Y:S02]  /*167f20*/  LDGSTS.E [R2+0x2600], desc[UR74][R4.64], P4 ;  /* 0x0260000004027fae */ /* 0x0003e4000a1a104a */
[----:B-1----:R-:W-:Y:S01]  /*167f30*/  IMAD.MOV.U32 R5, RZ, RZ, R23 ;  /* 0x000000ffff057224 */ /* 0x002fe200078e0017 */
[----:B------:R-:W-:-:S05]  /*167f40*/  MOV R4, R9 ;  /* 0x0000000900047202 */ /* 0x000fca0000000f00 */
[----:B------:R1:W-:Y:S01]  /*167f50*/  LDGSTS.E [R2+0x2680], desc[UR74][R4.64], P2 ;  /* 0x0268000004027fae */ /* 0x0003e200091a104a */
[----:B--2---:R-:W-:Y:S02]  /*167f60*/  IADD3.X R68, PT, PT, R68, UR9, RZ, P5, !PT ;  /* 0x0000000944447c10 */ /* 0x004fe4000affe4ff */
[----:B----4-:R-:W-:-:S03]  /*167f70*/  IADD3 R67, P5, PT, R67, UR15, RZ ;  /* 0x0000000f43437c10 */ /* 0x010fc6000ffbe0ff */
[----:B------:R-:W-:Y:S01]  /*167f80*/  STL [R1+0x42f0], R68 ;  /* 0x0042f04401007387 */ /* 0x000fe20000100800 */
[----:B------:R-:W-:Y:S02]  /*167f90*/  IADD3.X R66, PT, PT, R66, UR9, RZ, P1, !PT ;  /* 0x0000000942427c10 */ /* 0x000fe40008ffe4ff */
[----:B------:R-:W-:-:S05]  /*167fa0*/  IADD3 R10, P1, PT, R10, UR15, RZ ;  /* 0x0000000f0a0a7c10 */ /* 0x000fca000ff3e0ff */
[----:B------:R2:W-:Y:S04]  /*167fb0*/  STL [R1+0x430c], R10 ;  /* 0x00430c0a01007387 */ /* 0x0005e80000100800 */
[----:B------:R-:W-:Y:S04]  /*167fc0*/  STL [R1+0x4304], R67 ;  /* 0x0043044301007387 */ /* 0x000fe80000100800 */
[----:B--2---:R-:W2:Y:S04]  /*167fd0*/  LDL.LU R10, [R1+0x4330] ;  /* 0x00433000010a7983 */ /* 0x004ea80000300800 */
[----:B------:R-:W-:Y:S01]  /*167fe0*/  STL [R1+0x42f8], R66 ;  /* 0x0042f84201007387 */ /* 0x000fe20000100800 */
[----:B------:R-:W-:-:S03]  /*167ff0*/  IADD3.X R61, PT, PT, R61, UR9, RZ, P5, !PT ;  /* 0x000000093d3d7c10 */ /* 0x000fc6000affe4ff */
[----:B------:R-:W4:Y:S01]  /*168000*/  LDL.LU R16, [R1+0x439c] ;  /* 0x00439c0001107983 */ /* 0x000f220000300800 */
[----:B------:R-:W-:Y:S02]  /*168010*/  IADD3 R60, P5, PT, R60, UR15, RZ ;  /* 0x0000000f3c3c7c10 */ /* 0x000fe4000ffbe0ff */
[----:B------:R-:W-:-:S05]  /*168020*/  IADD3.X R41, PT, PT, R41, UR9, RZ, P1, !PT ;  /* 0x0000000929297c10 */ /* 0x000fca0008ffe4ff */
[----:B------:R1:W-:Y:S04]  /*168030*/  STL [R1+0x4308], R41 ;  /* 0x0043082901007387 */ /* 0x0003e80000100800 */
[----:B------:R-:W-:Y:S04]  /*168040*/  STL [R1+0x4300], R61 ;  /* 0x0043003d01007387 */ /* 0x000fe80000100800 */
[----:B-1----:R-:W4:Y:S04]  /*168050*/  LDL.LU R41, [R1+0x4398] ;  /* 0x0043980001297983 */ /* 0x002f280000300800 */
[----:B------:R-:W-:Y:S04]  /*168060*/  STL [R1+0x4314], R60 ;  /* 0x0043143c01007387 */ /* 0x000fe80000100800 */
[----:B------:R-:W4:Y:S01]  /*168070*/  LDL.LU R34, [R1+0x43a4] ;  /* 0x0043a40001227983 */ /* 0x000f220000300800 */
[----:B---3--:R-:W-:-:S03]  /*168080*/  IADD3 R55, P1, PT, R55, UR15, RZ ;  /* 0x0000000f37377c10 */ /* 0x008fc6000ff3e0ff */
[----:B------:R-:W3:Y:S04]  /*168090*/  LDL.LU R26, [R1+0x43ac] ;  /* 0x0043ac00011a7983 */ /* 0x000ee80000300800 */
[----:B------:R-:W-:Y:S01]  /*1680a0*/  STL [R1+0x431c], R55 ;  /* 0x00431c3701007387 */ /* 0x000fe20000100800 */
[----:B------:R-:W-:-:S05]  /*1680b0*/  IADD3.X R35, PT, PT, R35, UR9, RZ, P5, !PT ;  /* 0x0000000923237c10 */ /* 0x000fca000affe4ff */
[----:B------:R1:W-:Y:S04]  /*1680c0*/  STL [R1+0x4310], R35 ;  /* 0x0043102301007387 */ /* 0x0003e80000100800 */
[----:B-1----:R-:W3:Y:S01]  /*1680d0*/  LDL.LU R35, [R1+0x43a0] ;  /* 0x0043a00001237983 */ /* 0x002ee20000300800 */
[----:B------:R-:W-:Y:S02]  /*1680e0*/  IADD3 R28, P5, PT, R28, UR15, RZ ;  /* 0x0000000f1c1c7c10 */ /* 0x000fe4000ffbe0ff */
[----:B------:R-:W-:-:S03]  /*1680f0*/  IADD3.X R54, PT, PT, R54, UR9, RZ, P1, !PT ;  /* 0x0000000936367c10 */ /* 0x000fc60008ffe4ff */
[----:B------:R1:W-:Y:S01]  /*168100*/  STL [R1+0x4324], R28 ;  /* 0x0043241c01007387 */ /* 0x0003e20000100800 */
[----:B------:R-:W-:Y:S02]  /*168110*/  IADD3 R25, P1, PT, R25, UR15, RZ ;  /* 0x0000000f19197c10 */ /* 0x000fe4000ff3e0ff */
[----:B------:R-:W-:Y:S01]  /*168120*/  IADD3.X R24, PT, PT, R24, UR9, RZ, P5, !PT ;  /* 0x0000000918187c10 */ /* 0x000fe2000affe4ff */
[----:B-1----:R-:W3:Y:S04]  /*168130*/  LDL.LU R28, [R1+0x43a8] ;  /* 0x0043a800011c7983 */ /* 0x002ee80000300800 */
[----:B------:R-:W3:Y:S01]  /*168140*/  LDL.LU R23, [R1+0x43b0] ;  /* 0x0043b00001177983 */ /* 0x000ee20000300800 */
[----:B------:R-:W-:-:S03]  /*168150*/  IADD3 R14, P5, PT, R14, UR15, RZ ;  /* 0x0000000f0e0e7c10 */ /* 0x000fc6000ffbe0ff */
[----:B------:R-:W-:Y:S04]  /*168160*/  STL [R1+0x4318], R54 ;  /* 0x0043183601007387 */ /* 0x000fe80000100800 */
[----:B------:R-:W3:Y:S04]  /*168170*/  LDL.LU R9, [R1+0x43b4] ;  /* 0x0043b40001097983 */ /* 0x000ee80000300800 */
[----:B------:R-:W-:Y:S04]  /*168180*/  STL [R1+0x432c], R25 ;  /* 0x00432c1901007387 */ /* 0x000fe80000100800 */
[----:B------:R-:W-:Y:S04]  /*168190*/  STL [R1+0x4320], R24 ;  /* 0x0043201801007387 */ /* 0x000fe80000100800 */
[----:B------:R-:W-:Y:S04]  /*1681a0*/  STL [R1+0x4334], R14 ;  /* 0x0043340e01007387 */ /* 0x000fe80000100800 */
[----:B------:R-:W3:Y:S01]  /*1681b0*/  LDL.LU R123, [R1+0x43bc] ;  /* 0x0043bc00017b7983 */ /* 0x000ee20000300800 */
[----:B------:R-:W-:Y:S01]  /*1681c0*/  IADD3.X R11, PT, PT, R11, UR9, RZ, P1, !PT ;  /* 0x000000090b0b7c10 */ /* 0x000fe20008ffe4ff */
[----:B------:R-:W-:-:S04]  /*1681d0*/  IMAD.MOV.U32 R4, RZ, RZ, R65 ;  /* 0x000000ffff047224 */ /* 0x000fc800078e0041 */
[----:B------:R-:W-:Y:S01]  /*1681e0*/  STL [R1+0x4328], R11 ;  /* 0x0043280b01007387 */ /* 0x000fe20000100800 */
        /* <DEDUP_REMOVED lines=9> */
[----:B----4-:R-:W-:-:S05]  /*168280*/  IADD3 R16, P1, PT, R16, UR15, RZ ;  /* 0x0000000f10107c10 */ /* 0x010fca000ff3e0ff */
[----:B------:R-:W-:Y:S04]  /*168290*/  STL [R1+0x439c], R16 ;  /* 0x00439c1001007387 */ /* 0x000fe80000100800 */
[----:B------:R-:W2:Y:S04]  /*1682a0*/  LDL.LU R124, [R1+0x43b8] ;  /* 0x0043b800017c7983 */ /* 0x000ea80000300800 */
[----:B------:R-:W4:Y:S04]  /*1682b0*/  LDL.LU R65, [R1+0x43c4] ;  /* 0x0043c40001417983 */ /* 0x000f280000300800 */
[----:B------:R-:W4:Y:S04]  /*1682c0*/  LDL.LU R117, [R1+0x43cc] ;  /* 0x0043cc0001757983 */ /* 0x000f280000300800 */
[----:B------:R1:W-:Y:S04]  /*1682d0*/  STL [R1+0x4330], R10 ;  /* 0x0043300a01007387 */ /* 0x0003e80000100800 */
[----:B------:R-:W4:Y:S01]  /*1682e0*/  LDL.LU R104, [R1+0x43d4] ;  /* 0x0043d40001687983 */ /* 0x000f220000300800 */
[----:B------:R-:W-:-:S03]  /*1682f0*/  IADD3.X R41, PT, PT, R41, UR9, RZ, P1, !PT ;  /* 0x0000000929297c10 */ /* 0x000fc60008ffe4ff */
[----:B-1----:R-:W4:Y:S01]  /*168300*/  LDL.LU R10, [R1+0x43dc] ;  /* 0x0043dc00010a7983 */ /* 0x002f220000300800 */
[----:B------:R-:W-:-:S05]  /*168310*/  IADD3 R34, P5, PT, R34, UR15, RZ ;  /* 0x0000000f22227c10 */ /* 0x000fca000ffbe0ff */
[----:B------:R-:W-:Y:S01]  /*168320*/  STL [R1+0x43a4], R34 ;  /* 0x0043a42201007387 */ /* 0x000fe20000100800 */
[----:B---3--:R-:W-:-:S03]  /*168330*/  IADD3 R26, P1, PT, R26, UR15, RZ ;  /* 0x0000000f1a1a7c10 */ /* 0x008fc6000ff3e0ff */
[----:B------:R-:W-:Y:S04]  /*168340*/  STL [R1+0x4398], R41 ;  /* 0x0043982901007387 */ /* 0x000fe80000100800 */
[----:B------:R-:W3:Y:S04]  /*168350*/  LDL.LU R101, [R1+0x43c0] ;  /* 0x0043c00001657983 */ /* 0x000ee80000300800 */
[----:B------:R-:W3:Y:S04]  /*168360*/  LDL.LU R118, [R1+0x43c8] ;  /* 0x0043c80001767983 */ /* 0x000ee80000300800 */
[----:B------:R-:W-:Y:S04]  /*168370*/  STL [R1+0x43ac], R26 ;  /* 0x0043ac1a01007387 */ /* 0x000fe80000100800 */
[----:B------:R-:W3:Y:S01]  /*168380*/  LDL.LU R109, [R1+0x43d0] ;  /* 0x0043d000016d7983 */ /* 0x000ee20000300800 */
[----:B------:R-:W-:-:S05]  /*168390*/  IADD3.X R35, PT, PT, R35, UR9, RZ, P5, !PT ;  /* 0x0000000923237c10 */ /* 0x000fca000affe4ff */
[----:B------:R-:W-:Y:S04]  /*1683a0*/  STL [R1+0x43a0], R35 ;  /* 0x0043a02301007387 */ /* 0x000fe80000100800 */
[----:B------:R-:W3:Y:S04]  /*1683b0*/  LDL.LU R49, [R1+0x43e4] ;  /* 0x0043e40001317983 */ /* 0x000ee80000300800 */
[----:B------:R-:W3:Y:S04]  /*1683c0*/  LDL.LU R17, [R1+0x43d8] ;  /* 0x0043d80001117983 */ /* 0x000ee80000300800 */
[----:B------:R-:W3:Y:S01]  /*1683d0*/  LDL.LU R11, [R1+0x43ec] ;  /* 0x0043ec00010b7983 */ /* 0x000ee20000300800 */
[----:B------:R-:W-:-:S02]  /*1683e0*/  IADD3.X R28, PT, PT, R28, UR9, RZ, P1, !PT ;  /* 0x000000091c1c7c10 */ /* 0x000fc40008ffe4ff */
[----:B------:R-:W-:-:S04]  /*1683f0*/  IADD3 R9, P5, PT, R9, UR15, RZ ;  /* 0x0000000f09097c10 */ /* 0x000fc8000ffbe0ff */
[----:B------:R-:W-:Y:S01]  /*168400*/  IADD3.X R23, PT, PT, R23, UR9, RZ, P5, !PT ;  /* 0x0000000917177c10 */ /* 0x000fe2000affe4ff */
[----:B------:R-:W-:Y:S04]  /*168410*/  STL [R1+0x43b4], R9 ;  /* 0x0043b40901007387 */ /* 0x000fe80000100800 */
[----:B------:R-:W-:Y:S01]  /*168420*/  STL [R1+0x43a8], R28 ;  /* 0x0043a81c01007387 */ /* 0x000fe20000100800 */
[----:B------:R-:W-:-:S05]  /*168430*/  IADD3 R123, P1, PT, R123, UR15, RZ ;  /* 0x0000000f7b7b7c10 */ /* 0x000fca000ff3e0ff */
[----:B------:R-:W-:Y:S04]  /*168440*/  STL [R1+0x43bc], R123 ;  /* 0x0043bc7b01007387 */ /* 0x000fe80000100800 */
[----:B------:R-:W-:Y:S04]  /*168450*/  STL.64 [R1+0x8190], R122 ;  /* 0x0081907a01007387 */ /* 0x000fe80000100a00 */
[----:B------:R-:W-:Y:S04]  /*168460*/  STL [R1+0x43b0], R23 ;  /* 0x0043b01701007387 */ /* 0x000fe80000100800 */
[----:B------:R-:W3:Y:S04]  /*168470*/  LDL.LU R25, [R1+0x43e0] ;  /* 0x0043e00001197983 */ /* 0x000ee80000300800 */
[----:B------:R-:W3:Y:S01]  /*168480*/  LDL.LU R24, [R1+0x43f4] ;  /* 0x0043f40001187983 */ /* 0x000ee20000300800 */
[----:B------:R-:W-:-:S03]  /*168490*/  IMAD.MOV.U32 R4, RZ, RZ, R6 ;  /* 0x000000ffff047224 */ /* 0x000fc600078e0006 */
[----:B------:R-:W3:Y:S04]  /*1684a0*/  LDL.LU R14, [R1+0x43e8] ;  /* 0x0043e800010e7983 */ /* 0x000ee80000300800 */
[----:B------:R-:W3:Y:S01]  /*1684b0*/  LDL.LU R6, [R1+0x43fc] ;  /* 0x0043fc0001067983 */ /* 0x000ee20000300800 */
[----:B------:R-:W-:-:S05]  /*1684c0*/  MOV R5, R70 ;  /* 0x0000004600057202 */ /* 0x000fca0000000f00 */
[----:B------:R1:W-:Y:S02]  /*1684d0*/  LDGSTS.E [R2+0x3680], desc[UR74][R4.64], P2 ;  /* 0x0368000004027fae */ /* 0x0003e400091a104a */
[----:B-1----:R-:W-:Y:S02]  /*1684e0*/  IMAD.MOV.U32 R5, RZ, RZ, R59 ;  /* 0x000000ffff057224 */ /* 0x002fe400078e003b */
[----:B------:R-:W-:-:S05]  /*1684f0*/  IMAD.MOV.U32 R4, RZ, RZ, R53 ;  /* 0x000000ffff047224 */ /* 0x000fca00078e0035 */
[----:B------:R1:W-:Y:S02]  /*168500*/  LDGSTS.E [R2+0x3700], desc[UR74][R4.64], P3 ;  /* 0x0370000004027fae */ /* 0x0003e400099a104a */
[----:B-1----:R-:W-:Y:S01]  /*168510*/  MOV R4, R12 ;  /* 0x0000000c00047202 */ /* 0x002fe20000000f00 */
[----:B------:R-:W-:-:S05]  /*168520*/  IMAD.MOV.U32 R5, RZ, RZ, R27 ;  /* 0x000000ffff057224 */ /* 0x000fca00078e001b */
[----:B------:R1:W-:Y:S01]  /*168530*/  LDGSTS.E [R2+0x3780], desc[UR74][R4.64], P0 ;  /* 0x0378000004027fae */ /* 0x0003e200081a104a */
[----:B--2---:R-:W-:Y:S02]  /*168540*/  IADD3.X R124, PT, PT, R124, UR9, RZ, P1, !PT ;  /* 0x000000097c7c7c10 */ /* 0x004fe40008ffe4ff */
[----:B----4-:R-:W-:Y:S02]  /*168550*/  IADD3 R65, P5, PT, R65, UR15, RZ ;  /* 0x0000000f41417c10 */ /* 0x010fe4000ffbe0ff */
[----:B------:R-:W-:-:S03]  /*168560*/  IADD3 R117, P1, PT, R117, UR15, RZ ;  /* 0x0000000f75757c10 */ /* 0x000fc6000ff3e0ff */
[----:B------:R-:W-:Y:S04]  /*168570*/  STL [R1+0x43c4], R65 ;  /* 0x0043c44101007387 */ /* 0x000fe80000100800 */
[----:B------:R-:W-:Y:S04]  /*168580*/  STL.64 [R1+0x8198], R64 ;  /* 0x0081984001007387 */ /* 0x000fe80000100a00 */
[----:B------:R-:W-:Y:S04]  /*168590*/  STL [R1+0x43b8], R124 ;  /* 0x0043b87c01007387 */ /* 0x000fe80000100800 */
[----:B------:R-:W-:Y:S04]  /*1685a0*/  STL.64 [R1+0x81a0], R124 ;  /* 0x0081a07c01007387 */ /* 0x000fe80000100a00 */
[----:B------:R-:W-:Y:S01]  /*1685b0*/  STL [R1+0x43cc], R117 ;  /* 0x0043cc7501007387 */ /* 0x000fe20000100800 */
[----:B---3--:R-:W-:-:S02]  /*1685c0*/  IADD3.X R101, PT, PT, R101, UR9, RZ, P5, !PT ;  /* 0x0000000965657c10 */ /* 0x008fc4000affe4ff */
[----:B------:R-:W-:Y:S02]  /*1685d0*/  IADD3.X R118, PT, PT, R118, UR9, RZ, P1, !PT ;  /* 0x0000000976767c10 */ /* 0x000fe40008ffe4ff */
[----:B------:R-:W-:Y:S01]  /*1685e0*/  IADD3 R10, P1, PT, R10, UR15, RZ ;  /* 0x0000000f0a0a7c10 */ /* 0x000fe2000ff3e0ff */
[----:B------:R-:W-:Y:S01]  /*1685f0*/  STL [R1+0x43c0], R101 ;  /* 0x0043c06501007387 */ /* 0x000fe20000100800 */
[----:B------:R-:W-:-:S03]  /*168600*/  IADD3 R104, P5, PT, R104, UR15, RZ ;  /* 0x0000000f68687c10 */ /* 0x000fc6000ffbe0ff */
[----:B------:R-:W2:Y:S04]  /*168610*/  LDL.LU R61, [R1+0x43f0] ;  /* 0x0043f000013d7983 */ /* 0x000ea80000300800 */
[----:B------:R-:W3:Y:S04]  /*168620*/  LDL.LU R60, [R1+0x4404] ;  /* 0x00440400013c7983 */ /* 0x000ee80000300800 */
[----:B------:R4:W-:Y:S01]  /*168630*/  STL [R1+0x43dc], R10 ;  /* 0x0043dc0a01007387 */ /* 0x0009e20000100800 */
[----:B------:R-:W-:-:S03]  /*168640*/  IADD3.X R109, PT, PT, R109, UR9, RZ, P5, !PT ;  /* 0x000000096d6d7c10 */ /* 0x000fc6000affe4ff */
[----:B----4-:R-:W4:Y:S01]  /*168650*/  LDL.LU R10, [R1+0x43f8] ;  /* 0x0043f800010a7983 */ /* 0x010f220000300800 */
[----:B------:R-:W-:-:S03]  /*168660*/  IADD3 R49, P5, PT, R49, UR15, RZ ;  /* 0x0000000f31317c10 */ /* 0x000fc6000ffbe0ff */
[----:B------:R-:W4:Y:S01]  /*168670*/  LDL.LU R59, [R1+0x440c] ;  /* 0x00440c00013b7983 */ /* 0x000f220000300800 */
[----:B------:R-:W-:-:S03]  /*168680*/  IADD3.X R17, PT, PT, R17, UR9, RZ, P1, !PT ;  /* 0x0000000911117c10 */ /* 0x000fc60008ffe4ff */
[----:B------:R-:W-:Y:S01]  /*168690*/  STL [R1+0x43d4], R104 ;  /* 0x0043d46801007387 */ /* 0x000fe20000100800 */
[----:B------:R-:W-:-:S03]  /*1686a0*/  IADD3 R11, P1, PT, R11, UR15, RZ ;  /* 0x0000000f0b0b7c10 */ /* 0x000fc6000ff3e0ff */
[----:B------:R-:W-:Y:S04]  /*1686b0*/  STL [R1+0x43c8], R118 ;  /* 0x0043c87601007387 */ /* 0x000fe80000100800 */
[----:B------:R-:W-:Y:S04]  /*1686c0*/  STL.64 [R1+0x81a8], R118 ;  /* 0x0081a87601007387 */ /* 0x000fe80000100a00 */
[----:B------:R1:W-:Y:S04]  /*1686d0*/  STL [R1+0x43d8], R17 ;  /* 0x0043d81101007387 */ /* 0x0003e80000100800 */
[----:B-1----:R-:W4:Y:S04]  /*1686e0*/  LDL.LU R17, [R1+0x4400] ;  /* 0x0044000001117983 */ /* 0x002f280000300800 */
[----:B------:R-:W-:Y:S04]  /*1686f0*/  STL [R1+0x43e4], R49 ;  /* 0x0043e43101007387 */ /* 0x000fe80000100800 */
[----:B------:R-:W4:Y:S04]  /*168700*/  LDL.LU R55, [R1+0x4414] ;  /* 0x0044140001377983 */ /* 0x000f280000300800 */
[----:B------:R-:W4:Y:S04]  /*168710*/  LDL.LU R54, [R1+0x4408] ;  /* 0x0044080001367983 */ /* 0x000f280000300800 */
[----:B------:R1:W-:Y:S04]  /*168720*/  STL [R1+0x43ec], R11 ;  /* 0x0043ec0b01007387 */ /* 0x0003e80000100800 */
[----:B-1----:R-:W4:Y:S01]  /*168730*/  LDL.LU R11, [R1+0x441c] ;  /* 0x00441c00010b7983 */ /* 0x002f220000300800 */
[----:B------:R-:W-:-:S03]  /*168740*/  IADD3.X R25, PT, PT, R25, UR9, RZ, P5, !PT ;  /* 0x0000000919197c10 */ /* 0x000fc6000affe4ff */
[----:B------:R-:W-:Y:S01]  /*168750*/  STL [R1+0x43d0], R109 ;  /* 0x0043d06d01007387 */ /* 0x000fe20000100800 */
[----:B------:R-:W-:-:S03]  /*168760*/  IADD3 R24, P5, PT, R24, UR15, RZ ;  /* 0x0000000f18187c10 */ /* 0x000fc6000ffbe0ff */
[----:B------:R-:W4:Y:S04]  /*168770*/  LDL.LU R12, [R1+0x4410] ;  /* 0x00441000010c7983 */ /* 0x000f280000300800 */
[----:B------:R-:W4:Y:S04]  /*168780*/  LDL.LU R53, [R1+0x4424] ;  /* 0x0044240001357983 */ /* 0x000f280000300800 */
[----:B------:R-:W4:Y:S04]  /*168790*/  LDL.LU R49, [R1+0x4418] ;  /* 0x0044180001317983 */ /* 0x000f280000300800 */
[----:B------:R1:W-:Y:S04]  /*1687a0*/  STL [R1+0x43e0], R25 ;  /* 0x0043e01901007387 */ /* 0x0003e80000100800 */
[----:B------:R-:W4:Y:S04]  /*1687b0*/  LDL.LU R27, [R1+0x442c] ;  /* 0x00442c00011b7983 */ /* 0x000f280000300800 */
[----:B------:R1:W-:Y:S04]  /*1687c0*/  STL [R1+0x43f4], R24 ;  /* 0x0043f41801007387 */ /* 0x0003e80000100800 */
[----:B-1----:R-:W4:Y:S04]  /*1687d0*/  LDL.LU R25, [R1+0x4420] ;  /* 0x0044200001197983 */ /* 0x002f280000300800 */
[----:B------:R-:W4:Y:S01]  /*1687e0*/  LDL.LU R24, [R1+0x4434] ;  /* 0x0044340001187983 */ /* 0x000f220000300800 */
[----:B------:R-:W-:-:S02]  /*1687f0*/  IADD3.X R14, PT, PT, R14, UR9, RZ, P1, !PT ;  /* 0x000000090e0e7c10 */ /* 0x000fc40008ffe4ff */
[----:B------:R-:W-:Y:S01]  /*168800*/  IADD3 R6, P1, PT, R6, UR15, RZ ;  /* 0x0000000f06067c10 */ /* 0x000fe2000ff3e0ff */
[----:B------:R-:W-:Y:S01]  /*168810*/  IMAD.MOV.U32 R4, RZ, RZ, R62 ;  /* 0x000000ffff047224 */ /* 0x000fe200078e003e */
[----:B------:R-:W-:Y:S01]  /*168820*/  MOV R5, R63 ;  /* 0x0000003f00057202 */ /* 0x000fe20000000f00 */
[----:B------:R1:W-:Y:S04]  /*168830*/  STL [R1+0x43e8], R14 ;  /* 0x0043e80e01007387 */ /* 0x0003e80000100800 */
[----:B------:R1:W-:Y:S04]  /*168840*/  LDGSTS.E [R2+0x4600], desc[UR74][R4.64], P4 ;  /* 0x0460000004027fae */ /* 0x0003e8000a1a104a */
[----:B-1----:R-:W4:Y:S04]  /*168850*/  LDL.LU R14, [R1+0x4428] ;  /* 0x00442800010e7983 */ /* 0x002f280000300800 */
[----:B------:R1:W-:Y:S01]  /*168860*/  STL [R1+0x43fc], R6 ;  /* 0x0043fc0601007387 */ /* 0x0003e20000100800 */
[----:B------:R-:W-:-:S02]  /*168870*/  IMAD.MOV.U32 R4, RZ, RZ, R3 ;  /* 0x000000ffff047224 */ /* 0x000fc400078e0003 */
[----:B------:R-:W-:-:S05]  /*168880*/  IMAD.MOV.U32 R5, RZ, RZ, R8 ;  /* 0x000000ffff057224 */ /* 0x000fca00078e0008 */
[----:B------:R1:W-:Y:S04]  /*168890*/  LDGSTS.E [R2+0x4680], desc[UR74][R4.64], P2 ;  /* 0x0468000004027fae */ /* 0x0003e800091a104a */
[----:B-1----:R-:W4:Y:S01]  /*1688a0*/  LDL.LU R6, [R1+0x449c] ;  /* 0x00449c0001067983 */ /* 0x002f220000300800 */
[----:B------:R-:W-:Y:S01]  /*1688b0*/  MOV R4, R20 ;  /* 0x0000001400047202 */ /* 0x000fe20000000f00 */
[----:B------:R-:W-:-:S05]  /*1688c0*/  IMAD.MOV.U32 R5, RZ, RZ, R56 ;  /* 0x000000ffff057224 */ /* 0x000fca00078e0038 */
[----:B------:R1:W-:Y:S02]  /*1688d0*/  LDGSTS.E [R2+0x4700], desc[UR74][R4.64], P3 ;  /* 0x0470000004027fae */ /* 0x0003e400099a104a */
[----:B-1----:R-:W-:Y:S01]  /*1688e0*/  IMAD.MOV.U32 R4, RZ, RZ, R45 ;  /* 0x000000ffff047224 */ /* 0x002fe200078e002d */
[----:B------:R-:W-:-:S05]  /*1688f0*/  MOV R5, R46 ;  /* 0x0000002e00057202 */ /* 0x000fca0000000f00 */
[----:B------:R1:W-:Y:S02]  /*168900*/  LDGSTS.E [R2+0x4780], desc[UR74][R4.64], P0 ;  /* 0x0478000004027fae */ /* 0x0003e400081a104a */
[----:B-1----:R-:W-:Y:S01]  /*168910*/  IMAD.MOV.U32 R5, RZ, RZ, R40 ;  /* 0x000000ffff057224 */ /* 0x002fe200078e0028 */
[----:B--2---:R-:W-:Y:S02]  /*168920*/  IADD3.X R61, PT, PT, R61, UR9, RZ, P5, !PT ;  /* 0x000000093d3d7c10 */ /* 0x004fe4000affe4ff */
[----:B---3--:R-:W-:Y:S02]  /*168930*/  IADD3 R60, P5, PT, R60, UR15, RZ ;  /* 0x0000000f3c3c7c10 */ /* 0x008fe4000ffbe0ff */
[----:B----4-:R-:W-:Y:S02]  /*168940*/  IADD3.X R10, PT, PT, R10, UR9, RZ, P1, !PT ;  /* 0x000000090a0a7c10 */ /* 0x010fe40008ffe4ff */
[----:B------:R-:W-:-:S03]  /*168950*/  IADD3 R59, P1, PT, R59, UR15, RZ ;  /* 0x0000000f3b3b7c10 */ /* 0x000fc6000ff3e0ff */
[----:B------:R1:W-:Y:S04]  /*168960*/  STL [R1+0x43f8], R10 ;  /* 0x0043f80a01007387 */ /* 0x0003e80000100800 */
[----:B------:R-:W-:Y:S04]  /*168970*/  STL [R1+0x43f0], R61 ;  /* 0x0043f03d01007387 */ /* 0x000fe80000100800 */
[----:B-1----:R-:W2:Y:S04]  /*168980*/  LDL.LU R10, [R1+0x4430] ;  /* 0x00443000010a7983 */ /* 0x002ea80000300800 */
[----:B------:R-:W-:Y:S04]  /*168990*/  STL [R1+0x4404], R60 ;  /* 0x0044043c01007387 */ /* 0x000fe80000100800 */
[----:B------:R-:W3:Y:S04]  /*1689a0*/  LDL.LU R3, [R1+0x44a4] ;  /* 0x0044a40001037983 */ /* 0x000ee80000300800 */
[----:B------:R-:W4:Y:S01]  /*1689b0*/  LDL.LU R8, [R1+0x44ac] ;  /* 0x0044ac0001087983 */ /* 0x000f220000300800 */
[----:B------:R-:W-:-:S03]  /*1689c0*/  IADD3.X R17, PT, PT, R17, UR9, RZ, P5, !PT ;  /* 0x0000000911117c10 */ /* 0x000fc6000affe4ff */
[----:B------:R-:W-:Y:S04]  /*1689d0*/  STL [R1+0x440c], R59 ;  /* 0x00440c3b01007387 */ /* 0x000fe80000100800 */
[----:B------:R1:W-:Y:S01]  /*1689e0*/  STL [R1+0x4400], R17 ;  /* 0x0044001101007387 */ /* 0x0003e20000100800 */
[----:B------:R-:W-:Y:S02]  /*1689f0*/  IADD3 R55, P5, PT, R55, UR15, RZ ;  /* 0x0000000f37377c10 */ /* 0x000fe4000ffbe0ff */
[----:B------:R-:W-:Y:S01]  /*168a00*/  IADD3.X R54, PT, PT, R54, UR9, RZ, P1, !PT ;  /* 0x0000000936367c10 */ /* 0x000fe20008ffe4ff */
[----:B-1----:R-:W4:Y:S01]  /*168a10*/  LDL.LU R17, [R1+0x4498] ;  /* 0x0044980001117983 */ /* 0x002f220000300800 */
[----:B------:R-:W-:-:S05]  /*168a20*/  IADD3 R11, P1, PT, R11, UR15, RZ ;  /* 0x0000000f0b0b7c10 */ /* 0x000fca000ff3e0ff */
[----:B------:R1:W-:Y:S04]  /*168a30*/  STL [R1+0x441c], R11 ;  /* 0x00441c0b01007387 */ /* 0x0003e80000100800 */
[----:B------:R-:W-:Y:S04]  /*168a40*/  STL [R1+0x4414], R55 ;  /* 0x0044143701007387 */ /* 0x000fe80000100800 */
[----:B-1----:R-:W4:Y:S04]  /*168a50*/  LDL.LU R11, [R1+0x44b4] ;  /* 0x0044b400010b7983 */ /* 0x002f280000300800 */
[----:B------:R-:W-:Y:S04]  /*168a60*/  STL [R1+0x4408], R54 ;  /* 0x0044083601007387 */ /* 0x000fe80000100800 */
[----:B------:R-:W4:Y:S01]  /*168a70*/  LDL.LU R20, [R1+0x44a0] ;  /* 0x0044a00001147983 */ /* 0x000f220000300800 */
[----:B------:R-:W-:-:S02]  /*168a80*/  IADD3.X R12, PT, PT, R12, UR9, RZ, P5, !PT ;  /* 0x000000090c0c7c10 */ /* 0x000fc4000affe4ff */
[----:B------:R-:W-:Y:S02]  /*168a90*/  IADD3.X R49, PT, PT, R49, UR9, RZ, P1, !PT ;  /* 0x0000000931317c10 */ /* 0x000fe40008ffe4ff */
[----:B------:R-:W-:Y:S02]  /*168aa0*/  IADD3 R53, P5, PT, R53, UR15, RZ ;  /* 0x0000000f35357c10 */ /* 0x000fe4000ffbe0ff */
[----:B------:R-:W-:Y:S01]  /*168ab0*/  IADD3 R27, P1, PT, R27, UR15, RZ ;  /* 0x0000000f1b1b7c10 */ /* 0x000fe2000ff3e0ff */
[----:B------:R1:W-:Y:S01]  /*168ac0*/  STL [R1+0x4410], R12 ;  /* 0x0044100c01007387 */ /* 0x0003e20000100800 */
[----:B------:R-:W-:Y:S02]  /*168ad0*/  IADD3.X R25, PT, PT, R25, UR9, RZ, P5, !PT ;  /* 0x0000000919197c10 */ /* 0x000fe4000affe4ff */
[----:B------:R-:W-:Y:S01]  /*168ae0*/  IADD3 R24, P5, PT, R24, UR15, RZ ;  /* 0x0000000f18187c10 */ /* 0x000fe2000ffbe0ff */
[----:B-1----:R-:W4:Y:S04]  /*168af0*/  LDL.LU R12, [R1+0x44a8] ;  /* 0x0044a800010c7983 */ /* 0x002f280000300800 */
[----:B------:R1:W-:Y:S04]  /*168b00*/  STL [R1+0x442c], R27 ;  /* 0x00442c1b01007387 */ /* 0x0003e80000100800 */
[----:B------:R-:W-:Y:S04]  /*168b10*/  STL [R1+0x4424], R53 ;  /* 0x0044243501007387 */ /* 0x000fe80000100800 */
[----:B-1----:R-:W4:Y:S04]  /*168b20*/  LDL.LU R27, [R1+0x44b0] ;  /* 0x0044b000011b7983 */ /* 0x002f280000300800 */
[----:B------:R-:W-:Y:S04]  /*168b30*/  STL [R1+0x4418], R49 ;  /* 0x0044183101007387 */ /* 0x000fe80000100800 */
[----:B------:R-:W-:Y:S04]  /*168b40*/  STL [R1+0x4420], R25 ;  /* 0x0044201901007387 */ /* 0x000fe80000100800 */
[----:B------:R-:W-:Y:S04]  /*168b50*/  STL [R1+0x4434], R24 ;  /* 0x0044341801007387 */ /* 0x000fe80000100800 */
[----:B------:R-:W4:Y:S01]  /*168b60*/  LDL.LU R40, [R1+0x44bc] ;  /* 0x0044bc0001287983 */ /* 0x000f220000300800 */
[----:B------:R-:W-:-:S02]  /*168b70*/  IADD3.X R14, PT, PT, R14, UR9, RZ, P1, !PT ;  /* 0x000000090e0e7c10 */ /* 0x000fc40008ffe4ff */
[----:B------:R-:W-:-:S03]  /*168b80*/  IADD3 R6, P1, PT, R6, UR15, RZ ;  /* 0x0000000f06067c10 */ /* 0x000fc6000ff3e0ff */
[----:B------:R1:W-:Y:S01]  /*168b90*/  STL [R1+0x4428], R14 ;  /* 0x0044280e01007387 */ /* 0x0003e20000100800 */
[----:B------:R-:W-:-:S03]  /*168ba0*/  IMAD.MOV.U32 R4, RZ, RZ, R38 ;  /* 0x000000ffff047224 */ /* 0x000fc600078e0026 */
[----:B------:R-:W-:Y:S04]  /*168bb0*/  STL [R1+0x449c], R6 ;  /* 0x00449c0601007387 */ /* 0x000fe80000100800 */
[----:B------:R-:W4:Y:S04]  /*168bc0*/  LDL.LU R46, [R1+0x44b8] ;  /* 0x0044b800012e7983 */ /* 0x000f280000300800 */
[----:B------:R-:W4:Y:S04]  /*168bd0*/  LDL.LU R45, [R1+0x44c4] ;  /* 0x0044c400012d7983 */ /* 0x000f280000300800 */
[----:B------:R-:W4:Y:S04]  /*168be0*/  LDL.LU R38, [R1+0x44cc] ;  /* 0x0044cc0001267983 */ /* 0x000f280000300800 */
[----:B------:R1:W-:Y:S02]  /*168bf0*/  LDGSTS.E [R2+0x5600], desc[UR74][R4.64], P4 ;  /* 0x0560000004027fae */ /* 0x0003e4000a1a104a */
[----:B-1----:R-:W-:Y:S01]  /*168c00*/  MOV R4, R37 ;  /* 0x0000002500047202 */ /* 0x002fe20000000f00 */
[----:B------:R-:W-:-:S05]  /*168c10*/  IMAD.MOV.U32 R5, RZ, RZ, R43 ;  /* 0x000000ffff057224 */ /* 0x000fca00078e002b */
[----:B------:R1:W-:Y:S02]  /*168c20*/  LDGSTS.E [R2+0x5680], desc[UR74][R4.64], P2 ;  /* 0x0568000004027fae */ /* 0x0003e400091a104a */
[----:B-1----:R-:W-:Y:S01]  /*168c30*/  IMAD.MOV.U32 R4, RZ, RZ, R29 ;  /* 0x000000ffff047224 */ /* 0x002fe200078e001d */
[----:B------:R-:W-:-:S05]  /*168c40*/  MOV R5, R31 ;  /* 0x0000001f00057202 */ /* 0x000fca0000000f00 */
[----:B------:R1:W-:Y:S01]  /*168c50*/  LDGSTS.E [R2+0x5700], desc[UR74][R4.64], P3 ;  /* 0x0570000004027fae */ /* 0x0003e200099a104a */
[----:B--2---:R-:W-:-:S05]  /*168c60*/  IADD3.X R10, PT, PT, R10, UR9, RZ, P5, !PT ;  /* 0x000000090a0a7c10 */ /* 0x004fca000affe4ff */
[----:B------:R2:W-:Y:S01]  /*168c70*/  STL [R1+0x4430], R10 ;  /* 0x0044300a01007387 */ /* 0x0005e20000100800 */
[----:B---3--:R-:W-:-:S03]  /*168c80*/  IADD3 R3, P5, PT, R3, UR15, RZ ;  /* 0x0000000f03037c10 */ /* 0x008fc6000ffbe0ff */
[----:B------:R-:W3:Y:S04]  /*168c90*/  LDL.LU R94, [R1+0x44d4] ;  /* 0x0044d400015e7983 */ /* 0x000ee80000300800 */
[----:B------:R-:W3:Y:S04]  /*168ca0*/  LDL.LU R14, [R1+0x44dc] ;  /* 0x0044dc00010e7983 */ /* 0x000ee80000300800 */
[----:B------:R-:W-:Y:S01]  /*168cb0*/  STL [R1+0x44a4], R3 ;  /* 0x0044a40301007387 */ /* 0x000fe20000100800 */
[----:B----4-:R-:W-:Y:S02]  /*168cc0*/  IADD3.X R17, PT, PT, R17, UR9, RZ, P1, !PT ;  /* 0x0000000911117c10 */ /* 0x010fe40008ffe4ff */
[----:B------:R-:W-:-:S03]  /*168cd0*/  IADD3 R8, P1, PT, R8, UR15, RZ ;  /* 0x0000000f08087c10 */ /* 0x000fc6000ff3e0ff */
[----:B------:R-:W-:Y:S04]  /*168ce0*/  STL [R1+0x4498], R17 ;  /* 0x0044981101007387 */ /* 0x000fe80000100800 */
[----:B------:R-:W4:Y:S04]  /*168cf0*/  LDL.LU R49, [R1+0x44c0] ;  /* 0x0044c00001317983 */ /* 0x000f280000300800 */
[----:B------:R-:W3:Y:S04]  /*168d00*/  LDL.LU R53, [R1+0x44c8] ;  /* 0x0044c80001357983 */ /* 0x000ee80000300800 */
[----:B------:R-:W-:Y:S04]  /*168d10*/  STL [R1+0x44ac], R8 ;  /* 0x0044ac0801007387 */ /* 0x000fe80000100800 */
[----:B------:R-:W3:Y:S01]  /*168d20*/  LDL.LU R95, [R1+0x44d0] ;  /* 0x0044d000015f7983 */ /* 0x000ee20000300800 */
[----:B------:R-:W-:-:S05]  /*168d30*/  IADD3.X R20, PT, PT, R20, UR9, RZ, P5, !PT ;  /* 0x0000000914147c10 */ /* 0x000fca000affe4ff */
[----:B------:R-:W-:Y:S04]  /*168d40*/  STL [R1+0x44a0], R20 ;  /* 0x0044a01401007387 */ /* 0x000fe80000100800 */
[----:B------:R-:W3:Y:S04]  /*168d50*/  LDL.LU R37, [R1+0x44e4] ;  /* 0x0044e40001257983 */ /* 0x000ee80000300800 */
[----:B------:R-:W3:Y:S01]  /*168d60*/  LDL.LU R29, [R1+0x44d8] ;  /* 0x0044d800011d7983 */ /* 0x000ee20000300800 */
[----:B------:R-:W-:-:S03]  /*168d70*/  IADD3 R11, P5, PT, R11, UR15, RZ ;  /* 0x0000000f0b0b7c10 */ /* 0x000fc6000ffbe0ff */
[----:B--2---:R-:W2:Y:S01]  /*168d80*/  LDL.LU R10, [R1+0x44ec] ;  /* 0x0044ec00010a7983 */ /* 0x004ea20000300800 */
[----:B------:R-:W-:-:S03]  /*168d90*/  IADD3.X R12, PT, PT, R12, UR9, RZ, P1, !PT ;  /* 0x000000090c0c7c10 */ /* 0x000fc60008ffe4ff */
[----:B------:R-:W-:Y:S04]  /*168da0*/  STL [R1+0x44b4], R11 ;  /* 0x0044b40b01007387 */ /* 0x000fe80000100800 */
[----:B------:R-:W-:Y:S01]  /*168db0*/  STL [R1+0x44a8], R12 ;  /* 0x0044a80c01007387 */ /* 0x000fe20000100800 */
[----:B------:R-:W-:Y:S02]  /*168dc0*/  IADD3.X R27, PT, PT, R27, UR9, RZ, P5, !PT ;  /* 0x000000091b1b7c10 */ /* 0x000fe4000affe4ff */
[----:B------:R-:W-:-:S05]  /*168dd0*/  IADD3 R40, P1, PT, R40, UR15, RZ ;  /* 0x0000000f28287c10 */ /* 0x000fca000ff3e0ff */
[----:B------:R-:W-:Y:S04]  /*168de0*/  STL [R1+0x44bc], R40 ;  /* 0x0044bc2801007387 */ /* 0x000fe80000100800 */
[----:B------:R-:W-:Y:S04]  /*168df0*/  STL [R1+0x44b0], R27 ;  /* 0x0044b01b01007387 */ /* 0x000fe80000100800 */
[----:B------:R-:W2:Y:S04]  /*168e00*/  LDL.LU R31, [R1+0x44e0] ;  /* 0x0044e000011f7983 */ /* 0x000ea80000300800 */
[----:B------:R-:W2:Y:S01]  /*168e10*/  LDL.LU R25, [R1+0x44f4] ;  /* 0x0044f40001197983 */ /* 0x000ea20000300800 */
[----:B------:R-:W-:Y:S01]  /*168e20*/  IADD3 R45, P5, PT, R45, UR15, RZ ;  /* 0x0000000f2d2d7c10 */ /* 0x000fe2000ffbe0ff */
[----:B-1----:R-:W-:Y:S01]  /*168e30*/  IMAD.MOV.U32 R5, RZ, RZ, R30 ;  /* 0x000000ffff057224 */ /* 0x002fe200078e001e */
[----:B------:R-:W-:Y:S01]  /*168e40*/  IADD3.X R46, PT, PT, R46, UR9, RZ, P1, !PT ;  /* 0x000000092e2e7c10 */ /* 0x000fe20008ffe4ff */
[----:B------:R-:W-:Y:S01]  /*168e50*/  IMAD.MOV.U32 R4, RZ, RZ, R18 ;  /* 0x000000ffff047224 */ /* 0x000fe200078e0012 */
[----:B------:R-:W2:Y:S01]  /*168e60*/  LDL.LU R30, [R1+0x44e8] ;  /* 0x0044e800011e7983 */ /* 0x000ea20000300800 */
[----:B------:R-:W-:-:S03]  /*168e70*/  IADD3 R38, P1, PT, R38, UR15, RZ ;  /* 0x0000000f26267c10 */ /* 0x000fc6000ff3e0ff */
[----:B------:R-:W2:Y:S04]  /*168e80*/  LDL.LU R18, [R1+0x44fc] ;  /* 0x0044fc0001127983 */ /* 0x000ea80000300800 */
[----:B------:R-:W-:Y:S04]  /*168e90*/  STL [R1+0x44c4], R45 ;  /* 0x0044c42d01007387 */ /* 0x000fe80000100800 */
[----:B------:R1:W-:Y:S04]  /*168ea0*/  STL.64 [R1+0x81b0], R44 ;  /* 0x0081b02c01007387 */ /* 0x0003e80000100a00 */
[----:B------:R-:W-:Y:S04]  /*168eb0*/  STL [R1+0x44b8], R46 ;  /* 0x0044b82e01007387 */ /* 0x000fe80000100800 */
[----:B------:R-:W-:Y:S04]  /*168ec0*/  STL.64 [R1+0x81b8], R46 ;  /* 0x0081b82e01007387 */ /* 0x000fe80000100a00 */
[----:B------:R-:W-:Y:S04]  /*168ed0*/  STL [R1+0x44cc], R38 ;  /* 0x0044cc2601007387 */ /* 0x000fe80000100800 */
[----:B------:R1:W-:Y:S02]  /*168ee0*/  LDGSTS.E [R2+0x5780], desc[UR74][R4.64], P0 ;  /* 0x0578000004027fae */ /* 0x0003e400081a104a */
[----:B-1----:R-:W-:Y:S01]  /*168ef0*/  MOV R4, R39 ;  /* 0x0000002700047202 */ /* 0x002fe20000000f00 */
[----:B------:R-:W-:-:S05]  /*168f00*/  IMAD.MOV.U32 R5, RZ, RZ, R42 ;  /* 0x000000ffff057224 */ /* 0x000fca00078e002a */
[----:B------:R1:W-:Y:S02]  /*168f10*/  LDGSTS.E [R2+0x6600], desc[UR74][R4.64], P4 ;  /* 0x0660000004027fae */ /* 0x0003e4000a1a104a */
[----:B-1----:R-:W-:Y:S01]  /*168f20*/  IMAD.MOV.U32 R4, RZ, RZ, R15 ;  /* 0x000000ffff047224 */ /* 0x002fe200078e000f */
[----:B------:R-:W-:-:S05]  /*168f30*/  MOV R5, R32 ;  /* 0x0000002000057202 */ /* 0x000fca0000000f00 */
[----:B------:R1:W-:Y:S01]  /*168f40*/  LDGSTS.E [R2+0x6680], desc[UR74][R4.64], P2 ;  /* 0x0668000004027fae */ /* 0x0003e200091a104a */
[----:B----4-:R-:W-:Y:S02]  /*168f50*/  IADD3.X R49, PT, PT, R49, UR9, RZ, P5, !PT ;  /* 0x0000000931317c10 */ /* 0x010fe4000affe4ff */
[----:B---3--:R-:W-:-:S03]  /*168f60*/  IADD3.X R53, PT, PT, R53, UR9, RZ, P1, !PT ;  /* 0x0000000935357c10 */ /* 0x008fc60008ffe4ff */
[----:B------:R-:W-:Y:S01]  /*168f70*/  STL [R1+0x44c0], R49 ;  /* 0x0044c03101007387 */ /* 0x000fe20000100800 */
[----:B------:R-:W-:Y:S02]  /*168f80*/  IADD3 R14, P1, PT, R14, UR15, RZ ;  /* 0x0000000f0e0e7c10 */ /* 0x000fe4000ff3e0ff */
[----:B------:R-:W-:Y:S01]  /*168f90*/  IADD3 R94, P5, PT, R94, UR15, RZ ;  /* 0x0000000f5e5e7c10 */ /* 0x000fe2000ffbe0ff */
[----:B------:R-:W-:Y:S04]  /*168fa0*/  STL.64 [R1+0x81c0], R48 ;  /* 0x0081c03001007387 */ /* 0x000fe80000100a00 */
[----:B------:R-:W3:Y:S01]  /*168fb0*/  LDL.LU R45, [R1+0x44f0] ;  /* 0x0044f000012d7983 */ /* 0x000ee20000300800 */
[----:B------:R-:W-:-:S03]  /*168fc0*/  IADD3.X R95, PT, PT, R95, UR9, RZ, P5, !PT ;  /* 0x000000095f5f7c10 */ /* 0x000fc6000affe4ff */
[----:B------:R-:W4:Y:S04]  /*168fd0*/  LDL.LU R44, [R1+0x4504] ;  /* 0x00450400012c7983 */ /* 0x000f280000300800 */
[----:B------:R1:W-:Y:S04]  /*168fe0*/  STL [R1+0x44dc], R14 ;  /* 0x0044dc0e01007387 */ /* 0x0003e80000100800 */
[----:B------:R-:W4:Y:S04]  /*168ff0*/  LDL.LU R24, [R1+0x44f8] ;  /* 0x0044f80001187983 */ /* 0x000f280000300800 */
[----:B-1----:R-:W4:Y:S01]  /*169000*/  LDL.LU R14, [R1+0x450c] ;  /* 0x00450c00010e7983 */ /* 0x002f220000300800 */
[----:B------:R-:W-:-:S03]  /*169010*/  IADD3 R37, P5, PT, R37, UR15, RZ ;  /* 0x0000000f25257c10 */ /* 0x000fc6000ffbe0ff */
[----:B------:R-:W-:Y:S01]  /*169020*/  STL [R1+0x44d4], R94 ;  /* 0x0044d45e01007387 */ /* 0x000fe20000100800 */
[----:B------:R-:W-:-:S03]  /*169030*/  IADD3.X R29, PT, PT, R29, UR9, RZ, P1, !PT ;  /* 0x000000091d1d7c10 */ /* 0x000fc60008ffe4ff */
[----:B------:R-:W-:Y:S04]  /*169040*/  STL [R1+0x44c8], R53 ;  /* 0x0044c83501007387 */ /* 0x000fe80000100800 */
[----:B------:R1:W-:Y:S04]  /*169050*/  STL [R1+0x44d8], R29 ;  /* 0x0044d81d01007387 */ /* 0x0003e80000100800 */
[----:B------:R-:W-:Y:S04]  /*169060*/  STL [R1+0x44e4], R37 ;  /* 0x0044e42501007387 */ /* 0x000fe80000100800 */
[----:B-1----:R-:W4:Y:S01]  /*169070*/  LDL.LU R29, [R1+0x4500] ;  /* 0x00450000011d7983 */ /* 0x002f220000300800 */
[----:B--2---:R-:W-:-:S03]  /*169080*/  IADD3 R10, P1, PT, R10, UR15, RZ ;  /* 0x0000000f0a0a7c10 */ /* 0x004fc6000ff3e0ff */
[----:B------:R-:W2:Y:S04]  /*169090*/  LDL.LU R43, [R1+0x4514] ;  /* 0x00451400012b7983 */ /* 0x000ea80000300800 */
[----:B------:R-:W2:Y:S04]  /*1690a0*/  LDL.LU R42, [R1+0x4508] ;  /* 0x00450800012a7983 */ /* 0x000ea80000300800 */
[----:B------:R1:W-:Y:S04]  /*1690b0*/  STL [R1+0x44ec], R10 ;  /* 0x0044ec0a01007387 */ /* 0x0003e80000100800 */
[----:B-1----:R-:W2:Y:S04]  /*1690c0*/  LDL.LU R10, [R1+0x451c] ;  /* 0x00451c00010a7983 */ /* 0x002ea80000300800 */
[----:B------:R-:W-:Y:S04]  /*1690d0*/  STL [R1+0x44d0], R95 ;  /* 0x0044d05f01007387 */ /* 0x000fe80000100800 */
[----:B------:R-:W-:Y:S01]  /*1690e0*/  STL.64 [R1+0x81c8], R94 ;  /* 0x0081c85e01007387 */ /* 0x000fe20000100a00 */
[----:B------:R-:W-:-:S03]  /*1690f0*/  IADD3.X R31, PT, PT, R31, UR9, RZ, P5, !PT ;  /* 0x000000091f1f7c10 */ /* 0x000fc6000affe4ff */
[----:B------:R-:W2:Y:S01]  /*169100*/  LDL.LU R15, [R1+0x4510] ;  /* 0x00451000010f7983 */ /* 0x000ea20000300800 */
[----:B------:R-:W-:-:S03]  /*169110*/  IADD3 R25, P5, PT, R25, UR15, RZ ;  /* 0x0000000f19197c10 */ /* 0x000fc6000ffbe0ff */
[----:B------:R-:W2:Y:S04]  /*169120*/  LDL.LU R39, [R1+0x4524] ;  /* 0x0045240001277983 */ /* 0x000ea80000300800 */
[----:B------:R-:W2:Y:S04]  /*169130*/  LDL.LU R37, [R1+0x4518] ;  /* 0x0045180001257983 */ /* 0x000ea80000300800 */
[----:B------:R-:W-:Y:S04]  /*169140*/  STL [R1+0x44e0], R31 ;  /* 0x0044e01f01007387 */ /* 0x000fe80000100800 */
[----:B------:R1:W-:Y:S04]  /*169150*/  STL [R1+0x44f4], R25 ;  /* 0x0044f41901007387 */ /* 0x0003e80000100800 */
[----:B-1----:R-:W2:Y:S04]  /*169160*/  LDL.LU R25, [R1+0x452c] ;  /* 0x00452c0001197983 */ /* 0x002ea80000300800 */
[----:B------:R-:W2:Y:S04]  /*169170*/  LDL.LU R32, [R1+0x4520] ;  /* 0x0045200001207983 */ /* 0x000ea80000300800 */
[----:B------:R-:W2:Y:S01]  /*169180*/  LDL.LU R31, [R1+0x4534] ;  /* 0x00453400011f7983 */ /* 0x000ea20000300800 */
[----:B------:R-:W-:-:S02]  /*169190*/  IADD3.X R30, PT, PT, R30, UR9, RZ, P1, !PT ;  /* 0x000000091e1e7c10 */ /* 0x000fc40008ffe4ff */
[----:B------:R-:W-:Y:S01]  /*1691a0*/  IADD3 R18, P1, PT, R18, UR15, RZ ;  /* 0x0000000f12127c10 */ /* 0x000fe2000ff3e0ff */
[----:B------:R-:W-:Y:S02]  /*1691b0*/  IMAD.MOV.U32 R4, RZ, RZ, R51 ;  /* 0x000000ffff047224 */ /* 0x000fe400078e0033 */
[----:B------:R1:W-:Y:S01]  /*1691c0*/  STL [R1+0x44e8], R30 ;  /* 0x0044e81e01007387 */ /* 0x0003e20000100800 */
[----:B------:R-:W-:-:S05]  /*1691d0*/  IMAD.MOV.U32 R5, RZ, RZ, R52 ;  /* 0x000000ffff057224 */ /* 0x000fca00078e0034 */
[----:B------:R1:W-:Y:S04]  /*1691e0*/  LDGSTS.E [R2+0x6700], desc[UR74][R4.64], P3 ;  /* 0x0670000004027fae */ /* 0x0003e800099a104a */
[----:B-1----:R-:W2:Y:S04]  /*1691f0*/  LDL.LU R30, [R1+0x4528] ;  /* 0x00452800011e7983 */ /* 0x002ea80000300800 */
[----:B------:R1:W-:Y:S01]  /*169200*/  STL [R1+0x44fc], R18 ;  /* 0x0044fc1201007387 */ /* 0x0003e20000100800 */
[----:B------:R-:W-:-:S03]  /*169210*/  MOV R4, R7 ;  /* 0x0000000700047202 */ /* 0x000fc60000000f00 */
[----:B-1----:R-:W2:Y:S01]  /*169220*/  LDL.LU R18, [R1+0x459c] ;  /* 0x00459c0001127983 */ /* 0x002ea20000300800 */
[----:B------:R-:W-:-:S05]  /*169230*/  IMAD.MOV.U32 R5, RZ, RZ, R50 ;  /* 0x000000ffff057224 */ /* 0x000fca00078e0032 */
[----:B------:R1:W-:Y:S02]  /*169240*/  LDGSTS.E [R2+0x6780], desc[UR74][R4.64], P0 ;  /* 0x0678000004027fae */ /* 0x0003e400081a104a */
[----:B-1----:R-:W-:Y:S01]  /*169250*/  IMAD.MOV.U32 R4, RZ, RZ, R16 ;  /* 0x000000ffff047224 */ /* 0x002fe200078e0010 */
[----:B---3--:R-:W-:Y:S02]  /*169260*/  IADD3.X R45, PT, PT, R45, UR9, RZ, P5, !PT ;  /* 0x000000092d2d7c10 */ /* 0x008fe4000affe4ff */
[----:B----4-:R-:W-:Y:S02]  /*169270*/  IADD3 R44, P5, PT, R44, UR15, RZ ;  /* 0x0000000f2c2c7c10 */ /* 0x010fe4000ffbe0ff */
[----:B------:R-:W-:-:S05]  /*169280*/  IADD3.X R24, PT, PT, R24, UR9, RZ, P1, !PT ;  /* 0x0000000918187c10 */ /* 0x000fca0008ffe4ff */
[----:B------:R1:W-:Y:S01]  /*169290*/  STL [R1+0x44f8], R24 ;  /* 0x0044f81801007387 */ /* 0x0003e20000100800 */
[----:B------:R-:W-:-:S03]  /*1692a0*/  IADD3 R14, P1, PT, R14, UR15, RZ ;  /* 0x0000000f0e0e7c10 */ /* 0x000fc6000ff3e0ff */
[----:B------:R-:W-:Y:S04]  /*1692b0*/  STL [R1+0x44f0], R45 ;  /* 0x0044f02d01007387 */ /* 0x000fe80000100800 */
[----:B-1----:R-:W3:Y:S04]  /*1692c0*/  LDL.LU R24, [R1+0x4530] ;  /* 0x0045300001187983 */ /* 0x002ee80000300800 */
[----:B------:R-:W-:Y:S04]  /*1692d0*/  STL [R1+0x4504], R44 ;  /* 0x0045042c01007387 */ /* 0x000fe80000100800 */
[----:B------:R-:W4:Y:S01]  /*1692e0*/  LDL.LU R7, [R1+0x45a4] ;  /* 0x0045a40001077983 */ /* 0x000f220000300800 */
[----:B------:R-:W-:-:S03]  /*1692f0*/  IADD3.X R29, PT, PT, R29, UR9, RZ, P5, !PT ;  /* 0x000000091d1d7c10 */ /* 0x000fc6000affe4ff */
[----:B------:R1:W-:Y:S04]  /*169300*/  STL [R1+0x450c], R14 ;  /* 0x00450c0e01007387 */ /* 0x0003e80000100800 */
[----:B-1----:R-:W4:Y:S04]  /*169310*/  LDL.LU R14, [R1+0x45ac] ;  /* 0x0045ac00010e7983 */ /* 0x002f280000300800 */
[----:B------:R1:W-:Y:S04]  /*169320*/  STL [R1+0x4500], R29 ;  /* 0x0045001d01007387 */ /* 0x0003e80000100800 */
[----:B-1----:R-:W4:Y:S01]  /*169330*/  LDL.LU R29, [R1+0x4598] ;  /* 0x00459800011d7983 */ /* 0x002f220000300800 */
[----:B--2---:R-:W-:-:S02]  /*169340*/  IADD3.X R42, PT, PT, R42, UR9, RZ, P1, !PT ;  /* 0x000000092a2a7c10 */ /* 0x004fc40008ffe4ff */
[----:B------:R-:W-:Y:S02]  /*169350*/  IADD3 R43, P5, PT, R43, UR15, RZ ;  /* 0x0000000f2b2b7c10 */ /* 0x000fe4000ffbe0ff */
[----:B------:R-:W-:Y:S02]  /*169360*/  IADD3 R10, P1, PT, R10, UR15, RZ ;  /* 0x0000000f0a0a7c10 */ /* 0x000fe4000ff3e0ff */
[----:B------:R-:W-:-:S03]  /*169370*/  IADD3.X R15, PT, PT, R15, UR9, RZ, P5, !PT ;  /* 0x000000090f0f7c10 */ /* 0x000fc6000affe4ff */
[----:B------:R1:W-:Y:S01]  /*169380*/  STL [R1+0x451c], R10 ;  /* 0x00451c0a01007387 */ /* 0x0003e20000100800 */
[----:B------:R-:W-:-:S03]  /*169390*/  IADD3 R39, P5, PT, R39, UR15, RZ ;  /* 0x0000000f27277c10 */ /* 0x000fc6000ffbe0ff */
[----:B------:R-:W-:Y:S01]  /*1693a0*/  STL [R1+0x4514], R43 ;  /* 0x0045142b01007387 */ /* 0x000fe20000100800 */
[----:B------:R-:W-:-:S03]  /*1693b0*/  IADD3.X R37, PT, PT, R37, UR9, RZ, P1, !PT ;  /* 0x0000000925257c10 */ /* 0x000fc60008ffe4ff */
[----:B-1----:R-:W2:Y:S04]  /*1693c0*/  LDL.LU R10, [R1+0x45b4] ;  /* 0x0045b400010a7983 */ /* 0x002ea80000300800 */
[----:B------:R-:W-:Y:S04]  /*1693d0*/  STL [R1+0x4508], R42 ;  /* 0x0045082a01007387 */ /* 0x000fe80000100800 */
[----:B------:R1:W-:Y:S01]  /*1693e0*/  STL [R1+0x4510], R15 ;  /* 0x0045100f01007387 */ /* 0x0003e20000100800 */
[----:B------:R-:W-:-:S03]  /*1693f0*/  IADD3 R25, P1, PT, R25, UR15, RZ ;  /* 0x0000000f19197c10 */ /* 0x000fc6000ff3e0ff */
[----:B-1----:R-:W2:Y:S01]  /*169400*/  LDL.LU R15, [R1+0x45a0] ;  /* 0x0045a000010f7983 */ /* 0x002ea20000300800 */
[----:B------:R-:W-:-:S03]  /*169410*/  IADD3.X R32, PT, PT, R32, UR9, RZ, P5, !PT ;  /* 0x0000000920207c10 */ /* 0x000fc6000affe4ff */
[----:B------:R-:W2:Y:S01]  /*169420*/  LDL.LU R16, [R1+0x45a8] ;  /* 0x0045a80001107983 */ /* 0x000ea20000300800 */
[----:B------:R-:W-:-:S03]  /*169430*/  IADD3 R31, P5, PT, R31, UR15, RZ ;  /* 0x0000000f1f1f7c10 */ /* 0x000fc6000ffbe0ff */
[----:B------:R1:W-:Y:S04]  /*169440*/  STL [R1+0x452c], R25 ;  /* 0x00452c1901007387 */ /* 0x0003e80000100800 */
[----:B------:R-:W-:Y:S04]  /*169450*/  STL [R1+0x4524], R39 ;  /* 0x0045242701007387 */ /* 0x000fe80000100800 */
[----:B-1----:R-:W2:Y:S04]  /*169460*/  LDL.LU R25, [R1+0x45b0] ;  /* 0x0045b00001197983 */ /* 0x002ea80000300800 */
[----:B------:R-:W-:Y:S04]  /*169470*/  STL [R1+0x4518], R37 ;  /* 0x0045182501007387 */ /* 0x000fe80000100800 */
[----:B------:R-:W-:Y:S04]  /*169480*/  STL [R1+0x4520], R32 ;  /* 0x0045202001007387 */ /* 0x000fe80000100800 */
[----:B------:R1:W-:Y:S04]  /*169490*/  STL [R1+0x4534], R31 ;  /* 0x0045341f01007387 */ /* 0x0003e80000100800 */
[----:B------:R-:W2:Y:S01]  /*1694a0*/  LDL.LU R50, [R1+0x45bc] ;  /* 0x0045bc0001327983 */ /* 0x000ea20000300800 */
[----:B------:R-:W-:-:S02]  /*1694b0*/  MOV R5, R41 ;  /* 0x0000002900057202 */ /* 0x000fc40000000f00 */
[----:B------:R-:W-:-:S03]  /*1694c0*/  IADD3.X R30, PT, PT, R30, UR9, RZ, P1, !PT ;  /* 0x000000091e1e7c10 */ /* 0x000fc60008ffe4ff */
[----:B------:R1:W-:Y:S01]  /*1694d0*/  LDGSTS.E [R2+0x7600], desc[UR74][R4.64], P4 ;  /* 0x0760000004027fae */ /* 0x0003e2000a1a104a */
[----:B------:R-:W-:-:S03]  /*1694e0*/  IADD3 R18, P1, PT, R18, UR15, RZ ;  /* 0x0000000f12127c10 */ /* 0x000fc6000ff3e0ff */
[----:B------:R-:W-:Y:S01]  /*1694f0*/  STL [R1+0x4528], R30 ;  /* 0x0045281e01007387 */ /* 0x000fe20000100800 */
[----:B-1----:R-:W-:Y:S02]  /*169500*/  IMAD.MOV.U32 R4, RZ, RZ, R34 ;  /* 0x000000ffff047224 */ /* 0x002fe400078e0022 */
[----:B------:R-:W-:Y:S01]  /*169510*/  IMAD.MOV.U32 R5, RZ, RZ, R35 ;  /* 0x000000ffff057224 */ /* 0x000fe200078e0023 */
[----:B------:R-:W-:Y:S04]  /*169520*/  STL [R1+0x459c], R18 ;  /* 0x00459c1201007387 */ /* 0x000fe80000100800 */
[----:B------:R1:W-:Y:S04]  /*169530*/  LDGSTS.E [R2+0x7680], desc[UR74][R4.64], P2 ;  /* 0x0768000004027fae */ /* 0x0003e800091a104a */
[----:B------:R-:W2:Y:S04]  /*169540*/  LDL.LU R116, [R1+0x45b8] ;  /* 0x0045b80001747983 */ /* 0x000ea80000300800 */
[----:B------:R-:W2:Y:S01]  /*169550*/  LDL.LU R112, [R1+0x45c4] ;  /* 0x0045c40001707983 */ /* 0x000ea20000300800 */
[----:B-1----:R-:W-:Y:S01]  /*169560*/  MOV R4, R26 ;  /* 0x0000001a00047202 */ /* 0x002fe20000000f00 */
[----:B------:R-:W-:-:S02]  /*169570*/  IMAD.MOV.U32 R5, RZ, RZ, R28 ;  /* 0x000000ffff057224 */ /* 0x000fc400078e001c */
[----:B------:R-:W2:Y:S04]  /*169580*/  LDL.LU R107, [R1+0x45cc] ;  /* 0x0045cc00016b7983 */ /* 0x000ea80000300800 */
[----:B------:R1:W-:Y:S02]  /*169590*/  LDGSTS.E [R2+0x7700], desc[UR74][R4.64], P3 ;  /* 0x0770000004027fae */ /* 0x0003e400099a104a */
[----:B-1----:R-:W-:Y:S01]  /*1695a0*/  IMAD.MOV.U32 R4, RZ, RZ, R9 ;  /* 0x000000ffff047224 */ /* 0x002fe200078e0009 */
[----:B------:R-:W-:-:S05]  /*1695b0*/  MOV R5, R23 ;  /* 0x0000001700057202 */ /* 0x000fca0000000f00 */
[----:B------:R1:W-:Y:S02]  /*1695c0*/  LDGSTS.E [R2+0x7780], desc[UR74][R4.64], P0 ;  /* 0x0778000004027fae */ /* 0x0003e400081a104a */
[----:B-1----:R-:W-:Y:S02]  /*1695d0*/  IMAD.MOV.U32 R5, RZ, RZ, R17 ;  /* 0x000000ffff057224 */ /* 0x002fe400078e0011 */
[----:B------:R-:W-:-:S05]  /*1695e0*/  IMAD.MOV.U32 R4, RZ, RZ, R6 ;  /* 0x000000ffff047224 */ /* 0x000fca00078e0006 */
[----:B------:R1:W-:Y:S01]  /*1695f0*/  LDGSTS.E [R2+0x8600], desc[UR74][R4.64], P4 ;  /* 0x0860000004027fae */ /* 0x0003e2000a1a104a */
[----:B---3--:R-:W-:-:S05]  /*169600*/  IADD3.X R24, PT, PT, R24, UR9, RZ, P5, !PT ;  /* 0x0000000918187c10 */ /* 0x008fca000affe4ff */
[----:B------:R3:W-:Y:S01]  /*169610*/  STL [R1+0x4530], R24 ;  /* 0x0045301801007387 */ /* 0x0007e20000100800 */
[----:B----4-:R-:W-:-:S03]  /*169620*/  IADD3 R7, P5, PT, R7, UR15, RZ ;  /* 0x0000000f07077c10 */ /* 0x010fc6000ffbe0ff */
[----:B------:R-:W4:Y:S04]  /*169630*/  LDL.LU R96, [R1+0x45d4] ;  /* 0x0045d40001607983 */ /* 0x000f280000300800 */
[----:B------:R-:W4:Y:S04]  /*169640*/  LDL.LU R9, [R1+0x45dc] ;  /* 0x0045dc0001097983 */ /* 0x000f280000300800 */
[----:B------:R-:W-:Y:S01]  /*169650*/  STL [R1+0x45a4], R7 ;  /* 0x0045a40701007387 */ /* 0x000fe20000100800 */
[----:B------:R-:W-:-:S05]  /*169660*/  IADD3.X R29, PT, PT, R29, UR9, RZ, P1, !PT ;  /* 0x000000091d1d7c10 */ /* 0x000fca0008ffe4ff */
[----:B------:R-:W-:Y:S04]  /*169670*/  STL [R1+0x4598], R29 ;  /* 0x0045981d01007387 */ /* 0x000fe80000100800 */
[----:B------:R-:W4:Y:S04]  /*169680*/  LDL.LU R113, [R1+0x45c0] ;  /* 0x0045c00001717983 */ /* 0x000f280000300800 */
[----:B------:R-:W4:Y:S01]  /*169690*/  LDL.LU R108, [R1+0x45c8] ;  /* 0x0045c800016c7983 */ /* 0x000f220000300800 */
[----:B------:R-:W-:-:S05]  /*1696a0*/  IADD3 R14, P1, PT, R14, UR15, RZ ;  /* 0x0000000f0e0e7c10 */ /* 0x000fca000ff3e0ff */
[----:B------:R-:W-:Y:S04]  /*1696b0*/  STL [R1+0x45ac], R14 ;  /* 0x0045ac0e01007387 */ /* 0x000fe80000100800 */
[----:B------:R-:W4:Y:S01]  /*1696c0*/  LDL.LU R98, [R1+0x45d0] ;  /* 0x0045d00001627983 */ /* 0x000f220000300800 */
[----:B--2---:R-:W-:Y:S02]  /*1696d0*/  IADD3.X R15, PT, PT, R15, UR9, RZ, P5, !PT ;  /* 0x000000090f0f7c10 */ /* 0x004fe4000affe4ff */
[----:B------:R-:W-:-:S03]  /*1696e0*/  IADD3 R10, P5, PT, R10, UR15, RZ ;  /* 0x0000000f0a0a7c10 */ /* 0x000fc6000ffbe0ff */
[----:B------:R-:W-:Y:S01]  /*1696f0*/  STL [R1+0x45a0], R15 ;  /* 0x0045a00f01007387 */ /* 0x000fe20000100800 */
[----:B------:R-:W-:-:S03]  /*169700*/  IADD3.X R16, PT, PT, R16, UR9, RZ, P1, !PT ;  /* 0x0000000910107c10 */ /* 0x000fc60008ffe4ff */
[----:B------:R-:W2:Y:S04]  /*169710*/  LDL.LU R17, [R1+0x45e4] ;  /* 0x0045e40001117983 */ /* 0x000ea80000300800 */
[----:B------:R-:W2:Y:S01]  /*169720*/  LDL.LU R6, [R1+0x45d8] ;  /* 0x0045d80001067983 */ /* 0x000ea20000300800 */
[----:B------:R-:W-:-:S03]  /*169730*/  IADD3.X R25, PT, PT, R25, UR9, RZ, P5, !PT ;  /* 0x0000000919197c10 */ /* 0x000fc6000affe4ff */
[----:B------:R-:W-:Y:S04]  /*169740*/  STL [R1+0x45b4], R10 ;  /* 0x0045b40a01007387 */ /* 0x000fe80000100800 */
[----:B------:R-:W-:Y:S01]  /*169750*/  STL [R1+0x45a8], R16 ;  /* 0x0045a81001007387 */ /* 0x000fe20000100800 */
[----:B------:R-:W-:-:S05]  /*169760*/  IADD3 R50, P1, PT, R50, UR15, RZ ;  /* 0x0000000f32327c10 */ /* 0x000fca000ff3e0ff */
[----:B------:R-:W-:Y:S04]  /*169770*/  STL [R1+0x45bc], R50 ;  /* 0x0045bc3201007387 */ /* 0x000fe80000100800 */
[----:B------:R-:W-:Y:S04]  /*169780*/  STL [R1+0x45b0], R25 ;  /* 0x0045b01901007387 */ /* 0x000fe80000100800 */
[----:B------:R-:W2:Y:S04]  /*169790*/  LDL.LU R31, [R1+0x45ec] ;  /* 0x0045ec00011f7983 */ /* 0x000ea80000300800 */
[----:B------:R-:W2:Y:S01]  /*1697a0*/  LDL.LU R26, [R1+0x45e0] ;  /* 0x0045e000011a7983 */ /* 0x000ea20000300800 */
[----:B-1----:R-:W-:-:S03]  /*1697b0*/  MOV R4, R3 ;  /* 0x0000000300047202 */ /* 0x002fc60000000f00 */
[----:B---3--:R-:W3:Y:S04]  /*1697c0*/  LDL.LU R24, [R1+0x45f4] ;  /* 0x0045f40001187983 */ /* 0x008ee80000300800 */
[----:B------:R-:W3:Y:S01]  /*1697d0*/  LDL.LU R30, [R1+0x45e8] ;  /* 0x0045e800011e7983 */ /* 0x000ee20000300800 */
[----:B------:R-:W-:-:S03]  /*1697e0*/  IADD3.X R116, PT, PT, R116, UR9, RZ, P1, !PT ;  /* 0x0000000974747c10 */ /* 0x000fc60008ffe4ff */
[----:B------:R-:W3:Y:S01]  /*1697f0*/  LDL.LU R3, [R1+0x45fc] ;  /* 0x0045fc0001037983 */ /* 0x000ee20000300800 */
[----:B------:R-:W-:Y:S02]  /*169800*/  IADD3 R112, P5, PT, R112, UR15, RZ ;  /* 0x0000000f70707c10 */ /* 0x000fe4000ffbe0ff */
[----:B------:R-:W-:-:S03]  /*169810*/  IADD3 R107, P1, PT, R107, UR15, RZ ;  /* 0x0000000f6b6b7c10 */ /* 0x000fc6000ff3e0ff */
[----:B------:R-:W-:Y:S01]  /*169820*/  STL [R1+0x45c4], R112 ;  /* 0x0045c47001007387 */ /* 0x000fe20000100800 */
[----:B------:R-:W-:-:S03]  /*169830*/  IMAD.MOV.U32 R5, RZ, RZ, R20 ;  /* 0x000000ffff057224 */ /* 0x000fc600078e0014 */
[----:B------:R-:W-:Y:S04]  /*169840*/  STL [R1+0x45b8], R116 ;  /* 0x0045b87401007387 */ /* 0x000fe80000100800 */
[----:B------:R-:W-:Y:S04]  /*169850*/  STL.64 [R1+0x81d0], R116 ;  /* 0x0081d07401007387 */ /* 0x000fe80000100a00 */
[----:B------:R-:W-:Y:S04]  /*169860*/  STL [R1+0x45cc], R107 ;  /* 0x0045cc6b01007387 */ /* 0x000fe80000100800 */
[----:B------:R1:W-:Y:S02]  /*169870*/  LDGSTS.E [R2+0x8680], desc[UR74][R4.64], P2 ;  /* 0x0868000004027fae */ /* 0x0003e400091a104a */
[----:B-1----:R-:W-:Y:S01]  /*169880*/  IMAD.MOV.U32 R4, RZ, RZ, R8 ;  /* 0x000000ffff047224 */ /* 0x002fe200078e0008 */
[----:B------:R-:W-:-:S05]  /*169890*/  MOV R5, R12 ;  /* 0x0000000c00057202 */ /* 0x000fca0000000f00 */
[----:B------:R1:W-:Y:S02]  /*1698a0*/  LDGSTS.E [R2+0x8700], desc[UR74][R4.64], P3 ;  /* 0x0870000004027fae */ /* 0x0003e400099a104a */
[----:B-1----:R-:W-:Y:S02]  /*1698b0*/  IMAD.MOV.U32 R4, RZ, RZ, R11 ;  /* 0x000000ffff047224 */ /* 0x002fe400078e000b */
[----:B------:R-:W-:-:S05]  /*1698c0*/  IMAD.MOV.U32 R5, RZ, RZ, R27 ;  /* 0x000000ffff057224 */ /* 0x000fca00078e001b */
[----:B------:R1:W-:Y:S01]  /*1698d0*/  LDGSTS.E [R2+0x8780], desc[UR74][R4.64], P0 ;  /* 0x0878000004027fae */ /* 0x0003e200081a104a */
[----:B----4-:R-:W-:Y:S02]  /*1698e0*/  IADD3.X R113, PT, PT, R113, UR9, RZ, P5, !PT ;  /* 0x0000000971717c10 */ /* 0x010fe4000affe4ff */
[----:B------:R-:W-:Y:S02]  /*1698f0*/  IADD3.X R108, PT, PT, R108, UR9, RZ, P1, !PT ;  /* 0x000000096c6c7c10 */ /* 0x000fe40008ffe4ff */
[----:B------:R-:W-:Y:S01]  /*169900*/  IADD3 R9, P1, PT, R9, UR15, RZ ;  /* 0x0000000f09097c10 */ /* 0x000fe2000ff3e0ff */
[----:B------:R-:W-:Y:S04]  /*169910*/  STL [R1+0x45c0], R113 ;  /* 0x0045c07101007387 */ /* 0x000fe80000100800 */
[----:B------:R-:W-:Y:S04]  /*169920*/  STL.64 [R1+0x81d8], R112 ;  /* 0x0081d87001007387 */ /* 0x000fe80000100a00 */
[----:B------:R4:W-:Y:S04]  /*169930*/  STL [R1+0x45dc], R9 ;  /* 0x0045dc0901007387 */ /* 0x0009e80000100800 */
[----:B----4-:R-:W4:Y:S04]  /*169940*/  LDL.LU R9, [R1+0x45f0] ;  /* 0x0045f00001097983 */ /* 0x010f280000300800 */
[----:B------:R-:W4:Y:S04]  /*169950*/  LDL.LU R8, [R1+0x4604] ;  /* 0x0046040001087983 */ /* 0x000f280000300800 */
[----:B------:R-:W4:Y:S04]  /*169960*/  LDL.LU R12, [R1+0x45f8] ;  /* 0x0045f800010c7983 */ /* 0x000f280000300800 */
[----:B------:R-:W4:Y:S01]  /*169970*/  LDL.LU R20, [R1+0x460c] ;  /* 0x00460c0001147983 */ /* 0x000f220000300800 */
[----:B------:R-:W-:-:S03]  /*169980*/  IADD3 R96, P5, PT, R96, UR15, RZ ;  /* 0x0000000f60607c10 */ /* 0x000fc6000ffbe0ff */
[----:B------:R-:W4:Y:S01]  /*169990*/  LDL.LU R23, [R1+0x469c] ;  /* 0x00469c0001177983 */ /* 0x000f220000300800 */
[----:B------:R-:W-:Y:S02]  /*1699a0*/  IADD3.X R98, PT, PT, R98, UR9, RZ, P5, !PT ;  /* 0x0000000962627c10 */ /* 0x000fe4000affe4ff */
[----:B--2---:R-:W-:Y:S01]  /*1699b0*/  IADD3 R17, P5, PT, R17, UR15, RZ ;  /* 0x0000000f11117c10 */ /* 0x004fe2000ffbe0ff */
[----:B------:R-:W-:Y:S01]  /*1699c0*/  STL [R1+0x45d4], R96 ;  /* 0x0045d46001007387 */ /* 0x000fe20000100800 */
[----:B------:R-:W-:-:S03]  /*1699d0*/  IADD3.X R6, PT, PT, R6, UR9, RZ, P1, !PT ;  /* 0x0000000906067c10 */ /* 0x000fc60008ffe4ff */
[----:B------:R-:W-:Y:S04]  /*1699e0*/  STL [R1+0x45c8], R108 ;  /* 0x0045c86c01007387 */ /* 0x000fe80000100800 */
[----:B------:R-:W-:Y:S04]  /*1699f0*/  STL.64 [R1+0x81e0], R108 ;  /* 0x0081e06c01007387 */ /* 0x000fe80000100a00 */
[----:B------:R-:W2:Y:S04]  /*169a00*/  LDL.LU R28, [R1+0x4600] ;  /* 0x00460000011c7983 */ /* 0x000ea80000300800 */
[----:B------:R1:W-:Y:S04]  /*169a10*/  STL [R1+0x45e4], R17 ;  /* 0x0045e41101007387 */ /* 0x0003e80000100800 */
[----:B-1----:R-:W2:Y:S04]  /*169a20*/  LDL.LU R17, [R1+0x4614] ;  /* 0x0046140001117983 */ /* 0x002ea80000300800 */
[----:B------:R1:W-:Y:S01]  /*169a30*/  STL [R1+0x45d8], R6 ;  /* 0x0045d80601007387 */ /* 0x0003e20000100800 */
[----:B------:R-:W-:-:S02]  /*169a40*/  IADD3 R31, P1, PT, R31, UR15, RZ ;  /* 0x0000000f1f1f7c10 */ /* 0x000fc4000ff3e0ff */
[----:B------:R-:W-:Y:S01]  /*169a50*/  IADD3.X R26, PT, PT, R26, UR9, RZ, P5, !PT ;  /* 0x000000091a1a7c10 */ /* 0x000fe2000affe4ff */
[----:B-1----:R-:W2:Y:S04]  /*169a60*/  LDL.LU R6, [R1+0x4608] ;  /* 0x0046080001067983 */ /* 0x002ea80000300800 */
[----:B------:R-:W-:Y:S04]  /*169a70*/  STL [R1+0x45d0], R98 ;  /* 0x0045d06201007387 */ /* 0x000fe80000100800 */
[----:B------:R-:W2:Y:S04]  /*169a80*/  LDL.LU R11, [R1+0x46a4] ;  /* 0x0046a400010b7983 */ /* 0x000ea80000300800 */
[----:B------:R-:W-:Y:S04]  /*169a90*/  STL [R1+0x45ec], R31 ;  /* 0x0045ec1f01007387 */ /* 0x000fe80000100800 */
[----:B------:R-:W2:Y:S04]  /*169aa0*/  LDL.LU R27, [R1+0x4610] ;  /* 0x00461000011b7983 */ /* 0x000ea80000300800 */
[----:B------:R1:W-:Y:S04]  /*169ab0*/  STL [R1+0x45e0], R26 ;  /* 0x0045e01a01007387 */ /* 0x0003e80000100800 */
[----:B-1----:R-:W2:Y:S01]  /*169ac0*/  LDL.LU R26, [R1+0x461c] ;  /* 0x00461c00011a7983 */ /* 0x002ea20000300800 */
[----:B---3--:R-:W-:-:S02]  /*169ad0*/  IADD3 R24, P5, PT, R24, UR15, RZ ;  /* 0x0000000f18187c10 */ /* 0x008fc4000ffbe0ff */
[----:B------:R-:W-:Y:S02]  /*169ae0*/  IADD3.X R30, PT, PT, R30, UR9, RZ, P1, !PT ;  /* 0x000000091e1e7c10 */ /* 0x000fe40008ffe4ff */
[----:B------:R-:W-:Y:S01]  /*169af0*/  IADD3 R3, P1, PT, R3, UR15, RZ ;  /* 0x0000000f03037c10 */ /* 0x000fe2000ff3e0ff */
[----:B------:R1:W-:Y:S01]  /*169b00*/  STL [R1+0x45f4], R24 ;  /* 0x0045f41801007387 */ /* 0x0003e20000100800 */
[----:B------:R-:W-:Y:S01]  /*169b10*/  MOV R4, R18 ;  /* 0x0000001200047202 */ /* 0x000fe20000000f00 */
[----:B------:R-:W-:-:S05]  /*169b20*/  IMAD.MOV.U32 R5, RZ, RZ, R29 ;  /* 0x000000ffff057224 */ /* 0x000fca00078e001d */
[----:B------:R3:W-:Y:S04]  /*169b30*/  LDGSTS.E [R2+0x9600], desc[UR74][R4.64], P4 ;  /* 0x0960000004027fae */ /* 0x0007e8000a1a104a */
[----:B-1----:R-:W2:Y:S04]  /*169b40*/  LDL.LU R24, [R1+0x4698] ;  /* 0x0046980001187983 */ /* 0x002ea80000300800 */
[----:B------:R1:W-:Y:S04]  /*169b50*/  STL [R1+0x45fc], R3 ;  /* 0x0045fc0301007387 */ /* 0x0003e80000100800 */
[----:B-1----:R-:W2:Y:S04]  /*169b60*/  LDL.LU R3, [R1+0x46ac] ;  /* 0x0046ac0001037983 */ /* 0x002ea80000300800 */
[----:B------:R-:W-:Y:S01]  /*169b70*/  STL [R1+0x45e8], R30 ;  /* 0x0045e81e01007387 */ /* 0x000fe20000100800 */
[----:B---3--:R-:W-:Y:S01]  /*169b80*/  IMAD.MOV.U32 R4, RZ, RZ, R7 ;  /* 0x000000ffff047224 */ /* 0x008fe200078e0007 */
[----:B------:R-:W-:-:S05]  /*169b90*/  MOV R5, R15 ;  /* 0x0000000f00057202 */ /* 0x000fca0000000f00 */
[----:B------:R1:W-:Y:S02]  /*169ba0*/  LDGSTS.E [R2+0x9680], desc[UR74][R4.64], P2 ;  /* 0x0968000004027fae */ /* 0x0003e400091a104a */
[----:B-1----:R-:W-:Y:S02]  /*169bb0*/  IMAD.MOV.U32 R4, RZ, RZ, R14 ;  /* 0x000000ffff047224 */ /* 0x002fe400078e000e */
[----:B------:R-:W-:-:S05]  /*169bc0*/  IMAD.MOV.U32 R5, RZ, RZ, R16 ;  /* 0x000000ffff057224 */ /* 0x000fca00078e0010 */
[----:B------:R1:W-:Y:S02]  /*169bd0*/  LDGSTS.E [R2+0x9700], desc[UR74][R4.64], P3 ;  /* 0x0970000004027fae */ /* 0x0003e400099a104a */
[----:B-1----:R-:W-:Y:S02]  /*169be0*/  MOV R4, R10 ;  /* 0x0000000a00047202 */ /* 0x002fe40000000f00 */
[----:B----4-:R-:W-:Y:S02]  /*169bf0*/  IADD3.X R9, PT, PT, R9, UR9, RZ, P5, !PT ;  /* 0x0000000909097c10 */ /* 0x010fe4000affe4ff */
[----:B------:R-:W-:-:S03]  /*169c00*/  IADD3 R8, P5, PT, R8, UR15, RZ ;  /* 0x0000000f08087c10 */ /* 0x000fc6000ffbe0ff */
[----:B------:R1:W-:Y:S01]  /*169c10*/  STL [R1+0x45f0], R9 ;  /* 0x0045f00901007387 */ /* 0x0003e20000100800 */
[----:B------:R-:W-:Y:S02]  /*169c20*/  IADD3.X R12, PT, PT, R12, UR9, RZ, P1, !PT ;  /* 0x000000090c0c7c10 */ /* 0x000fe40008ffe4ff */
[----:B------:R-:W-:Y:S01]  /*169c30*/  IADD3 R20, P1, PT, R20, UR15, RZ ;  /* 0x0000000f14147c10 */ /* 0x000fe2000ff3e0ff */
[----:B-1----:R-:W3:Y:S04]  /*169c40*/  LDL.LU R9, [R1+0x4618] ;  /* 0x0046180001097983 */ /* 0x002ee80000300800 */
[----:B------:R-:W4:Y:S04]  /*169c50*/  LDL.LU R18, [R1+0x46a0] ;  /* 0x0046a00001127983 */ /* 0x000f280000300800 */
[----:B------:R1:W-:Y:S04]  /*169c60*/  STL [R1+0x4604], R8 ;  /* 0x0046040801007387 */ /* 0x0003e80000100800 */
[----:B-1----:R-:W4:Y:S04]  /*169c70*/  LDL.LU R8, [R1+0x4624] ;  /* 0x0046240001087983 */ /* 0x002f280000300800 */
[----:B------:R1:W-:Y:S04]  /*169c80*/  STL [R1+0x45f8], R12 ;  /* 0x0045f80c01007387 */ /* 0x0003e80000100800 */
[----:B-1----:R-:W4:Y:S04]  /*169c90*/  LDL.LU R12, [R1+0x46b4] ;  /* 0x0046b400010c7983 */ /* 0x002f280000300800 */
[----:B------:R1:W-:Y:S04]  /*169ca0*/  STL [R1+0x460c], R20 ;  /* 0x00460c1401007387 */ /* 0x0003e80000100800 */
[----:B-1----:R-:W4:Y:S04]  /*169cb0*/  LDL.LU R20, [R1+0x4620] ;  /* 0x0046200001147983 */ /* 0x002f280000300800 */
[----:B------:R-:W4:Y:S04]  /*169cc0*/  LDL.LU R7, [R1+0x462c] ;  /* 0x00462c0001077983 */ /* 0x000f280000300800 */
[----:B------:R-:W4:Y:S01]  /*169cd0*/  LDL.LU R15, [R1+0x46a8] ;  /* 0x0046a800010f7983 */ /* 0x000f220000300800 */
[----:B--2---:R-:W-:-:S02]  /*169ce0*/  IADD3.X R6, PT, PT, R6, UR9, RZ, P1, !PT ;  /* 0x0000000906067c10 */ /* 0x004fc40008ffe4ff */
[----:B------:R-:W-:Y:S02]  /*169cf0*/  IADD3.X R28, PT, PT, R28, UR9, RZ, P5, !PT ;  /* 0x000000091c1c7c10 */ /* 0x000fe4000affe4ff */
[----:B------:R-:W-:Y:S01]  /*169d00*/  IADD3 R17, P5, PT, R17, UR15, RZ ;  /* 0x0000000f11117c10 */ /* 0x000fe2000ffbe0ff */
[----:B------:R1:W-:Y:S01]  /*169d10*/  STL [R1+0x4608], R6 ;  /* 0x0046080601007387 */ /* 0x0003e20000100800 */
[----:B------:R-:W-:-:S03]  /*169d20*/  IADD3 R23, P6, PT, R23, UR15, RZ ;  /* 0x0000000f17177c10 */ /* 0x000fc6000ffde0ff */
[----:B------:R-:W-:Y:S01]  /*169d30*/  STL [R1+0x4600], R28 ;  /* 0x0046001c01007387 */ /* 0x000fe20000100800 */
[----:B------:R-:W-:-:S03]  /*169d40*/  IADD3.X R27, PT, PT, R27, UR9, RZ, P5, !PT ;  /* 0x000000091b1b7c10 */ /* 0x000fc6000affe4ff */
[----:B-1----:R-:W2:Y:S04]  /*169d50*/  LDL.LU R6, [R1+0x479c] ;  /* 0x00479c0001067983 */ /* 0x002ea80000300800 */
[----:B------:R1:W-:Y:S01]  /*169d60*/  STL [R1+0x4614], R17 ;  /* 0x0046141101007387 */ /* 0x0003e20000100800 */
[----:B------:R-:W-:-:S03]  /*169d70*/  IADD3 R26, P1, PT, R26, UR15, RZ ;  /* 0x0000000f1a1a7c10 */ /* 0x000fc6000ff3e0ff */
[----:B-1----:R-:W2:Y:S04]  /*169d80*/  LDL.LU R17, [R1+0x4628] ;  /* 0x0046280001117983 */ /* 0x002ea80000300800 */
[----:B------:R-:W2:Y:S04]  /*169d90*/  LDL.LU R16, [R1+0x4634] ;  /* 0x0046340001107983 */ /* 0x000ea80000300800 */
[----:B------:R-:W-:Y:S04]  /*169da0*/  STL [R1+0x469c], R23 ;  /* 0x00469c1701007387 */ /* 0x000fe80000100800 */
[----:B------:R-:W2:Y:S04]  /*169db0*/  LDL.LU R14, [R1+0x46b0] ;  /* 0x0046b000010e7983 */ /* 0x000ea80000300800 */
[----:B------:R-:W-:Y:S04]  /*169dc0*/  STL [R1+0x4610], R27 ;  /* 0x0046101b01007387 */ /* 0x000fe80000100800 */
[----:B------:R-:W-:Y:S04]  /*169dd0*/  STL [R1+0x461c], R26 ;  /* 0x00461c1a01007387 */ /* 0x000fe80000100800 */
[----:B------:R-:W2:Y:S01]  /*169de0*/  LDL.LU R10, [R1+0x4630] ;  /* 0x00463000010a7983 */ /* 0x000ea20000300800 */
[----:B------:R-:W-:-:S02]  /*169df0*/  IADD3.X R24, PT, PT, R24, UR9, RZ, P6, !PT ;  /* 0x0000000918187c10 */ /* 0x000fc4000b7fe4ff */
[----:B------:R-:W-:-:S03]  /*169e00*/  IADD3 R11, P5, PT, R11, UR15, RZ ;  /* 0x0000000f0b0b7c10 */ /* 0x000fc6000ffbe0ff */
[----:B------:R-:W-:Y:S04]  /*169e10*/  STL [R1+0x4698], R24 ;  /* 0x0046981801007387 */ /* 0x000fe80000100800 */
[----:B------:R-:W-:Y:S01]  /*169e20*/  STL [R1+0x46a4], R11 ;  /* 0x0046a40b01007387 */ /* 0x000fe20000100800 */
[----:B------:R-:W-:-:S05]  /*169e30*/  IMAD.MOV.U32 R5, RZ, RZ, R25 ;  /* 0x000000ffff057224 */ /* 0x000fca00078e0019 */
[----:B------:R1:W-:Y:S02]  /*169e40*/  LDGSTS.E [R2+0x9780], desc[UR74][R4.64], P0 ;  /* 0x0978000004027fae */ /* 0x0003e400081a104a */
[----:B-1----:R-:W-:Y:S01]  /*169e50*/  IMAD.MOV.U32 R4, RZ, RZ, R23 ;  /* 0x000000ffff047224 */ /* 0x002fe200078e0017 */
[----:B------:R-:W-:-:S05]  /*169e60*/  MOV R5, R24 ;  /* 0x0000001800057202 */ /* 0x000fca0000000f00 */
[----:B------:R1:W-:Y:S02]  /*169e70*/  LDGSTS.E [R2+0xa600], desc[UR74][R4.64], P4 ;  /* 0x0a60000004027fae */ /* 0x0003e4000a1a104a */
[----:B-1----:R-:W-:Y:S01]  /*169e80*/  IMAD.MOV.U32 R4, RZ, RZ, R11 ;  /* 0x000000ffff047224 */ /* 0x002fe200078e000b */
[----:B---3--:R-:W-:Y:S02]  /*169e90*/  IADD3.X R9, PT, PT, R9, UR9, RZ, P1, !PT ;  /* 0x0000000909097c10 */ /* 0x008fe40008ffe4ff */
[----:B----4-:R-:W-:-:S03]  /*169ea0*/  IADD3.X R18, PT, PT, R18, UR9, RZ, P5, !PT ;  /* 0x0000000912127c10 */ /* 0x010fc6000affe4ff */
[----:B------:R1:W-:Y:S01]  /*169eb0*/  STL [R1+0x4618], R9 ;  /* 0x0046180901007387 */ /* 0x0003e20000100800 */
[----:B------:R-:W-:-:S03]  /*169ec0*/  IADD3 R3, P5, PT, R3, UR15, RZ ;  /* 0x0000000f03037c10 */ /* 0x000fc6000ffbe0ff */
[----:B-1----:R-:W3:Y:S01]  /*169ed0*/  LDL.LU R9, [R1+0x47a4] ;  /* 0x0047a40001097983 */ /* 0x002ee20000300800 */
[----:B------:R-:W-:-:S05]  /*169ee0*/  IADD3 R8, P1, PT, R8, UR15, RZ ;  /* 0x0000000f08087c10 */ /* 0x000fca000ff3e0ff */
[----:B------:R1:W-:Y:S04]  /*169ef0*/  STL [R1+0x4624], R8 ;  /* 0x0046240801007387 */ /* 0x0003e80000100800 */
[----:B-1----:R-:W4:Y:S04]  /*169f00*/  LDL.LU R8, [R1+0x4798] ;  /* 0x0047980001087983 */ /* 0x002f280000300800 */
[----:B------:R-:W-:Y:S04]  /*169f10*/  STL [R1+0x46a0], R18 ;  /* 0x0046a01201007387 */ /* 0x000fe80000100800 */
[----:B------:R-:W-:Y:S01]  /*169f20*/  STL [R1+0x46ac], R3 ;  /* 0x0046ac0301007387 */ /* 0x000fe20000100800 */
[----:B------:R-:W-:-:S02]  /*169f30*/  IADD3.X R20, PT, PT, R20, UR9, RZ, P1, !PT ;  /* 0x0000000914147c10 */ /* 0x000fc40008ffe4ff */
[----:B------:R-:W-:-:S05]  /*169f40*/  IADD3 R7, P1, PT, R7, UR15, RZ ;  /* 0x0000000f07077c10 */ /* 0x000fca000ff3e0ff */
[----:B------:R1:W-:Y:S04]  /*169f50*/  STL [R1+0x462c], R7 ;  /* 0x00462c0701007387 */ /* 0x0003e80000100800 */
[----:B------:R-:W-:Y:S04]  /*169f60*/  STL [R1+0x4620], R20 ;  /* 0x0046201401007387 */ /* 0x000fe80000100800 */
[----:B-1----:R-:W3:Y:S04]  /*169f70*/  LDL.LU R7, [R1+0x47ac] ;  /* 0x0047ac0001077983 */ /* 0x002ee80000300800 */
[----:B------:R-:W3:Y:S01]  /*169f80*/  LDL.LU R35, [R1+0x46bc] ;  /* 0x0046bc0001237983 */ /* 0x000ee20000300800 */
[----:B------:R-:W-:-:S02]  /*169f90*/  IADD3.X R15, PT, PT, R15, UR9, RZ, P5, !PT ;  /* 0x000000090f0f7c10 */ /* 0x000fc4000affe4ff */
[----:B------:R-:W-:Y:S01]  /*169fa0*/  IADD3 R12, P5, PT, R12, UR15, RZ ;  /* 0x0000000f0c0c7c10 */ /* 0x000fe2000ffbe0ff */
[----:B------:R-:W3:Y:S04]  /*169fb0*/  LDL.LU R11, [R1+0x47a0] ;  /* 0x0047a000010b7983 */ /* 0x000ee80000300800 */
[----:B------:R-:W-:Y:S04]  /*169fc0*/  STL [R1+0x46a8], R15 ;  /* 0x0046a80f01007387 */ /* 0x000fe80000100800 */
[----:B------:R-:W-:Y:S04]  /*169fd0*/  STL [R1+0x46b4], R12 ;  /* 0x0046b40c01007387 */ /* 0x000fe80000100800 */
[----:B------:R-:W3:Y:S01]  /*169fe0*/  LDL.LU R59, [R1+0x46b8] ;  /* 0x0046b800013b7983 */ /* 0x000ee20000300800 */
[----:B------:R-:W-:Y:S01]  /*169ff0*/  IMAD.MOV.U32 R5, RZ, RZ, R18 ;  /* 0x000000ffff057224 */ /* 0x000fe200078e0012 */
[----:B--2---:R-:W-:-:S02]  /*16a000*/  IADD3.X R17, PT, PT, R17, UR9, RZ, P1, !PT ;  /* 0x0000000911117c10 */ /* 0x004fc40008ffe4ff */
[----:B------:R-:W-:Y:S01]  /*16a010*/  IADD3 R16, P1, PT, R16, UR15, RZ ;  /* 0x0000000f10107c10 */ /* 0x000fe2000ff3e0ff */
[----:B------:R-:W2:Y:S04]  /*16a020*/  LDL.LU R26, [R1+0x46c4] ;  /* 0x0046c400011a7983 */ /* 0x000ea80000300800 */
[----:B------:R1:W-:Y:S01]  /*16a030*/  LDGSTS.E [R2+0xa680], desc[UR74][R4.64], P2 ;  /* 0x0a68000004027fae */ /* 0x0003e200091a104a */
[----:B------:R-:W-:-:S03]  /*16a040*/  IADD3.X R14, PT, PT, R14, UR9, RZ, P5, !PT ;  /* 0x000000090e0e7c10 */ /* 0x000fc6000affe4ff */
[----:B------:R-:W-:Y:S01]  /*16a050*/  STL [R1+0x4628], R17 ;  /* 0x0046281101007387 */ /* 0x000fe20000100800 */
[----:B------:R-:W-:-:S03]  /*16a060*/  IADD3 R6, P5, PT, R6, UR15, RZ ;  /* 0x0000000f06067c10 */ /* 0x000fc6000ffbe0ff */
[----:B------:R-:W-:Y:S01]  /*16a070*/  STL [R1+0x4634], R16 ;  /* 0x0046341001007387 */ /* 0x000fe20000100800 */
[----:B-1----:R-:W-:Y:S02]  /*16a080*/  MOV R4, R3 ;  /* 0x0000000300047202 */ /* 0x002fe40000000f00 */
[----:B------:R-:W-:Y:S01]  /*16a090*/  IADD3.X R10, PT, PT, R10, UR9, RZ, P1, !PT ;  /* 0x000000090a0a7c10 */ /* 0x000fe20008ffe4ff */
[----:B------:R-:W2:Y:S04]  /*16a0a0*/  LDL.LU R3, [R1+0x47b4] ;  /* 0x0047b40001037983 */ /* 0x000ea80000300800 */
[----:B------:R-:W-:Y:S04]  /*16a0b0*/  STL [R1+0x46b0], R14 ;  /* 0x0046b00e01007387 */ /* 0x000fe80000100800 */
[----:B------:R-:W2:Y:S04]  /*16a0c0*/  LDL.LU R87, [R1+0x46cc] ;  /* 0x0046cc0001577983 */ /* 0x000ea80000300800 */
[----:B------:R-:W-:Y:S04]  /*16a0d0*/  STL [R1+0x479c], R6 ;  /* 0x00479c0601007387 */ /* 0x000fe80000100800 */
[----:B------:R1:W-:Y:S04]  /*16a0e0*/  STL [R1+0x4630], R10 ;  /* 0x0046300a01007387 */ /* 0x0003e80000100800 */
[----:B-1----:R-:W2:Y:S04]  /*16a0f0*/  LDL.LU R10, [R1+0x47a8] ;  /* 0x0047a800010a7983 */ /* 0x002ea80000300800 */
[----:B------:R-:W2:Y:S01]  /*16a100*/  LDL.LU R39, [R1+0x46c0] ;  /* 0x0046c00001277983 */ /* 0x000ea20000300800 */
[----:B------:R-:W-:-:S03]  /*16a110*/  IMAD.MOV.U32 R5, RZ, RZ, R15 ;  /* 0x000000ffff057224 */ /* 0x000fc600078e000f */
[----:B------:R-:W2:Y:S04]  /*16a120*/  LDL.LU R42, [R1+0x46d4] ;  /* 0x0046d400012a7983 */ /* 0x000ea80000300800 */
[----:B------:R1:W-:Y:S04]  /*16a130*/  LDGSTS.E [R2+0xa700], desc[UR74][R4.64], P3 ;  /* 0x0a70000004027fae */ /* 0x0003e800099a104a */
[----:B------:R-:W2:Y:S01]  /*16a140*/  LDL.LU R18, [R1+0x47b0] ;  /* 0x0047b00001127983 */ /* 0x000ea20000300800 */
[----:B-1----:R-:W-:Y:S01]  /*16a150*/  MOV R5, R14 ;  /* 0x0000000e00057202 */ /* 0x002fe20000000f00 */
[----:B------:R-:W-:-:S05]  /*16a160*/  IMAD.MOV.U32 R4, RZ, RZ, R12 ;  /* 0x000000ffff047224 */ /* 0x000fca00078e000c */
[----:B------:R1:W-:Y:S02]  /*16a170*/  LDGSTS.E [R2+0xa780], desc[UR74][R4.64], P0 ;  /* 0x0a78000004027fae */ /* 0x0003e400081a104a */
[----:B-1----:R-:W-:Y:S01]  /*16a180*/  IMAD.MOV.U32 R4, RZ, RZ, R6 ;  /* 0x000000ffff047224 */ /* 0x002fe200078e0006 */
[----:B----4-:R-:W-:Y:S02]  /*16a190*/  IADD3.X R8, PT, PT, R8, UR9, RZ, P5, !PT ;  /* 0x0000000908087c10 */ /* 0x010fe4000affe4ff */
[----:B---3--:R-:W-:-:S03]  /*16a1a0*/  IADD3 R9, P5, PT, R9, UR15, RZ ;  /* 0x0000000f09097c10 */ /* 0x008fc6000ffbe0ff */
[----:B------:R1:W-:Y:S04]  /*16a1b0*/  STL [R1+0x4798], R8 ;  /* 0x0047980801007387 */ /* 0x0003e80000100800 */
[----:B------:R-:W3:Y:S04]  /*16a1c0*/  LDL.LU R14, [R1+0x489c] ;  /* 0x00489c00010e7983 */ /* 0x000ee80000300800 */
[----:B------:R4:W-:Y:S01]  /*16a1d0*/  STL [R1+0x47a4], R9 ;  /* 0x0047a40901007387 */ /* 0x0009e20000100800 */
[----:B------:R-:W-:-:S05]  /*16a1e0*/  IMAD.MOV.U32 R5, RZ, RZ, R8 ;  /* 0x000000ffff057224 */ /* 0x000fca00078e0008 */
[----:B------:R1:W-:Y:S01]  /*16a1f0*/  LDGSTS.E [R2+0xb600], desc[UR74][R4.64], P4 ;  /* 0x0b60000004027fae */ /* 0x0003e2000a1a104a */
[----:B------:R-:W-:-:S05]  /*16a200*/  IADD3 R35, P1, PT, R35, UR15, RZ ;  /* 0x0000000f23237c10 */ /* 0x000fca000ff3e0ff */
[----:B------:R-:W-:Y:S04]  /*16a210*/  STL [R1+0x46bc], R35 ;  /* 0x0046bc2301007387 */ /* 0x000fe80000100800 */
[----:B------:R-:W-:Y:S04]  /*16a220*/  STL [R1+0x81e8], R35 ;  /* 0x0081e82301007387 */ /* 0x000fe80000100800 */
[----:B------:R-:W3:Y:S01]  /*16a230*/  LDL.LU R88, [R1+0x46c8] ;  /* 0x0046c80001587983 */ /* 0x000ee20000300800 */
[----:B------:R-:W-:Y:S02]  /*16a240*/  IADD3.X R11, PT, PT, R11, UR9, RZ, P5, !PT ;  /* 0x000000090b0b7c10 */ /* 0x000fe4000affe4ff */
[----:B------:R-:W-:Y:S01]  /*16a250*/  IADD3.X R59, PT, PT, R59, UR9, RZ, P1, !PT ;  /* 0x000000093b3b7c10 */ /* 0x000fe20008ffe4ff */
[----:B------:R-:W3:Y:S01]  /*16a260*/  LDL.LU R86, [R1+0x46d0] ;  /* 0x0046d00001567983 */ /* 0x000ee20000300800 */
[----:B------:R-:W-:-:S03]  /*16a270*/  IADD3 R7, P5, PT, R7, UR15, RZ ;  /* 0x0000000f07077c10 */ /* 0x000fc6000ffbe0ff */
[----:B------:R-:W-:Y:S04]  /*16a280*/  STL [R1+0x46b8], R59 ;  /* 0x0046b83b01007387 */ /* 0x000fe80000100800 */
[----:B------:R-:W-:Y:S04]  /*16a290*/  STL.64 [R1+0x81f0], R58 ;  /* 0x0081f03a01007387 */ /* 0x000fe80000100a00 */
[----:B------:R2:W-:Y:S04]  /*16a2a0*/  STL [R1+0x47a0], R11 ;  /* 0x0047a00b01007387 */ /* 0x0005e80000100800 */
[----:B------:R2:W-:Y:S04]  /*16a2b0*/  STL [R1+0x47ac], R7 ;  /* 0x0047ac0701007387 */ /* 0x0005e80000100800 */
[----:B-1----:R-:W3:Y:S01]  /*16a2c0*/  LDL.LU R8, [R1+0x46dc] ;  /* 0x0046dc0001087983 */ /* 0x002ee20000300800 */
[----:B--2---:R-:W-:-:S03]  /*16a2d0*/  IADD3 R26, P1, PT, R26, UR15, RZ ;  /* 0x0000000f1a1a7c10 */ /* 0x004fc6000ff3e0ff */
[----:B------:R-:W2:Y:S04]  /*16a2e0*/  LDL.LU R20, [R1+0x4898] ;  /* 0x0048980001147983 */ /* 0x000ea80000300800 */
[----:B------:R-:W2:Y:S04]  /*16a2f0*/  LDL.LU R6, [R1+0x48a4] ;  /* 0x0048a40001067983 */ /* 0x000ea80000300800 */
[----:B------:R-:W2:Y:S04]  /*16a300*/  LDL.LU R23, [R1+0x48ac] ;  /* 0x0048ac0001177983 */ /* 0x000ea80000300800 */
[----:B------:R-:W-:Y:S04]  /*16a310*/  STL [R1+0x46c4], R26 ;  /* 0x0046c41a01007387 */ /* 0x000fe80000100800 */
[----:B------:R-:W-:Y:S01]  /*16a320*/  STL [R1+0x81f8], R26 ;  /* 0x0081f81a01007387 */ /* 0x000fe20000100800 */
[----:B------:R-:W-:-:S02]  /*16a330*/  MOV R4, R9 ;  /* 0x0000000900047202 */ /* 0x000fc40000000f00 */
[----:B------:R-:W-:Y:S02]  /*16a340*/  IADD3.X R10, PT, PT, R10, UR9, RZ, P5, !PT ;  /* 0x000000090a0a7c10 */ /* 0x000fe4000affe4ff */
[----:B------:R-:W-:Y:S02]  /*16a350*/  IADD3.X R39, PT, PT, R39, UR9, RZ, P1, !PT ;  /* 0x0000000927277c10 */ /* 0x000fe40008ffe4ff */
[----:B------:R-:W-:-:S03]  /*16a360*/  IADD3 R3, P5, PT, R3, UR15, RZ ;  /* 0x0000000f03037c10 */ /* 0x000fc6000ffbe0ff */
[----:B------:R-:W-:Y:S04]  /*16a370*/  STL [R1+0x46c0], R39 ;  /* 0x0046c02701007387 */ /* 0x000fe80000100800 */
[----:B------:R-:W-:Y:S04]  /*16a380*/  STL.64 [R1+0x8200], R38 ;  /* 0x0082002601007387 */ /* 0x000fe80000100a00 */
[----:B------:R1:W-:Y:S04]  /*16a390*/  STL [R1+0x47a8], R10 ;  /* 0x0047a80a01007387 */ /* 0x0003e80000100800 */
[----:B------:R-:W-:Y:S04]  /*16a3a0*/  STL [R1+0x47b4], R3 ;  /* 0x0047b40301007387 */ /* 0x000fe80000100800 */
[----:B------:R-:W2:Y:S04]  /*16a3b0*/  LDL.LU R17, [R1+0x46d8] ;  /* 0x0046d80001117983 */ /* 0x000ea80000300800 */
[----:B----4-:R-:W4:Y:S01]  /*16a3c0*/  LDL.LU R9, [R1+0x46e4] ;  /* 0x0046e40001097983 */ /* 0x010f220000300800 */
[----:B------:R-:W-:Y:S01]  /*16a3d0*/  IADD3 R87, P1, PT, R87, UR15, RZ ;  /* 0x0000000f57577c10 */ /* 0x000fe2000ff3e0ff */
[----:B------:R-:W-:Y:S01]  /*16a3e0*/  IMAD.MOV.U32 R5, RZ, RZ, R11 ;  /* 0x000000ffff057224 */ /* 0x000fe200078e000b */
[----:B------:R-:W-:Y:S01]  /*16a3f0*/  IADD3.X R18, PT, PT, R18, UR9, RZ, P5, !PT ;  /* 0x0000000912127c10 */ /* 0x000fe2000affe4ff */
[----:B------:R-:W4:Y:S04]  /*16a400*/  LDL.LU R16, [R1+0x48a0] ;  /* 0x0048a00001107983 */ /* 0x000f280000300800 */
[----:B------:R-:W4:Y:S04]  /*16a410*/  LDL.LU R11, [R1+0x48b4] ;  /* 0x0048b400010b7983 */ /* 0x000f280000300800 */
        /* <DEDUP_REMOVED lines=8> */
[----:B---3--:R-:W-:Y:S02]  /*16a4a0*/  IADD3 R14, P5, PT, R14, UR15, RZ ;  /* 0x0000000f0e0e7c10 */ /* 0x008fe4000ffbe0ff */
[----:B------:R-:W-:-:S05]  /*16a4b0*/  IADD3.X R88, PT, PT, R88, UR9, RZ, P1, !PT ;  /* 0x0000000958587c10 */ /* 0x000fca0008ffe4ff */
[----:B------:R-:W-:Y:S01]  /*16a4c0*/  STL [R1+0x46c8], R88 ;  /* 0x0046c85801007387 */ /* 0x000fe20000100800 */
[----:B------:R-:W-:-:S03]  /*16a4d0*/  IADD3 R42, P1, PT, R42, UR15, RZ ;  /* 0x0000000f2a2a7c10 */ /* 0x000fc6000ff3e0ff */
[----:B------:R-:W-:Y:S04]  /*16a4e0*/  STL [R1+0x47b0], R18 ;  /* 0x0047b01201007387 */ /* 0x000fe80000100800 */
[----:B------:R-:W3:Y:S04]  /*16a4f0*/  LDL.LU R15, [R1+0x46e0] ;  /* 0x0046e000010f7983 */ /* 0x000ee80000300800 */
[----:B------:R-:W-:Y:S04]  /*16a500*/  STL [R1+0x489c], R14 ;  /* 0x00489c0e01007387 */ /* 0x000fe80000100800 */
[----:B------:R-:W3:Y:S01]  /*16a510*/  LDL.LU R7, [R1+0x46ec] ;  /* 0x0046ec0001077983 */ /* 0x000ee20000300800 */
[----:B------:R-:W-:-:S02]  /*16a520*/  IADD3.X R86, PT, PT, R86, UR9, RZ, P1, !PT ;  /* 0x0000000956567c10 */ /* 0x000fc40008ffe4ff */
[----:B------:R-:W-:Y:S01]  /*16a530*/  IADD3 R8, P1, PT, R8, UR15, RZ ;  /* 0x0000000f08087c10 */ /* 0x000fe2000ff3e0ff */
[----:B------:R-:W3:Y:S04]  /*16a540*/  LDL.LU R25, [R1+0x48a8] ;  /* 0x0048a80001197983 */ /* 0x000ee80000300800 */
[----:B------:R-:W3:Y:S04]  /*16a550*/  LDL.LU R12, [R1+0x499c] ;  /* 0x00499c00010c7983 */ /* 0x000ee80000300800 */
[----:B------:R-:W-:Y:S04]  /*16a560*/  STL [R1+0x46d4], R42 ;  /* 0x0046d42a01007387 */ /* 0x000fe80000100800 */
[----:B------:R-:W3:Y:S04]  /*16a570*/  LDL.LU R10, [R1+0x46e8] ;  /* 0x0046e800010a7983 */ /* 0x000ee80000300800 */
[----:B------:R1:W-:Y:S04]  /*16a580*/  STL [R1+0x46dc], R8 ;  /* 0x0046dc0801007387 */ /* 0x0003e80000100800 */
[----:B-1----:R-:W3:Y:S01]  /*16a590*/  LDL.LU R8, [R1+0x46f4] ;  /* 0x0046f40001087983 */ /* 0x002ee20000300800 */
[----:B--2---:R-:W-:-:S02]  /*16a5a0*/  IADD3.X R20, PT, PT, R20, UR9, RZ, P5, !PT ;  /* 0x0000000914147c10 */ /* 0x004fc4000affe4ff */
[----:B------:R-:W-:Y:S01]  /*16a5b0*/  IADD3 R6, P5, PT, R6, UR15, RZ ;  /* 0x0000000f06067c10 */ /* 0x000fe2000ffbe0ff */
[----:B------:R-:W2:Y:S04]  /*16a5c0*/  LDL.LU R24, [R1+0x48b0] ;  /* 0x0048b00001187983 */ /* 0x000ea80000300800 */
[----:B------:R-:W-:Y:S04]  /*16a5d0*/  STL [R1+0x46d0], R86 ;  /* 0x0046d05601007387 */ /* 0x000fe80000100800 */
[----:B------:R-:W-:Y:S04]  /*16a5e0*/  STL.64 [R1+0x8208], R86 ;  /* 0x0082085601007387 */ /* 0x000fe80000100a00 */
[----:B------:R-:W-:Y:S04]  /*16a5f0*/  STL [R1+0x4898], R20 ;  /* 0x0048981401007387 */ /* 0x000fe80000100800 */
[----:B------:R-:W-:Y:S04]  /*16a600*/  STL [R1+0x48a4], R6 ;  /* 0x0048a40601007387 */ /* 0x000fe80000100800 */
[----:B------:R-:W2:Y:S01]  /*16a610*/  LDL.LU R3, [R1+0x49a4] ;  /* 0x0049a40001037983 */ /* 0x000ea20000300800 */
[----:B------:R-:W-:-:S02]  /*16a620*/  IADD3.X R17, PT, PT, R17, UR9, RZ, P1, !PT ;  /* 0x0000000911117c10 */ /* 0x000fc40008ffe4ff */
[----:B----4-:R-:W-:-:S03]  /*16a630*/  IADD3 R9, P1, PT, R9, UR15, RZ ;  /* 0x0000000f09097c10 */ /* 0x010fc6000ff3e0ff */
[----:B------:R1:W-:Y:S04]  /*16a640*/  STL [R1+0x46d8], R17 ;  /* 0x0046d81101007387 */ /* 0x0003e80000100800 */
[----:B-1----:R-:W4:Y:S04]  /*16a650*/  LDL.LU R17, [R1+0x46f0] ;  /* 0x0046f00001117983 */ /* 0x002f280000300800 */
[----:B------:R1:W-:Y:S04]  /*16a660*/  STL [R1+0x46e4], R9 ;  /* 0x0046e40901007387 */ /* 0x0003e80000100800 */
[----:B-1----:R-:W4:Y:S04]  /*16a670*/  LDL.LU R9, [R1+0x46fc] ;  /* 0x0046fc0001097983 */ /* 0x002f280000300800 */
[----:B------:R-:W4:Y:S01]  /*16a680*/  LDL.LU R18, [R1+0x4998] ;  /* 0x0049980001127983 */ /* 0x000f220000300800 */
[----:B------:R-:W-:-:S02]  /*16a690*/  IADD3.X R16, PT, PT, R16, UR9, RZ, P5, !PT ;  /* 0x0000000910107c10 */ /* 0x000fc4000affe4ff */
[----:B------:R-:W-:Y:S02]  /*16a6a0*/  IADD3 R23, P5, PT, R23, UR15, RZ ;  /* 0x0000000f17177c10 */ /* 0x000fe4000ffbe0ff */
[----:B------:R-:W-:Y:S01]  /*16a6b0*/  MOV R4, R14 ;  /* 0x0000000e00047202 */ /* 0x000fe20000000f00 */
[----:B------:R-:W-:Y:S01]  /*16a6c0*/  IMAD.MOV.U32 R5, RZ, RZ, R20 ;  /* 0x000000ffff057224 */ /* 0x000fe200078e0014 */
[----:B------:R-:W4:Y:S04]  /*16a6d0*/  LDL.LU R14, [R1+0x49ac] ;  /* 0x0049ac00010e7983 */ /* 0x000f280000300800 */
[----:B------:R-:W-:Y:S04]  /*16a6e0*/  STL [R1+0x48a0], R16 ;  /* 0x0048a01001007387 */ /* 0x000fe80000100800 */
[----:B------:R-:W-:Y:S04]  /*16a6f0*/  STL [R1+0x48ac], R23 ;  /* 0x0048ac1701007387 */ /* 0x000fe80000100800 */
[----:B------:R-:W4:Y:S04]  /*16a700*/  LDL.LU R20, [R1+0x46f8] ;  /* 0x0046f80001147983 */ /* 0x000f280000300800 */
[----:B------:R1:W-:Y:S02]  /*16a710*/  LDGSTS.E [R2+0xc600], desc[UR74][R4.64], P4 ;  /* 0x0c60000004027fae */ /* 0x0003e4000a1a104a */
[----:B-1----:R-:W-:Y:S01]  /*16a720*/  IMAD.MOV.U32 R4, RZ, RZ, R6 ;  /* 0x000000ffff047224 */ /* 0x002fe200078e0006 */
[----:B------:R-:W-:-:S05]  /*16a730*/  MOV R5, R16 ;  /* 0x0000001000057202 */ /* 0x000fca0000000f00 */
[----:B------:R1:W-:Y:S02]  /*16a740*/  LDGSTS.E [R2+0xc680], desc[UR74][R4.64], P2 ;  /* 0x0c68000004027fae */ /* 0x0003e400091a104a */
[----:B-1----:R-:W-:Y:S01]  /*16a750*/  IMAD.MOV.U32 R4, RZ, RZ, R23 ;  /* 0x000000ffff047224 */ /* 0x002fe200078e0017 */
[----:B---3--:R-:W-:Y:S02]  /*16a760*/  IADD3.X R15, PT, PT, R15, UR9, RZ, P1, !PT ;  /* 0x000000090f0f7c10 */ /* 0x008fe40008ffe4ff */
[----:B------:R-:W-:Y:S02]  /*16a770*/  IADD3 R7, P1, PT, R7, UR15, RZ ;  /* 0x0000000f07077c10 */ /* 0x000fe4000ff3e0ff */
[----:B------:R-:W-:-:S03]  /*16a780*/  IADD3.X R25, PT, PT, R25, UR9, RZ, P5, !PT ;  /* 0x0000000919197c10 */ /* 0x000fc6000affe4ff */
[----:B------:R1:W-:Y:S01]  /*16a790*/  STL [R1+0x46ec], R7 ;  /* 0x0046ec0701007387 */ /* 0x0003e20000100800 */
[----:B------:R-:W-:-:S03]  /*16a7a0*/  IADD3 R11, P5, PT, R11, UR15, RZ ;  /* 0x0000000f0b0b7c10 */ /* 0x000fc6000ffbe0ff */
[----:B------:R3:W-:Y:S04]  /*16a7b0*/  STL [R1+0x46e0], R15 ;  /* 0x0046e00f01007387 */ /* 0x0007e80000100800 */
[----:B-1----:R-:W4:Y:S01]  /*16a7c0*/  LDL.LU R7, [R1+0x4704] ;  /* 0x0047040001077983 */ /* 0x002f220000300800 */
[----:B------:R-:W-:-:S03]  /*16a7d0*/  IADD3.X R10, PT, PT, R10, UR9, RZ, P1, !PT ;  /* 0x000000090a0a7c10 */ /* 0x000fc60008ffe4ff */
[----:B---3--:R-:W3:Y:S04]  /*16a7e0*/  LDL.LU R15, [R1+0x49a0] ;  /* 0x0049a000010f7983 */ /* 0x008ee80000300800 */
[----:B------:R-:W3:Y:S04]  /*16a7f0*/  LDL.LU R6, [R1+0x49b4] ;  /* 0x0049b40001067983 */ /* 0x000ee80000300800 */
[----:B------:R-:W-:Y:S01]  /*16a800*/  STL [R1+0x48a8], R25 ;  /* 0x0048a81901007387 */ /* 0x000fe20000100800 */
[----:B------:R-:W-:-:S03]  /*16a810*/  IADD3 R8, P1, PT, R8, UR15, RZ ;  /* 0x0000000f08087c10 */ /* 0x000fc6000ff3e0ff */
[----:B------:R-:W-:Y:S04]  /*16a820*/  STL [R1+0x48b4], R11 ;  /* 0x0048b40b01007387 */ /* 0x000fe80000100800 */
[----:B------:R1:W-:Y:S04]  /*16a830*/  STL [R1+0x46e8], R10 ;  /* 0x0046e80a01007387 */ /* 0x0003e80000100800 */
[----:B-1----:R-:W3:Y:S04]  /*16a840*/  LDL.LU R10, [R1+0x4700] ;  /* 0x00470000010a7983 */ /* 0x002ee80000300800 */
[----:B------:R1:W-:Y:S04]  /*16a850*/  STL [R1+0x46f4], R8 ;  /* 0x0046f40801007387 */ /* 0x0003e80000100800 */
[----:B-1----:R-:W3:Y:S04]  /*16a860*/  LDL.LU R8, [R1+0x470c] ;  /* 0x00470c0001087983 */ /* 0x002ee80000300800 */
[----:B------:R-:W3:Y:S01]  /*16a870*/  LDL.LU R16, [R1+0x49a8] ;  /* 0x0049a80001107983 */ /* 0x000ee20000300800 */
[----:B--2---:R-:W-:-:S02]  /*16a880*/  IADD3.X R24, PT, PT, R24, UR9, RZ, P5, !PT ;  /* 0x0000000918187c10 */ /* 0x004fc4000affe4ff */
[----:B------:R-:W-:Y:S01]  /*16a890*/  IADD3 R12, P5, PT, R12, UR15, RZ ;  /* 0x0000000f0c0c7c10 */ /* 0x000fe2000ffbe0ff */
[----:B------:R-:W2:Y:S01]  /*16a8a0*/  LDL.LU R23, [R1+0x4a9c] ;  /* 0x004a9c0001177983 */ /* 0x000ea20000300800 */
[----:B----4-:R-:W-:-:S03]  /*16a8b0*/  IADD3.X R17, PT, PT, R17, UR9, RZ, P1, !PT ;  /* 0x0000000911117c10 */ /* 0x010fc60008ffe4ff */
[----:B------:R-:W-:Y:S01]  /*16a8c0*/  STL [R1+0x48b0], R24 ;  /* 0x0048b01801007387 */ /* 0x000fe20000100800 */
[----:B------:R-:W-:-:S03]  /*16a8d0*/  IMAD.MOV.U32 R5, RZ, RZ, R25 ;  /* 0x000000ffff057224 */ /* 0x000fc600078e0019 */
[----:B------:R-:W-:Y:S04]  /*16a8e0*/  STL [R1+0x499c], R12 ;  /* 0x00499c0c01007387 */ /* 0x000fe80000100800 */
[----:B------:R1:W-:Y:S04]  /*16a8f0*/  STL [R1+0x46f0], R17 ;  /* 0x0046f01101007387 */ /* 0x0003e80000100800 */
[----:B------:R4:W-:Y:S01]  /*16a900*/  LDGSTS.E [R2+0xc700], desc[UR74][R4.64], P3 ;  /* 0x0c70000004027fae */ /* 0x0009e200099a104a */
[----:B------:R-:W-:-:S03]  /*16a910*/  IADD3 R9, P1, PT, R9, UR15, RZ ;  /* 0x0000000f09097c10 */ /* 0x000fc6000ff3e0ff */
[----:B-1----:R-:W2:Y:S01]  /*16a920*/  LDL.LU R17, [R1+0x4708] ;  /* 0x0047080001117983 */ /* 0x002ea20000300800 */
[----:B------:R-:W-:-:S03]  /*16a930*/  IADD3.X R18, PT, PT, R18, UR9, RZ, P5, !PT ;  /* 0x0000000912127c10 */ /* 0x000fc6000affe4ff */
[----:B------:R1:W-:Y:S01]  /*16a940*/  STL [R1+0x46fc], R9 ;  /* 0x0046fc0901007387 */ /* 0x0003e20000100800 */
[----:B------:R-:W-:Y:S02]  /*16a950*/  IADD3 R3, P5, PT, R3, UR15, RZ ;  /* 0x0000000f03037c10 */ /* 0x000fe4000ffbe0ff */
[----:B----4-:R-:W-:Y:S01]  /*16a960*/  MOV R4, R11 ;  /* 0x0000000b00047202 */ /* 0x010fe20000000f00 */
[----:B-1----:R-:W4:Y:S04]  /*16a970*/  LDL.LU R9, [R1+0x4714] ;  /* 0x0047140001097983 */ /* 0x002f280000300800 */
        /* <DEDUP_REMOVED lines=8> */
[----:B------:R-:W-:Y:S04]  /*16aa00*/  STL [R1+0x46f8], R20 ;  /* 0x0046f81401007387 */ /* 0x000fe80000100800 */
[----:B------:R-:W4:Y:S04]  /*16aa10*/  LDL.LU R24, [R1+0x4a98] ;  /* 0x004a980001187983 */ /* 0x000f280000300800 */
[----:B------:R1:W-:Y:S02]  /*16aa20*/  LDGSTS.E [R2+0xc780], desc[UR74][R4.64], P0 ;  /* 0x0c78000004027fae */ /* 0x0003e400081a104a */
[----:B-1----:R-:W-:Y:S01]  /*16aa30*/  IMAD.MOV.U32 R4, RZ, RZ, R12 ;  /* 0x000000ffff047224 */ /* 0x002fe200078e000c */
[----:B------:R-:W-:-:S05]  /*16aa40*/  MOV R5, R18 ;  /* 0x0000001200057202 */ /* 0x000fca0000000f00 */
[----:B------:R1:W-:Y:S02]  /*16aa50*/  LDGSTS.E [R2+0xd600], desc[UR74][R4.64], P4 ;  /* 0x0d60000004027fae */ /* 0x0003e4000a1a104a */
[----:B-1----:R-:W-:Y:S01]  /*16aa60*/  IMAD.MOV.U32 R4, RZ, RZ, R3 ;  /* 0x000000ffff047224 */ /* 0x002fe200078e0003 */
[----:B------:R-:W-:Y:S02]  /*16aa70*/  IADD3 R7, P1, PT, R7, UR15, RZ ;  /* 0x0000000f07077c10 */ /* 0x000fe4000ff3e0ff */
[----:B---3--:R-:W-:Y:S02]  /*16aa80*/  IADD3.X R15, PT, PT, R15, UR9, RZ, P5, !PT ;  /* 0x000000090f0f7c10 */ /* 0x008fe4000affe4ff */
[----:B------:R-:W-:Y:S01]  /*16aa90*/  IADD3 R14, P5, PT, R14, UR15, RZ ;  /* 0x0000000f0e0e7c10 */ /* 0x000fe2000ffbe0ff */
[----:B------:R1:W-:Y:S04]  /*16aaa0*/  STL [R1+0x4704], R7 ;  /* 0x0047040701007387 */ /* 0x0003e80000100800 */
[----:B-1----:R-:W3:Y:S04]  /*16aab0*/  LDL.LU R7, [R1+0x4aac] ;  /* 0x004aac0001077983 */ /* 0x002ee80000300800 */
[----:B------:R-:W-:Y:S04]  /*16aac0*/  STL [R1+0x49a0], R15 ;  /* 0x0049a00f01007387 */ /* 0x000fe80000100800 */
[----:B------:R-:W-:Y:S01]  /*16aad0*/  STL [R1+0x49ac], R14 ;  /* 0x0049ac0e01007387 */ /* 0x000fe20000100800 */
[----:B------:R-:W-:-:S05]  /*16aae0*/  IADD3.X R10, PT, PT, R10, UR9, RZ, P1, !PT ;  /* 0x000000090a0a7c10 */ /* 0x000fca0008ffe4ff */
[----:B------:R1:W-:Y:S01]  /*16aaf0*/  STL [R1+0x4700], R10 ;  /* 0x0047000a01007387 */ /* 0x0003e20000100800 */
[----:B------:R-:W-:-:S03]  /*16ab00*/  IADD3 R8, P1, PT, R8, UR15, RZ ;  /* 0x0000000f08087c10 */ /* 0x000fc6000ff3e0ff */
[----:B-1----:R-:W3:Y:S01]  /*16ab10*/  LDL.LU R10, [R1+0x4718] ;  /* 0x00471800010a7983 */ /* 0x002ee20000300800 */
[----:B------:R-:W-:-:S03]  /*16ab20*/  IADD3.X R16, PT, PT, R16, UR9, RZ, P5, !PT ;  /* 0x0000000910107c10 */ /* 0x000fc6000affe4ff */
[----:B------:R-:W3:Y:S04]  /*16ab30*/  LDL.LU R18, [R1+0x4aa0] ;  /* 0x004aa00001127983 */ /* 0x000ee80000300800 */
[----:B------:R-:W3:Y:S04]  /*16ab40*/  LDL.LU R12, [R1+0x4724] ;  /* 0x00472400010c7983 */ /* 0x000ee80000300800 */
[----:B------:R1:W-:Y:S01]  /*16ab50*/  STL [R1+0x470c], R8 ;  /* 0x00470c0801007387 */ /* 0x0003e20000100800 */
[----:B------:R-:W-:-:S03]  /*16ab60*/  IADD3 R6, P5, PT, R6, UR15, RZ ;  /* 0x0000000f06067c10 */ /* 0x000fc6000ffbe0ff */
[----:B-1----:R-:W3:Y:S04]  /*16ab70*/  LDL.LU R8, [R1+0x4ab4] ;  /* 0x004ab40001087983 */ /* 0x002ee80000300800 */
[----:B------:R-:W3:Y:S04]  /*16ab80*/  LDL.LU R20, [R1+0x4720] ;  /* 0x0047200001147983 */ /* 0x000ee80000300800 */
[----:B------:R-:W-:Y:S04]  /*16ab90*/  STL [R1+0x49a8], R16 ;  /* 0x0049a81001007387 */ /* 0x000fe80000100800 */
[----:B------:R-:W3:Y:S01]  /*16aba0*/  LDL.LU R3, [R1+0x472c] ;  /* 0x00472c0001037983 */ /* 0x000ee20000300800 */
[----:B------:R-:W-:-:S03]  /*16abb0*/  IMAD.MOV.U32 R5, RZ, RZ, R15 ;  /* 0x000000ffff057224 */ /* 0x000fc600078e000f */
[----:B------:R-:W-:Y:S04]  /*16abc0*/  STL [R1+0x49b4], R6 ;  /* 0x0049b40601007387 */ /* 0x000fe80000100800 */
[----:B------:R-:W3:Y:S01]  /*16abd0*/  LDL.LU R15, [R1+0x4aa8] ;  /* 0x004aa800010f7983 */ /* 0x000ee20000300800 */
[----:B--2---:R-:W-:Y:S02]  /*16abe0*/  IADD3.X R17, PT, PT, R17, UR9, RZ, P1, !PT ;  /* 0x0000000911117c10 */ /* 0x004fe40008ffe4ff */
[----:B----4-:R-:W-:Y:S01]  /*16abf0*/  IADD3 R9, P1, PT, R9, UR15, RZ ;  /* 0x0000000f09097c10 */ /* 0x010fe2000ff3e0ff */
[----:B------:R1:W-:Y:S01]  /*16ac00*/  LDGSTS.E [R2+0xd680], desc[UR74][R4.64], P2 ;  /* 0x0d68000004027fae */ /* 0x0003e200091a104a */
[----:B------:R-:W-:-:S03]  /*16ac10*/  IADD3.X R25, PT, PT, R25, UR9, RZ, P5, !PT ;  /* 0x0000000919197c10 */ /* 0x000fc6000affe4ff */
[----:B------:R2:W-:Y:S01]  /*16ac20*/  STL [R1+0x4714], R9 ;  /* 0x0047140901007387 */ /* 0x0005e20000100800 */
[----:B------:R-:W-:Y:S02]  /*16ac30*/  IADD3 R23, P5, PT, R23, UR15, RZ ;  /* 0x0000000f17177c10 */ /* 0x000fe4000ffbe0ff */
[----:B-1----:R-:W-:Y:S01]  /*16ac40*/  MOV R4, R14 ;  /* 0x0000000e00047202 */ /* 0x002fe20000000f00 */
[----:B--2---:R-:W2:Y:S01]  /*16ac50*/  LDL.LU R9, [R1+0x4b9c] ;  /* 0x004b9c0001097983 */ /* 0x004ea20000300800 */
[----:B------:R-:W-:-:S03]  /*16ac60*/  IMAD.MOV.U32 R5, RZ, RZ, R16 ;  /* 0x000000ffff057224 */ /* 0x000fc600078e0010 */
[----:B------:R1:W-:Y:S01]  /*16ac70*/  STL [R1+0x4708], R17 ;  /* 0x0047081101007387 */ /* 0x0003e20000100800 */
[----:B------:R-:W-:-:S03]  /*16ac80*/  IADD3.X R27, PT, PT, R27, UR9, RZ, P1, !PT ;  /* 0x000000091b1b7c10 */ /* 0x000fc60008ffe4ff */
[----:B------:R4:W-:Y:S01]  /*16ac90*/  LDGSTS.E [R2+0xd700], desc[UR74][R4.64], P3 ;  /* 0x0d70000004027fae */ /* 0x0009e200099a104a */
[----:B------:R-:W-:-:S03]  /*16aca0*/  IADD3 R26, P1, PT, R26, UR15, RZ ;  /* 0x0000000f1a1a7c10 */ /* 0x000fc6000ff3e0ff */
[----:B-1----:R-:W2:Y:S04]  /*16acb0*/  LDL.LU R17, [R1+0x4728] ;  /* 0x0047280001117983 */ /* 0x002ea80000300800 */
[----:B------:R-:W-:Y:S04]  /*16acc0*/  STL [R1+0x49b0], R25 ;  /* 0x0049b01901007387 */ /* 0x000fe80000100800 */
[----:B------:R-:W2:Y:S01]  /*16acd0*/  LDL.LU R16, [R1+0x4734] ;  /* 0x0047340001107983 */ /* 0x000ea20000300800 */
[----:B----4-:R-:W-:-:S03]  /*16ace0*/  IMAD.MOV.U32 R4, RZ, RZ, R6 ;  /* 0x000000ffff047224 */ /* 0x010fc600078e0006 */
[----:B------:R-:W-:Y:S04]  /*16acf0*/  STL [R1+0x4a9c], R23 ;  /* 0x004a9c1701007387 */ /* 0x000fe80000100800 */
[----:B------:R-:W4:Y:S04]  /*16ad00*/  LDL.LU R14, [R1+0x4ab0] ;  /* 0x004ab000010e7983 */ /* 0x000f280000300800 */
[----:B------:R-:W-:Y:S04]  /*16ad10*/  STL [R1+0x4710], R27 ;  /* 0x0047101b01007387 */ /* 0x000fe80000100800 */
[----:B------:R-:W-:Y:S04]  /*16ad20*/  STL [R1+0x471c], R26 ;  /* 0x00471c1a01007387 */ /* 0x000fe80000100800 */
[----:B------:R-:W4:Y:S01]  /*16ad30*/  LDL.LU R6, [R1+0x4730] ;  /* 0x0047300001067983 */ /* 0x000f220000300800 */
[----:B------:R-:W-:-:S02]  /*16ad40*/  IADD3.X R24, PT, PT, R24, UR9, RZ, P5, !PT ;  /* 0x0000000918187c10 */ /* 0x000fc4000affe4ff */
[----:B------:R-:W-:-:S03]  /*16ad50*/  IADD3 R11, P5, PT, R11, UR15, RZ ;  /* 0x0000000f0b0b7c10 */ /* 0x000fc6000ffbe0ff */
[----:B------:R-:W-:Y:S04]  /*16ad60*/  STL [R1+0x4a98], R24 ;  /* 0x004a981801007387 */ /* 0x000fe80000100800 */
[----:B------:R-:W-:Y:S01]  /*16ad70*/  STL [R1+0x4aa4], R11 ;  /* 0x004aa40b01007387 */ /* 0x000fe20000100800 */
[----:B------:R-:W-:-:S05]  /*16ad80*/  MOV R5, R25 ;  /* 0x0000001900057202 */ /* 0x000fca0000000f00 */
[----:B------:R1:W-:Y:S02]  /*16ad90*/  LDGSTS.E [R2+0xd780], desc[UR74][R4.64], P0 ;  /* 0x0d78000004027fae */ /* 0x0003e400081a104a */
[----:B-1----:R-:W-:Y:S02]  /*16ada0*/  IMAD.MOV.U32 R4, RZ, RZ, R23 ;  /* 0x000000ffff047224 */ /* 0x002fe400078e0017 */
[----:B------:R-:W-:-:S05]  /*16adb0*/  IMAD.MOV.U32 R5, RZ, RZ, R24 ;  /* 0x000000ffff057224 */ /* 0x000fca00078e0018 */
[----:B------:R1:W-:Y:S02]  /*16adc0*/  LDGSTS.E [R2+0xe600], desc[UR74][R4.64], P4 ;  /* 0x0e60000004027fae */ /* 0x0003e4000a1a104a */
[----:B-1----:R-:W-:Y:S02]  /*16add0*/  MOV R4, R11 ;  /* 0x0000000b00047202 */ /* 0x002fe40000000f00 */
[----:B---3--:R-:W-:Y:S02]  /*16ade0*/  IADD3.X R10, PT, PT, R10, UR9, RZ, P1, !PT ;  /* 0x000000090a0a7c10 */ /* 0x008fe40008ffe4ff */
[----:B------:R-:W-:Y:S02]  /*16adf0*/  IADD3.X R18, PT, PT, R18, UR9, RZ, P5, !PT ;  /* 0x0000000912127c10 */ /* 0x000fe4000affe4ff */
[----:B------:R-:W-:Y:S01]  /*16ae00*/  IADD3 R12, P1, PT, R12, UR15, RZ ;  /* 0x0000000f0c0c7c10 */ /* 0x000fe2000ff3e0ff */
[----:B------:R1:W-:Y:S01]  /*16ae10*/  STL [R1+0x4718], R10 ;  /* 0x0047180a01007387 */ /* 0x0003e20000100800 */
[----:B------:R-:W-:-:S03]  /*16ae20*/  IADD3 R7, P5, PT, R7, UR15, RZ ;  /* 0x0000000f07077c10 */ /* 0x000fc6000ffbe0ff */
[----:B-1----:R-:W3:Y:S04]  /*16ae30*/  LDL.LU R10, [R1+0x4ba4] ;  /* 0x004ba400010a7983 */ /* 0x002ee80000300800 */
[----:B------:R1:W-:Y:S01]  /*16ae40*/  STL [R1+0x4724], R12 ;  /* 0x0047240c01007387 */ /* 0x0003e20000100800 */
[----:B------:R-:W-:-:S03]  /*16ae50*/  IADD3.X R20, PT, PT, R20, UR9, RZ, P1, !PT ;  /* 0x0000000914147c10 */ /* 0x000fc60008ffe4ff */
[----:B-1----:R-:W3:Y:S01]  /*16ae60*/  LDL.LU R12, [R1+0x4b98] ;  /* 0x004b9800010c7983 */ /* 0x002ee20000300800 */
[----:B------:R-:W-:-:S03]  /*16ae70*/  IADD3 R3, P1, PT, R3, UR15, RZ ;  /* 0x0000000f03037c10 */ /* 0x000fc6000ff3e0ff */
[----:B------:R-:W-:Y:S04]  /*16ae80*/  STL [R1+0x4aa0], R18 ;  /* 0x004aa01201007387 */ /* 0x000fe80000100800 */
[----:B------:R-:W-:Y:S04]  /*16ae90*/  STL [R1+0x4aac], R7 ;  /* 0x004aac0701007387 */ /* 0x000fe80000100800 */
[----:B------:R1:W-:Y:S04]  /*16aea0*/  STL [R1+0x472c], R3 ;  /* 0x00472c0301007387 */ /* 0x0003e80000100800 */
[----:B------:R-:W-:Y:S01]  /*16aeb0*/  STL [R1+0x4720], R20 ;  /* 0x0047201401007387 */ /* 0x000fe20000100800 */
[----:B------:R-:W-:-:S03]  /*16aec0*/  IADD3.X R15, PT, PT, R15, UR9, RZ, P5, !PT ;  /* 0x000000090f0f7c10 */ /* 0x000fc6000affe4ff */
[----:B-1----:R-:W3:Y:S04]  /*16aed0*/  LDL.LU R3, [R1+0x4bac] ;  /* 0x004bac0001037983 */ /* 0x002ee80000300800 */
[----:B------:R-:W3:Y:S01]  /*16aee0*/  LDL.LU R105, [R1+0x47bc] ;  /* 0x0047bc0001697983 */ /* 0x000ee20000300800 */
[----:B------:R-:W-:-:S03]  /*16aef0*/  IADD3 R8, P5, PT, R8, UR15, RZ ;  /* 0x0000000f08087c10 */ /* 0x000fc6000ffbe0ff */
[----:B------:R-:W3:Y:S04]  /*16af00*/  LDL.LU R11, [R1+0x4ba0] ;  /* 0x004ba000010b7983 */ /* 0x000ee80000300800 */
[----:B------:R-:W-:Y:S04]  /*16af10*/  STL [R1+0x4aa8], R15 ;  /* 0x004aa80f01007387 */ /* 0x000fe80000100800 */
[----:B------:R-:W-:Y:S04]  /*16af20*/  STL [R1+0x4ab4], R8 ;  /* 0x004ab40801007387 */ /* 0x000fe80000100800 */
[----:B------:R-:W3:Y:S01]  /*16af30*/  LDL.LU R106, [R1+0x47b8] ;  /* 0x0047b800016a7983 */ /* 0x000ee20000300800 */
[----:B------:R-:W-:Y:S01]  /*16af40*/  IMAD.MOV.U32 R5, RZ, RZ, R18 ;  /* 0x000000ffff057224 */ /* 0x000fe200078e0012 */
[----:B--2---:R-:W-:-:S02]  /*16af50*/  IADD3.X R17, PT, PT, R17, UR9, RZ, P1, !PT ;  /* 0x0000000911117c10 */ /* 0x004fc40008ffe4ff */
[----:B------:R-:W2:Y:S01]  /*16af60*/  LDL.LU R99, [R1+0x47c4] ;  /* 0x0047c40001637983 */ /* 0x000ea20000300800 */
[----:B------:R-:W-:-:S03]  /*16af70*/  IADD3 R16, P1, PT, R16, UR15, RZ ;  /* 0x0000000f10107c10 */ /* 0x000fc6000ff3e0ff */
[----:B------:R1:W-:Y:S04]  /*16af80*/  LDGSTS.E [R2+0xe680], desc[UR74][R4.64], P2 ;  /* 0x0e68000004027fae */ /* 0x0003e800091a104a */
[----:B------:R-:W-:Y:S01]  /*16af90*/  STL [R1+0x4728], R17 ;  /* 0x0047281101007387 */ /* 0x000fe20000100800 */
[----:B----4-:R-:W-:-:S03]  /*16afa0*/  IADD3.X R14, PT, PT, R14, UR9, RZ, P5, !PT ;  /* 0x000000090e0e7c10 */ /* 0x010fc6000affe4ff */
[----:B------:R-:W-:Y:S01]  /*16afb0*/  STL [R1+0x4734], R16 ;  /* 0x0047341001007387 */ /* 0x000fe20000100800 */
[----:B------:R-:W-:Y:S01]  /*16afc0*/  IADD3 R9, P5, PT, R9, UR15, RZ ;  /* 0x0000000f09097c10 */ /* 0x000fe2000ffbe0ff */
[----:B-1----:R-:W-:Y:S02]  /*16afd0*/  IMAD.MOV.U32 R4, RZ, RZ, R7 ;  /* 0x000000ffff047224 */ /* 0x002fe400078e0007 */
[----:B------:R-:W4:Y:S01]  /*16afe0*/  LDL.LU R7, [R1+0x4bb4] ;  /* 0x004bb40001077983 */ /* 0x000f220000300800 */
[----:B------:R-:W-:-:S03]  /*16aff0*/  IADD3.X R6, PT, PT, R6, UR9, RZ, P1, !PT ;  /* 0x0000000906067c10 */ /* 0x000fc60008ffe4ff */
[----:B------:R-:W-:Y:S04]  /*16b000*/  STL [R1+0x4ab0], R14 ;  /* 0x004ab00e01007387 */ /* 0x000fe80000100800 */
[----:B------:R-:W4:Y:S04]  /*16b010*/  LDL.LU R90, [R1+0x47cc] ;  /* 0x0047cc00015a7983 */ /* 0x000f280000300800 */
[----:B------:R-:W-:Y:S04]  /*16b020*/  STL [R1+0x4b9c], R9 ;  /* 0x004b9c0901007387 */ /* 0x000fe80000100800 */
[----:B------:R1:W-:Y:S04]  /*16b030*/  STL [R1+0x4730], R6 ;  /* 0x0047300601007387 */ /* 0x0003e80000100800 */
[----:B-1----:R-:W4:Y:S04]  /*16b040*/  LDL.LU R6, [R1+0x4ba8] ;  /* 0x004ba80001067983 */ /* 0x002f280000300800 */
[----:B------:R-:W4:Y:S01]  /*16b050*/  LDL.LU R100, [R1+0x47c0] ;  /* 0x0047c00001647983 */ /* 0x000f220000300800 */
[----:B------:R-:W-:-:S03]  /*16b060*/  MOV R5, R15 ;  /* 0x0000000f00057202 */ /* 0x000fc60000000f00 */
[----:B------:R-:W4:Y:S04]  /*16b070*/  LDL.LU R29, [R1+0x47d4] ;  /* 0x0047d400011d7983 */ /* 0x000f280000300800 */
[----:B------:R1:W-:Y:S04]  /*16b080*/  LDGSTS.E [R2+0xe700], desc[UR74][R4.64], P3 ;  /* 0x0e70000004027fae */ /* 0x0003e800099a104a */
[----:B------:R-:W4:Y:S01]  /*16b090*/  LDL.LU R18, [R1+0x4bb0] ;  /* 0x004bb00001127983 */ /* 0x000f220000300800 */
[----:B-1----:R-:W-:Y:S02]  /*16b0a0*/  IMAD.MOV.U32 R4, RZ, RZ, R8 ;  /* 0x000000ffff047224 */ /* 0x002fe400078e0008 */
[----:B------:R-:W-:-:S05]  /*16b0b0*/  IMAD.MOV.U32 R5, RZ, RZ, R14 ;  /* 0x000000ffff057224 */ /* 0x000fca00078e000e */
[----:B------:R1:W-:Y:S02]  /*16b0c0*/  LDGSTS.E [R2+0xe780], desc[UR74][R4.64], P0 ;  /* 0x0e78000004027fae */ /* 0x0003e400081a104a */
[----:B-1----:R-:W-:Y:S02]  /*16b0d0*/  MOV R4, R9 ;  /* 0x0000000900047202 */ /* 0x002fe40000000f00 */
[----:B---3--:R-:W-:Y:S02]  /*16b0e0*/  IADD3.X R12, PT, PT, R12, UR9, RZ, P5, !PT ;  /* 0x000000090c0c7c10 */ /* 0x008fe4000affe4ff */
[----:B------:R-:W-:-:S03]  /*16b0f0*/  IADD3 R10, P5, PT, R10, UR15, RZ ;  /* 0x0000000f0a0a7c10 */ /* 0x000fc6000ffbe0ff */
[----:B------:R-:W-:Y:S04]  /*16b100*/  STL [R1+0x4b98], R12 ;  /* 0x004b980c01007387 */ /* 0x000fe80000100800 */
[----:B------:R-:W3:Y:S04]  /*16b110*/  LDL.LU R8, [R1+0x4c9c] ;  /* 0x004c9c0001087983 */ /* 0x000ee80000300800 */
[----:B------:R-:W-:Y:S01]  /*16b120*/  STL [R1+0x4ba4], R10 ;  /* 0x004ba40a01007387 */ /* 0x000fe20000100800 */
[----:B------:R-:W-:-:S05]  /*16b130*/  IADD3 R105, P1, PT, R105, UR15, RZ ;  /* 0x0000000f69697c10 */ /* 0x000fca000ff3e0ff */
[----:B------:R-:W-:Y:S04]  /*16b140*/  STL [R1+0x47bc], R105 ;  /* 0x0047bc6901007387 */ /* 0x000fe80000100800 */
[----:B------:R-:W-:Y:S04]  /*16b150*/  STL.64 [R1+0x8210], R104 ;  /* 0x0082106801007387 */ /* 0x000fe80000100a00 */
        /* <DEDUP_REMOVED lines=9> */
[----:B------:R-:W3:Y:S01]  /*16b1f0*/  LDL.LU R14, [R1+0x47dc] ;  /* 0x0047dc00010e7983 */ /* 0x000ee20000300800 */
[----:B--2---:R-:W-:-:S03]  /*16b200*/  IADD3 R99, P1, PT, R99, UR15, RZ ;  /* 0x0000000f63637c10 */ /* 0x004fc6000ff3e0ff */
[----:B------:R-:W2:Y:S01]  /*16b210*/  LDL.LU R20, [R1+0x4c98] ;  /* 0x004c980001147983 */ /* 0x000ea20000300800 */
[----:B------:R-:W-:-:S03]  /*16b220*/  IMAD.MOV.U32 R5, RZ, RZ, R12 ;  /* 0x000000ffff057224 */ /* 0x000fc600078e000c */
[----:B------:R-:W2:Y:S04]  /*16b230*/  LDL.LU R9, [R1+0x4ca4] ;  /* 0x004ca40001097983 */ /* 0x000ea80000300800 */
[----:B------:R-:W2:Y:S04]  /*16b240*/  LDL.LU R23, [R1+0x4cac] ;  /* 0x004cac0001177983 */ /* 0x000ea80000300800 */
[----:B------:R-:W-:Y:S04]  /*16b250*/  STL [R1+0x47c4], R99 ;  /* 0x0047c46301007387 */ /* 0x000fe80000100800 */
[----:B------:R-:W-:Y:S04]  /*16b260*/  STL.64 [R1+0x8220], R98 ;  /* 0x0082206201007387 */ /* 0x000fe80000100a00 */
[----:B------:R1:W-:Y:S01]  /*16b270*/  LDGSTS.E [R2+0xf600], desc[UR74][R4.64], P4 ;  /* 0x0f60000004027fae */ /* 0x0003e2000a1a104a */
[----:B----4-:R-:W-:-:S02]  /*16b280*/  IADD3.X R6, PT, PT, R6, UR9, RZ, P5, !PT ;  /* 0x0000000906067c10 */ /* 0x010fc4000affe4ff */
[----:B------:R-:W-:Y:S02]  /*16b290*/  IADD3.X R100, PT, PT, R100, UR9, RZ, P1, !PT ;  /* 0x0000000964647c10 */ /* 0x000fe40008ffe4ff */
[----:B------:R-:W-:-:S03]  /*16b2a0*/  IADD3 R7, P5, PT, R7, UR15, RZ ;  /* 0x0000000f07077c10 */ /* 0x000fc6000ffbe0ff */
[----:B------:R-:W-:Y:S01]  /*16b2b0*/  STL [R1+0x47c0], R100 ;  /* 0x0047c06401007387 */ /* 0x000fe20000100800 */
[----:B-1----:R-:W-:-:S03]  /*16b2c0*/  MOV R5, R11 ;  /* 0x0000000b00057202 */ /* 0x002fc60000000f00 */
[----:B------:R-:W-:Y:S04]  /*16b2d0*/  STL.64 [R1+0x8228], R100 ;  /* 0x0082286401007387 */ /* 0x000fe80000100a00 */
[----:B------:R1:W-:Y:S04]  /*16b2e0*/  STL [R1+0x4ba8], R6 ;  /* 0x004ba80601007387 */ /* 0x0003e80000100800 */
[----:B------:R-:W-:Y:S04]  /*16b2f0*/  STL [R1+0x4bb4], R7 ;  /* 0x004bb40701007387 */ /* 0x000fe80000100800 */
[----:B------:R-:W4:Y:S04]  /*16b300*/  LDL.LU R17, [R1+0x47d8] ;  /* 0x0047d80001117983 */ /* 0x000f280000300800 */
[----:B------:R-:W4:Y:S04]  /*16b310*/  LDL.LU R11, [R1+0x47e4] ;  /* 0x0047e400010b7983 */ /* 0x000f280000300800 */
[----:B------:R-:W4:Y:S01]  /*16b320*/  LDL.LU R16, [R1+0x4ca0] ;  /* 0x004ca00001107983 */ /* 0x000f220000300800 */
[----:B------:R-:W-:Y:S01]  /*16b330*/  IADD3 R90, P1, PT, R90, UR15, RZ ;  /* 0x0000000f5a5a7c10 */ /* 0x000fe2000ff3e0ff */
[----:B------:R-:W-:Y:S01]  /*16b340*/  IMAD.MOV.U32 R4, RZ, RZ, R10 ;  /* 0x000000ffff047224 */ /* 0x000fe200078e000a */
[----:B------:R-:W-:Y:S01]  /*16b350*/  IADD3.X R18, PT, PT, R18, UR9, RZ, P5, !PT ;  /* 0x0000000912127c10 */ /* 0x000fe2000affe4ff */
[----:B------:R-:W4:Y:S04]  /*16b360*/  LDL.LU R10, [R1+0x4cb4] ;  /* 0x004cb400010a7983 */ /* 0x000f280000300800 */
[----:B------:R-:W-:Y:S04]  /*16b370*/  STL [R1+0x47cc], R90 ;  /* 0x0047cc5a01007387 */ /* 0x000fe80000100800 */
[----:B------:R1:W-:Y:S02]  /*16b380*/  LDGSTS.E [R2+0xf680], desc[UR74][R4.64], P2 ;  /* 0x0f68000004027fae */ /* 0x0003e400091a104a */
[----:B-1----:R-:W-:-:S02]  /*16b390*/  IMAD.MOV.U32 R4, RZ, RZ, R3 ;  /* 0x000000ffff047224 */ /* 0x002fc400078e0003 */
[----:B------:R-:W-:-:S05]  /*16b3a0*/  IMAD.MOV.U32 R5, RZ, RZ, R6 ;  /* 0x000000ffff057224 */ /* 0x000fca00078e0006 */
[----:B------:R1:W-:Y:S02]  /*16b3b0*/  LDGSTS.E [R2+0xf700], desc[UR74][R4.64], P3 ;  /* 0x0f70000004027fae */ /* 0x0003e400099a104a */
[----:B-1----:R-:W-:Y:S01]  /*16b3c0*/  MOV R4, R7 ;  /* 0x0000000700047202 */ /* 0x002fe20000000f00 */
[----:B------:R-:W-:-:S05]  /*16b3d0*/  IMAD.MOV.U32 R5, RZ, RZ, R18 ;  /* 0x000000ffff057224 */ /* 0x000fca00078e0012 */
[----:B------:R1:W-:Y:S01]  /*16b3e0*/  LDGSTS.E [R2+0xf780], desc[UR74][R4.64], P0 ;  /* 0x0f78000004027fae */ /* 0x0003e200081a104a */
[----:B---3--:R-:W-:Y:S02]  /*16b3f0*/  IADD3 R8, P5, PT, R8, UR15, RZ ;  /* 0x0000000f08087c10 */ /* 0x008fe4000ffbe0ff */
[----:B------:R-:W-:Y:S02]  /*16b400*/  IADD3.X R93, PT, PT, R93, UR9, RZ, P1, !PT ;  /* 0x000000095d5d7c10 */ /* 0x000fe40008ffe4ff */
[----:B------:R-:W-:-:S03]  /*16b410*/  IADD3 R29, P1, PT, R29, UR15, RZ ;  /* 0x0000000f1d1d7c10 */ /* 0x000fc6000ff3e0ff */
[----:B------:R-:W-:Y:S04]  /*16b420*/  STL [R1+0x47c8], R93 ;  /* 0x0047c85d01007387 */ /* 0x000fe80000100800 */
[----:B------:R-:W-:Y:S04]  /*16b430*/  STL [R1+0x4bb0], R18 ;  /* 0x004bb01201007387 */ /* 0x000fe80000100800 */
[----:B------:R-:W3:Y:S01]  /*16b440*/  LDL.LU R12, [R1+0x47e0] ;  /* 0x0047e000010c7983 */ /* 0x000ee20000300800 */
[----:B------:R-:W-:-:S03]  /*16b450*/  IADD3.X R37, PT, PT, R37, UR9, RZ, P1, !PT ;  /* 0x0000000925257c10 */ /* 0x000fc60008ffe4ff */
[----:B------:R-:W-:Y:S04]  /*16b460*/  STL [R1+0x4c9c], R8 ;  /* 0x004c9c0801007387 */ /* 0x000fe80000100800 */
[----:B------:R-:W3:Y:S01]  /*16b470*/  LDL.LU R3, [R1+0x47ec] ;  /* 0x0047ec0001037983 */ /* 0x000ee20000300800 */
[----:B------:R-:W-:-:S03]  /*16b480*/  IADD3 R14, P1, PT, R14, UR15, RZ ;  /* 0x0000000f0e0e7c10 */ /* 0x000fc6000ff3e0ff */
        /* <DEDUP_REMOVED lines=14> */
[----:B----4-:R-:W-:-:S03]  /*16b570*/  IADD3.X R17, PT, PT, R17, UR9, RZ, P1, !PT ;  /* 0x0000000911117c10 */ /* 0x010fc60008ffe4ff */
[----:B------:R-:W4:Y:S01]  /*16b580*/  LDL.LU R18, [R1+0x47f0] ;  /* 0x0047f00001127983 */ /* 0x000f220000300800 */
[----:B------:R-:W-:-:S05]  /*16b590*/  IADD3 R11, P1, PT, R11, UR15, RZ ;  /* 0x0000000f0b0b7c10 */ /* 0x000fca000ff3e0ff */
[----:B------:R1:W-:Y:S04]  /*16b5a0*/  STL [R1+0x47e4], R11 ;  /* 0x0047e40b01007387 */ /* 0x0003e80000100800 */
[----:B------:R1:W-:Y:S01]  /*16b5b0*/  STL [R1+0x47d8], R17 ;  /* 0x0047d81101007387 */ /* 0x0003e20000100800 */
[----:B------:R-:W-:-:S03]  /*16b5c0*/  IADD3.X R16, PT, PT, R16, UR9, RZ, P5, !PT ;  /* 0x0000000910107c10 */ /* 0x000fc6000affe4ff */
[----:B-1----:R-:W4:Y:S01]  /*16b5d0*/  LDL.LU R11, [R1+0x47fc] ;  /* 0x0047fc00010b7983 */ /* 0x002f220000300800 */
[----:B------:R-:W-:Y:S01]  /*16b5e0*/  IADD3 R23, P5, PT, R23, UR15, RZ ;  /* 0x0000000f17177c10 */ /* 0x000fe2000ffbe0ff */
[----:B------:R-:W-:Y:S02]  /*16b5f0*/  IMAD.MOV.U32 R4, RZ, RZ, R8 ;  /* 0x000000ffff047224 */ /* 0x000fe400078e0008 */
[----:B------:R-:W4:Y:S01]  /*16b600*/  LDL.LU R17, [R1+0x4d98] ;  /* 0x004d980001117983 */ /* 0x000f220000300800 */
[----:B------:R-:W-:-:S03]  /*16b610*/  MOV R5, R20 ;  /* 0x0000001400057202 */ /* 0x000fc60000000f00 */
[----:B------:R-:W4:Y:S04]  /*16b620*/  LDL.LU R8, [R1+0x4dac] ;  /* 0x004dac0001087983 */ /* 0x000f280000300800 */
[----:B------:R-:W-:Y:S04]  /*16b630*/  STL [R1+0x4ca0], R16 ;  /* 0x004ca01001007387 */ /* 0x000fe80000100800 */
[----:B------:R-:W-:Y:S04]  /*16b640*/  STL [R1+0x4cac], R23 ;  /* 0x004cac1701007387 */ /* 0x000fe80000100800 */
[----:B------:R-:W4:Y:S04]  /*16b650*/  LDL.LU R20, [R1+0x47f8] ;  /* 0x0047f80001147983 */ /* 0x000f280000300800 */
[----:B------:R1:W-:Y:S02]  /*16b660*/  LDGSTS.E [R2+0x10600], desc[UR74][R4.64], P4 ;  /* 0x1060000004027fae */ /* 0x0003e4000a1a104a */
[----:B-1----:R-:W-:-:S02]  /*16b670*/  IMAD.MOV.U32 R4, RZ, RZ, R9 ;  /* 0x000000ffff047224 */ /* 0x002fc400078e0009 */
[----:B------:R-:W-:-:S05]  /*16b680*/  IMAD.MOV.U32 R5, RZ, RZ, R16 ;  /* 0x000000ffff057224 */ /* 0x000fca00078e0010 */
[----:B------:R1:W-:Y:S02]  /*16b690*/  LDGSTS.E [R2+0x10680], desc[UR74][R4.64], P2 ;  /* 0x1068000004027fae */ /* 0x0003e400091a104a */
[----:B-1----:R-:W-:Y:S02]  /*16b6a0*/  MOV R4, R23 ;  /* 0x0000001700047202 */ /* 0x002fe40000000f00 */
        /* <DEDUP_REMOVED lines=23> */
[----:B------:R-:W-:Y:S01]  /*16b820*/  IMAD.MOV.U32 R5, RZ, RZ, R25 ;  /* 0x000000ffff057224 */ /* 0x000fe200078e0019 */
[----:B------:R-:W-:Y:S02]  /*16b830*/  IADD3 R11, P1, PT, R11, UR15, RZ ;  /* 0x0000000f0b0b7c10 */ /* 0x000fe4000ff3e0ff */
[----:B------:R-:W-:Y:S04]  /*16b840*/  STL [R1+0x4d9c], R6 ;  /* 0x004d9c0601007387 */ /* 0x000fe80000100800 */
[----:B------:R1:W-:Y:S01]  /*16b850*/  STL [R1+0x47f0], R18 ;  /* 0x0047f01201007387 */ /* 0x0003e20000100800 */
[----:B------:R-:W-:Y:S02]  /*16b860*/  IADD3.X R17, PT, PT, R17, UR9, RZ, P5, !PT ;  /* 0x0000000911117c10 */ /* 0x000fe4000affe4ff */
[----:B------:R-:W-:Y:S01]  /*16b870*/  IADD3 R7, P5, PT, R7, UR15, RZ ;  /* 0x0000000f07077c10 */ /* 0x000fe2000ffbe0ff */
[----:B------:R4:W-:Y:S04]  /*16b880*/  LDGSTS.E [R2+0x10700], desc[UR74][R4.64], P3 ;  /* 0x1070000004027fae */ /* 0x0009e800099a104a */
[----:B-1----:R-:W2:Y:S04]  /*16b890*/  LDL.LU R18, [R1+0x4808] ;  /* 0x0048080001127983 */ /* 0x002ea80000300800 */
[----:B------:R1:W-:Y:S01]  /*16b8a0*/  STL [R1+0x47fc], R11 ;  /* 0x0047fc0b01007387 */ /* 0x0003e20000100800 */
[----:B------:R-:W-:Y:S01]  /*16b8b0*/  IADD3.X R20, PT, PT, R20, UR9, RZ, P1, !PT ;  /* 0x0000000914147c10 */ /* 0x000fe20008ffe4ff */
[----:B----4-:R-:W-:-:S02]  /*16b8c0*/  IMAD.MOV.U32 R4, RZ, RZ, R10 ;  /* 0x000000ffff047224 */ /* 0x010fc400078e000a */
[----:B-1----:R-:W4:Y:S04]  /*16b8d0*/  LDL.LU R11, [R1+0x4814] ;  /* 0x00481400010b7983 */ /* 0x002f280000300800 */
[----:B------:R-:W4:Y:S04]  /*16b8e0*/  LDL.LU R25, [R1+0x4db0] ;  /* 0x004db00001197983 */ /* 0x000f280000300800 */
[----:B------:R-:W4:Y:S04]  /*16b8f0*/  LDL.LU R10, [R1+0x4ea4] ;  /* 0x004ea400010a7983 */ /* 0x000f280000300800 */
[----:B------:R-:W-:Y:S01]  /*16b900*/  STL [R1+0x4d98], R17 ;  /* 0x004d981101007387 */ /* 0x000fe20000100800 */
[----:B------:R-:W-:-:S03]  /*16b910*/  MOV R5, R24 ;  /* 0x0000001800057202 */ /* 0x000fc60000000f00 */
[----:B------:R-:W-:Y:S04]  /*16b920*/  STL [R1+0x4da4], R7 ;  /* 0x004da40701007387 */ /* 0x000fe80000100800 */
[----:B------:R-:W4:Y:S04]  /*16b930*/  LDL.LU R27, [R1+0x4810] ;  /* 0x00481000011b7983 */ /* 0x000f280000300800 */
[----:B------:R-:W4:Y:S04]  /*16b940*/  LDL.LU R26, [R1+0x481c] ;  /* 0x00481c00011a7983 */ /* 0x000f280000300800 */
[----:B------:R-:W-:Y:S04]  /*16b950*/  STL [R1+0x47f8], R20 ;  /* 0x0047f81401007387 */ /* 0x000fe80000100800 */
[----:B------:R-:W4:Y:S04]  /*16b960*/  LDL.LU R24, [R1+0x4e98] ;  /* 0x004e980001187983 */ /* 0x000f280000300800 */
[----:B------:R1:W-:Y:S02]  /*16b970*/  LDGSTS.E [R2+0x10780], desc[UR74][R4.64], P0 ;  /* 0x1078000004027fae */ /* 0x0003e400081a104a */
[----:B-1----:R-:W-:-:S02]  /*16b980*/  IMAD.MOV.U32 R4, RZ, RZ, R6 ;  /* 0x000000ffff047224 */ /* 0x002fc400078e0006 */
[----:B------:R-:W-:-:S05]  /*16b990*/  IMAD.MOV.U32 R5, RZ, RZ, R17 ;  /* 0x000000ffff057224 */ /* 0x000fca00078e0011 */
[----:B------:R1:W-:Y:S02]  /*16b9a0*/  LDGSTS.E [R2+0x11600], desc[UR74][R4.64], P4 ;  /* 0x1160000004027fae */ /* 0x0003e4000a1a104a */
[----:B-1----:R-:W-:Y:S02]  /*16b9b0*/  MOV R4, R7 ;  /* 0x0000000700047202 */ /* 0x002fe40000000f00 */
[----:B------:R-:W-:Y:S02]  /*16b9c0*/  IADD3 R3, P1, PT, R3, UR15, RZ ;  /* 0x0000000f03037c10 */ /* 0x000fe4000ff3e0ff */
[----:B---3--:R-:W-:-:S03]  /*16b9d0*/  IADD3.X R12, PT, PT, R12, UR9, RZ, P5, !PT ;  /* 0x000000090c0c7c10 */ /* 0x008fc6000affe4ff */
[----:B------:R1:W-:Y:S01]  /*16b9e0*/  STL [R1+0x4804], R3 ;  /* 0x0048040301007387 */ /* 0x0003e20000100800 */
[----:B------:R-:W-:-:S03]  /*16b9f0*/  IADD3 R8, P5, PT, R8, UR15, RZ ;  /* 0x0000000f08087c10 */ /* 0x000fc6000ffbe0ff */
[----:B-1----:R-:W3:Y:S04]  /*16ba00*/  LDL.LU R3, [R1+0x4eac] ;  /* 0x004eac0001037983 */ /* 0x002ee80000300800 */
[----:B------:R-:W3:Y:S04]  /*16ba10*/  LDL.LU R6, [R1+0x4818] ;  /* 0x0048180001067983 */ /* 0x000ee80000300800 */
[----:B------:R-:W-:Y:S04]  /*16ba20*/  STL [R1+0x4da0], R12 ;  /* 0x004da00c01007387 */ /* 0x000fe80000100800 */
[----:B------:R-:W-:Y:S01]  /*16ba30*/  STL [R1+0x4dac], R8 ;  /* 0x004dac0801007387 */ /* 0x000fe20000100800 */
[----:B------:R-:W-:-:S03]  /*16ba40*/  IADD3.X R15, PT, PT, R15, UR9, RZ, P1, !PT ;  /* 0x000000090f0f7c10 */ /* 0x000fc60008ffe4ff */
[----:B------:R-:W3:Y:S04]  /*16ba50*/  LDL.LU R20, [R1+0x4ea0] ;  /* 0x004ea00001147983 */ /* 0x000ee80000300800 */
[----:B------:R1:W-:Y:S01]  /*16ba60*/  STL [R1+0x4800], R15 ;  /* 0x0048000f01007387 */ /* 0x0003e20000100800 */
[----:B------:R-:W-:-:S03]  /*16ba70*/  IADD3 R14, P1, PT, R14, UR15, RZ ;  /* 0x0000000f0e0e7c10 */ /* 0x000fc6000ff3e0ff */
[----:B-1----:R-:W3:Y:S01]  /*16ba80*/  LDL.LU R15, [R1+0x4824] ;  /* 0x00482400010f7983 */ /* 0x002ee20000300800 */
[----:B------:R-:W-:-:S03]  /*16ba90*/  IADD3.X R16, PT, PT, R16, UR9, RZ, P5, !PT ;  /* 0x0000000910107c10 */ /* 0x000fc6000affe4ff */
[----:B------:R1:W-:Y:S04]  /*16baa0*/  STL [R1+0x480c], R14 ;  /* 0x00480c0e01007387 */ /* 0x0003e80000100800 */
[----:B-1----:R-:W3:Y:S04]  /*16bab0*/  LDL.LU R14, [R1+0x4eb4] ;  /* 0x004eb400010e7983 */ /* 0x002ee80000300800 */
[----:B------:R-:W3:Y:S04]  /*16bac0*/  LDL.LU R17, [R1+0x4820] ;  /* 0x0048200001117983 */ /* 0x000ee80000300800 */
[----:B------:R-:W-:Y:S04]  /*16bad0*/  STL [R1+0x4da8], R16 ;  /* 0x004da81001007387 */ /* 0x000fe80000100800 */
[----:B------:R-:W3:Y:S01]  /*16bae0*/  LDL.LU R7, [R1+0x482c] ;  /* 0x00482c0001077983 */ /* 0x000ee20000300800 */
[----:B------:R-:W-:Y:S01]  /*16baf0*/  IADD3 R9, P5, PT, R9, UR15, RZ ;  /* 0x0000000f09097c10 */ /* 0x000fe2000ffbe0ff */
[----:B------:R-:W-:Y:S01]  /*16bb00*/  IMAD.MOV.U32 R5, RZ, RZ, R12 ;  /* 0x000000ffff057224 */ /* 0x000fe200078e000c */
[----:B--2---:R-:W-:-:S03]  /*16bb10*/  IADD3.X R18, PT, PT, R18, UR9, RZ, P1, !PT ;  /* 0x0000000912127c10 */ /* 0x004fc60008ffe4ff */
[----:B------:R-:W-:Y:S04]  /*16bb20*/  STL [R1+0x4db4], R9 ;  /* 0x004db40901007387 */ /* 0x000fe80000100800 */
[----:B------:R-:W2:Y:S04]  /*16bb30*/  LDL.LU R12, [R1+0x4ea8] ;  /* 0x004ea800010c7983 */ /* 0x000ea80000300800 */
[----:B------:R1:W-:Y:S01]  /*16bb40*/  LDGSTS.E [R2+0x11680], desc[UR74][R4.64], P2 ;  /* 0x1168000004027fae */ /* 0x0003e200091a104a */
[----:B----4-:R-:W-:Y:S02]  /*16bb50*/  IADD3 R11, P1, PT, R11, UR15, RZ ;  /* 0x0000000f0b0b7c10 */ /* 0x010fe4000ff3e0ff */
[----:B------:R-:W-:-:S03]  /*16bb60*/  IADD3.X R25, PT, PT, R25, UR9, RZ, P5, !PT ;  /* 0x0000000919197c10 */ /* 0x000fc6000affe4ff */
[----:B------:R4:W-:Y:S01]  /*16bb70*/  STL [R1+0x4814], R11 ;  /* 0x0048140b01007387 */ /* 0x0009e20000100800 */
[----:B------:R-:W-:Y:S01]  /*16bb80*/  IADD3 R23, P5, PT, R23, UR15, RZ ;  /* 0x0000000f17177c10 */ /* 0x000fe2000ffbe0ff */
[----:B-1----:R-:W-:Y:S01]  /*16bb90*/  IMAD.MOV.U32 R4, RZ, RZ, R8 ;  /* 0x000000ffff047224 */ /* 0x002fe200078e0008 */
[----:B------:R-:W-:-:S05]  /*16bba0*/  MOV R5, R16 ;  /* 0x0000001000057202 */ /* 0x000fca0000000f00 */
[----:B------:R1:W-:Y:S04]  /*16bbb0*/  LDGSTS.E [R2+0x11700], desc[UR74][R4.64], P3 ;  /* 0x1170000004027fae */ /* 0x0003e800099a104a */
[----:B----4-:R-:W4:Y:S04]  /*16bbc0*/  LDL.LU R11, [R1+0x4f9c] ;  /* 0x004f9c00010b7983 */ /* 0x010f280000300800 */
[----:B------:R1:W-:Y:S01]  /*16bbd0*/  STL [R1+0x4808], R18 ;  /* 0x0048081201007387 */ /* 0x0003e20000100800 */
[----:B------:R-:W-:Y:S02]  /*16bbe0*/  IADD3.X R27, PT, PT, R27, UR9, RZ, P1, !PT ;  /* 0x000000091b1b7c10 */ /* 0x000fe40008ffe4ff */
[----:B------:R-:W-:Y:S01]  /*16bbf0*/  IADD3 R26, P1, PT, R26, UR15, RZ ;  /* 0x0000000f1a1a7c10 */ /* 0x000fe2000ff3e0ff */
[----:B-1----:R-:W4:Y:S01]  /*16bc00*/  LDL.LU R18, [R1+0x4828] ;  /* 0x0048280001127983 */ /* 0x002f220000300800 */
[----:B------:R-:W-:-:S03]  /*16bc10*/  IADD3.X R24, PT, PT, R24, UR9, RZ, P5, !PT ;  /* 0x0000000918187c10 */ /* 0x000fc6000affe4ff */
[----:B------:R-:W-:Y:S01]  /*16bc20*/  STL [R1+0x4db0], R25 ;  /* 0x004db01901007387 */ /* 0x000fe20000100800 */
[----:B------:R-:W-:-:S03]  /*16bc30*/  IADD3 R10, P5, PT, R10, UR15, RZ ;  /* 0x0000000f0a0a7c10 */ /* 0x000fc6000ffbe0ff */
[----:B------:R-:W4:Y:S04]  /*16bc40*/  LDL.LU R8, [R1+0x4834] ;  /* 0x0048340001087983 */ /* 0x000f280000300800 */
[----:B------:R-:W-:Y:S04]  /*16bc50*/  STL [R1+0x4e9c], R23 ;  /* 0x004e9c1701007387 */ /* 0x000fe80000100800 */
[----:B------:R-:W4:Y:S01]  /*16bc60*/  LDL.LU R16, [R1+0x4eb0] ;  /* 0x004eb00001107983 */ /* 0x000f220000300800 */
[----:B------:R-:W-:-:S03]  /*16bc70*/  IMAD.MOV.U32 R4, RZ, RZ, R9 ;  /* 0x000000ffff047224 */ /* 0x000fc600078e0009 */
[----:B------:R-:W-:Y:S04]  /*16bc80*/  STL [R1+0x4810], R27 ;  /* 0x0048101b01007387 */ /* 0x000fe80000100800 */
[----:B------:R-:W-:Y:S04]  /*16bc90*/  STL [R1+0x481c], R26 ;  /* 0x00481c1a01007387 */ /* 0x000fe80000100800 */
[----:B------:R-:W-:Y:S04]  /*16bca0*/  STL [R1+0x4e98], R24 ;  /* 0x004e981801007387 */ /* 0x000fe80000100800 */
[----:B------:R-:W-:Y:S04]  /*16bcb0*/  STL [R1+0x4ea4], R10 ;  /* 0x004ea40a01007387 */ /* 0x000fe80000100800 */
[----:B------:R-:W4:Y:S01]  /*16bcc0*/  LDL.LU R9, [R1+0x4830] ;  /* 0x0048300001097983 */ /* 0x000f220000300800 */
[----:B------:R-:W-:-:S05]  /*16bcd0*/  IMAD.MOV.U32 R5, RZ, RZ, R25 ;  /* 0x000000ffff057224 */ /* 0x000fca00078e0019 */
[----:B------:R1:W-:Y:S02]  /*16bce0*/  LDGSTS.E [R2+0x11780], desc[UR74][R4.64], P0 ;  /* 0x1178000004027fae */ /* 0x0003e400081a104a */
[----:B-1----:R-:W-:Y:S01]  /*16bcf0*/  MOV R4, R23 ;  /* 0x0000001700047202 */ /* 0x002fe20000000f00 */
[----:B------:R-:W-:-:S05]  /*16bd00*/  IMAD.MOV.U32 R5, RZ, RZ, R24 ;  /* 0x000000ffff057224 */ /* 0x000fca00078e0018 */
[----:B------:R1:W-:Y:S02]  /*16bd10*/  LDGSTS.E [R2+0x12600], desc[UR74][R4.64], P4 ;  /* 0x1260000004027fae */ /* 0x0003e4000a1a104a */
[----:B-1----:R-:W-:Y:S01]  /*16bd20*/  IMAD.MOV.U32 R4, RZ, RZ, R10 ;  /* 0x000000ffff047224 */ /* 0x002fe200078e000a */
[----:B---3--:R-:W-:-:S05]  /*16bd30*/  IADD3.X R6, PT, PT, R6, UR9, RZ, P1, !PT ;  /* 0x0000000906067c10 */ /* 0x008fca0008ffe4ff */
[----:B------:R1:W-:Y:S01]  /*16bd40*/  STL [R1+0x4818], R6 ;  /* 0x0048180601007387 */ /* 0x0003e20000100800 */
[----:B------:R-:W-:Y:S02]  /*16bd50*/  IADD3.X R20, PT, PT, R20, UR9, RZ, P5, !PT ;  /* 0x0000000914147c10 */ /* 0x000fe4000affe4ff */
[----:B------:R-:W-:Y:S01]  /*16bd60*/  IADD3 R3, P5, PT, R3, UR15, RZ ;  /* 0x0000000f03037c10 */ /* 0x000fe2000ffbe0ff */
[----:B-1----:R-:W3:Y:S01]  /*16bd70*/  LDL.LU R6, [R1+0x4fa4] ;  /* 0x004fa40001067983 */ /* 0x002ee20000300800 */
[----:B------:R-:W-:-:S05]  /*16bd80*/  IADD3 R15, P1, PT, R15, UR15, RZ ;  /* 0x0000000f0f0f7c10 */ /* 0x000fca000ff3e0ff */
[----:B------:R1:W-:Y:S04]  /*16bd90*/  STL [R1+0x4824], R15 ;  /* 0x0048240f01007387 */ /* 0x0003e80000100800 */
[----:B-1----:R-:W3:Y:S01]  /*16bda0*/  LDL.LU R15, [R1+0x4f98] ;  /* 0x004f9800010f7983 */ /* 0x002ee20000300800 */
[----:B------:R-:W-:-:S03]  /*16bdb0*/  IADD3.X R17, PT, PT, R17, UR9, RZ, P1, !PT ;  /* 0x0000000911117c10 */ /* 0x000fc60008ffe4ff */
[----:B------:R-:W-:Y:S01]  /*16bdc0*/  STL [R1+0x4ea0], R20 ;  /* 0x004ea01401007387 */ /* 0x000fe20000100800 */
[----:B------:R-:W-:-:S03]  /*16bdd0*/  IADD3 R7, P1, PT, R7, UR15, RZ ;  /* 0x0000000f07077c10 */ /* 0x000fc6000ff3e0ff */
[----:B------:R-:W-:Y:S04]  /*16bde0*/  STL [R1+0x4eac], R3 ;  /* 0x004eac0301007387 */ /* 0x000fe80000100800 */
[----:B------:R1:W-:Y:S04]  /*16bdf0*/  STL [R1+0x482c], R7 ;  /* 0x00482c0701007387 */ /* 0x0003e80000100800 */
[----:B------:R2:W-:Y:S04]  /*16be00*/  STL [R1+0x4820], R17 ;  /* 0x0048201101007387 */ /* 0x0005e80000100800 */
[----:B-1----:R-:W3:Y:S04]  /*16be10*/  LDL.LU R7, [R1+0x4fac] ;  /* 0x004fac0001077983 */ /* 0x002ee80000300800 */
[----:B--2---:R-:W2:Y:S01]  /*16be20*/  LDL.LU R17, [R1+0x48bc] ;  /* 0x0048bc0001117983 */ /* 0x004ea20000300800 */
[----:B------:R-:W-:-:S02]  /*16be30*/  IADD3.X R12, PT, PT, R12, UR9, RZ, P5, !PT ;  /* 0x000000090c0c7c10 */ /* 0x000fc4000affe4ff */
[----:B------:R-:W-:Y:S01]  /*16be40*/  IADD3 R14, P5, PT, R14, UR15, RZ ;  /* 0x0000000f0e0e7c10 */ /* 0x000fe2000ffbe0ff */
[----:B------:R-:W2:Y:S04]  /*16be50*/  LDL.LU R10, [R1+0x4fa0] ;  /* 0x004fa000010a7983 */ /* 0x000ea80000300800 */
[----:B------:R-:W-:Y:S04]  /*16be60*/  STL [R1+0x4ea8], R12 ;  /* 0x004ea80c01007387 */ /* 0x000fe80000100800 */
[----:B------:R-:W-:Y:S04]  /*16be70*/  STL [R1+0x4eb4], R14 ;  /* 0x004eb40e01007387 */ /* 0x000fe80000100800 */
[----:B------:R-:W2:Y:S01]  /*16be80*/  LDL.LU R23, [R1+0x48b8] ;  /* 0x0048b80001177983 */ /* 0x000ea20000300800 */
[----:B------:R-:W-:-:S05]  /*16be90*/  MOV R5, R20 ;  /* 0x0000001400057202 */ /* 0x000fca0000000f00 */
[----:B------:R1:W-:Y:S01]  /*16bea0*/  LDGSTS.E [R2+0x12680], desc[UR74][R4.64], P2 ;  /* 0x1268000004027fae */ /* 0x0003e200091a104a */
[----:B----4-:R-:W-:Y:S02]  /*16beb0*/  IADD3.X R18, PT, PT, R18, UR9, RZ, P1, !PT ;  /* 0x0000000912127c10 */ /* 0x010fe40008ffe4ff */
[----:B------:R-:W-:Y:S01]  /*16bec0*/  IADD3 R8, P1, PT, R8, UR15, RZ ;  /* 0x0000000f08087c10 */ /* 0x000fe2000ff3e0ff */
[----:B-1----:R-:W-:-:S04]  /*16bed0*/  IMAD.MOV.U32 R5, RZ, RZ, R12 ;  /* 0x000000ffff057224 */ /* 0x002fc800078e000c */
[----:B------:R1:W-:Y:S01]  /*16bee0*/  STL [R1+0x4834], R8 ;  /* 0x0048340801007387 */ /* 0x0003e20000100800 */
[----:B------:R-:W-:-:S03]  /*16bef0*/  IADD3.X R16, PT, PT, R16, UR9, RZ, P5, !PT ;  /* 0x0000000910107c10 */ /* 0x000fc6000affe4ff */
[----:B------:R-:W-:Y:S01]  /*16bf00*/  STL [R1+0x4828], R18 ;  /* 0x0048281201007387 */ /* 0x000fe20000100800 */
[----:B------:R-:W-:Y:S01]  /*16bf10*/  IADD3 R11, P5, PT, R11, UR15, RZ ;  /* 0x0000000f0b0b7c10 */ /* 0x000fe2000ffbe0ff */
[----:B------:R-:W-:Y:S02]  /*16bf20*/  IMAD.MOV.U32 R4, RZ, RZ, R3 ;  /* 0x000000ffff047224 */ /* 0x000fe400078e0003 */
        /* <DEDUP_REMOVED lines=8> */
[----:B------:R1:W-:Y:S04]  /*16bfb0*/  LDGSTS.E [R2+0x12700], desc[UR74][R4.64], P3 ;  /* 0x1270000004027fae */ /* 0x0003e800099a104a */
[----:B-1----:R-:W4:Y:S04]  /*16bfc0*/  LDL.LU R9, [R1+0x48c0] ;  /* 0x0048c00001097983 */ /* 0x002f280000300800 */
[----:B------:R-:W4:Y:S01]  /*16bfd0*/  LDL.LU R56, [R1+0x48d4] ;  /* 0x0048d40001387983 */ /* 0x000f220000300800 */
[----:B------:R-:W-:-:S03]  /*16bfe0*/  MOV R4, R14 ;  /* 0x0000000e00047202 */ /* 0x000fc60000000f00 */
[----:B------:R-:W4:Y:S01]  /*16bff0*/  LDL.LU R18, [R1+0x4fb0] ;  /* 0x004fb00001127983 */ /* 0x000f220000300800 */
[----:B------:R-:W-:-:S05]  /*16c000*/  IMAD.MOV.U32 R5, RZ, RZ, R16 ;  /* 0x000000ffff057224 */ /* 0x000fca00078e0010 */
[----:B------:R1:W-:Y:S02]  /*16c010*/  LDGSTS.E [R2+0x12780], desc[UR74][R4.64], P0 ;  /* 0x1278000004027fae */ /* 0x0003e400081a104a */
[----:B-1----:R-:W-:Y:S01]  /*16c020*/  IMAD.MOV.U32 R4, RZ, RZ, R11 ;  /* 0x000000ffff047224 */ /* 0x002fe200078e000b */
[----:B---3--:R-:W-:Y:S02]  /*16c030*/  IADD3.X R15, PT, PT, R15, UR9, RZ, P5, !PT ;  /* 0x000000090f0f7c10 */ /* 0x008fe4000affe4ff */
[----:B------:R-:W-:-:S03]  /*16c040*/  IADD3 R6, P5, PT, R6, UR15, RZ ;  /* 0x0000000f06067c10 */ /* 0x000fc6000ffbe0ff */
[----:B------:R-:W-:Y:S04]  /*16c050*/  STL [R1+0x4f98], R15 ;  /* 0x004f980f01007387 */ /* 0x000fe80000100800 */
[----:B------:R-:W3:Y:S04]  /*16c060*/  LDL.LU R14, [R1+0x509c] ;  /* 0x00509c00010e7983 */ /* 0x000ee80000300800 */
[----:B------:R-:W-:Y:S01]  /*16c070*/  STL [R1+0x4fa4], R6 ;  /* 0x004fa40601007387 */ /* 0x000fe20000100800 */
[----:B--2---:R-:W-:-:S05]  /*16c080*/  IADD3 R17, P1, PT, R17, UR15, RZ ;  /* 0x0000000f11117c10 */ /* 0x004fca000ff3e0ff */
[----:B------:R-:W-:Y:S04]  /*16c090*/  STL [R1+0x48bc], R17 ;  /* 0x0048bc1101007387 */ /* 0x000fe80000100800 */
[----:B------:R1:W-:Y:S04]  /*16c0a0*/  STL [R1+0x8238], R17 ;  /* 0x0082381101007387 */ /* 0x0003e80000100800 */
[----:B------:R-:W2:Y:S01]  /*16c0b0*/  LDL.LU R80, [R1+0x48c8] ;  /* 0x0048c80001507983 */ /* 0x000ea20000300800 */
[----:B------:R-:W-:Y:S02]  /*16c0c0*/  IADD3.X R10, PT, PT, R10, UR9, RZ, P5, !PT ;  /* 0x000000090a0a7c10 */ /* 0x000fe4000affe4ff */
[----:B------:R-:W-:Y:S01]  /*16c0d0*/  IADD3.X R23, PT, PT, R23, UR9, RZ, P1, !PT ;  /* 0x0000000917177c10 */ /* 0x000fe20008ffe4ff */
[----:B------:R-:W2:Y:S01]  /*16c0e0*/  LDL.LU R78, [R1+0x48d0] ;  /* 0x0048d000014e7983 */ /* 0x000ea20000300800 */
[----:B------:R-:W-:-:S03]  /*16c0f0*/  IADD3 R7, P5, PT, R7, UR15, RZ ;  /* 0x0000000f07077c10 */ /* 0x000fc6000ffbe0ff */
[----:B------:R-:W-:Y:S04]  /*16c100*/  STL [R1+0x48b8], R23 ;  /* 0x0048b81701007387 */ /* 0x000fe80000100800 */
[----:B------:R-:W-:Y:S04]  /*16c110*/  STL.64 [R1+0x8240], R22 ;  /* 0x0082401601007387 */ /* 0x000fe80000100a00 */
[----:B------:R-:W-:Y:S04]  /*16c120*/  STL [R1+0x4fa0], R10 ;  /* 0x004fa00a01007387 */ /* 0x000fe80000100800 */
[----:B------:R-:W-:Y:S04]  /*16c130*/  STL [R1+0x4fac], R7 ;  /* 0x004fac0701007387 */ /* 0x000fe80000100800 */
[----:B------:R-:W2:Y:S01]  /*16c140*/  LDL.LU R11, [R1+0x48dc] ;  /* 0x0048dc00010b7983 */ /* 0x000ea20000300800 */
[----:B------:R-:W-:-:S03]  /*16c150*/  MOV R5, R15 ;  /* 0x0000000f00057202 */ /* 0x000fc60000000f00 */
[----:B------:R-:W2:Y:S04]  /*16c160*/  LDL.LU R20, [R1+0x5098] ;  /* 0x0050980001147983 */ /* 0x000ea80000300800 */
[----:B------:R-:W2:Y:S04]  /*16c170*/  LDL.LU R16, [R1+0x50a4] ;  /* 0x0050a40001107983 */ /* 0x000ea80000300800 */
[----:B------:R1:W-:Y:S01]  /*16c180*/  LDGSTS.E [R2+0x13600], desc[UR74][R4.64], P4 ;  /* 0x1360000004027fae */ /* 0x0003e2000a1a104a */
[----:B----4-:R-:W-:Y:S02]  /*16c190*/  IADD3 R8, P1, PT, R8, UR15, RZ ;  /* 0x0000000f08087c10 */ /* 0x010fe4000ff3e0ff */
[----:B------:R-:W-:-:S03]  /*16c1a0*/  IADD3.X R12, PT, PT, R12, UR9, RZ, P5, !PT ;  /* 0x000000090c0c7c10 */ /* 0x000fc6000affe4ff */
[----:B------:R-:W-:Y:S01]  /*16c1b0*/  STL [R1+0x48c4], R8 ;  /* 0x0048c40801007387 */ /* 0x000fe20000100800 */
[----:B------:R-:W-:Y:S01]  /*16c1c0*/  IADD3 R3, P5, PT, R3, UR15, RZ ;  /* 0x0000000f03037c10 */ /* 0x000fe2000ffbe0ff */
[----:B-1----:R-:W-:Y:S01]  /*16c1d0*/  IMAD.MOV.U32 R4, RZ, RZ, R6 ;  /* 0x000000ffff047224 */ /* 0x002fe200078e0006 */
[----:B------:R-:W-:-:S05]  /*16c1e0*/  IADD3.X R9, PT, PT, R9, UR9, RZ, P1, !PT ;  /* 0x0000000909097c10 */ /* 0x000fca0008ffe4ff */
[----:B------:R-:W-:Y:S04]  /*16c1f0*/  STL [R1+0x48c0], R9 ;  /* 0x0048c00901007387 */ /* 0x000fe80000100800 */
[----:B------:R1:W-:Y:S04]  /*16c200*/  STL.64 [R1+0x8248], R8 ;  /* 0x0082480801007387 */ /* 0x0003e80000100a00 */
[----:B------:R4:W-:Y:S04]  /*16c210*/  STL [R1+0x4fa8], R12 ;  /* 0x004fa80c01007387 */ /* 0x0009e80000100800 */
[----:B------:R-:W-:Y:S04]  /*16c220*/  STL [R1+0x4fb4], R3 ;  /* 0x004fb40301007387 */ /* 0x000fe80000100800 */
[----:B------:R-:W4:Y:S04]  /*16c230*/  LDL.LU R17, [R1+0x48d8] ;  /* 0x0048d80001117983 */ /* 0x000f280000300800 */
[----:B------:R-:W4:Y:S01]  /*16c240*/  LDL.LU R6, [R1+0x48e4] ;  /* 0x0048e40001067983 */ /* 0x000f220000300800 */
[----:B------:R-:W-:Y:S01]  /*16c250*/  IADD3 R79, P1, PT, R79, UR15, RZ ;  /* 0x0000000f4f4f7c10 */ /* 0x000fe2000ff3e0ff */
[----:B------:R-:W-:Y:S01]  /*16c260*/  IMAD.MOV.U32 R5, RZ, RZ, R10 ;  /* 0x000000ffff057224 */ /* 0x000fe200078e000a */
[----:B------:R-:W-:Y:S01]  /*16c270*/  IADD3.X R18, PT, PT, R18, UR9, RZ, P5, !PT ;  /* 0x0000000912127c10 */ /* 0x000fe2000affe4ff */
[----:B-1----:R-:W4:Y:S04]  /*16c280*/  LDL.LU R9, [R1+0x50a0] ;  /* 0x0050a00001097983 */ /* 0x002f280000300800 */
[----:B------:R-:W4:Y:S04]  /*16c290*/  LDL.LU R22, [R1+0x50ac] ;  /* 0x0050ac0001167983 */ /* 0x000f280000300800 */
[----:B------:R-:W4:Y:S04]  /*16c2a0*/  LDL.LU R10, [R1+0x50b4] ;  /* 0x0050b400010a7983 */ /* 0x000f280000300800 */
        /* <DEDUP_REMOVED lines=8> */
[----:B---3--:R-:W-:Y:S02]  /*16c330*/  IADD3 R14, P5, PT, R14, UR15, RZ ;  /* 0x0000000f0e0e7c10 */ /* 0x008fe4000ffbe0ff */
[----:B--2---:R-:W-:-:S05]  /*16c340*/  IADD3.X R80, PT, PT, R80, UR9, RZ, P1, !PT ;  /* 0x0000000950507c10 */ /* 0x004fca0008ffe4ff */
[----:B------:R-:W-:Y:S01]  /*16c350*/  STL [R1+0x48c8], R80 ;  /* 0x0048c85001007387 */ /* 0x000fe20000100800 */
[----:B------:R-:W-:-:S03]  /*16c360*/  IADD3 R56, P1, PT, R56, UR15, RZ ;  /* 0x0000000f38387c10 */ /* 0x000fc6000ff3e0ff */
[----:B------:R-:W-:Y:S04]  /*16c370*/  STL.64 [R1+0x8250], R80 ;  /* 0x0082505001007387 */ /* 0x000fe80000100a00 */
[----:B------:R-:W-:Y:S04]  /*16c380*/  STL [R1+0x4fb0], R18 ;  /* 0x004fb01201007387 */ /* 0x000fe80000100800 */
[----:B------:R-:W-:Y:S04]  /*16c390*/  STL [R1+0x509c], R14 ;  /* 0x00509c0e01007387 */ /* 0x000fe80000100800 */
[----:B------:R-:W2:Y:S01]  /*16c3a0*/  LDL.LU R15, [R1+0x48e0] ;  /* 0x0048e000010f7983 */ /* 0x000ea20000300800 */
[----:B------:R-:W-:-:S03]  /*16c3b0*/  IADD3.X R78, PT, PT, R78, UR9, RZ, P1, !PT ;  /* 0x000000094e4e7c10 */ /* 0x000fc60008ffe4ff */
[----:B------:R-:W3:Y:S01]  /*16c3c0*/  LDL.LU R7, [R1+0x48ec] ;  /* 0x0048ec0001077983 */ /* 0x000ee20000300800 */
[----:B------:R-:W-:-:S03]  /*16c3d0*/  IADD3 R11, P1, PT, R11, UR15, RZ ;  /* 0x0000000f0b0b7c10 */ /* 0x000fc6000ff3e0ff */
[----:B------:R-:W3:Y:S04]  /*16c3e0*/  LDL.LU R24, [R1+0x50a8] ;  /* 0x0050a80001187983 */ /* 0x000ee80000300800 */
[----:B----4-:R-:W4:Y:S04]  /*16c3f0*/  LDL.LU R12, [R1+0x519c] ;  /* 0x00519c00010c7983 */ /* 0x010f280000300800 */
[----:B------:R-:W-:Y:S04]  /*16c400*/  STL [R1+0x48d4], R56 ;  /* 0x0048d43801007387 */ /* 0x000fe80000100800 */
[----:B------:R-:W-:Y:S04]  /*16c410*/  STL.64 [R1+0x8258], R56 ;  /* 0x0082583801007387 */ /* 0x000fe80000100a00 */
[----:B------:R-:W4:Y:S04]  /*16c420*/  LDL.LU R8, [R1+0x48e8] ;  /* 0x0048e80001087983 */ /* 0x000f280000300800 */
[----:B------:R1:W-:Y:S01]  /*16c430*/  STL [R1+0x48dc], R11 ;  /* 0x0048dc0b01007387 */ /* 0x0003e20000100800 */
[----:B------:R-:W-:-:S03]  /*16c440*/  IADD3.X R20, PT, PT, R20, UR9, RZ, P5, !PT ;  /* 0x0000000914147c10 */ /* 0x000fc6000affe4ff */
[----:B-1----:R-:W4:Y:S01]  /*16c450*/  LDL.LU R11, [R1+0x48f4] ;  /* 0x0048f400010b7983 */ /* 0x002f220000300800 */
[----:B------:R-:W-:-:S03]  /*16c460*/  IADD3 R16, P5, PT, R16, UR15, RZ ;  /* 0x0000000f10107c10 */ /* 0x000fc6000ffbe0ff */
[----:B------:R-:W4:Y:S04]  /*16c470*/  LDL.LU R23, [R1+0x50b0] ;  /* 0x0050b00001177983 */ /* 0x000f280000300800 */
[----:B------:R-:W-:Y:S04]  /*16c480*/  STL [R1+0x48d0], R78 ;  /* 0x0048d04e01007387 */ /* 0x000fe80000100800 */
[----:B------:R-:W-:Y:S04]  /*16c490*/  STL.64 [R1+0x8260], R78 ;  /* 0x0082604e01007387 */ /* 0x000fe80000100a00 */
[----:B------:R-:W-:Y:S04]  /*16c4a0*/  STL [R1+0x5098], R20 ;  /* 0x0050981401007387 */ /* 0x000fe80000100800 */
[----:B------:R-:W-:Y:S04]  /*16c4b0*/  STL [R1+0x50a4], R16 ;  /* 0x0050a41001007387 */ /* 0x000fe80000100800 */
[----:B------:R-:W4:Y:S01]  /*16c4c0*/  LDL.LU R3, [R1+0x51a4] ;  /* 0x0051a40001037983 */ /* 0x000f220000300800 */
[----:B------:R-:W-:-:S02]  /*16c4d0*/  IADD3.X R17, PT, PT, R17, UR9, RZ, P1, !PT ;  /* 0x0000000911117c10 */ /* 0x000fc40008ffe4ff */
[----:B------:R-:W-:-:S03]  /*16c4e0*/  IADD3 R6, P1, PT, R6, UR15, RZ ;  /* 0x0000000f06067c10 */ /* 0x000fc6000ff3e0ff */
[----:B------:R1:W-:Y:S04]  /*16c4f0*/  STL [R1+0x48d8], R17 ;  /* 0x0048d81101007387 */ /* 0x0003e80000100800 */
[----:B-1----:R-:W4:Y:S04]  /*16c500*/  LDL.LU R17, [R1+0x48f0] ;  /* 0x0048f00001117983 */ /* 0x002f280000300800 */
[----:B------:R1:W-:Y:S04]  /*16c510*/  STL [R1+0x48e4], R6 ;  /* 0x0048e40601007387 */ /* 0x0003e80000100800 */
[----:B-1----:R-:W4:Y:S04]  /*16c520*/  LDL.LU R6, [R1+0x48fc] ;  /* 0x0048fc0001067983 */ /* 0x002f280000300800 */
[----:B------:R-:W4:Y:S01]  /*16c530*/  LDL.LU R18, [R1+0x5198] ;  /* 0x0051980001127983 */ /* 0x000f220000300800 */
[----:B------:R-:W-:-:S02]  /*16c540*/  IADD3.X R9, PT, PT, R9, UR9, RZ, P5, !PT ;  /* 0x0000000909097c10 */ /* 0x000fc4000affe4ff */
[----:B------:R-:W-:Y:S01]  /*16c550*/  IADD3 R22, P5, PT, R22, UR15, RZ ;  /* 0x0000000f16167c10 */ /* 0x000fe2000ffbe0ff */
[----:B------:R-:W-:Y:S02]  /*16c560*/  IMAD.MOV.U32 R4, RZ, RZ, R14 ;  /* 0x000000ffff047224 */ /* 0x000fe400078e000e */
[----:B------:R-:W4:Y:S01]  /*16c570*/  LDL.LU R14, [R1+0x51ac] ;  /* 0x0051ac00010e7983 */ /* 0x000f220000300800 */
[----:B------:R-:W-:-:S03]  /*16c580*/  IMAD.MOV.U32 R5, RZ, RZ, R20 ;  /* 0x000000ffff057224 */ /* 0x000fc600078e0014 */
        /* <DEDUP_REMOVED lines=8> */
[----:B--2---:R-:W-:Y:S02]  /*16c610*/  IADD3.X R15, PT, PT, R15, UR9, RZ, P1, !PT ;  /* 0x000000090f0f7c10 */ /* 0x004fe40008ffe4ff */
[----:B---3--:R-:W-:Y:S02]  /*16c620*/  IADD3 R7, P1, PT, R7, UR15, RZ ;  /* 0x0000000f07077c10 */ /* 0x008fe4000ff3e0ff */
[----:B------:R-:W-:-:S03]  /*16c630*/  IADD3.X R24, PT, PT, R24, UR9, RZ, P5, !PT ;  /* 0x0000000918187c10 */ /* 0x000fc6000affe4ff */
[----:B------:R1:W-:Y:S01]  /*16c640*/  STL [R1+0x48ec], R7 ;  /* 0x0048ec0701007387 */ /* 0x0003e20000100800 */
[----:B------:R-:W-:-:S03]  /*16c650*/  IADD3 R10, P5, PT, R10, UR15, RZ ;  /* 0x0000000f0a0a7c10 */ /* 0x000fc6000ffbe0ff */
[----:B------:R2:W-:Y:S04]  /*16c660*/  STL [R1+0x48e0], R15 ;  /* 0x0048e00f01007387 */ /* 0x0005e80000100800 */
[----:B-1----:R-:W3:Y:S04]  /*16c670*/  LDL.LU R7, [R1+0x4904] ;  /* 0x0049040001077983 */ /* 0x002ee80000300800 */
[----:B--2---:R-:W2:Y:S01]  /*16c680*/  LDL.LU R15, [R1+0x51a0] ;  /* 0x0051a000010f7983 */ /* 0x004ea20000300800 */
[----:B----4-:R-:W-:-:S03]  /*16c690*/  IADD3.X R8, PT, PT, R8, UR9, RZ, P1, !PT ;  /* 0x0000000908087c10 */ /* 0x010fc60008ffe4ff */
[----:B------:R-:W4:Y:S04]  /*16c6a0*/  LDL.LU R9, [R1+0x51b4] ;  /* 0x0051b40001097983 */ /* 0x000f280000300800 */
[----:B------:R-:W-:Y:S04]  /*16c6b0*/  STL [R1+0x50a8], R24 ;  /* 0x0050a81801007387 */ /* 0x000fe80000100800 */
[----:B------:R-:W-:Y:S01]  /*16c6c0*/  STL [R1+0x50b4], R10 ;  /* 0x0050b40a01007387 */ /* 0x000fe20000100800 */
        /* <DEDUP_REMOVED lines=8> */
[----:B------:R-:W4:Y:S01]  /*16c750*/  LDL.LU R22, [R1+0x52ac] ;  /* 0x0052ac0001167983 */ /* 0x000f220000300800 */
[----:B------:R-:W-:-:S03]  /*16c760*/  MOV R5, R24 ;  /* 0x0000001800057202 */ /* 0x000fc60000000f00 */
[----:B------:R-:W-:Y:S04]  /*16c770*/  STL [R1+0x50b0], R23 ;  /* 0x0050b01701007387 */ /* 0x000fe80000100800 */
[----:B------:R-:W-:Y:S04]  /*16c780*/  STL [R1+0x519c], R12 ;  /* 0x00519c0c01007387 */ /* 0x000fe80000100800 */
[----:B------:R1:W-:Y:S01]  /*16c790*/  LDGSTS.E [R2+0x14700], desc[UR74][R4.64], P3 ;  /* 0x1470000004027fae */ /* 0x0003e200099a104a */
[----:B------:R-:W-:-:S05]  /*16c7a0*/  IADD3.X R17, PT, PT, R17, UR9, RZ, P1, !PT ;  /* 0x0000000911117c10 */ /* 0x000fca0008ffe4ff */
[----:B------:R1:W-:Y:S01]  /*16c7b0*/  STL [R1+0x48f0], R17 ;  /* 0x0048f01101007387 */ /* 0x0003e20000100800 */
[----:B------:R-:W-:-:S03]  /*16c7c0*/  IADD3 R6, P1, PT, R6, UR15, RZ ;  /* 0x0000000f06067c10 */ /* 0x000fc6000ff3e0ff */
[----:B-1----:R-:W4:Y:S04]  /*16c7d0*/  LDL.LU R17, [R1+0x4908] ;  /* 0x0049080001117983 */ /* 0x002f280000300800 */
[----:B------:R1:W-:Y:S01]  /*16c7e0*/  STL [R1+0x48fc], R6 ;  /* 0x0048fc0601007387 */ /* 0x0003e20000100800 */
[----:B------:R-:W-:Y:S02]  /*16c7f0*/  IADD3.X R18, PT, PT, R18, UR9, RZ, P5, !PT ;  /* 0x0000000912127c10 */ /* 0x000fe4000affe4ff */
[----:B------:R-:W-:Y:S01]  /*16c800*/  IADD3 R3, P5, PT, R3, UR15, RZ ;  /* 0x0000000f03037c10 */ /* 0x000fe2000ffbe0ff */
[----:B------:R-:W-:Y:S01]  /*16c810*/  IMAD.MOV.U32 R4, RZ, RZ, R10 ;  /* 0x000000ffff047224 */ /* 0x000fe200078e000a */
        /* <DEDUP_REMOVED lines=16> */
[----:B---3--:R-:W-:Y:S02]  /*16c920*/  IADD3 R7, P1, PT, R7, UR15, RZ ;  /* 0x0000000f07077c10 */ /* 0x008fe4000ff3e0ff */
[----:B--2---:R-:W-:Y:S02]  /*16c930*/  IADD3.X R15, PT, PT, R15, UR9, RZ, P5, !PT ;  /* 0x000000090f0f7c10 */ /* 0x004fe4000affe4ff */
[----:B------:R-:W-:Y:S01]  /*16c940*/  IADD3 R14, P5, PT, R14, UR15, RZ ;  /* 0x0000000f0e0e7c10 */ /* 0x000fe2000ffbe0ff */
[----:B------:R1:W-:Y:S04]  /*16c950*/  STL [R1+0x4904], R7 ;  /* 0x0049040701007387 */ /* 0x0003e80000100800 */
[----:B-1----:R-:W2:Y:S04]  /*16c960*/  LDL.LU R7, [R1+0x52bc] ;  /* 0x0052bc0001077983 */ /* 0x002ea80000300800 */
[----:B------:R-:W-:Y:S04]  /*16c970*/  STL [R1+0x51a0], R15 ;  /* 0x0051a00f01007387 */ /* 0x000fe80000100800 */
[----:B------:R-:W-:Y:S01]  /*16c980*/  STL [R1+0x51ac], R14 ;  /* 0x0051ac0e01007387 */ /* 0x000fe20000100800 */
[----:B----4-:R-:W-:-:S05]  /*16c990*/  IADD3.X R8, PT, PT, R8, UR9, RZ, P1, !PT ;  /* 0x0000000908087c10 */ /* 0x010fca0008ffe4ff */
[----:B------:R1:W-:Y:S01]  /*16c9a0*/  STL [R1+0x4900], R8 ;  /* 0x0049000801007387 */ /* 0x0003e20000100800 */
[----:B------:R-:W-:-:S03]  /*16c9b0*/  IADD3 R11, P1, PT, R11, UR15, RZ ;  /* 0x0000000f0b0b7c10 */ /* 0x000fc6000ff3e0ff */
[----:B-1----:R-:W3:Y:S01]  /*16c9c0*/  LDL.LU R8, [R1+0x4918] ;  /* 0x0049180001087983 */ /* 0x002ee20000300800 */
[----:B------:R-:W-:-:S03]  /*16c9d0*/  IADD3.X R16, PT, PT, R16, UR9, RZ, P5, !PT ;  /* 0x0000000910107c10 */ /* 0x000fc6000affe4ff */
[----:B------:R-:W4:Y:S04]  /*16c9e0*/  LDL.LU R18, [R1+0x52b0] ;  /* 0x0052b00001127983 */ /* 0x000f280000300800 */
[----:B------:R1:W-:Y:S04]  /*16c9f0*/  STL [R1+0x490c], R11 ;  /* 0x00490c0b01007387 */ /* 0x0003e80000100800 */
[----:B-1----:R-:W2:Y:S04]  /*16ca00*/  LDL.LU R11, [R1+0x4924] ;  /* 0x00492400010b7983 */ /* 0x002ea80000300800 */
[----:B------:R-:W2:Y:S04]  /*16ca10*/  LDL.LU R12, [R1+0x52c4] ;  /* 0x0052c400010c7983 */ /* 0x000ea80000300800 */
[----:B------:R-:W2:Y:S04]  /*16ca20*/  LDL.LU R20, [R1+0x4920] ;  /* 0x0049200001147983 */ /* 0x000ea80000300800 */
[----:B------:R-:W-:Y:S04]  /*16ca30*/  STL [R1+0x51a8], R16 ;  /* 0x0051a81001007387 */ /* 0x000fe80000100800 */
[----:B------:R-:W2:Y:S01]  /*16ca40*/  LDL.LU R3, [R1+0x492c] ;  /* 0x00492c0001037983 */ /* 0x000ea20000300800 */
[----:B------:R-:W-:-:S02]  /*16ca50*/  IADD3 R9, P5, PT, R9, UR15, RZ ;  /* 0x0000000f09097c10 */ /* 0x000fc4000ffbe0ff */
[----:B------:R-:W-:Y:S02]  /*16ca60*/  MOV R5, R15 ;  /* 0x0000000f00057202 */ /* 0x000fe40000000f00 */
[----:B------:R-:W-:Y:S01]  /*16ca70*/  IADD3.X R17, PT, PT, R17, UR9, RZ, P1, !PT ;  /* 0x0000000911117c10 */ /* 0x000fe20008ffe4ff */
[----:B------:R-:W-:Y:S04]  /*16ca80*/  STL [R1+0x51b4], R9 ;  /* 0x0051b40901007387 */ /* 0x000fe80000100800 */
[----:B------:R-:W2:Y:S04]  /*16ca90*/  LDL.LU R15, [R1+0x52b8] ;  /* 0x0052b800010f7983 */ /* 0x000ea80000300800 */
[----:B------:R1:W-:Y:S01]  /*16caa0*/  LDGSTS.E [R2+0x15680], desc[UR74][R4.64], P2 ;  /* 0x1568000004027fae */ /* 0x0003e200091a104a */
[----:B------:R-:W-:-:S02]  /*16cab0*/  IADD3 R6, P1, PT, R6, UR15, RZ ;  /* 0x0000000f06067c10 */ /* 0x000fc4000ff3e0ff */
[----:B------:R-:W-:-:S03]  /*16cac0*/  IADD3.X R24, PT, PT, R24, UR9, RZ, P5, !PT ;  /* 0x0000000918187c10 */ /* 0x000fc6000affe4ff */
[----:B------:R1:W-:Y:S01]  /*16cad0*/  STL [R1+0x4914], R6 ;  /* 0x0049140601007387 */ /* 0x0003e20000100800 */
[----:B------:R-:W-:Y:S01]  /*16cae0*/  IADD3 R22, P5, PT, R22, UR15, RZ ;  /* 0x0000000f16167c10 */ /* 0x000fe2000ffbe0ff */
[----:B-1----:R-:W-:Y:S02]  /*16caf0*/  IMAD.MOV.U32 R4, RZ, RZ, R14 ;  /* 0x000000ffff047224 */ /* 0x002fe400078e000e */
[----:B------:R-:W-:-:S05]  /*16cb00*/  IMAD.MOV.U32 R5, RZ, RZ, R16 ;  /* 0x000000ffff057224 */ /* 0x000fca00078e0010 */
[----:B------:R1:W-:Y:S04]  /*16cb10*/  LDGSTS.E [R2+0x15700], desc[UR74][R4.64], P3 ;  /* 0x1570000004027fae */ /* 0x0003e800099a104a */
[----:B------:R-:W2:Y:S01]  /*16cb20*/  LDL.LU R6, [R1+0x53ac] ;  /* 0x0053ac0001067983 */ /* 0x000ea20000300800 */
[----:B------:R-:W-:-:S03]  /*16cb30*/  IADD3.X R26, PT, PT, R26, UR9, RZ, P1, !PT ;  /* 0x000000091a1a7c10 */ /* 0x000fc60008ffe4ff */
[----:B------:R1:W-:Y:S01]  /*16cb40*/  STL [R1+0x4908], R17 ;  /* 0x0049081101007387 */ /* 0x0003e20000100800 */
[----:B------:R-:W-:Y:S02]  /*16cb50*/  IADD3 R25, P1, PT, R25, UR15, RZ ;  /* 0x0000000f19197c10 */ /* 0x000fe4000ff3e0ff */
[----:B-1----:R-:W-:Y:S01]  /*16cb60*/  MOV R4, R9 ;  /* 0x0000000900047202 */ /* 0x002fe20000000f00 */
[----:B------:R-:W2:Y:S04]  /*16cb70*/  LDL.LU R17, [R1+0x4928] ;  /* 0x0049280001117983 */ /* 0x000ea80000300800 */
[----:B------:R-:W-:Y:S04]  /*16cb80*/  STL [R1+0x51b0], R24 ;  /* 0x0051b01801007387 */ /* 0x000fe80000100800 */
        /* <DEDUP_REMOVED lines=19> */
[----:B--2---:R-:W-:-:S03]  /*16ccc0*/  IADD3 R7, P5, PT, R7, UR15, RZ ;  /* 0x0000000f07077c10 */ /* 0x004fc6000ffbe0ff */
[----:B-1----:R-:W2:Y:S01]  /*16ccd0*/  LDL.LU R8, [R1+0x53b4] ;  /* 0x0053b40001087983 */ /* 0x002ea20000300800 */
[----:B------:R-:W-:-:S05]  /*16cce0*/  IADD3 R11, P1, PT, R11, UR15, RZ ;  /* 0x0000000f0b0b7c10 */ /* 0x000fca000ff3e0ff */
        /* <DEDUP_REMOVED lines=9> */
[----:B-1----:R-:W4:Y:S04]  /*16cd80*/  LDL.LU R3, [R1+0x53bc] ;  /* 0x0053bc0001037983 */ /* 0x002f280000300800 */
[----:B------:R-:W4:Y:S01]  /*16cd90*/  LDL.LU R41, [R1+0x49bc] ;  /* 0x0049bc0001297983 */ /* 0x000f220000300800 */
[----:B------:R-:W-:-:S03]  /*16cda0*/  IADD3 R12, P5, PT, R12, UR15, RZ ;  /* 0x0000000f0c0c7c10 */ /* 0x000fc6000ffbe0ff */
[----:B------:R-:W4:Y:S01]  /*16cdb0*/  LDL.LU R10, [R1+0x53b0] ;  /* 0x0053b000010a7983 */ /* 0x000f220000300800 */
[----:B------:R-:W-:-:S03]  /*16cdc0*/  IMAD.MOV.U32 R5, RZ, RZ, R18 ;  /* 0x000000ffff057224 */ /* 0x000fc600078e0012 */
[----:B------:R-:W-:Y:S04]  /*16cdd0*/  STL [R1+0x52b8], R15 ;  /* 0x0052b80f01007387 */ /* 0x000fe80000100800 */
[----:B------:R-:W-:Y:S04]  /*16cde0*/  STL [R1+0x52c4], R12 ;  /* 0x0052c40c01007387 */ /* 0x000fe80000100800 */
[----:B------:R-:W4:Y:S04]  /*16cdf0*/  LDL.LU R97, [R1+0x49b8] ;  /* 0x0049b80001617983 */ /* 0x000f280000300800 */
[----:B------:R-:W4:Y:S04]  /*16ce00*/  LDL.LU R91, [R1+0x49c4] ;  /* 0x0049c400015b7983 */ /* 0x000f280000300800 */
[----:B------:R1:W-:Y:S01]  /*16ce10*/  LDGSTS.E [R2+0x16680], desc[UR74][R4.64], P2 ;  /* 0x1668000004027fae */ /* 0x0003e200091a104a */
[----:B------:R-:W-:-:S02]  /*16ce20*/  IADD3.X R17, PT, PT, R17, UR9, RZ, P1, !PT ;  /* 0x0000000911117c10 */ /* 0x000fc40008ffe4ff */
[----:B------:R-:W-:-:S03]  /*16ce30*/  IADD3 R16, P1, PT, R16, UR15, RZ ;  /* 0x0000000f10107c10 */ /* 0x000fc6000ff3e0ff */
[----:B------:R-:W-:Y:S01]  /*16ce40*/  STL [R1+0x4928], R17 ;  /* 0x0049281101007387 */ /* 0x000fe20000100800 */
[----:B-1----:R-:W-:-:S03]  /*16ce50*/  MOV R4, R7 ;  /* 0x0000000700047202 */ /* 0x002fc60000000f00 */
[----:B------:R-:W-:Y:S01]  /*16ce60*/  STL [R1+0x4934], R16 ;  /* 0x0049341001007387 */ /* 0x000fe20000100800 */
[----:B------:R-:W-:-:S03]  /*16ce70*/  IADD3.X R14, PT, PT, R14, UR9, RZ, P5, !PT ;  /* 0x000000090e0e7c10 */ /* 0x000fc6000affe4ff */
[----:B------:R-:W4:Y:S01]  /*16ce80*/  LDL.LU R7, [R1+0x53c4] ;  /* 0x0053c40001077983 */ /* 0x000f220000300800 */
[----:B------:R-:W-:-:S03]  /*16ce90*/  IADD3 R6, P5, PT, R6, UR15, RZ ;  /* 0x0000000f06067c10 */ /* 0x000fc6000ffbe0ff */
[----:B------:R-:W-:Y:S04]  /*16cea0*/  STL [R1+0x52c0], R14 ;  /* 0x0052c00e01007387 */ /* 0x000fe80000100800 */
[----:B------:R-:W4:Y:S01]  /*16ceb0*/  LDL.LU R82, [R1+0x49cc] ;  /* 0x0049cc0001527983 */ /* 0x000f220000300800 */
[----:B------:R-:W-:-:S03]  /*16cec0*/  IADD3.X R9, PT, PT, R9, UR9, RZ, P1, !PT ;  /* 0x0000000909097c10 */ /* 0x000fc60008ffe4ff */
[----:B------:R-:W-:Y:S04]  /*16ced0*/  STL [R1+0x53ac], R6 ;  /* 0x0053ac0601007387 */ /* 0x000fe80000100800 */
[----:B------:R1:W-:Y:S04]  /*16cee0*/  STL [R1+0x4930], R9 ;  /* 0x0049300901007387 */ /* 0x0003e80000100800 */
[----:B-1----:R-:W4:Y:S04]  /*16cef0*/  LDL.LU R9, [R1+0x53b8] ;  /* 0x0053b80001097983 */ /* 0x002f280000300800 */
[----:B------:R-:W4:Y:S01]  /*16cf00*/  LDL.LU R92, [R1+0x49c0] ;  /* 0x0049c000015c7983 */ /* 0x000f220000300800 */
[----:B------:R-:W-:-:S03]  /*16cf10*/  IMAD.MOV.U32 R5, RZ, RZ, R15 ;  /* 0x000000ffff057224 */ /* 0x000fc600078e000f */
[----:B------:R-:W4:Y:S04]  /*16cf20*/  LDL.LU R51, [R1+0x49d4] ;  /* 0x0049d40001337983 */ /* 0x000f280000300800 */
[----:B------:R1:W-:Y:S04]  /*16cf30*/  LDGSTS.E [R2+0x16700], desc[UR74][R4.64], P3 ;  /* 0x1670000004027fae */ /* 0x0003e800099a104a */
[----:B------:R-:W4:Y:S01]  /*16cf40*/  LDL.LU R18, [R1+0x53c0] ;  /* 0x0053c00001127983 */ /* 0x000f220000300800 */
[----:B-1----:R-:W-:Y:S01]  /*16cf50*/  IMAD.MOV.U32 R4, RZ, RZ, R12 ;  /* 0x000000ffff047224 */ /* 0x002fe200078e000c */
[----:B------:R-:W-:-:S05]  /*16cf60*/  MOV R5, R14 ;  /* 0x0000000e00057202 */ /* 0x000fca0000000f00 */
[----:B------:R1:W-:Y:S02]  /*16cf70*/  LDGSTS.E [R2+0x16780], desc[UR74][R4.64], P0 ;  /* 0x1678000004027fae */ /* 0x0003e400081a104a */
[----:B-1----:R-:W-:Y:S01]  /*16cf80*/  IMAD.MOV.U32 R4, RZ, RZ, R6 ;  /* 0x000000ffff047224 */ /* 0x002fe200078e0006 */
[----:B---3--:R-:W-:Y:S02]  /*16cf90*/  IADD3.X R11, PT, PT, R11, UR9, RZ, P5, !PT ;  /* 0x000000090b0b7c10 */ /* 0x008fe4000affe4ff */
[----:B--2---:R-:W-:-:S03]  /*16cfa0*/  IADD3 R8, P5, PT, R8, UR15, RZ ;  /* 0x0000000f08087c10 */ /* 0x004fc6000ffbe0ff */
[----:B------:R-:W-:Y:S04]  /*16cfb0*/  STL [R1+0x53a8], R11 ;  /* 0x0053a80b01007387 */ /* 0x000fe80000100800 */
[----:B------:R-:W2:Y:S04]  /*16cfc0*/  LDL.LU R12, [R1+0x54ac] ;  /* 0x0054ac00010c7983 */ /* 0x000ea80000300800 */
[----:B------:R1:W-:Y:S01]  /*16cfd0*/  STL [R1+0x53b4], R8 ;  /* 0x0053b40801007387 */ /* 0x0003e20000100800 */
[----:B----4-:R-:W-:-:S05]  /*16cfe0*/  IADD3 R41, P1, PT, R41, UR15, RZ ;  /* 0x0000000f29297c10 */ /* 0x010fca000ff3e0ff */
[----:B------:R-:W-:Y:S04]  /*16cff0*/  STL [R1+0x49bc], R41 ;  /* 0x0049bc2901007387 */ /* 0x000fe80000100800 */
[----:B------:R-:W-:Y:S04]  /*16d000*/  STL.64 [R1+0x8268], R40 ;  /* 0x0082682801007387 */ /* 0x000fe80000100a00 */
[----:B------:R-:W3:Y:S01]  /*16d010*/  LDL.LU R85, [R1+0x49c8] ;  /* 0x0049c80001557983 */ /* 0x000ee20000300800 */
[----:B------:R-:W-:Y:S02]  /*16d020*/  IADD3.X R10, PT, PT, R10, UR9, RZ, P5, !PT ;  /* 0x000000090a0a7c10 */ /* 0x000fe4000affe4ff */
[----:B------:R-:W-:Y:S01]  /*16d030*/  IADD3.X R97, PT, PT, R97, UR9, RZ, P1, !PT ;  /* 0x0000000961617c10 */ /* 0x000fe20008ffe4ff */
[----:B------:R-:W4:Y:S01]  /*16d040*/  LDL.LU R52, [R1+0x49d0] ;  /* 0x0049d00001347983 */ /* 0x000f220000300800 */
[----:B------:R-:W-:-:S03]  /*16d050*/  IADD3 R3, P5, PT, R3, UR15, RZ ;  /* 0x0000000f03037c10 */ /* 0x000fc6000ffbe0ff */
[----:B------:R-:W-:Y:S01]  /*16d060*/  STL [R1+0x49b8], R97 ;  /* 0x0049b86101007387 */ /* 0x000fe20000100800 */
[----:B------:R-:W-:-:S03]  /*16d070*/  IADD3 R91, P1, PT, R91, UR15, RZ ;  /* 0x0000000f5b5b7c10 */ /* 0x000fc6000ff3e0ff */
[----:B------:R-:W-:Y:S04]  /*16d080*/  STL.64 [R1+0x8270], R96 ;  /* 0x0082706001007387 */ /* 0x000fe80000100a00 */
[----:B------:R-:W-:Y:S04]  /*16d090*/  STL [R1+0x53b0], R10 ;  /* 0x0053b00a01007387 */ /* 0x000fe80000100800 */
[----:B------:R-:W-:Y:S04]  /*16d0a0*/  STL [R1+0x53bc], R3 ;  /* 0x0053bc0301007387 */ /* 0x000fe80000100800 */
[----:B------:R-:W4:Y:S01]  /*16d0b0*/  LDL.LU R6, [R1+0x49dc] ;  /* 0x0049dc0001067983 */ /* 0x000f220000300800 */
[----:B------:R-:W-:-:S03]  /*16d0c0*/  IMAD.MOV.U32 R5, RZ, RZ, R11 ;  /* 0x000000ffff057224 */ /* 0x000fc600078e000b */
[----:B------:R-:W4:Y:S04]  /*16d0d0*/  LDL.LU R20, [R1+0x54a8] ;  /* 0x0054a80001147983 */ /* 0x000f280000300800 */
[----:B------:R-:W4:Y:S04]  /*16d0e0*/  LDL.LU R15, [R1+0x54b4] ;  /* 0x0054b400010f7983 */ /* 0x000f280000300800 */
[----:B------:R-:W-:Y:S04]  /*16d0f0*/  STL [R1+0x49c4], R91 ;  /* 0x0049c45b01007387 */ /* 0x000fe80000100800 */
[----:B------:R-:W-:Y:S04]  /*16d100*/  STL.64 [R1+0x8278], R90 ;  /* 0x0082785a01007387 */ /* 0x000fe80000100a00 */
[----:B------:R1:W-:Y:S01]  /*16d110*/  LDGSTS.E [R2+0x17600], desc[UR74][R4.64], P4 ;  /* 0x1760000004027fae */ /* 0x0003e2000a1a104a */
[----:B------:R-:W-:-:S02]  /*16d120*/  IADD3.X R9, PT, PT, R9, UR9, RZ, P5, !PT ;  /* 0x0000000909097c10 */ /* 0x000fc4000affe4ff */
[----:B------:R-:W-:Y:S02]  /*16d130*/  IADD3.X R92, PT, PT, R92, UR9, RZ, P1, !PT ;  /* 0x000000095c5c7c10 */ /* 0x000fe40008ffe4ff */
[----:B------:R-:W-:-:S03]  /*16d140*/  IADD3 R7, P5, PT, R7, UR15, RZ ;  /* 0x0000000f07077c10 */ /* 0x000fc6000ffbe0ff */
[----:B------:R-:W-:Y:S04]  /*16d150*/  STL [R1+0x49c0], R92 ;  /* 0x0049c05c01007387 */ /* 0x000fe80000100800 */
[----:B------:R-:W-:Y:S01]  /*16d160*/  STL.64 [R1+0x8280], R92 ;  /* 0x0082805c01007387 */ /* 0x000fe20000100a00 */
[----:B-1----:R-:W-:-:S03]  /*16d170*/  MOV R4, R8 ;  /* 0x0000000800047202 */ /* 0x002fc60000000f00 */
[----:B------:R1:W-:Y:S04]  /*16d180*/  STL [R1+0x53b8], R9 ;  /* 0x0053b80901007387 */ /* 0x0003e80000100800 */
[----:B------:R-:W-:Y:S04]  /*16d190*/  STL [R1+0x53c4], R7 ;  /* 0x0053c40701007387 */ /* 0x000fe80000100800 */
[----:B------:R-:W4:Y:S04]  /*16d1a0*/  LDL.LU R17, [R1+0x49d8] ;  /* 0x0049d80001117983 */ /* 0x000f280000300800 */
[----:B------:R-:W4:Y:S01]  /*16d1b0*/  LDL.LU R8, [R1+0x49e4] ;  /* 0x0049e40001087983 */ /* 0x000f220000300800 */
[----:B------:R-:W-:Y:S01]  /*16d1c0*/  IADD3 R82, P1, PT, R82, UR15, RZ ;  /* 0x0000000f52527c10 */ /* 0x000fe2000ff3e0ff */
[----:B------:R-:W-:Y:S01]  /*16d1d0*/  IMAD.MOV.U32 R5, RZ, RZ, R10 ;  /* 0x000000ffff057224 */ /* 0x000fe200078e000a */
[----:B------:R-:W-:Y:S01]  /*16d1e0*/  IADD3.X R18, PT, PT, R18, UR9, RZ, P5, !PT ;  /* 0x0000000912127c10 */ /* 0x000fe2000affe4ff */
[----:B------:R-:W4:Y:S04]  /*16d1f0*/  LDL.LU R16, [R1+0x54b0] ;  /* 0x0054b00001107983 */ /* 0x000f280000300800 */
        /* <DEDUP_REMOVED lines=8> */
[----:B--2---:R-:W-:Y:S02]  /*16d280*/  IADD3 R12, P5, PT, R12, UR15, RZ ;  /* 0x0000000f0c0c7c10 */ /* 0x004fe4000ffbe0ff */
[----:B---3--:R-:W-:Y:S02]  /*16d290*/  IADD3.X R85, PT, PT, R85, UR9, RZ, P1, !PT ;  /* 0x0000000955557c10 */ /* 0x008fe40008ffe4ff */
[----:B------:R-:W-:-:S03]  /*16d2a0*/  IADD3 R51, P1, PT, R51, UR15, RZ ;  /* 0x0000000f33337c10 */ /* 0x000fc6000ff3e0ff */
[----:B------:R-:W-:Y:S04]  /*16d2b0*/  STL [R1+0x49c8], R85 ;  /* 0x0049c85501007387 */ /* 0x000fe80000100800 */
[----:B------:R-:W-:Y:S04]  /*16d2c0*/  STL [R1+0x53c0], R18 ;  /* 0x0053c01201007387 */ /* 0x000fe80000100800 */
[----:B------:R-:W2:Y:S01]  /*16d2d0*/  LDL.LU R9, [R1+0x49e0] ;  /* 0x0049e00001097983 */ /* 0x000ea20000300800 */
[----:B----4-:R-:W-:-:S03]  /*16d2e0*/  IADD3.X R52, PT, PT, R52, UR9, RZ, P1, !PT ;  /* 0x0000000934347c10 */ /* 0x010fc60008ffe4ff */
[----:B------:R-:W-:Y:S04]  /*16d2f0*/  STL [R1+0x54ac], R12 ;  /* 0x0054ac0c01007387 */ /* 0x000fe80000100800 */
[----:B------:R-:W3:Y:S01]  /*16d300*/  LDL.LU R3, [R1+0x49ec] ;  /* 0x0049ec0001037983 */ /* 0x000ee20000300800 */
[----:B------:R-:W-:-:S03]  /*16d310*/  IADD3 R6, P1, PT, R6, UR15, RZ ;  /* 0x0000000f06067c10 */ /* 0x000fc6000ff3e0ff */
[----:B------:R-:W4:Y:S04]  /*16d320*/  LDL.LU R24, [R1+0x54b8] ;  /* 0x0054b80001187983 */ /* 0x000f280000300800 */
[----:B------:R-:W4:Y:S04]  /*16d330*/  LDL.LU R11, [R1+0x568c] ;  /* 0x00568c00010b7983 */ /* 0x000f280000300800 */
[----:B------:R-:W-:Y:S04]  /*16d340*/  STL [R1+0x49d4], R51 ;  /* 0x0049d43301007387 */ /* 0x000fe80000100800 */
[----:B------:R-:W-:Y:S04]  /*16d350*/  STL.64 [R1+0x8288], R50 ;  /* 0x0082883201007387 */ /* 0x000fe80000100a00 */
[----:B------:R-:W4:Y:S04]  /*16d360*/  LDL.LU R10, [R1+0x49e8] ;  /* 0x0049e800010a7983 */ /* 0x000f280000300800 */
[----:B------:R1:W-:Y:S01]  /*16d370*/  STL [R1+0x49dc], R6 ;  /* 0x0049dc0601007387 */ /* 0x0003e20000100800 */
[----:B------:R-:W-:-:S02]  /*16d380*/  IADD3.X R20, PT, PT, R20, UR9, RZ, P5, !PT ;  /* 0x0000000914147c10 */ /* 0x000fc4000affe4ff */
[----:B------:R-:W-:Y:S01]  /*16d390*/  IADD3 R15, P5, PT, R15, UR15, RZ ;  /* 0x0000000f0f0f7c10 */ /* 0x000fe2000ffbe0ff */
[----:B-1----:R-:W4:Y:S04]  /*16d3a0*/  LDL.LU R6, [R1+0x49f4] ;  /* 0x0049f40001067983 */ /* 0x002f280000300800 */
        /* <DEDUP_REMOVED lines=11> */
[----:B-1----:R-:W4:Y:S01]  /*16d460*/  LDL.LU R8, [R1+0x49fc] ;  /* 0x0049fc0001087983 */ /* 0x002f220000300800 */
[----:B------:R-:W-:Y:S01]  /*16d470*/  IMAD.MOV.U32 R5, RZ, RZ, R18 ;  /* 0x000000ffff057224 */ /* 0x000fe200078e0012 */
[----:B------:R-:W-:-:S02]  /*16d480*/  IADD3.X R16, PT, PT, R16, UR9, RZ, P5, !PT ;  /* 0x0000000910107c10 */ /* 0x000fc4000affe4ff */
[----:B------:R-:W-:Y:S01]  /*16d490*/  IADD3 R22, P5, PT, R22, UR15, RZ ;  /* 0x0000000f16167c10 */ /* 0x000fe2000ffbe0ff */
[----:B------:R-:W4:Y:S04]  /*16d4a0*/  LDL.LU R18, [R1+0x5688] ;  /* 0x0056880001127983 */ /* 0x000f280000300800 */
[----:B------:R1:W-:Y:S02]  /*16d4b0*/  LDGSTS.E [R2+0x17780], desc[UR74][R4.64], P0 ;  /* 0x1778000004027fae */ /* 0x0003e400081a104a */
[----:B-1----:R-:W-:Y:S01]  /*16d4c0*/  MOV R4, R12 ;  /* 0x0000000c00047202 */ /* 0x002fe20000000f00 */
[----:B------:R-:W-:Y:S01]  /*16d4d0*/  IMAD.MOV.U32 R5, RZ, RZ, R20 ;  /* 0x000000ffff057224 */ /* 0x000fe200078e0014 */
[----:B------:R-:W4:Y:S04]  /*16d4e0*/  LDL.LU R12, [R1+0x569c] ;  /* 0x00569c00010c7983 */ /* 0x000f280000300800 */
[----:B------:R-:W-:Y:S04]  /*16d4f0*/  STL [R1+0x54b0], R16 ;  /* 0x0054b01001007387 */ /* 0x000fe80000100800 */
[----:B------:R-:W-:Y:S04]  /*16d500*/  STL [R1+0x54bc], R22 ;  /* 0x0054bc1601007387 */ /* 0x000fe80000100800 */
[----:B------:R-:W4:Y:S04]  /*16d510*/  LDL.LU R20, [R1+0x49f8] ;  /* 0x0049f80001147983 */ /* 0x000f280000300800 */
[----:B------:R1:W-:Y:S02]  /*16d520*/  LDGSTS.E [R2+0x18600], desc[UR74][R4.64], P4 ;  /* 0x1860000004027fae */ /* 0x0003e4000a1a104a */
[----:B-1----:R-:W-:Y:S01]  /*16d530*/  MOV R5, R16 ;  /* 0x0000001000057202 */ /* 0x002fe20000000f00 */
[----:B------:R-:W-:-:S05]  /*16d540*/  IMAD.MOV.U32 R4, RZ, RZ, R15 ;  /* 0x000000ffff047224 */ /* 0x000fca00078e000f */
[----:B------:R1:W-:Y:S02]  /*16d550*/  LDGSTS.E [R2+0x18680], desc[UR74][R4.64], P2 ;  /* 0x1868000004027fae */ /* 0x0003e400091a104a */
[----:B-1----:R-:W-:Y:S01]  /*16d560*/  IMAD.MOV.U32 R4, RZ, RZ, R22 ;  /* 0x000000ffff047224 */ /* 0x002fe200078e0016 */
[----:B--2---:R-:W-:Y:S02]  /*16d570*/  IADD3.X R9, PT, PT, R9, UR9, RZ, P1, !PT ;  /* 0x0000000909097c10 */ /* 0x004fe40008ffe4ff */
[----:B---3--:R-:W-:Y:S02]  /*16d580*/  IADD3 R3, P1, PT, R3, UR15, RZ ;  /* 0x0000000f03037c10 */ /* 0x008fe4000ff3e0ff */
[----:B----4-:R-:W-:-:S03]  /*16d590*/  IADD3.X R24, PT, PT, R24, UR9, RZ, P5, !PT ;  /* 0x0000000918187c10 */ /* 0x010fc6000affe4ff */
[----:B------:R1:W-:Y:S01]  /*16d5a0*/  STL [R1+0x49ec], R3 ;  /* 0x0049ec0301007387 */ /* 0x0003e20000100800 */
[----:B------:R-:W-:-:S03]  /*16d5b0*/  IADD3 R14, P5, PT, R14, UR15, RZ ;  /* 0x0000000f0e0e7c10 */ /* 0x000fc6000ffbe0ff */
[----:B------:R2:W-:Y:S04]  /*16d5c0*/  STL [R1+0x49e0], R9 ;  /* 0x0049e00901007387 */ /* 0x0005e80000100800 */
[----:B-1----:R-:W3:Y:S04]  /*16d5d0*/  LDL.LU R3, [R1+0x4a04] ;  /* 0x004a040001037983 */ /* 0x002ee80000300800 */
[----:B--2---:R-:W2:Y:S01]  /*16d5e0*/  LDL.LU R9, [R1+0x5690] ;  /* 0x0056900001097983 */ /* 0x004ea20000300800 */
[----:B------:R-:W-:-:S03]  /*16d5f0*/  IADD3.X R10, PT, PT, R10, UR9, RZ, P1, !PT ;  /* 0x000000090a0a7c10 */ /* 0x000fc60008ffe4ff */
[----:B------:R-:W4:Y:S04]  /*16d600*/  LDL.LU R16, [R1+0x56a4] ;  /* 0x0056a40001107983 */ /* 0x000f280000300800 */
[----:B------:R-:W-:Y:S04]  /*16d610*/  STL [R1+0x54b8], R24 ;  /* 0x0054b81801007387 */ /* 0x000fe80000100800 */
[----:B------:R-:W-:Y:S01]  /*16d620*/  STL [R1+0x54c4], R14 ;  /* 0x0054c40e01007387 */ /* 0x000fe20000100800 */
[----:B------:R-:W-:-:S03]  /*16d630*/  IADD3 R6, P1, PT, R6, UR15, RZ ;  /* 0x0000000f06067c10 */ /* 0x000fc6000ff3e0ff */
[----:B------:R1:W-:Y:S01]  /*16d640*/  STL [R1+0x49e8], R10 ;  /* 0x0049e80a01007387 */ /* 0x0003e20000100800 */
[----:B------:R-:W-:-:S03]  /*16d650*/  IADD3.X R23, PT, PT, R23, UR9, RZ, P5, !PT ;  /* 0x0000000917177c10 */ /* 0x000fc6000affe4ff */
[----:B-1----:R-:W4:Y:S04]  /*16d660*/  LDL.LU R10, [R1+0x4a00] ;  /* 0x004a0000010a7983 */ /* 0x002f280000300800 */
[----:B------:R1:W-:Y:S01]  /*16d670*/  STL [R1+0x49f4], R6 ;  /* 0x0049f40601007387 */ /* 0x0003e20000100800 */
[----:B------:R-:W-:-:S03]  /*16d680*/  IADD3 R11, P5, PT, R11, UR15, RZ ;  /* 0x0000000f0b0b7c10 */ /* 0x000fc6000ffbe0ff */
[----:B-1----:R-:W4:Y:S04]  /*16d690*/  LDL.LU R6, [R1+0x4a0c] ;  /* 0x004a0c0001067983 */ /* 0x002f280000300800 */
[----:B------:R-:W4:Y:S04]  /*16d6a0*/  LDL.LU R15, [R1+0x5698] ;  /* 0x00569800010f7983 */ /* 0x000f280000300800 */
[----:B------:R-:W4:Y:S04]  /*16d6b0*/  LDL.LU R22, [R1+0x576c] ;  /* 0x00576c0001167983 */ /* 0x000f280000300800 */
[----:B------:R-:W-:Y:S01]  /*16d6c0*/  STL [R1+0x54c0], R23 ;  /* 0x0054c01701007387 */ /* 0x000fe20000100800 */
[----:B------:R-:W-:-:S03]  /*16d6d0*/  IADD3.X R17, PT, PT, R17, UR9, RZ, P1, !PT ;  /* 0x0000000911117c10 */ /* 0x000fc60008ffe4ff */
[----:B------:R-:W-:Y:S04]  /*16d6e0*/  STL [R1+0x568c], R11 ;  /* 0x00568c0b01007387 */ /* 0x000fe80000100800 */
[----:B------:R1:W-:Y:S01]  /*16d6f0*/  STL [R1+0x49f0], R17 ;  /* 0x0049f01101007387 */ /* 0x0003e20000100800 */
[----:B------:R-:W-:-:S03]  /*16d700*/  IADD3 R8, P1, PT, R8, UR15, RZ ;  /* 0x0000000f08087c10 */ /* 0x000fc6000ff3e0ff */
[----:B-1----:R-:W4:Y:S04]  /*16d710*/  LDL.LU R17, [R1+0x4a08] ;  /* 0x004a080001117983 */ /* 0x002f280000300800 */
[----:B------:R1:W-:Y:S01]  /*16d720*/  STL [R1+0x49fc], R8 ;  /* 0x0049fc0801007387 */ /* 0x0003e20000100800 */
[----:B------:R-:W-:Y:S01]  /*16d730*/  IMAD.MOV.U32 R5, RZ, RZ, R24 ;  /* 0x000000ffff057224 */ /* 0x000fe200078e0018 */
[----:B------:R-:W-:Y:S02]  /*16d740*/  IADD3.X R18, PT, PT, R18, UR9, RZ, P5, !PT ;  /* 0x0000000912127c10 */ /* 0x000fe4000affe4ff */
[----:B-1----:R-:W4:Y:S04]  /*16d750*/  LDL.LU R8, [R1+0x4a14] ;  /* 0x004a140001087983 */ /* 0x002f280000300800 */
[----:B------:R-:W4:Y:S01]  /*16d760*/  LDL.LU R24, [R1+0x56a0] ;  /* 0x0056a00001187983 */ /* 0x000f220000300800 */
[----:B------:R-:W-:-:S03]  /*16d770*/  IADD3 R7, P5, PT, R7, UR15, RZ ;  /* 0x0000000f07077c10 */ /* 0x000fc6000ffbe0ff */
[----:B------:R1:W-:Y:S02]  /*16d780*/  LDGSTS.E [R2+0x18700], desc[UR74][R4.64], P3 ;  /* 0x1870000004027fae */ /* 0x0003e400099a104a */
[----:B-1----:R-:W-:Y:S02]  /*16d790*/  MOV R4, R14 ;  /* 0x0000000e00047202 */ /* 0x002fe40000000f00 */
[----:B------:R-:W4:Y:S01]  /*16d7a0*/  LDL.LU R14, [R1+0x5774] ;  /* 0x00577400010e7983 */ /* 0x000f220000300800 */
[----:B------:R-:W-:Y:S01]  /*16d7b0*/  IADD3.X R20, PT, PT, R20, UR9, RZ, P1, !PT ;  /* 0x0000000914147c10 */ /* 0x000fe20008ffe4ff */
[----:B------:R-:W-:Y:S02]  /*16d7c0*/  IMAD.MOV.U32 R5, RZ, RZ, R23 ;  /* 0x000000ffff057224 */ /* 0x000fe400078e0017 */
[----:B------:R-:W-:Y:S04]  /*16d7d0*/  STL [R1+0x5688], R18 ;  /* 0x0056881201007387 */ /* 0x000fe80000100800 */
[----:B------:R-:W-:Y:S04]  /*16d7e0*/  STL [R1+0x5694], R7 ;  /* 0x0056940701007387 */ /* 0x000fe80000100800 */
[----:B------:R-:W4:Y:S04]  /*16d7f0*/  LDL.LU R26, [R1+0x4a10] ;  /* 0x004a1000011a7983 */ /* 0x000f280000300800 */
[----:B------:R-:W4:Y:S04]  /*16d800*/  LDL.LU R25, [R1+0x4a1c] ;  /* 0x004a1c0001197983 */ /* 0x000f280000300800 */
        /* <DEDUP_REMOVED lines=8> */
[----:B--2---:R-:W-:-:S03]  /*16d890*/  IADD3.X R9, PT, PT, R9, UR9, RZ, P5, !PT ;  /* 0x0000000909097c10 */ /* 0x004fc6000affe4ff */
[----:B------:R1:W-:Y:S01]  /*16d8a0*/  STL [R1+0x4a04], R3 ;  /* 0x004a040301007387 */ /* 0x0003e20000100800 */
[----:B------:R-:W-:-:S03]  /*16d8b0*/  IADD3 R12, P5, PT, R12, UR15, RZ ;  /* 0x0000000f0c0c7c10 */ /* 0x000fc6000ffbe0ff */
[----:B-1----:R-:W2:Y:S04]  /*16d8c0*/  LDL.LU R3, [R1+0x577c] ;  /* 0x00577c0001037983 */ /* 0x002ea80000300800 */
[----:B------:R-:W3:Y:S04]  /*16d8d0*/  LDL.LU R11, [R1+0x4a18] ;  /* 0x004a1800010b7983 */ /* 0x000ee80000300800 */
[----:B------:R-:W-:Y:S04]  /*16d8e0*/  STL [R1+0x5690], R9 ;  /* 0x0056900901007387 */ /* 0x000fe80000100800 */
[----:B------:R-:W-:Y:S01]  /*16d8f0*/  STL [R1+0x569c], R12 ;  /* 0x00569c0c01007387 */ /* 0x000fe20000100800 */
[----:B----4-:R-:W-:-:S03]  /*16d900*/  IADD3.X R10, PT, PT, R10, UR9, RZ, P1, !PT ;  /* 0x000000090a0a7c10 */ /* 0x010fc60008ffe4ff */
[----:B------:R-:W4:Y:S04]  /*16d910*/  LDL.LU R18, [R1+0x5770] ;  /* 0x0057700001127983 */ /* 0x000f280000300800 */
[----:B------:R1:W-:Y:S01]  /*16d920*/  STL [R1+0x4a00], R10 ;  /* 0x004a000a01007387 */ /* 0x0003e20000100800 */
[----:B------:R-:W-:-:S03]  /*16d930*/  IADD3 R6, P1, PT, R6, UR15, RZ ;  /* 0x0000000f06067c10 */ /* 0x000fc6000ff3e0ff */
[----:B-1----:R-:W2:Y:S01]  /*16d940*/  LDL.LU R10, [R1+0x4a24] ;  /* 0x004a2400010a7983 */ /* 0x002ea20000300800 */
[----:B------:R-:W-:-:S03]  /*16d950*/  IADD3.X R15, PT, PT, R15, UR9, RZ, P5, !PT ;  /* 0x000000090f0f7c10 */ /* 0x000fc6000affe4ff */
[----:B------:R1:W-:Y:S01]  /*16d960*/  STL [R1+0x4a0c], R6 ;  /* 0x004a0c0601007387 */ /* 0x0003e20000100800 */
[----:B------:R-:W-:-:S03]  /*16d970*/  IADD3 R16, P5, PT, R16, UR15, RZ ;  /* 0x0000000f10107c10 */ /* 0x000fc6000ffbe0ff */
[----:B-1----:R-:W2:Y:S04]  /*16d980*/  LDL.LU R6, [R1+0x5784] ;  /* 0x0057840001067983 */ /* 0x002ea80000300800 */
[----:B------:R-:W2:Y:S04]  /*16d990*/  LDL.LU R20, [R1+0x4a20] ;  /* 0x004a200001147983 */ /* 0x000ea80000300800 */
[----:B------:R-:W-:Y:S04]  /*16d9a0*/  STL [R1+0x5698], R15 ;  /* 0x0056980f01007387 */ /* 0x000fe80000100800 */
[----:B------:R-:W2:Y:S01]  /*16d9b0*/  LDL.LU R7, [R1+0x4a2c] ;  /* 0x004a2c0001077983 */ /* 0x000ea20000300800 */
[----:B------:R-:W-:Y:S01]  /*16d9c0*/  IMAD.MOV.U32 R5, RZ, RZ, R9 ;  /* 0x000000ffff057224 */ /* 0x000fe200078e0009 */
[----:B------:R-:W-:-:S02]  /*16d9d0*/  IADD3.X R17, PT, PT, R17, UR9, RZ, P1, !PT ;  /* 0x0000000911117c10 */ /* 0x000fc40008ffe4ff */
[----:B------:R-:W-:Y:S04]  /*16d9e0*/  STL [R1+0x56a4], R16 ;  /* 0x0056a41001007387 */ /* 0x000fe80000100800 */
[----:B------:R-:W2:Y:S04]  /*16d9f0*/  LDL.LU R9, [R1+0x5778] ;  /* 0x0057780001097983 */ /* 0x000ea80000300800 */
[----:B------:R1:W-:Y:S01]  /*16da00*/  LDGSTS.E [R2+0x19680], desc[UR74][R4.64], P2 ;  /* 0x1968000004027fae */ /* 0x0003e200091a104a */
[----:B------:R-:W-:Y:S02]  /*16da10*/  IADD3 R8, P1, PT, R8, UR15, RZ ;  /* 0x0000000f08087c10 */ /* 0x000fe4000ff3e0ff */
[----:B------:R-:W-:-:S03]  /*16da20*/  IADD3.X R24, PT, PT, R24, UR9, RZ, P5, !PT ;  /* 0x0000000918187c10 */ /* 0x000fc6000affe4ff */
[----:B------:R1:W-:Y:S01]  /*16da30*/  STL [R1+0x4a14], R8 ;  /* 0x004a140801007387 */ /* 0x0003e20000100800 */
[----:B------:R-:W-:Y:S02]  /*16da40*/  IADD3 R22, P5, PT, R22, UR15, RZ ;  /* 0x0000000f16167c10 */ /* 0x000fe4000ffbe0ff */
[----:B-1----:R-:W-:Y:S01]  /*16da50*/  MOV R4, R12 ;  /* 0x0000000c00047202 */ /* 0x002fe20000000f00 */
[----:B------:R-:W2:Y:S04]  /*16da60*/  LDL.LU R8, [R1+0x584c] ;  /* 0x00584c0001087983 */ /* 0x000ea80000300800 */
[----:B------:R1:W-:Y:S01]  /*16da70*/  STL [R1+0x4a08], R17 ;  /* 0x004a081101007387 */ /* 0x0003e20000100800 */
[----:B------:R-:W-:-:S05]  /*16da80*/  IMAD.MOV.U32 R5, RZ, RZ, R15 ;  /* 0x000000ffff057224 */ /* 0x000fca00078e000f */
[----:B------:R1:W-:Y:S04]  /*16da90*/  LDGSTS.E [R2+0x19700], desc[UR74][R4.64], P3 ;  /* 0x1970000004027fae */ /* 0x0003e800099a104a */
[----:B-1----:R-:W2:Y:S04]  /*16daa0*/  LDL.LU R17, [R1+0x4a28] ;  /* 0x004a280001117983 */ /* 0x002ea80000300800 */
[----:B------:R-:W-:Y:S04]  /*16dab0*/  STL [R1+0x56a0], R24 ;  /* 0x0056a01801007387 */ /* 0x000fe80000100800 */
[----:B------:R-:W2:Y:S04]  /*16dac0*/  LDL.LU R12, [R1+0x4a34] ;  /* 0x004a3400010c7983 */ /* 0x000ea80000300800 */
[----:B------:R-:W-:Y:S04]  /*16dad0*/  STL [R1+0x576c], R22 ;  /* 0x00576c1601007387 */ /* 0x000fe80000100800 */
[----:B------:R-:W2:Y:S01]  /*16dae0*/  LDL.LU R15, [R1+0x5780] ;  /* 0x00578000010f7983 */ /* 0x000ea20000300800 */
[----:B------:R-:W-:-:S02]  /*16daf0*/  IADD3.X R26, PT, PT, R26, UR9, RZ, P1, !PT ;  /* 0x000000091a1a7c10 */ /* 0x000fc40008ffe4ff */
[----:B------:R-:W-:Y:S02]  /*16db00*/  IADD3 R25, P1, PT, R25, UR15, RZ ;  /* 0x0000000f19197c10 */ /* 0x000fe4000ff3e0ff */
[----:B------:R-:W-:Y:S02]  /*16db10*/  IADD3.X R23, PT, PT, R23, UR9, RZ, P5, !PT ;  /* 0x0000000917177c10 */ /* 0x000fe4000affe4ff */
[----:B------:R-:W-:Y:S01]  /*16db20*/  IADD3 R14, P5, PT, R14, UR15, RZ ;  /* 0x0000000f0e0e7c10 */ /* 0x000fe2000ffbe0ff */
[----:B------:R-:W-:Y:S01]  /*16db30*/  STL [R1+0x4a10], R26 ;  /* 0x004a101a01007387 */ /* 0x000fe20000100800 */
[----:B------:R-:W-:-:S03]  /*16db40*/  IMAD.MOV.U32 R4, RZ, RZ, R16 ;  /* 0x000000ffff047224 */ /* 0x000fc600078e0010 */
[----:B------:R-:W-:Y:S04]  /*16db50*/  STL [R1+0x4a1c], R25 ;  /* 0x004a1c1901007387 */ /* 0x000fe80000100800 */
[----:B------:R-:W-:Y:S04]  /*16db60*/  STL [R1+0x5768], R23 ;  /* 0x0057681701007387 */ /* 0x000fe80000100800 */
[----:B------:R-:W-:Y:S04]  /*16db70*/  STL [R1+0x5774], R14 ;  /* 0x0057740e01007387 */ /* 0x000fe80000100800 */
[----:B------:R-:W2:Y:S01]  /*16db80*/  LDL.LU R16, [R1+0x4a30] ;  /* 0x004a300001107983 */ /* 0x000ea20000300800 */
[----:B------:R-:W-:-:S05]  /*16db90*/  MOV R5, R24 ;  /* 0x0000001800057202 */ /* 0x000fca0000000f00 */
[----:B------:R1:W-:Y:S02]  /*16dba0*/  LDGSTS.E [R2+0x19780], desc[UR74][R4.64], P0 ;  /* 0x1978000004027fae */ /* 0x0003e400081a104a */
[----:B-1----:R-:W-:Y:S02]  /*16dbb0*/  IMAD.MOV.U32 R4, RZ, RZ, R22 ;  /* 0x000000ffff047224 */ /* 0x002fe400078e0016 */
[----:B------:R-:W-:-:S05]  /*16dbc0*/  IMAD.MOV.U32 R5, RZ, RZ, R23 ;  /* 0x000000ffff057224 */ /* 0x000fca00078e0017 */
[----:B------:R1:W-:Y:S02]  /*16dbd0*/  LDGSTS.E [R2+0x1a600], desc[UR74][R4.64], P4 ;  /* 0x1a60000004027fae */ /* 0x0003e4000a1a104a */
[----:B-1----:R-:W-:Y:S02]  /*16dbe0*/  MOV R4, R14 ;  /* 0x0000000e00047202 */ /* 0x002fe40000000f00 */
[----:B---3--:R-:W-:-:S05]  /*16dbf0*/  IADD3.X R11, PT, PT, R11, UR9, RZ, P1, !PT ;  /* 0x000000090b0b7c10 */ /* 0x008fca0008ffe4ff */
[----:B------:R1:W-:Y:S01]  /*16dc00*/  STL [R1+0x4a18], R11 ;  /* 0x004a180b01007387 */ /* 0x0003e20000100800 */
[----:B----4-:R-:W-:Y:S02]  /*16dc10*/  IADD3.X R18, PT, PT, R18, UR9, RZ, P5, !PT ;  /* 0x0000000912127c10 */ /* 0x010fe4000affe4ff */
[----:B--2---:R-:W-:Y:S01]  /*16dc20*/  IADD3 R3, P5, PT, R3, UR15, RZ ;  /* 0x0000000f03037c10 */ /* 0x004fe2000ffbe0ff */
[----:B-1----:R-:W2:Y:S01]  /*16dc30*/  LDL.LU R11, [R1+0x5854] ;  /* 0x00585400010b7983 */ /* 0x002ea20000300800 */
        /* <DEDUP_REMOVED lines=9> */
[----:B-1----:R-:W2:Y:S04]  /*16dcd0*/  LDL.LU R7, [R1+0x585c] ;  /* 0x00585c0001077983 */ /* 0x002ea80000300800 */
[----:B----4-:R-:W4:Y:S01]  /*16dce0*/  LDL.LU R20, [R1+0x4abc] ;  /* 0x004abc0001147983 */ /* 0x010f220000300800 */
[----:B------:R-:W-:-:S02]  /*16dcf0*/  IADD3.X R9, PT, PT, R9, UR9, RZ, P5, !PT ;  /* 0x0000000909097c10 */ /* 0x000fc4000affe4ff */
[----:B------:R-:W-:Y:S01]  /*16dd00*/  IADD3 R6, P5, PT, R6, UR15, RZ ;  /* 0x0000000f06067c10 */ /* 0x000fe2000ffbe0ff */
[----:B------:R-:W-:Y:S01]  /*16dd10*/  IMAD.MOV.U32 R5, RZ, RZ, R18 ;  /* 0x000000ffff057224 */ /* 0x000fe200078e0012 */
[----:B------:R-:W4:Y:S04]  /*16dd20*/  LDL.LU R14, [R1+0x5850] ;  /* 0x00585000010e7983 */ /* 0x000f280000300800 */
[----:B------:R-:W-:Y:S04]  /*16dd30*/  STL [R1+0x5778], R9 ;  /* 0x0057780901007387 */ /* 0x000fe80000100800 */
[----:B------:R-:W-:Y:S04]  /*16dd40*/  STL [R1+0x5784], R6 ;  /* 0x0057840601007387 */ /* 0x000fe80000100800 */
[----:B------:R-:W4:Y:S04]  /*16dd50*/  LDL.LU R30, [R1+0x4ab8] ;  /* 0x004ab800011e7983 */ /* 0x000f280000300800 */
[----:B------:R1:W-:Y:S01]  /*16dd60*/  LDGSTS.E [R2+0x1a680], desc[UR74][R4.64], P2 ;  /* 0x1a68000004027fae */ /* 0x0003e200091a104a */
[----:B------:R-:W-:-:S02]  /*16dd70*/  IADD3.X R17, PT, PT, R17, UR9, RZ, P1, !PT ;  /* 0x0000000911117c10 */ /* 0x000fc40008ffe4ff */
[----:B------:R-:W-:Y:S02]  /*16dd80*/  IADD3 R12, P1, PT, R12, UR15, RZ ;  /* 0x0000000f0c0c7c10 */ /* 0x000fe4000ff3e0ff */
[----:B-1----:R-:W-:-:S03]  /*16dd90*/  MOV R5, R9 ;  /* 0x0000000900057202 */ /* 0x002fc60000000f00 */
[----:B------:R1:W-:Y:S01]  /*16dda0*/  STL [R1+0x4a34], R12 ;  /* 0x004a340c01007387 */ /* 0x0003e20000100800 */
[----:B------:R-:W-:-:S03]  /*16ddb0*/  IADD3.X R15, PT, PT, R15, UR9, RZ, P5, !PT ;  /* 0x000000090f0f7c10 */ /* 0x000fc6000affe4ff */
[----:B------:R1:W-:Y:S01]  /*16ddc0*/  STL [R1+0x4a28], R17 ;  /* 0x004a281101007387 */ /* 0x0003e20000100800 */
[----:B------:R-:W-:Y:S01]  /*16ddd0*/  IADD3 R8, P5, PT, R8, UR15, RZ ;  /* 0x0000000f08087c10 */ /* 0x000fe2000ffbe0ff */
[----:B------:R-:W-:Y:S02]  /*16dde0*/  IMAD.MOV.U32 R4, RZ, RZ, R3 ;  /* 0x000000ffff047224 */ /* 0x000fe400078e0003 */
[----:B-1----:R-:W4:Y:S04]  /*16ddf0*/  LDL.LU R12, [R1+0x4ac4] ;  /* 0x004ac400010c7983 */ /* 0x002f280000300800 */
[----:B------:R-:W4:Y:S04]  /*16de00*/  LDL.LU R9, [R1+0x5858] ;  /* 0x0058580001097983 */ /* 0x000f280000300800 */
[----:B------:R-:W-:Y:S04]  /*16de10*/  STL [R1+0x5780], R15 ;  /* 0x0057800f01007387 */ /* 0x000fe80000100800 */
[----:B------:R-:W4:Y:S04]  /*16de20*/  LDL.LU R3, [R1+0x5864] ;  /* 0x0058640001037983 */ /* 0x000f280000300800 */
[----:B------:R1:W-:Y:S04]  /*16de30*/  STL [R1+0x584c], R8 ;  /* 0x00584c0801007387 */ /* 0x0003e80000100800 */
[----:B------:R-:W4:Y:S04]  /*16de40*/  LDL.LU R71, [R1+0x4acc] ;  /* 0x004acc0001477983 */ /* 0x000f280000300800 */
[----:B------:R-:W4:Y:S01]  /*16de50*/  LDL.LU R18, [R1+0x4ac0] ;  /* 0x004ac00001127983 */ /* 0x000f220000300800 */
[----:B------:R-:W-:-:S03]  /*16de60*/  IADD3.X R16, PT, PT, R16, UR9, RZ, P1, !PT ;  /* 0x0000000910107c10 */ /* 0x000fc60008ffe4ff */
[----:B------:R-:W4:Y:S04]  /*16de70*/  LDL.LU R43, [R1+0x4ad4] ;  /* 0x004ad400012b7983 */ /* 0x000f280000300800 */
[----:B------:R-:W-:Y:S04]  /*16de80*/  STL [R1+0x4a30], R16 ;  /* 0x004a301001007387 */ /* 0x000fe80000100800 */
[----:B------:R1:W-:Y:S04]  /*16de90*/  LDGSTS.E [R2+0x1a700], desc[UR74][R4.64], P3 ;  /* 0x1a70000004027fae */ /* 0x0003e800099a104a */
[----:B------:R-:W4:Y:S01]  /*16dea0*/  LDL.LU R17, [R1+0x5860] ;  /* 0x0058600001117983 */ /* 0x000f220000300800 */
[----:B-1----:R-:W-:-:S02]  /*16deb0*/  IMAD.MOV.U32 R4, RZ, RZ, R6 ;  /* 0x000000ffff047224 */ /* 0x002fc400078e0006 */
[----:B------:R-:W-:-:S05]  /*16dec0*/  IMAD.MOV.U32 R5, RZ, RZ, R15 ;  /* 0x000000ffff057224 */ /* 0x000fca00078e000f */
[----:B------:R1:W-:Y:S02]  /*16ded0*/  LDGSTS.E [R2+0x1a780], desc[UR74][R4.64], P0 ;  /* 0x1a78000004027fae */ /* 0x0003e400081a104a */
[----:B-1----:R-:W-:Y:S02]  /*16dee0*/  MOV R4, R8 ;  /* 0x0000000800047202 */ /* 0x002fe40000000f00 */
[----:B---3--:R-:W-:Y:S02]  /*16def0*/  IADD3.X R10, PT, PT, R10, UR9, RZ, P5, !PT ;  /* 0x000000090a0a7c10 */ /* 0x008fe4000affe4ff */
[----:B--2---:R-:W-:-:S03]  /*16df00*/  IADD3 R11, P5, PT, R11, UR15, RZ ;  /* 0x0000000f0b0b7c10 */ /* 0x004fc6000ffbe0ff */
[----:B------:R1:W-:Y:S04]  /*16df10*/  STL [R1+0x5848], R10 ;  /* 0x0058480a01007387 */ /* 0x0003e80000100800 */
[----:B------:R-:W2:Y:S04]  /*16df20*/  LDL.LU R6, [R1+0x592c] ;  /* 0x00592c0001067983 */ /* 0x000ea80000300800 */
[----:B------:R-:W-:Y:S01]  /*16df30*/  STL [R1+0x5854], R11 ;  /* 0x0058540b01007387 */ /* 0x000fe20000100800 */
        /* <DEDUP_REMOVED lines=9> */
[----:B------:R-:W-:-:S03]  /*16dfd0*/  IMAD.MOV.U32 R5, RZ, RZ, R10 ;  /* 0x000000ffff057224 */ /* 0x000fc600078e000a */
[----:B------:R-:W-:Y:S04]  /*16dfe0*/  STL [R1+0x5850], R14 ;  /* 0x0058500e01007387 */ /* 0x000fe80000100800 */
[----:B------:R-:W4:Y:S04]  /*16dff0*/  LDL.LU R8, [R1+0x4adc] ;  /* 0x004adc0001087983 */ /* 0x000f280000300800 */
[----:B------:R-:W-:Y:S04]  /*16e000*/  STL [R1+0x585c], R7 ;  /* 0x00585c0701007387 */ /* 0x000fe80000100800 */
[----:B------:R-:W4:Y:S04]  /*16e010*/  LDL.LU R22, [R1+0x5928] ;  /* 0x0059280001167983 */ /* 0x000f280000300800 */
[----:B-1----:R-:W4:Y:S04]  /*16e020*/  LDL.LU R10, [R1+0x5934] ;  /* 0x00593400010a7983 */ /* 0x002f280000300800 */
[----:B------:R1:W-:Y:S01]  /*16e030*/  LDGSTS.E [R2+0x1b600], desc[UR74][R4.64], P4 ;  /* 0x1b60000004027fae */ /* 0x0003e2000a1a104a */
[----:B------:R-:W-:-:S02]  /*16e040*/  IADD3 R12, P1, PT, R12, UR15, RZ ;  /* 0x0000000f0c0c7c10 */ /* 0x000fc4000ff3e0ff */
[----:B------:R-:W-:-:S03]  /*16e050*/  IADD3.X R9, PT, PT, R9, UR9, RZ, P5, !PT ;  /* 0x0000000909097c10 */ /* 0x000fc6000affe4ff */
[----:B------:R-:W-:Y:S04]  /*16e060*/  STL [R1+0x4ac4], R12 ;  /* 0x004ac40c01007387 */ /* 0x000fe80000100800 */
[----:B------:R1:W-:Y:S01]  /*16e070*/  STL.64 [R1+0x82a0], R12 ;  /* 0x0082a00c01007387 */ /* 0x0003e20000100a00 */
[----:B------:R-:W-:Y:S02]  /*16e080*/  IADD3 R3, P5, PT, R3, UR15, RZ ;  /* 0x0000000f03037c10 */ /* 0x000fe4000ffbe0ff */
[----:B------:R-:W-:-:S05]  /*16e090*/  IADD3.X R18, PT, PT, R18, UR9, RZ, P1, !PT ;  /* 0x0000000912127c10 */ /* 0x000fca0008ffe4ff */
[----:B------:R-:W-:Y:S04]  /*16e0a0*/  STL [R1+0x4ac0], R18 ;  /* 0x004ac01201007387 */ /* 0x000fe80000100800 */
[----:B------:R1:W-:Y:S04]  /*16e0b0*/  STL.64 [R1+0x82a8], R18 ;  /* 0x0082a81201007387 */ /* 0x0003e80000100a00 */
[----:B------:R1:W-:Y:S04]  /*16e0c0*/  STL [R1+0x5858], R9 ;  /* 0x0058580901007387 */ /* 0x0003e80000100800 */
[----:B------:R-:W-:Y:S04]  /*16e0d0*/  STL [R1+0x5864], R3 ;  /* 0x0058640301007387 */ /* 0x000fe80000100800 */
[----:B------:R-:W4:Y:S04]  /*16e0e0*/  LDL.LU R16, [R1+0x4ad8] ;  /* 0x004ad80001107983 */ /* 0x000f280000300800 */
[----:B-1----:R-:W4:Y:S01]  /*16e0f0*/  LDL.LU R13, [R1+0x4ae4] ;  /* 0x004ae400010d7983 */ /* 0x002f220000300800 */
[----:B------:R-:W-:Y:S01]  /*16e100*/  IADD3 R71, P1, PT, R71, UR15, RZ ;  /* 0x0000000f47477c10 */ /* 0x000fe2000ff3e0ff */
[----:B------:R-:W-:Y:S01]  /*16e110*/  IMAD.MOV.U32 R4, RZ, RZ, R11 ;  /* 0x000000ffff047224 */ /* 0x000fe200078e000b */
[----:B------:R-:W-:Y:S01]  /*16e120*/  MOV R5, R14 ;  /* 0x0000000e00057202 */ /* 0x000fe20000000f00 */
[----:B------:R-:W4:Y:S01]  /*16e130*/  LDL.LU R12, [R1+0x5930] ;  /* 0x00593000010c7983 */ /* 0x000f220000300800 */
[----:B------:R-:W-:-:S03]  /*16e140*/  IADD3.X R17, PT, PT, R17, UR9, RZ, P5, !PT ;  /* 0x0000000911117c10 */ /* 0x000fc6000affe4ff */
[----:B------:R-:W4:Y:S04]  /*16e150*/  LDL.LU R19, [R1+0x593c] ;  /* 0x00593c0001137983 */ /* 0x000f280000300800 */
[----:B------:R-:W4:Y:S04]  /*16e160*/  LDL.LU R14, [R1+0x5944] ;  /* 0x00594400010e7983 */ /* 0x000f280000300800 */
[----:B------:R-:W-:Y:S04]  /*16e170*/  STL [R1+0x4acc], R71 ;  /* 0x004acc4701007387 */ /* 0x000fe80000100800 */
[----:B------:R1:W-:Y:S02]  /*16e180*/  LDGSTS.E [R2+0x1b680], desc[UR74][R4.64], P2 ;  /* 0x1b68000004027fae */ /* 0x0003e400091a104a */
[----:B-1----:R-:W-:-:S02]  /*16e190*/  IMAD.MOV.U32 R4, RZ, RZ, R7 ;  /* 0x000000ffff047224 */ /* 0x002fc400078e0007 */
[----:B------:R-:W-:-:S05]  /*16e1a0*/  IMAD.MOV.U32 R5, RZ, RZ, R9 ;  /* 0x000000ffff057224 */ /* 0x000fca00078e0009 */
[----:B------:R1:W-:Y:S02]  /*16e1b0*/  LDGSTS.E [R2+0x1b700], desc[UR74][R4.64], P3 ;  /* 0x1b70000004027fae */ /* 0x0003e400099a104a */
[----:B-1----:R-:W-:Y:S02]  /*16e1c0*/  MOV R4, R3 ;  /* 0x0000000300047202 */ /* 0x002fe40000000f00 */
[----:B--2---:R-:W-:Y:S02]  /*16e1d0*/  IADD3 R6, P5, PT, R6, UR15, RZ ;  /* 0x0000000f06067c10 */ /* 0x004fe4000ffbe0ff */
[----:B---3--:R-:W-:-:S05]  /*16e1e0*/  IADD3.X R72, PT, PT, R72, UR9, RZ, P1, !PT ;  /* 0x0000000948487c10 */ /* 0x008fca0008ffe4ff */
[----:B------:R-:W-:Y:S01]  /*16e1f0*/  STL [R1+0x4ac8], R72 ;  /* 0x004ac84801007387 */ /* 0x000fe20000100800 */
[----:B------:R-:W-:-:S03]  /*16e200*/  IADD3 R43, P1, PT, R43, UR15, RZ ;  /* 0x0000000f2b2b7c10 */ /* 0x000fc6000ff3e0ff */
[----:B------:R-:W-:Y:S04]  /*16e210*/  STL.64 [R1+0x82b0], R72 ;  /* 0x0082b04801007387 */ /* 0x000fe80000100a00 */
[----:B------:R-:W-:Y:S04]  /*16e220*/  STL [R1+0x5860], R17 ;  /* 0x0058601101007387 */ /* 0x000fe80000100800 */
[----:B------:R-:W-:Y:S04]  /*16e230*/  STL [R1+0x592c], R6 ;  /* 0x00592c0601007387 */ /* 0x000fe80000100800 */
[----:B------:R-:W2:Y:S01]  /*16e240*/  LDL.LU R15, [R1+0x4ae0] ;  /* 0x004ae000010f7983 */ /* 0x000ea20000300800 */
[----:B----4-:R-:W-:-:S03]  /*16e250*/  IADD3.X R70, PT, PT, R70, UR9, RZ, P1, !PT ;  /* 0x0000000946467c10 */ /* 0x010fc60008ffe4ff */
[----:B------:R-:W3:Y:S01]  /*16e260*/  LDL.LU R7, [R1+0x4aec] ;  /* 0x004aec0001077983 */ /* 0x000ee20000300800 */
[----:B------:R-:W-:-:S03]  /*16e270*/  IADD3 R8, P1, PT, R8, UR15, RZ ;  /* 0x0000000f08087c10 */ /* 0x000fc6000ff3e0ff */
[----:B------:R-:W4:Y:S04]  /*16e280*/  LDL.LU R21, [R1+0x5938] ;  /* 0x0059380001157983 */ /* 0x000f280000300800 */
[----:B------:R-:W4:Y:S04]  /*16e290*/  LDL.LU R11, [R1+0x5a4c] ;  /* 0x005a4c00010b7983 */ /* 0x000f280000300800 */
[----:B------:R-:W-:Y:S04]  /*16e2a0*/  STL [R1+0x4ad4], R43 ;  /* 0x004ad42b01007387 */ /* 0x000fe80000100800 */
[----:B------:R-:W-:Y:S01]  /*16e2b0*/  STL.64 [R1+0x82b8], R42 ;  /* 0x0082b82a01007387 */ /* 0x000fe20000100a00 */
[----:B------:R-:W-:-:S03]  /*16e2c0*/  IADD3.X R22, PT, PT, R22, UR9, RZ, P5, !PT ;  /* 0x0000000916167c10 */ /* 0x000fc6000affe4ff */
[----:B------:R-:W4:Y:S01]  /*16e2d0*/  LDL.LU R9, [R1+0x4ae8] ;  /* 0x004ae80001097983 */ /* 0x000f220000300800 */
[----:B------:R-:W-:-:S03]  /*16e2e0*/  IADD3 R10, P5, PT, R10, UR15, RZ ;  /* 0x0000000f0a0a7c10 */ /* 0x000fc6000ffbe0ff */
[----:B------:R1:W-:Y:S04]  /*16e2f0*/  STL [R1+0x4adc], R8 ;  /* 0x004adc0801007387 */ /* 0x0003e80000100800 */
        /* <DEDUP_REMOVED lines=18> */
[----:B-1----:R-:W-:Y:S01]  /*16e420*/  IMAD.MOV.U32 R4, RZ, RZ, R6 ;  /* 0x000000ffff047224 */ /* 0x002fe200078e0006 */
[----:B------:R-:W-:Y:S01]  /*16e430*/  MOV R5, R22 ;  /* 0x0000001600057202 */ /* 0x000fe20000000f00 */
        /* <DEDUP_REMOVED lines=23> */
[----:B------:R-:W-:Y:S02]  /*16e5b0*/  IADD3.X R20, PT, PT, R20, UR9, RZ, P5, !PT ;  /* 0x0000000914147c10 */ /* 0x000fe4000affe4ff */
[----:B------:R-:W-:Y:S01]  /*16e5c0*/  IADD3 R11, P5, PT, R11, UR15, RZ ;  /* 0x0000000f0b0b7c10 */ /* 0x000fe2000ffbe0ff */
[----:B-1----:R-:W4:Y:S04]  /*16e5d0*/  LDL.LU R9, [R1+0x4b00] ;  /* 0x004b000001097983 */ /* 0x002f280000300800 */
[----:B------:R1:W-:Y:S04]  /*16e5e0*/  STL [R1+0x4af4], R8 ;  /* 0x004af40801007387 */ /* 0x0003e80000100800 */
[----:B-1----:R-:W4:Y:S04]  /*16e5f0*/  LDL.LU R8, [R1+0x4b0c] ;  /* 0x004b0c0001087983 */ /* 0x002f280000300800 */
[----:B------:R-:W4:Y:S04]  /*16e600*/  LDL.LU R10, [R1+0x5a58] ;  /* 0x005a5800010a7983 */ /* 0x000f280000300800 */
[----:B------:R-:W4:Y:S04]  /*16e610*/  LDL.LU R19, [R1+0x5b0c] ;  /* 0x005b0c0001137983 */ /* 0x000f280000300800 */
[----:B------:R-:W-:Y:S01]  /*16e620*/  STL [R1+0x5940], R20 ;  /* 0x0059401401007387 */ /* 0x000fe20000100800 */
[----:B------:R-:W-:-:S03]  /*16e630*/  IADD3.X R16, PT, PT, R16, UR9, RZ, P1, !PT ;  /* 0x0000000910107c10 */ /* 0x000fc60008ffe4ff */
[----:B------:R-:W-:Y:S04]  /*16e640*/  STL [R1+0x5a4c], R11 ;  /* 0x005a4c0b01007387 */ /* 0x000fe80000100800 */
[----:B------:R1:W-:Y:S01]  /*16e650*/  STL [R1+0x4af0], R16 ;  /* 0x004af01001007387 */ /* 0x0003e20000100800 */
[----:B------:R-:W-:-:S05]  /*16e660*/  IMAD.MOV.U32 R5, RZ, RZ, R21 ;  /* 0x000000ffff057224 */ /* 0x000fca00078e0015 */
[----:B------:R1:W-:Y:S01]  /*16e670*/  LDGSTS.E [R2+0x1c700], desc[UR74][R4.64], P3 ;  /* 0x1c70000004027fae */ /* 0x0003e200099a104a */
[----:B------:R-:W-:-:S03]  /*16e680*/  IADD3 R13, P1, PT, R13, UR15, RZ ;  /* 0x0000000f0d0d7c10 */ /* 0x000fc6000ff3e0ff */
        /* <DEDUP_REMOVED lines=8> */
[----:B------:R-:W-:-:S03]  /*16e710*/  MOV R5, R20 ;  /* 0x0000001400057202 */ /* 0x000fc60000000f00 */
[----:B------:R-:W-:Y:S04]  /*16e720*/  STL [R1+0x5a48], R17 ;  /* 0x005a481101007387 */ /* 0x000fe80000100800 */
[----:B------:R-:W-:Y:S01]  /*16e730*/  STL [R1+0x5a54], R3 ;  /* 0x005a540301007387 */ /* 0x000fe20000100800 */
[----:B------:R-:W-:-:S03]  /*16e740*/  IADD3.X R18, PT, PT, R18, UR9, RZ, P1, !PT ;  /* 0x0000000912127c10 */ /* 0x000fc60008ffe4ff */
        /* <DEDUP_REMOVED lines=9> */
[----:B---3--:R-:W-:Y:S02]  /*16e7e0*/  IADD3 R7, P1, PT, R7, UR15, RZ ;  /* 0x0000000f07077c10 */ /* 0x008fe4000ff3e0ff */
[----:B--2---:R-:W-:-:S03]  /*16e7f0*/  IADD3.X R15, PT, PT, R15, UR9, RZ, P5, !PT ;  /* 0x000000090f0f7c10 */ /* 0x004fc6000affe4ff */
[----:B------:R1:W-:Y:S01]  /*16e800*/  STL [R1+0x4b04], R7 ;  /* 0x004b040701007387 */ /* 0x0003e20000100800 */
[----:B------:R-:W-:-:S03]  /*16e810*/  IADD3 R6, P5, PT, R6, UR15, RZ ;  /* 0x0000000f06067c10 */ /* 0x000fc6000ffbe0ff */
[----:B-1----:R-:W2:Y:S04]  /*16e820*/  LDL.LU R7, [R1+0x5b1c] ;  /* 0x005b1c0001077983 */ /* 0x002ea80000300800 */
[----:B------:R-:W3:Y:S04]  /*16e830*/  LDL.LU R11, [R1+0x4b18] ;  /* 0x004b1800010b7983 */ /* 0x000ee80000300800 */
[----:B------:R-:W-:Y:S01]  /*16e840*/  STL [R1+0x5a50], R15 ;  /* 0x005a500f01007387 */ /* 0x000fe20000100800 */
[----:B----4-:R-:W-:-:S03]  /*16e850*/  IADD3.X R9, PT, PT, R9, UR9, RZ, P1, !PT ;  /* 0x0000000909097c10 */ /* 0x010fc60008ffe4ff */
[----:B------:R-:W-:Y:S04]  /*16e860*/  STL [R1+0x5a5c], R6 ;  /* 0x005a5c0601007387 */ /* 0x000fe80000100800 */
[----:B------:R1:W-:Y:S01]  /*16e870*/  STL [R1+0x4b00], R9 ;  /* 0x004b000901007387 */ /* 0x0003e20000100800 */
[----:B------:R-:W-:-:S03]  /*16e880*/  IADD3 R8, P1, PT, R8, UR15, RZ ;  /* 0x0000000f08087c10 */ /* 0x000fc6000ff3e0ff */
[----:B-1----:R-:W4:Y:S01]  /*16e890*/  LDL.LU R9, [R1+0x4b24] ;  /* 0x004b240001097983 */ /* 0x002f220000300800 */
[----:B------:R-:W-:-:S03]  /*16e8a0*/  IADD3.X R10, PT, PT, R10, UR9, RZ, P5, !PT ;  /* 0x000000090a0a7c10 */ /* 0x000fc6000affe4ff */
[----:B------:R-:W2:Y:S01]  /*16e8b0*/  LDL.LU R17, [R1+0x5b10] ;  /* 0x005b100001117983 */ /* 0x000ea20000300800 */
[----:B------:R-:W-:-:S03]  /*16e8c0*/  IADD3 R12, P5, PT, R12, UR15, RZ ;  /* 0x0000000f0c0c7c10 */ /* 0x000fc6000ffbe0ff */
[----:B------:R1:W-:Y:S01]  /*16e8d0*/  STL [R1+0x4b0c], R8 ;  /* 0x004b0c0801007387 */ /* 0x0003e20000100800 */
[----:B------:R-:W-:-:S05]  /*16e8e0*/  IMAD.MOV.U32 R5, RZ, RZ, R15 ;  /* 0x000000ffff057224 */ /* 0x000fca00078e000f */
[----:B------:R1:W-:Y:S04]  /*16e8f0*/  LDGSTS.E [R2+0x1d680], desc[UR74][R4.64], P2 ;  /* 0x1d68000004027fae */ /* 0x0003e800091a104a */
[----:B-1----:R-:W2:Y:S04]  /*16e900*/  LDL.LU R8, [R1+0x5b24] ;  /* 0x005b240001087983 */ /* 0x002ea80000300800 */
[----:B------:R-:W2:Y:S04]  /*16e910*/  LDL.LU R18, [R1+0x4b20] ;  /* 0x004b200001127983 */ /* 0x000ea80000300800 */
[----:B------:R-:W-:Y:S04]  /*16e920*/  STL [R1+0x5a58], R10 ;  /* 0x005a580a01007387 */ /* 0x000fe80000100800 */
[----:B------:R-:W2:Y:S01]  /*16e930*/  LDL.LU R3, [R1+0x4b2c] ;  /* 0x004b2c0001037983 */ /* 0x000ea20000300800 */
[----:B------:R-:W-:-:S03]  /*16e940*/  IADD3.X R16, PT, PT, R16, UR9, RZ, P1, !PT ;  /* 0x0000000910107c10 */ /* 0x000fc60008ffe4ff */
[----:B------:R-:W-:Y:S04]  /*16e950*/  STL [R1+0x5a64], R12 ;  /* 0x005a640c01007387 */ /* 0x000fe80000100800 */
[----:B------:R-:W2:Y:S01]  /*16e960*/  LDL.LU R15, [R1+0x5b18] ;  /* 0x005b1800010f7983 */ /* 0x000ea20000300800 */
[----:B------:R-:W-:-:S03]  /*16e970*/  IADD3 R13, P1, PT, R13, UR15, RZ ;  /* 0x0000000f0d0d7c10 */ /* 0x000fc6000ff3e0ff */
[----:B------:R1:W-:Y:S01]  /*16e980*/  STL [R1+0x4b08], R16 ;  /* 0x004b081001007387 */ /* 0x0003e20000100800 */
[----:B------:R-:W-:-:S03]  /*16e990*/  IADD3.X R21, PT, PT, R21, UR9, RZ, P5, !PT ;  /* 0x0000000915157c10 */ /* 0x000fc6000affe4ff */
[----:B------:R1:W-:Y:S01]  /*16e9a0*/  STL [R1+0x4b14], R13 ;  /* 0x004b140d01007387 */ /* 0x0003e20000100800 */
[----:B------:R-:W-:-:S03]  /*16e9b0*/  MOV R5, R10 ;  /* 0x0000000a00057202 */ /* 0x000fc60000000f00 */
[----:B-1----:R-:W2:Y:S04]  /*16e9c0*/  LDL.LU R16, [R1+0x4b28] ;  /* 0x004b280001107983 */ /* 0x002ea80000300800 */
[----:B------:R-:W-:Y:S04]  /*16e9d0*/  STL [R1+0x5a60], R21 ;  /* 0x005a601501007387 */ /* 0x000fe80000100800 */
[----:B------:R-:W2:Y:S01]  /*16e9e0*/  LDL.LU R10, [R1+0x4b34] ;  /* 0x004b3400010a7983 */ /* 0x000ea20000300800 */
[----:B------:R-:W-:Y:S02]  /*16e9f0*/  IADD3 R19, P5, PT, R19, UR15, RZ ;  /* 0x0000000f13137c10 */ /* 0x000fe4000ffbe0ff */
[----:B------:R-:W-:Y:S01]  /*16ea00*/  IADD3.X R23, PT, PT, R23, UR9, RZ, P1, !PT ;  /* 0x0000000917177c10 */ /* 0x000fe20008ffe4ff */
[----:B------:R-:W-:Y:S01]  /*16ea10*/  IMAD.MOV.U32 R4, RZ, RZ, R6 ;  /* 0x000000ffff047224 */ /* 0x000fe200078e0006 */
[----:B------:R-:W-:Y:S01]  /*16ea20*/  IADD3 R22, P1, PT, R22, UR15, RZ ;  /* 0x0000000f16167c10 */ /* 0x000fe2000ff3e0ff */
[----:B------:R-:W-:Y:S04]  /*16ea30*/  STL [R1+0x5b0c], R19 ;  /* 0x005b0c1301007387 */ /* 0x000fe80000100800 */
[----:B------:R-:W2:Y:S01]  /*16ea40*/  LDL.LU R13, [R1+0x5b20] ;  /* 0x005b2000010d7983 */ /* 0x000ea20000300800 */
[----:B------:R-:W-:-:S03]  /*16ea50*/  IADD3.X R20, PT, PT, R20, UR9, RZ, P5, !PT ;  /* 0x0000000914147c10 */ /* 0x000fc6000affe4ff */
[----:B------:R-:W2:Y:S01]  /*16ea60*/  LDL.LU R6, [R1+0x5bcc] ;  /* 0x005bcc0001067983 */ /* 0x000ea20000300800 */
[----:B------:R-:W-:-:S03]  /*16ea70*/  IADD3 R14, P5, PT, R14, UR15, RZ ;  /* 0x0000000f0e0e7c10 */ /* 0x000fc6000ffbe0ff */
[----:B------:R-:W-:Y:S04]  /*16ea80*/  STL [R1+0x4b10], R23 ;  /* 0x004b101701007387 */ /* 0x000fe80000100800 */
[----:B------:R-:W-:Y:S04]  /*16ea90*/  STL [R1+0x4b1c], R22 ;  /* 0x004b1c1601007387 */ /* 0x000fe80000100800 */
[----:B------:R-:W-:Y:S04]  /*16eaa0*/  STL [R1+0x5b08], R20 ;  /* 0x005b081401007387 */ /* 0x000fe80000100800 */
[----:B------:R-:W-:Y:S04]  /*16eab0*/  STL [R1+0x5b14], R14 ;  /* 0x005b140e01007387 */ /* 0x000fe80000100800 */
[----:B------:R1:W-:Y:S02]  /*16eac0*/  LDGSTS.E [R2+0x1d700], desc[UR74][R4.64], P3 ;  /* 0x1d70000004027fae */ /* 0x0003e400099a104a */
[----:B-1----:R-:W-:-:S02]  /*16ead0*/  IMAD.MOV.U32 R4, RZ, RZ, R12 ;  /* 0x000000ffff047224 */ /* 0x002fc400078e000c */
[----:B------:R-:W-:-:S05]  /*16eae0*/  IMAD.MOV.U32 R5, RZ, RZ, R21 ;  /* 0x000000ffff057224 */ /* 0x000fca00078e0015 */
[----:B------:R1:W-:Y:S02]  /*16eaf0*/  LDGSTS.E [R2+0x1d780], desc[UR74][R4.64], P0 ;  /* 0x1d78000004027fae */ /* 0x0003e400081a104a */
[----:B-1----:R-:W-:Y:S01]  /*16eb00*/  MOV R4, R19 ;  /* 0x0000001300047202 */ /* 0x002fe20000000f00 */
[----:B------:R-:W-:-:S05]  /*16eb10*/  IMAD.MOV.U32 R5, RZ, RZ, R20 ;  /* 0x000000ffff057224 */ /* 0x000fca00078e0014 */
[----:B------:R1:W-:Y:S02]  /*16eb20*/  LDGSTS.E [R2+0x1e600], desc[UR74][R4.64], P4 ;  /* 0x1e60000004027fae */ /* 0x0003e4000a1a104a */
[----:B-1----:R-:W-:Y:S01]  /*16eb30*/  IMAD.MOV.U32 R4, RZ, RZ, R14 ;  /* 0x000000ffff047224 */ /* 0x002fe200078e000e */
[----:B---3--:R-:W-:-:S05]  /*16eb40*/  IADD3.X R11, PT, PT, R11, UR9, RZ, P1, !PT ;  /* 0x000000090b0b7c10 */ /* 0x008fca0008ffe4ff */
[----:B------:R1:W-:Y:S04]  /*16eb50*/  STL [R1+0x4b18], R11 ;  /* 0x004b180b01007387 */ /* 0x0003e80000100800 */
[----:B-1----:R-:W3:Y:S04]  /*16eb60*/  LDL.LU R11, [R1+0x4b30] ;  /* 0x004b3000010b7983 */ /* 0x002ee80000300800 */
[----:B------:R-:W3:Y:S01]  /*16eb70*/  LDL.LU R12, [R1+0x5bc8] ;  /* 0x005bc800010c7983 */ /* 0x000ee20000300800 */
[----:B----4-:R-:W-:Y:S02]  /*16eb80*/  IADD3 R9, P1, PT, R9, UR15, RZ ;  /* 0x0000000f09097c10 */ /* 0x010fe4000ff3e0ff */
[----:B--2---:R-:W-:-:S02]  /*16eb90*/  IADD3.X R17, PT, PT, R17, UR9, RZ, P5, !PT ;  /* 0x0000000911117c10 */ /* 0x004fc4000affe4ff */
[----:B------:R-:W-:Y:S01]  /*16eba0*/  IADD3 R7, P5, PT, R7, UR15, RZ ;  /* 0x0000000f07077c10 */ /* 0x000fe2000ffbe0ff */
[----:B------:R1:W-:Y:S04]  /*16ebb0*/  STL [R1+0x4b24], R9 ;  /* 0x004b240901007387 */ /* 0x0003e80000100800 */
[----:B-1----:R-:W2:Y:S01]  /*16ebc0*/  LDL.LU R9, [R1+0x5bd4] ;  /* 0x005bd40001097983 */ /* 0x002ea20000300800 */
[----:B------:R-:W-:-:S03]  /*16ebd0*/  IADD3.X R18, PT, PT, R18, UR9, RZ, P1, !PT ;  /* 0x0000000912127c10 */ /* 0x000fc60008ffe4ff */
[----:B------:R-:W-:Y:S01]  /*16ebe0*/  STL [R1+0x5b10], R17 ;  /* 0x005b101101007387 */ /* 0x000fe20000100800 */
[----:B------:R-:W-:-:S03]  /*16ebf0*/  IADD3 R3, P1, PT, R3, UR15, RZ ;  /* 0x0000000f03037c10 */ /* 0x000fc6000ff3e0ff */
[----:B------:R-:W-:Y:S04]  /*16ec00*/  STL [R1+0x5b1c], R7 ;  /* 0x005b1c0701007387 */ /* 0x000fe80000100800 */
[----:B------:R1:W-:Y:S04]  /*16ec10*/  STL [R1+0x4b2c], R3 ;  /* 0x004b2c0301007387 */ /* 0x0003e80000100800 */
[----:B------:R-:W-:Y:S01]  /*16ec20*/  STL [R1+0x4b20], R18 ;  /* 0x004b201201007387 */ /* 0x000fe20000100800 */
[----:B------:R-:W-:Y:S02]  /*16ec30*/  IADD3.X R15, PT, PT, R15, UR9, RZ, P5, !PT ;  /* 0x000000090f0f7c10 */ /* 0x000fe4000affe4ff */
[----:B------:R-:W-:Y:S01]  /*16ec40*/  IADD3 R8, P5, PT, R8, UR15, RZ ;  /* 0x0000000f08087c10 */ /* 0x000fe2000ffbe0ff */
[----:B-1----:R-:W4:Y:S04]  /*16ec50*/  LDL.LU R3, [R1+0x5bdc] ;  /* 0x005bdc0001037983 */ /* 0x002f280000300800 */
[----:B------:R-:W4:Y:S04]  /*16ec60*/  LDL.LU R28, [R1+0x4bbc] ;  /* 0x004bbc00011c7983 */ /* 0x000f280000300800 */
[----:B------:R-:W4:Y:S01]  /*16ec70*/  LDL.LU R14, [R1+0x5bd0] ;  /* 0x005bd000010e7983 */ /* 0x000f220000300800 */
[----:B------:R-:W-:-:S03]  /*16ec80*/  IADD3.X R16, PT, PT, R16, UR9, RZ, P1, !PT ;  /* 0x0000000910107c10 */ /* 0x000fc60008ffe4ff */
[----:B------:R-:W-:Y:S01]  /*16ec90*/  STL [R1+0x5b18], R15 ;  /* 0x005b180f01007387 */ /* 0x000fe20000100800 */
[----:B------:R-:W-:-:S03]  /*16eca0*/  IADD3 R10, P1, PT, R10, UR15, RZ ;  /* 0x0000000f0a0a7c10 */ /* 0x000fc6000ff3e0ff */
[----:B------:R-:W-:Y:S04]  /*16ecb0*/  STL [R1+0x5b24], R8 ;  /* 0x005b240801007387 */ /* 0x000fe80000100800 */
[----:B------:R1:W-:Y:S04]  /*16ecc0*/  STL [R1+0x4b34], R10 ;  /* 0x004b340a01007387 */ /* 0x0003e80000100800 */
[----:B-1----:R-:W4:Y:S04]  /*16ecd0*/  LDL.LU R10, [R1+0x5be4] ;  /* 0x005be400010a7983 */ /* 0x002f280000300800 */
[----:B------:R-:W-:Y:S04]  /*16ece0*/  STL [R1+0x4b28], R16 ;  /* 0x004b281001007387 */ /* 0x000fe80000100800 */
[----:B------:R-:W4:Y:S01]  /*16ecf0*/  LDL.LU R89, [R1+0x4bb8] ;  /* 0x004bb80001597983 */ /* 0x000f220000300800 */
[----:B------:R-:W-:-:S02]  /*16ed00*/  MOV R5, R17 ;  /* 0x0000001100057202 */ /* 0x000fc40000000f00 */
[----:B------:R-:W-:Y:S01]  /*16ed10*/  IADD3.X R13, PT, PT, R13, UR9, RZ, P5, !PT ;  /* 0x000000090d0d7c10 */ /* 0x000fe2000affe4ff */
[----:B------:R-:W4:Y:S01]  /*16ed20*/  LDL.LU R83, [R1+0x4bc4] ;  /* 0x004bc40001537983 */ /* 0x000f220000300800 */
[----:B------:R-:W-:-:S03]  /*16ed30*/  IADD3 R6, P5, PT, R6, UR15, RZ ;  /* 0x0000000f06067c10 */ /* 0x000fc6000ffbe0ff */
[----:B------:R1:W-:Y:S02]  /*16ed40*/  LDGSTS.E [R2+0x1e680], desc[UR74][R4.64], P2 ;  /* 0x1e68000004027fae */ /* 0x0003e400091a104a */
[----:B-1----:R-:W-:Y:S02]  /*16ed50*/  IMAD.MOV.U32 R4, RZ, RZ, R7 ;  /* 0x000000ffff047224 */ /* 0x002fe400078e0007 */
[----:B------:R-:W4:Y:S01]  /*16ed60*/  LDL.LU R7, [R1+0x5bd8] ;  /* 0x005bd80001077983 */ /* 0x000f220000300800 */
[----:B------:R-:W-:-:S03]  /*16ed70*/  IMAD.MOV.U32 R5, RZ, RZ, R15 ;  /* 0x000000ffff057224 */ /* 0x000fc600078e000f */
[----:B------:R-:W-:Y:S04]  /*16ed80*/  STL [R1+0x5b20], R13 ;  /* 0x005b200d01007387 */ /* 0x000fe80000100800 */
[----:B------:R-:W4:Y:S04]  /*16ed90*/  LDL.LU R74, [R1+0x4bcc] ;  /* 0x004bcc00014a7983 */ /* 0x000f280000300800 */
[----:B------:R-:W-:Y:S04]  /*16eda0*/  STL [R1+0x5bcc], R6 ;  /* 0x005bcc0601007387 */ /* 0x000fe80000100800 */
[----:B------:R1:W-:Y:S02]  /*16edb0*/  LDGSTS.E [R2+0x1e700], desc[UR74][R4.64], P3 ;  /* 0x1e70000004027fae */ /* 0x0003e400099a104a */
[----:B-1----:R-:W-:Y:S01]  /*16edc0*/  MOV R4, R8 ;  /* 0x0000000800047202 */ /* 0x002fe20000000f00 */
[----:B------:R-:W-:-:S05]  /*16edd0*/  IMAD.MOV.U32 R5, RZ, RZ, R13 ;  /* 0x000000ffff057224 */ /* 0x000fca00078e000d */
[----:B------:R1:W-:Y:S02]  /*16ede0*/  LDGSTS.E [R2+0x1e780], desc[UR74][R4.64], P0 ;  /* 0x1e78000004027fae */ /* 0x0003e400081a104a */
[----:B-1----:R-:W-:Y:S01]  /*16edf0*/  IMAD.MOV.U32 R4, RZ, RZ, R6 ;  /* 0x000000ffff047224 */ /* 0x002fe200078e0006 */
[----:B---3--:R-:W-:Y:S02]  /*16ee00*/  IADD3.X R11, PT, PT, R11, UR9, RZ, P1, !PT ;  /* 0x000000090b0b7c10 */ /* 0x008fe40008ffe4ff */
[----:B------:R-:W-:-:S03]  /*16ee10*/  IADD3.X R12, PT, PT, R12, UR9, RZ, P5, !PT ;  /* 0x000000090c0c7c10 */ /* 0x000fc6000affe4ff */
[----:B------:R1:W-:Y:S04]  /*16ee20*/  STL [R1+0x4b30], R11 ;  /* 0x004b300b01007387 */ /* 0x0003e80000100800 */
[----:B-1----:R-:W3:Y:S04]  /*16ee30*/  LDL.LU R11, [R1+0x5be0] ;  /* 0x005be000010b7983 */ /* 0x002ee80000300800 */
[----:B------:R-:W3:Y:S04]  /*16ee40*/  LDL.LU R84, [R1+0x4bc0] ;  /* 0x004bc00001547983 */ /* 0x000ee80000300800 */
[----:B------:R-:W3:Y:S04]  /*16ee50*/  LDL.LU R31, [R1+0x4bd4] ;  /* 0x004bd400011f7983 */ /* 0x000ee80000300800 */
[----:B------:R-:W3:Y:S01]  /*16ee60*/  LDL.LU R8, [R1+0x4bdc] ;  /* 0x004bdc0001087983 */ /* 0x000ee20000300800 */
[----:B--2---:R-:W-:-:S03]  /*16ee70*/  IADD3 R9, P5, PT, R9, UR15, RZ ;  /* 0x0000000f09097c10 */ /* 0x004fc6000ffbe0ff */
[----:B------:R1:W-:Y:S01]  /*16ee80*/  STL [R1+0x5bc8], R12 ;  /* 0x005bc80c01007387 */ /* 0x0003e20000100800 */
[----:B------:R-:W-:-:S05]  /*16ee90*/  MOV R5, R12 ;  /* 0x0000000c00057202 */ /* 0x000fca0000000f00 */
[----:B------:R2:W-:Y:S01]  /*16eea0*/  LDGSTS.E [R2+0x1f600], desc[UR74][R4.64], P4 ;  /* 0x1f60000004027fae */ /* 0x0005e2000a1a104a */
[----:B----4-:R-:W-:-:S05]  /*16eeb0*/  IADD3 R28, P1, PT, R28, UR15, RZ ;  /* 0x0000000f1c1c7c10 */ /* 0x010fca000ff3e0ff */
[----:B------:R-:W-:Y:S04]  /*16eec0*/  STL [R1+0x4bbc], R28 ;  /* 0x004bbc1c01007387 */ /* 0x000fe80000100800 */
[----:B------:R4:W-:Y:S04]  /*16eed0*/  STL [R1+0x5bd4], R9 ;  /* 0x005bd40901007387 */ /* 0x0009e80000100800 */
[----:B------:R-:W-:Y:S04]  /*16eee0*/  STL.64 [R1+0x82c8], R28 ;  /* 0x0082c81c01007387 */ /* 0x000fe80000100a00 */
[----:B------:R-:W4:Y:S01]  /*16eef0*/  LDL.LU R77, [R1+0x4bc8] ;  /* 0x004bc800014d7983 */ /* 0x000f220000300800 */
[----:B------:R-:W-:-:S02]  /*16ef00*/  IADD3.X R14, PT, PT, R14, UR9, RZ, P5, !PT ;  /* 0x000000090e0e7c10 */ /* 0x000fc4000affe4ff */
[----:B------:R-:W-:Y:S01]  /*16ef10*/  IADD3 R3, P5, PT, R3, UR15, RZ ;  /* 0x0000000f03037c10 */ /* 0x000fe2000ffbe0ff */
[----:B------:R-:W4:Y:S01]  /*16ef20*/  LDL.LU R32, [R1+0x4bd0] ;  /* 0x004bd00001207983 */ /* 0x000f220000300800 */
[----:B------:R-:W-:-:S05]  /*16ef30*/  IADD3.X R89, PT, PT, R89, UR9, RZ, P1, !PT ;  /* 0x0000000959597c10 */ /* 0x000fca0008ffe4ff */
[----:B------:R-:W-:Y:S04]  /*16ef40*/  STL [R1+0x4bb8], R89 ;  /* 0x004bb85901007387 */ /* 0x000fe80000100800 */
[----:B------:R-:W-:Y:S04]  /*16ef50*/  STL.64 [R1+0x82d0], R88 ;  /* 0x0082d05801007387 */ /* 0x000fe80000100a00 */
[----:B------:R-:W-:Y:S04]  /*16ef60*/  STL [R1+0x5bd0], R14 ;  /* 0x005bd00e01007387 */ /* 0x000fe80000100800 */
[----:B------:R-:W-:Y:S04]  /*16ef70*/  STL [R1+0x5bdc], R3 ;  /* 0x005bdc0301007387 */ /* 0x000fe80000100800 */
[----:B------:R-:W4:Y:S04]  /*16ef80*/  LDL.LU R6, [R1+0x4be4] ;  /* 0x004be40001067983 */ /* 0x000f280000300800 */
[----:B------:R-:W4:Y:S04]  /*16ef90*/  LDL.LU R13, [R1+0x4bd8] ;  /* 0x004bd800010d7983 */ /* 0x000f280000300800 */
[----:B-1----:R-:W4:Y:S01]  /*16efa0*/  LDL.LU R12, [R1+0x4bec] ;  /* 0x004bec00010c7983 */ /* 0x002f220000300800 */
[----:B------:R-:W-:-:S02]  /*16efb0*/  IADD3 R83, P1, PT, R83, UR15, RZ ;  /* 0x0000000f53537c10 */ /* 0x000fc4000ff3e0ff */
[----:B------:R-:W-:Y:S02]  /*16efc0*/  IADD3.X R7, PT, PT, R7, UR9, RZ, P5, !PT ;  /* 0x0000000907077c10 */ /* 0x000fe4000affe4ff */
[----:B------:R-:W-:Y:S01]  /*16efd0*/  IADD3 R10, P5, PT, R10, UR15, RZ ;  /* 0x0000000f0a0a7c10 */ /* 0x000fe2000ffbe0ff */
[----:B------:R-:W-:Y:S04]  /*16efe0*/  STL [R1+0x4bc4], R83 ;  /* 0x004bc45301007387 */ /* 0x000fe80000100800 */
[----:B------:R-:W-:Y:S01]  /*16eff0*/  STL.64 [R1+0x82d8], R82 ;  /* 0x0082d85201007387 */ /* 0x000fe20000100a00 */
[----:B--2---:R-:W-:Y:S02]  /*16f000*/  IMAD.MOV.U32 R4, RZ, RZ, R9 ;  /* 0x000000ffff047224 */ /* 0x004fe400078e0009 */
[----:B------:R-:W-:-:S05]  /*16f010*/  IMAD.MOV.U32 R5, RZ, RZ, R14 ;  /* 0x000000ffff057224 */ /* 0x000fca00078e000e */
[----:B------:R1:W-:Y:S02]  /*16f020*/  LDGSTS.E [R2+0x1f680], desc[UR74][R4.64], P2 ;  /* 0x1f68000004027fae */ /* 0x0003e400091a104a */
[----:B-1----:R-:W-:Y:S01]  /*16f030*/  IMAD.MOV.U32 R5, RZ, RZ, R7 ;  /* 0x000000ffff057224 */ /* 0x002fe200078e0007 */
[----:B------:R-:W-:-:S05]  /*16f040*/  MOV R4, R3 ;  /* 0x0000000300047202 */ /* 0x000fca0000000f00 */
[----:B------:R1:W-:Y:S01]  /*16f050*/  LDGSTS.E [R2+0x1f700], desc[UR74][R4.64], P3 ;  /* 0x1f70000004027fae */ /* 0x0003e200099a104a */
[----:B---3--:R-:W-:Y:S02]  /*16f060*/  IADD3.X R84, PT, PT, R84, UR9, RZ, P1, !PT ;  /* 0x0000000954547c10 */ /* 0x008fe40008ffe4ff */
[----:B------:R-:W-:-:S03]  /*16f070*/  IADD3 R74, P1, PT, R74, UR15, RZ ;  /* 0x0000000f4a4a7c10 */ /* 0x000fc6000ff3e0ff */
[----:B------:R-:W-:Y:S01]  /*16f080*/  STL [R1+0x4bc0], R84 ;  /* 0x004bc05401007387 */ /* 0x000fe20000100800 */
[----:B------:R-:W-:-:S03]  /*16f090*/  IADD3.X R11, PT, PT, R11, UR9, RZ, P5, !PT ;  /* 0x000000090b0b7c10 */ /* 0x000fc6000affe4ff */
[----:B------:R-:W-:Y:S01]  /*16f0a0*/  STL.64 [R1+0x82e0], R84 ;  /* 0x0082e05401007387 */ /* 0x000fe20000100a00 */
[----:B------:R-:W-:-:S03]  /*16f0b0*/  IADD3 R8, P5, PT, R8, UR15, RZ ;  /* 0x0000000f08087c10 */ /* 0x000fc6000ffbe0ff */
[----:B------:R-:W-:Y:S04]  /*16f0c0*/  STL [R1+0x5bd8], R7 ;  /* 0x005bd80701007387 */ /* 0x000fe80000100800 */
[----:B------:R-:W-:Y:S04]  /*16f0d0*/  STL [R1+0x5be4], R10 ;  /* 0x005be40a01007387 */ /* 0x000fe80000100800 */
[----:B------:R-:W-:Y:S04]  /*16f0e0*/  STL [R1+0x4bcc], R74 ;  /* 0x004bcc4a01007387 */ /* 0x000fe80000100800 */
[----:B------:R-:W-:Y:S04]  /*16f0f0*/  STL [R1+0x82e8], R74 ;  /* 0x0082e84a01007387 */ /* 0x000fe80000100800 */
[----:B----4-:R-:W2:Y:S01]  /*16f100*/  LDL.LU R9, [R1+0x4be0] ;  /* 0x004be00001097983 */ /* 0x010ea20000300800 */
[----:B------:R-:W-:-:S02]  /*16f110*/  IADD3.X R77, PT, PT, R77, UR9, RZ, P1, !PT ;  /* 0x000000094d4d7c10 */ /* 0x000fc40008ffe4ff */
[----:B------:R-:W-:-:S03]  /*16f120*/  IADD3 R31, P1, PT, R31, UR15, RZ ;  /* 0x0000000f1f1f7c10 */ /* 0x000fc6000ff3e0ff */
[----:B------:R-:W-:Y:S04]  /*16f130*/  STL [R1+0x4bc8], R77 ;  /* 0x004bc84d01007387 */ /* 0x000fe80000100800 */
[----:B------:R-:W-:Y:S01]  /*16f140*/  STL [R1+0x5be0], R11 ;  /* 0x005be00b01007387 */ /* 0x000fe20000100800 */
[----:B------:R-:W-:-:S03]  /*16f150*/  IADD3.X R32, PT, PT, R32, UR9, RZ, P1, !PT ;  /* 0x0000000920207c10 */ /* 0x000fc60008ffe4ff */
[----:B------:R3:W-:Y:S04]  /*16f160*/  STL [R1+0x4bdc], R8 ;  /* 0x004bdc0801007387 */ /* 0x0007e80000100800 */
[----:B------:R-:W-:Y:S04]  /*16f170*/  STL.64 [R1+0x82f0], R76 ;  /* 0x0082f04c01007387 */ /* 0x000fe80000100a00 */
[----:B---3--:R-:W3:Y:S04]  /*16f180*/  LDL.LU R8, [R1+0x4bf4] ;  /* 0x004bf40001087983 */ /* 0x008ee80000300800 */
[----:B------:R-:W4:Y:S04]  /*16f190*/  LDL.LU R7, [R1+0x4be8] ;  /* 0x004be80001077983 */ /* 0x000f280000300800 */
[----:B------:R-:W4:Y:S04]  /*16f1a0*/  LDL.LU R3, [R1+0x4bfc] ;  /* 0x004bfc0001037983 */ /* 0x000f280000300800 */
[----:B------:R-:W-:Y:S01]  /*16f1b0*/  STL [R1+0x4bd4], R31 ;  /* 0x004bd41f01007387 */ /* 0x000fe20000100800 */
[----:B------:R-:W-:-:S03]  /*16f1c0*/  IADD3 R6, P1, PT, R6, UR15, RZ ;  /* 0x0000000f06067c10 */ /* 0x000fc6000ff3e0ff */
[----:B------:R-:W-:Y:S04]  /*16f1d0*/  STL.64 [R1+0x82f8], R30 ;  /* 0x0082f81e01007387 */ /* 0x000fe80000100a00 */
[----:B------:R1:W-:Y:S01]  /*16f1e0*/  STL [R1+0x4be4], R6 ;  /* 0x004be40601007387 */ /* 0x0003e20000100800 */
[----:B------:R-:W-:Y:S02]  /*16f1f0*/  IADD3.X R13, PT, PT, R13, UR9, RZ, P5, !PT ;  /* 0x000000090d0d7c10 */ /* 0x000fe4000affe4ff */
[----:B------:R-:W-:Y:S01]  /*16f200*/  IADD3 R12, P5, PT, R12, UR15, RZ ;  /* 0x0000000f0c0c7c10 */ /* 0x000fe2000ffbe0ff */
[----:B-1----:R-:W4:Y:S04]  /*16f210*/  LDL.LU R6, [R1+0x1bb4] ;  /* 0x001bb40001067983 */ /* 0x002f280000300800 */
[----:B------:R-:W4:Y:S04]  /*16f220*/  LDL.LU R146, [R1+0x1bb8] ;  /* 0x001bb80001927983 */ /* 0x000f280000300800 */
[----:B------:R-:W-:Y:S04]  /*16f230*/  STL [R1+0x4bd0], R32 ;  /* 0x004bd02001007387 */ /* 0x000fe80000100800 */
[----:B------:R-:W-:Y:S04]  /*16f240*/  STL.64 [R1+0x8300], R32 ;  /* 0x0083002001007387 */ /* 0x000fe80000100a00 */
[----:B------:R-:W-:Y:S04]  /*16f250*/  STL [R1+0x4bd8], R13 ;  /* 0x004bd80d01007387 */ /* 0x000fe80000100800 */
        /* <DEDUP_REMOVED lines=17> */
[----:B------:R1:W-:Y:S01]  /*16f370*/  LDGSTS.E [R2+0x1f780], desc[UR74][R4.64], P0 ;  /* 0x1f78000004027fae */ /* 0x0003e200081a104a */
[----:B--2---:R-:W-:-:S05]  /*16f380*/  IADD3.X R9, PT, PT, R9, UR9, RZ, P1, !PT ;  /* 0x0000000909097c10 */ /* 0x004fca0008ffe4ff */
[----:B------:R2:W-:Y:S04]  /*16f390*/  STL [R1+0x4be0], R9 ;  /* 0x004be00901007387 */ /* 0x0005e80000100800 */
[----:B------:R-:W4:Y:S04]  /*16f3a0*/  LDL.LU R178, [R1+0x1bf4] ;  /* 0x001bf40001b27983 */ /* 0x000f280000300800 */
[----:B------:R-:W4:Y:S01]  /*16f3b0*/  LDL.LU R179, [R1+0x1bf8] ;  /* 0x001bf80001b37983 */ /* 0x000f220000300800 */
[----:B---3--:R-:W-:Y:S02]  /*16f3c0*/  IADD3 R8, P1, PT, R8, UR15, RZ ;  /* 0x0000000f08087c10 */ /* 0x008fe4000ff3e0ff */
[----:B----4-:R-:W-:-:S03]  /*16f3d0*/  IADD3.X R7, PT, PT, R7, UR9, RZ, P5, !PT ;  /* 0x0000000907077c10 */ /* 0x010fc6000affe4ff */
[----:B------:R3:W-:Y:S01]  /*16f3e0*/  STL [R1+0x4bf4], R8 ;  /* 0x004bf40801007387 */ /* 0x0007e20000100800 */
[----:B------:R-:W-:-:S03]  /*16f3f0*/  IADD3 R3, P5, PT, R3, UR15, RZ ;  /* 0x0000000f03037c10 */ /* 0x000fc6000ffbe0ff */
[----:B------:R-:W4:Y:S04]  /*16f400*/  LDL.LU R174, [R1+0x1bfc] ;  /* 0x001bfc0001ae7983 */ /* 0x000f280000300800 */
[----:B------:R-:W4:Y:S04]  /*16f410*/  LDL.LU R175, [R1+0x1c00] ;  /* 0x001c000001af7983 */ /* 0x000f280000300800 */
[----:B------:R-:W-:Y:S04]  /*16f420*/  STL [R1+0x4be8], R7 ;  /* 0x004be80701007387 */ /* 0x000fe80000100800 */
[----:B------:R-:W4:Y:S04]  /*16f430*/  LDL.LU R170, [R1+0x1c04] ;  /* 0x001c040001aa7983 */ /* 0x000f280000300800 */
[----:B------:R-:W4:Y:S04]  /*16f440*/  LDL.LU R171, [R1+0x1c08] ;  /* 0x001c080001ab7983 */ /* 0x000f280000300800 */
[----:B------:R-:W-:Y:S01]  /*16f450*/  STL [R1+0x4bfc], R3 ;  /* 0x004bfc0301007387 */ /* 0x000fe20000100800 */
[----:B-1----:R-:W-:-:S03]  /*16f460*/  IMAD.MOV.U32 R5, RZ, RZ, R6 ;  /* 0x000000ffff057224 */ /* 0x002fc600078e0006 */
[----:B------:R-:W4:Y:S01]  /*16f470*/  LDL.LU R166, [R1+0x1c0c] ;  /* 0x001c0c0001a67983 */ /* 0x000f220000300800 */
[----:B------:R-:W-:-:S03]  /*16f480*/  IMAD.MOV.U32 R4, RZ, RZ, R146 ;  /* 0x000000ffff047224 */ /* 0x000fc600078e0092 */
[----:B------:R-:W4:Y:S04]  /*16f490*/  LDL.LU R167, [R1+0x1c10] ;  /* 0x001c100001a77983 */ /* 0x000f280000300800 */
[----:B------:R1:W-:Y:S04]  /*16f4a0*/  STL.64 [R1+0x2a60], R4 ;  /* 0x002a600401007387 */ /* 0x0003e80000100a00 */
[----:B------:R-:W4:Y:S04]  /*16f4b0*/  LDL.LU R162, [R1+0x1c14] ;  /* 0x001c140001a27983 */ /* 0x000f280000300800 */
[----:B------:R-:W4:Y:S04]  /*16f4c0*/  LDL.LU R163, [R1+0x1c18] ;  /* 0x001c180001a37983 */ /* 0x000f280000300800 */
[----:B------:R-:W4:Y:S01]  /*16f4d0*/  LDL.LU R158, [R1+0x1c1c] ;  /* 0x001c1c00019e7983 */ /* 0x000f220000300800 */
[----:B------:R-:W-:-:S03]  /*16f4e0*/  IMAD.MOV.U32 R11, RZ, RZ, R199 ;  /* 0x000000ffff0b7224 */ /* 0x000fc600078e00c7 */
[----:B------:R-:W4:Y:S01]  /*16f4f0*/  LDL.LU R159, [R1+0x1c20] ;  /* 0x001c2000019f7983 */ /* 0x000f220000300800 */
[----:B------:R-:W-:-:S03]  /*16f500*/  MOV R10, R194 ;  /* 0x000000c2000a7202 */ /* 0x000fc60000000f00 */
[----:B------:R-:W4:Y:S01]  /*16f510*/  LDL.LU R154, [R1+0x1c24] ;  /* 0x001c2400019a7983 */ /* 0x000f220000300800 */
[----:B--2---:R-:W-:-:S03]  /*16f520*/  MOV R9, R195 ;  /* 0x000000c300097202 */ /* 0x004fc60000000f00 */
[----:B------:R-:W2:Y:S01]  /*16f530*/  LDL.LU R155, [R1+0x1c28] ;  /* 0x001c2800019b7983 */ /* 0x000ea20000300800 */
[----:B---3--:R-:W-:-:S03]  /*16f540*/  IMAD.MOV.U32 R8, RZ, RZ, R190 ;  /* 0x000000ffff087224 */ /* 0x008fc600078e00be */
[----:B------:R-:W3:Y:S01]  /*16f550*/  LDL.LU R6, [R1+0x1c2c] ;  /* 0x001c2c0001067983 */ /* 0x000ee20000300800 */
[----:B-1----:R-:W-:-:S03]  /*16f560*/  IMAD.MOV.U32 R5, RZ, RZ, R191 ;  /* 0x000000ffff057224 */ /* 0x002fc600078e00bf */
[----:B------:R-:W2:Y:S01]  /*16f570*/  LDL.LU R146, [R1+0x1c30] ;  /* 0x001c300001927983 */ /* 0x000ea20000300800 */
[----:B------:R-:W-:-:S03]  /*16f580*/  IMAD.MOV.U32 R4, RZ, RZ, R186 ;  /* 0x000000ffff047224 */ /* 0x000fc600078e00ba */
[----:B------:R-:W-:Y:S01]  /*16f590*/  STL.64 [R1+0x2a58], R10 ;  /* 0x002a580a01007387 */ /* 0x000fe20000100a00 */
[----:B------:R-:W-:-:S03]  /*16f5a0*/  IMAD.MOV.U32 R33, RZ, RZ, R135 ;  /* 0x000000ffff217224 */ /* 0x000fc600078e0087 */
[----:B------:R1:W-:Y:S01]  /*16f5b0*/  STL.64 [R1+0x2a50], R8 ;  /* 0x002a500801007387 */ /* 0x0003e20000100a00 */
[----:B------:R-:W-:-:S03]  /*16f5c0*/  MOV R32, R34 ;  /* 0x0000002200207202 */ /* 0x000fc60000000f00 */
[----:B------:R-:W2:Y:S04]  /*16f5d0*/  LDL.LU R135, [R1+0x1c34] ;  /* 0x001c340001877983 */ /* 0x000ea80000300800 */
[----:B------:R1:W-:Y:S04]  /*16f5e0*/  STL.64 [R1+0x2a48], R4 ;  /* 0x002a480401007387 */ /* 0x0003e80000100a00 */
[----:B------:R-:W2:Y:S01]  /*16f5f0*/  LDL.LU R34, [R1+0x1c38] ;  /* 0x001c380001227983 */ /* 0x000ea20000300800 */
[----:B------:R-:W-:-:S03]  /*16f600*/  IMAD.MOV.U32 R77, RZ, RZ, R143 ;  /* 0x000000ffff4d7224 */ /* 0x000fc600078e008f */
[----:B------:R-:W2:Y:S01]  /*16f610*/  LDL.LU R143, [R1+0x1c3c] ;  /* 0x001c3c00018f7983 */ /* 0x000ea20000300800 */
[----:B------:R-:W-:-:S03]  /*16f620*/  IMAD.MOV.U32 R76, RZ, RZ, R138 ;  /* 0x000000ffff4c7224 */ /* 0x000fc600078e008a */
[----:B------:R-:W2:Y:S01]  /*16f630*/  LDL.LU R138, [R1+0x1c40] ;  /* 0x001c4000018a7983 */ /* 0x000ea20000300800 */
[----:B------:R-:W-:Y:S01]  /*16f640*/  IMAD.MOV.U32 R30, RZ, RZ, R182 ;  /* 0x000000ffff1e7224 */ /* 0x000fe200078e00b6 */
[----:B------:R-:W-:Y:S02]  /*16f650*/  MOV R31, R187 ;  /* 0x000000bb001f7202 */ /* 0x000fe40000000f00 */
        /* <DEDUP_REMOVED lines=9> */
[----:B------:R1:W-:Y:S01]  /*16f6f0*/  STL.64 [R1+0x8320], R74 ;  /* 0x0083204a01007387 */ /* 0x0003e20000100a00 */
[----:B------:R-:W-:Y:S01]  /*16f700*/  MOV R85, R178 ;  /* 0x000000b200557202 */ /* 0x000fe20000000f00 */
[----:B------:R-:W-:-:S05]  /*16f710*/  IMAD.MOV.U32 R84, RZ, RZ, R179 ;  /* 0x000000ffff547224 */ /* 0x000fca00078e00b3 */
[----:B------:R1:W-:Y:S01]  /*16f720*/  STL.64 [R1+0x2a20], R84 ;  /* 0x002a205401007387 */ /* 0x0003e20000100a00 */
[----:B----4-:R-:W-:Y:S02]  /*16f730*/  IMAD.MOV.U32 R83, RZ, RZ, R174 ;  /* 0x000000ffff537224 */ /* 0x010fe400078e00ae */
[----:B------:R-:W-:Y:S02]  /*16f740*/  IMAD.MOV.U32 R82, RZ, RZ, R175 ;  /* 0x000000ffff527224 */ /* 0x000fe400078e00af */
[----:B------:R-:W-:Y:S01]  /*16f750*/  IMAD.MOV.U32 R89, RZ, RZ, R170 ;  /* 0x000000ffff597224 */ /* 0x000fe200078e00aa */
[----:B------:R-:W-:Y:S02]  /*16f760*/  MOV R88, R171 ;  /* 0x000000ab00587202 */ /* 0x000fe40000000f00 */
[----:B------:R4:W-:Y:S04]  /*16f770*/  STL.64 [R1+0x2a18], R82 ;  /* 0x002a185201007387 */ /* 0x0009e80000100a00 */
[----:B------:R1:W-:Y:S01]  /*16f780*/  STL.64 [R1+0x2a10], R88 ;  /* 0x002a105801007387 */ /* 0x0003e20000100a00 */
[----:B------:R-:W-:Y:S01]  /*16f790*/  MOV R29, R166 ;  /* 0x000000a6001d7202 */ /* 0x000fe20000000f00 */
[----:B------:R-:W-:-:S05]  /*16f7a0*/  IMAD.MOV.U32 R28, RZ, RZ, R167 ;  /* 0x000000ffff1c7224 */ /* 0x000fca00078e00a7 */
[----:B------:R1:W-:Y:S04]  /*16f7b0*/  STL.64 [R1+0x2a08], R28 ;  /* 0x002a081c01007387 */ /* 0x0003e80000100a00 */
[----:B------:R-:W4:Y:S01]  /*16f7c0*/  LDL.LU R194, [R1+0x1c44] ;  /* 0x001c440001c27983 */ /* 0x000f220000300800 */
[----:B------:R-:W-:Y:S02]  /*16f7d0*/  IMAD.MOV.U32 R71, RZ, RZ, R162 ;  /* 0x000000ffff477224 */ /* 0x000fe400078e00a2 */
[----:B------:R-:W-:Y:S01]  /*16f7e0*/  IMAD.MOV.U32 R70, RZ, RZ, R163 ;  /* 0x000000ffff467224 */ /* 0x000fe200078e00a3 */
[----:B------:R-:W4:Y:S01]  /*16f7f0*/  LDL.LU R195, [R1+0x1c48] ;  /* 0x001c480001c37983 */ /* 0x000f220000300800 */
[----:B------:R-:W-:Y:S01]  /*16f800*/  IMAD.MOV.U32 R43, RZ, RZ, R158 ;  /* 0x000000ffff2b7224 */ /* 0x000fe200078e009e */
[----:B------:R-:W-:Y:S01]  /*16f810*/  MOV R42, R159 ;  /* 0x0000009f002a7202 */ /* 0x000fe20000000f00 */
[----:B---3--:R-:W-:-:S02]  /*16f820*/  IMAD.MOV.U32 R19, RZ, RZ, R6 ;  /* 0x000000ffff137224 */ /* 0x008fc400078e0006 */
[----:B------:R-:W3:Y:S01]  /*16f830*/  LDL.LU R6, [R1+0x1c4c] ;  /* 0x001c4c0001067983 */ /* 0x000ee20000300800 */
[----:B--2---:R-:W-:-:S03]  /*16f840*/  IMAD.MOV.U32 R18, RZ, RZ, R146 ;  /* 0x000000ffff127224 */ /* 0x004fc600078e0092 */
[----:B------:R-:W2:Y:S04]  /*16f850*/  LDL.LU R146, [R1+0x1c50] ;  /* 0x001c500001927983 */ /* 0x000ea80000300800 */
[----:B------:R1:W-:Y:S01]  /*16f860*/  STL.64 [R1+0x2a00], R70 ;  /* 0x002a004601007387 */ /* 0x0003e20000100a00 */
[----:B------:R-:W-:-:S03]  /*16f870*/  IMAD.MOV.U32 R13, RZ, RZ, R135 ;  /* 0x000000ffff0d7224 */ /* 0x000fc600078e0087 */
[----:B------:R-:W2:Y:S01]  /*16f880*/  LDL.LU R135, [R1+0x1c54] ;  /* 0x001c540001877983 */ /* 0x000ea20000300800 */
[----:B------:R-:W-:-:S03]  /*16f890*/  MOV R12, R34 ;  /* 0x00000022000c7202 */ /* 0x000fc60000000f00 */
[----:B------:R-:W2:Y:S04]  /*16f8a0*/  LDL.LU R34, [R1+0x1c58] ;  /* 0x001c580001227983 */ /* 0x000ea80000300800 */
        /* <DEDUP_REMOVED lines=14> */
[----:B------:R-:W2:Y:S01]  /*16f990*/  LDL.LU R167, [R1+0x1c90] ;  /* 0x001c900001a77983 */ /* 0x000ea20000300800 */
[----:B------:R-:W-:-:S03]  /*16f9a0*/  MOV R73, R154 ;  /* 0x0000009a00497202 */ /* 0x000fc60000000f00 */
        /* <DEDUP_REMOVED lines=11> */
[----:B------:R1:W-:Y:S04]  /*16fa60*/  STL.64 [R1+0x29f0], R72 ;  /* 0x0029f04801007387 */ /* 0x0003e80000100a00 */
[----:B------:R1:W-:Y:S01]  /*16fa70*/  STL.64 [R1+0x29e8], R18 ;  /* 0x0029e81201007387 */ /* 0x0003e20000100a00 */
[----:B----4-:R-:W-:-:S02]  /*16fa80*/  IMAD.MOV.U32 R53, RZ, RZ, R194 ;  /* 0x000000ffff357224 */ /* 0x010fc400078e00c2 */
[----:B------:R-:W-:Y:S02]  /*16fa90*/  IMAD.MOV.U32 R52, RZ, RZ, R195 ;  /* 0x000000ffff347224 */ /* 0x000fe400078e00c3 */
[----:B---3--:R-:W-:Y:S02]  /*16faa0*/  IMAD.MOV.U32 R51, RZ, RZ, R6 ;  /* 0x000000ffff337224 */ /* 0x008fe400078e0006 */
[----:B------:R-:W3:Y:S01]  /*16fab0*/  LDL.LU R6, [R1+0x1cb4] ;  /* 0x001cb40001067983 */ /* 0x000ee20000300800 */
[----:B--2---:R-:W-:-:S03]  /*16fac0*/  MOV R50, R146 ;  /* 0x0000009200327202 */ /* 0x004fc60000000f00 */
[----:B------:R-:W2:Y:S04]  /*16fad0*/  LDL.LU R146, [R1+0x1cb8] ;  /* 0x001cb80001927983 */ /* 0x000ea80000300800 */
[----:B------:R4:W-:Y:S01]  /*16fae0*/  STL.64 [R1+0x29e0], R12 ;  /* 0x0029e00c01007387 */ /* 0x0009e20000100a00 */
[----:B------:R-:W-:-:S03]  /*16faf0*/  MOV R93, R135 ;  /* 0x00000087005d7202 */ /* 0x000fc60000000f00 */
[----:B------:R-:W2:Y:S01]  /*16fb00*/  LDL.LU R135, [R1+0x1cbc] ;  /* 0x001cbc0001877983 */ /* 0x000ea20000300800 */
[----:B------:R-:W-:-:S03]  /*16fb10*/  IMAD.MOV.U32 R92, RZ, RZ, R34 ;  /* 0x000000ffff5c7224 */ /* 0x000fc600078e0022 */
[----:B------:R-:W2:Y:S04]  /*16fb20*/  LDL.LU R34, [R1+0x1cc0] ;  /* 0x001cc00001227983 */ /* 0x000ea80000300800 */
        /* <DEDUP_REMOVED lines=21> */
[----:B-1----:R-:W-:Y:S02]  /*16fc80*/  IMAD.MOV.U32 R9, RZ, RZ, R166 ;  /* 0x000000ffff097224 */ /* 0x002fe400078e00a6 */
[----:B------:R-:W-:Y:S01]  /*16fc90*/  IMAD.MOV.U32 R8, RZ, RZ, R167 ;  /* 0x000000ffff087224 */ /* 0x000fe200078e00a7 */
[----:B------:R1:W-:Y:S04]  /*16fca0*/  STL.64 [R1+0x2990], R80 ;  /* 0x0029905001007387 */ /* 0x0003e80000100a00 */
[----:B------:R1:W-:Y:S04]  /*16fcb0*/  STL.64 [R1+0x2988], R8 ;  /* 0x0029880801007387 */ /* 0x0003e80000100a00 */
[----:B------:R-:W4:Y:S04]  /*16fcc0*/  LDL.LU R194, [R1+0x1cc4] ;  /* 0x001cc40001c27983 */ /* 0x000f280000300800 */
[----:B------:R-:W4:Y:S01]  /*16fcd0*/  LDL.LU R195, [R1+0x1cc8] ;  /* 0x001cc80001c37983 */ /* 0x000f220000300800 */
[----:B------:R-:W-:-:S03]  /*16fce0*/  IMAD.MOV.U32 R101, RZ, RZ, R143 ;  /* 0x000000ffff657224 */ /* 0x000fc600078e008f */
[----:B------:R-:W4:Y:S01]  /*16fcf0*/  LDL.LU R143, [R1+0x1ccc] ;  /* 0x001ccc00018f7983 */ /* 0x000f220000300800 */
[----:B------:R-:W-:-:S03]  /*16fd00*/  MOV R100, R138 ;  /* 0x0000008a00647202 */ /* 0x000fc60000000f00 */
[----:B------:R-:W4:Y:S01]  /*16fd10*/  LDL.LU R138, [R1+0x1cd0] ;  /* 0x001cd000018a7983 */ /* 0x000f220000300800 */
[----:B------:R-:W-:Y:S01]  /*16fd20*/  MOV R22, R163 ;  /* 0x000000a300167202 */ /* 0x000fe20000000f00 */
[----:B------:R-:W-:Y:S01]  /*16fd30*/  IMAD.MOV.U32 R23, RZ, RZ, R162 ;  /* 0x000000ffff177224 */ /* 0x000fe200078e00a2 */
[----:B------:R-:W-:Y:S01]  /*16fd40*/  MOV R17, R158 ;  /* 0x0000009e00117202 */ /* 0x000fe20000000f00 */
[----:B------:R-:W-:Y:S02]  /*16fd50*/  IMAD.MOV.U32 R16, RZ, RZ, R159 ;  /* 0x000000ffff107224 */ /* 0x000fe400078e009f */
[----:B------:R-:W-:Y:S01]  /*16fd60*/  IMAD.MOV.U32 R36, RZ, RZ, R155 ;  /* 0x000000ffff247224 */ /* 0x000fe200078e009b */
[----:B------:R1:W-:Y:S04]  /*16fd70*/  STL.64 [R1+0x2980], R22 ;  /* 0x0029801601007387 */ /* 0x0003e80000100a00 */
[----:B------:R-:W4:Y:S01]  /*16fd80*/  LDL.LU R155, [R1+0x1cd4] ;  /* 0x001cd400019b7983 */ /* 0x000f220000300800 */
[----:B------:R-:W-:Y:S01]  /*16fd90*/  IMAD.MOV.U32 R37, RZ, RZ, R154 ;  /* 0x000000ffff257224 */ /* 0x000fe200078e009a */
[----:B---3--:R-:W-:-:S02]  /*16fda0*/  MOV R99, R6 ;  /* 0x0000000600637202 */ /* 0x008fc40000000f00 */
[----:B------:R-:W3:Y:S04]  /*16fdb0*/  LDL.LU R6, [R1+0x1cd8] ;  /* 0x001cd80001067983 */ /* 0x000ee80000300800 */
[----:B------:R1:W-:Y:S04]  /*16fdc0*/  STL.64 [R1+0x2978], R16 ;  /* 0x0029781001007387 */ /* 0x0003e80000100a00 */
[----:B------:R-:W3:Y:S04]  /*16fdd0*/  LDL.LU R190, [R1+0x1cdc] ;  /* 0x001cdc0001be7983 */ /* 0x000ee80000300800 */
[----:B------:R-:W3:Y:S04]  /*16fde0*/  LDL.LU R191, [R1+0x1ce0] ;  /* 0x001ce00001bf7983 */ /* 0x000ee80000300800 */
[----:B------:R-:W3:Y:S04]  /*16fdf0*/  LDL.LU R186, [R1+0x1ce4] ;  /* 0x001ce40001ba7983 */ /* 0x000ee80000300800 */
[----:B------:R-:W3:Y:S01]  /*16fe00*/  LDL.LU R187, [R1+0x1ce8] ;  /* 0x001ce80001bb7983 */ /* 0x000ee20000300800 */
[----:B--2---:R-:W-:-:S03]  /*16fe10*/  IMAD.MOV.U32 R106, RZ, RZ, R34 ;  /* 0x000000ffff6a7224 */ /* 0x004fc600078e0022 */
        /* <DEDUP_REMOVED lines=22> */
[----:B----4-:R-:W-:-:S03]  /*16ff80*/  MOV R87, R143 ;  /* 0x0000008f00577202 */ /* 0x010fc60000000f00 */
[----:B------:R-:W4:Y:S01]  /*16ff90*/  LDL.LU R143, [R1+0x1d34] ;  /* 0x001d3400018f7983 */ /* 0x000f220000300800 */
[----:B------:R-:W-:-:S03]  /*16ffa0*/  IMAD.MOV.U32 R86, RZ, RZ, R138 ;  /* 0x000000ffff567224 */ /* 0x000fc600078e008a */
[----:B------:R-:W4:Y:S01]  /*16ffb0*/  LDL.LU R138, [R1+0x1d38] ;  /* 0x001d3800018a7983 */ /* 0x000f220000300800 */
[----:B------:R-:W-:Y:S01]  /*16ffc0*/  MOV R104, R195 ;  /* 0x000000c300687202 */ /* 0x000fe20000000f00 */
[----:B------:R-:W-:Y:S02]  /*16ffd0*/  IMAD.MOV.U32 R105, RZ, RZ, R194 ;  /* 0x000000ffff697224 */ /* 0x000fe400078e00c2 */
[----:B------:R1:W-:Y:S01]  /*16ffe0*/  STL.64 [R1+0x2960], R98 ;  /* 0x0029606201007387 */ /* 0x0003e20000100a00 */
[----:B------:R-:W-:-:S03]  /*16fff0*/  IMAD.MOV.U32 R39, RZ, RZ, R155 ;  /* 0x000000ffff277224 */ /* 0x000fc600078e009b */
[----:B------:R-:W4:Y:S01]  /*170000*/  LDL.LU R155, [R1+0x1d3c] ;  /* 0x001d3c00019b7983 */ /* 0x000f220000300800 */
[----:B---3--:R-:W-:-:S03]  /*170010*/  IMAD.MOV.U32 R38, RZ, RZ, R6 ;  /* 0x000000ffff267224 */ /* 0x008fc600078e0006 */
[----:B------:R-:W3:Y:S04]  /*170020*/  LDL.LU R6, [R1+0x1d40] ;  /* 0x001d400001067983 */ /* 0x000ee80000300800 */
[----:B------:R1:W-:Y:S01]  /*170030*/  STL.64 [R1+0x2958], R106 ;  /* 0x0029586a01007387 */ /* 0x0003e20000100a00 */
[----:B------:R-:W-:-:S03]  /*170040*/  IMAD.MOV.U32 R27, RZ, RZ, R190 ;  /* 0x000000ffff1b7224 */ /* 0x000fc600078e00be */
[----:B------:R1:W-:Y:S01]  /*170050*/  STL.64 [R1+0x2950], R104 ;  /* 0x0029506801007387 */ /* 0x0003e20000100a00 */
[----:B------:R-:W-:-:S03]  /*170060*/  MOV R26, R191 ;  /* 0x000000bf001a7202 */ /* 0x000fc60000000f00 */
[----:B------:R1:W-:Y:S01]  /*170070*/  STL.64 [R1+0x2948], R86 ;  /* 0x0029485601007387 */ /* 0x0003e20000100a00 */
[----:B------:R-:W-:Y:S01]  /*170080*/  MOV R59, R186 ;  /* 0x000000ba003b7202 */ /* 0x000fe20000000f00 */
[----:B------:R-:W-:Y:S02]  /*170090*/  IMAD.MOV.U32 R58, RZ, RZ, R187 ;  /* 0x000000ffff3a7224 */ /* 0x000fe400078e00bb */
[----:B------:R1:W-:Y:S01]  /*1700a0*/  STL.64 [R1+0x2940], R38 ;  /* 0x0029402601007387 */ /* 0x0003e20000100a00 */
[----:B--2---:R-:W-:-:S03]  /*1700b0*/  IMAD.MOV.U32 R35, RZ, RZ, R182 ;  /* 0x000000ffff237224 */ /* 0x004fc600078e00b6 */
[----:B------:R2:W-:Y:S04]  /*1700c0*/  STL.64 [R1+0x2938], R26 ;  /* 0x0029381a01007387 */ /* 0x0005e80000100a00 */
[----:B------:R1:W-:Y:S01]  /*1700d0*/  STL.64 [R1+0x2930], R58 ;  /* 0x0029303a01007387 */ /* 0x0003e20000100a00 */
[----:B------:R-:W-:Y:S01]  /*1700e0*/  MOV R109, R183 ;  /* 0x000000b7006d7202 */ /* 0x000fe20000000f00 */
[----:B------:R-:W-:Y:S02]  /*1700f0*/  IMAD.MOV.U32 R108, RZ, RZ, R178 ;  /* 0x000000ffff6c7224 */ /* 0x000fe400078e00b2 */
[----:B------:R1:W-:Y:S01]  /*170100*/  STL.64 [R1+0x2928], R34 ;  /* 0x0029282201007387 */ /* 0x0003e20000100a00 */
[----:B------:R-:W-:Y:S02]  /*170110*/  IMAD.MOV.U32 R113, RZ, RZ, R179 ;  /* 0x000000ffff717224 */ /* 0x000fe400078e00b3 */
[----:B------:R-:W-:Y:S01]  /*170120*/  IMAD.MOV.U32 R112, RZ, RZ, R174 ;  /* 0x000000ffff707224 */ /* 0x000fe200078e00ae */
[----:B------:R1:W-:Y:S01]  /*170130*/  STL.64 [R1+0x2920], R108 ;  /* 0x0029206c01007387 */ /* 0x0003e20000100a00 */
[----:B------:R-:W-:Y:S01]  /*170140*/  IMAD.MOV.U32 R117, RZ, RZ, R175 ;  /* 0x000000ffff757224 */ /* 0x000fe200078e00af */
[----:B------:R-:W-:-:S02]  /*170150*/  MOV R116, R170 ;  /* 0x000000aa00747202 */ /* 0x000fc40000000f00 */
[----:B------:R1:W-:Y:S01]  /*170160*/  STL.64 [R1+0x2918], R112 ;  /* 0x0029187001007387 */ /* 0x0003e20000100a00 */
[----:B------:R-:W-:Y:S01]  /*170170*/  MOV R95, R171 ;  /* 0x000000ab005f7202 */ /* 0x000fe20000000f00 */
[----:B------:R-:W-:Y:S02]  /*170180*/  IMAD.MOV.U32 R94, RZ, RZ, R166 ;  /* 0x000000ffff5e7224 */ /* 0x000fe400078e00a6 */
[----:B------:R1:W-:Y:S01]  /*170190*/  STL.64 [R1+0x2910], R116 ;  /* 0x0029107401007387 */ /* 0x0003e20000100a00 */
[----:B------:R-:W-:-:S03]  /*1701a0*/  IMAD.MOV.U32 R145, RZ, RZ, R167 ;  /* 0x000000ffff917224 */ /* 0x000fc600078e00a7 */
[----:B------:R1:W-:Y:S01]  /*1701b0*/  STL.64 [R1+0x2908], R94 ;  /* 0x0029085e01007387 */ /* 0x0003e20000100a00 */
[----:B------:R-:W-:Y:S02]  /*1701c0*/  IMAD.MOV.U32 R144, RZ, RZ, R162 ;  /* 0x000000ffff907224 */ /* 0x000fe400078e00a2 */
[----:B------:R-:W-:Y:S01]  /*1701d0*/  IMAD.MOV.U32 R49, RZ, RZ, R163 ;  /* 0x000000ffff317224 */ /* 0x000fe200078e00a3 */
[----:B------:R-:W-:Y:S01]  /*1701e0*/  MOV R48, R158 ;  /* 0x0000009e00307202 */ /* 0x000fe20000000f00 */
[----:B------:R-:W-:Y:S02]  /*1701f0*/  IMAD.MOV.U32 R45, RZ, RZ, R146 ;  /* 0x000000ffff2d7224 */ /* 0x000fe400078e0092 */
[----:B------:R-:W2:Y:S01]  /*170200*/  LDL.LU R146, [R1+0x1d44] ;  /* 0x001d440001927983 */ /* 0x000ea20000300800 */
[----:B------:R-:W-:-:S03]  /*170210*/  IMAD.MOV.U32 R44, RZ, RZ, R135 ;  /* 0x000000ffff2c7224 */ /* 0x000fc600078e0087 */
[----:B------:R-:W2:Y:S04]  /*170220*/  LDL.LU R135, [R1+0x1d48] ;  /* 0x001d480001877983 */ /* 0x000ea80000300800 */
[----:B------:R-:W-:Y:S04]  /*170230*/  STL.64 [R1+0x2668], R144 ;  /* 0x0026689001007387 */ /* 0x000fe80000100a00 */
[----:B------:R1:W-:Y:S01]  /*170240*/  STL.64 [R1+0x2900], R48 ;  /* 0x0029003001007387 */ /* 0x0003e20000100a00 */
[----:B----4-:R-:W-:-:S03]  /*170250*/  IMAD.MOV.U32 R119, RZ, RZ, R143 ;  /* 0x000000ffff777224 */ /* 0x010fc600078e008f */
[----:B------:R-:W4:Y:S01]  /*170260*/  LDL.LU R143, [R1+0x1d4c] ;  /* 0x001d4c00018f7983 */ /* 0x000f220000300800 */
[----:B------:R-:W-:-:S03]  /*170270*/  MOV R118, R138 ;  /* 0x0000008a00767202 */ /* 0x000fc60000000f00 */
[----:B------:R-:W4:Y:S01]  /*170280*/  LDL.LU R138, [R1+0x1d50] ;  /* 0x001d5000018a7983 */ /* 0x000f220000300800 */
[----:B------:R-:W-:Y:S01]  /*170290*/  IMAD.MOV.U32 R46, RZ, RZ, R154 ;  /* 0x000000ffff2e7224 */ /* 0x000fe200078e009a */
[----:B------:R-:W-:-:S05]  /*1702a0*/  MOV R47, R159 ;  /* 0x0000009f002f7202 */ /* 0x000fca0000000f00 */
        /* <DEDUP_REMOVED lines=23> */
[----:B------:R-:W4:Y:S04]  /*170420*/  LDL.LU R154, [R1+0x1da8] ;  /* 0x001da800019a7983 */ /* 0x000f280000300800 */
[----:B------:R-:W4:Y:S01]  /*170430*/  LDL.LU R155, [R1+0x1dac] ;  /* 0x001dac00019b7983 */ /* 0x000f220000300800 */
[----:B---3--:R-:W-:-:S03]  /*170440*/  IMAD.MOV.U32 R124, RZ, RZ, R6 ;  /* 0x000000ffff7c7224 */ /* 0x008fc600078e0006 */
[----:B------:R-:W3:Y:S04]  /*170450*/  LDL.LU R6, [R1+0x1db0] ;  /* 0x001db00001067983 */ /* 0x000ee80000300800 */
[----:B------:R1:W-:Y:S01]  /*170460*/  STL.64 [R1+0x28f0], R44 ;  /* 0x0028f02c01007387 */ /* 0x0003e20000100a00 */
[----:B--2---:R-:W-:-:S03]  /*170470*/  IMAD.MOV.U32 R65, RZ, RZ, R146 ;  /* 0x000000ffff417224 */ /* 0x004fc600078e0092 */
[----:B------:R-:W2:Y:S01]  /*170480*/  LDL.LU R146, [R1+0x1db4] ;  /* 0x001db40001927983 */ /* 0x000ea20000300800 */
[----:B------:R-:W-:-:S03]  /*170490*/  IMAD.MOV.U32 R64, RZ, RZ, R135 ;  /* 0x000000ffff407224 */ /* 0x000fc600078e0087 */
[----:B------:R-:W2:Y:S01]  /*1704a0*/  LDL.LU R135, [R1+0x1db8] ;  /* 0x001db80001877983 */ /* 0x000ea20000300800 */
[----:B----4-:R-:W-:-:S03]  /*1704b0*/  IMAD.MOV.U32 R123, RZ, RZ, R143 ;  /* 0x000000ffff7b7224 */ /* 0x010fc600078e008f */
[----:B------:R-:W4:Y:S01]  /*1704c0*/  LDL.LU R143, [R1+0x1dbc] ;  /* 0x001dbc00018f7983 */ /* 0x000f220000300800 */
[----:B------:R-:W-:-:S03]  /*1704d0*/  MOV R122, R138 ;  /* 0x0000008a007a7202 */ /* 0x000fc60000000f00 */
[----:B------:R-:W3:Y:S04]  /*1704e0*/  LDL.LU R138, [R1+0x1dc0] ;  /* 0x001dc000018a7983 */ /* 0x000ee80000300800 */
[----:B------:R1:W-:Y:S01]  /*1704f0*/  STL.64 [R1+0x28e8], R118 ;  /* 0x0028e87601007387 */ /* 0x0003e20000100a00 */
[----:B------:R-:W-:-:S03]  /*170500*/  MOV R103, R199 ;  /* 0x000000c700677202 */ /* 0x000fc60000000f00 */
[----:B------:R1:W-:Y:S01]  /*170510*/  STL.64 [R1+0x28e0], R124 ;  /* 0x0028e07c01007387 */ /* 0x0003e20000100a00 */
[----:B------:R-:W-:-:S03]  /*170520*/  IMAD.MOV.U32 R102, RZ, RZ, R194 ;  /* 0x000000ffff667224 */ /* 0x000fc600078e00c2 */
        /* <DEDUP_REMOVED lines=20> */
[----:B------:R-:W-:Y:S02]  /*170670*/  IMAD.MOV.U32 R127, RZ, RZ, R171 ;  /* 0x000000ffff7f7224 */ /* 0x000fe400078e00ab */
[----:B------:R-:W-:Y:S01]  /*170680*/  IMAD.MOV.U32 R126, RZ, RZ, R166 ;  /* 0x000000ffff7e7224 */ /* 0x000fe200078e00a6 */
[----:B------:R1:W-:Y:S01]  /*170690*/  STL.64 [R1+0x2898], R114 ;  /* 0x0028987201007387 */ /* 0x0003e20000100a00 */
[----:B------:R-:W-:-:S03]  /*1706a0*/  IMAD.MOV.U32 R133, RZ, RZ, R167 ;  /* 0x000000ffff857224 */ /* 0x000fc600078e00a7 */
[----:B------:R1:W-:Y:S01]  /*1706b0*/  STL.64 [R1+0x2890], R126 ;  /* 0x0028907e01007387 */ /* 0x0003e20000100a00 */
[----:B------:R-:W-:Y:S02]  /*1706c0*/  MOV R132, R162 ;  /* 0x000000a200847202 */ /* 0x000fe40000000f00 */
[----:B------:R-:W-:Y:S02]  /*1706d0*/  MOV R131, R163 ;  /* 0x000000a300837202 */ /* 0x000fe40000000f00 */
[----:B------:R-:W4:Y:S01]  /*1706e0*/  LDL.LU R163, [R1+0x1dc4] ;  /* 0x001dc40001a37983 */ /* 0x000f220000300800 */
[----:B------:R-:W-:-:S03]  /*1706f0*/  IMAD.MOV.U32 R130, RZ, RZ, R158 ;  /* 0x000000ffff827224 */ /* 0x000fc600078e009e */
[----:B------:R-:W4:Y:S01]  /*170700*/  LDL.LU R158, [R1+0x1dc8] ;  /* 0x001dc800019e7983 */ /* 0x000f220000300800 */
[----:B------:R-:W-:-:S03]  /*170710*/  IMAD.MOV.U32 R111, RZ, RZ, R159 ;  /* 0x000000ffff6f7224 */ /* 0x000fc600078e009f */
[----:B------:R1:W-:Y:S04]  /*170720*/  STL.64 [R1+0x2888], R132 ;  /* 0x0028888401007387 */ /* 0x0003e80000100a00 */
[----:B------:R-:W4:Y:S01]  /*170730*/  LDL.LU R159, [R1+0x1dcc] ;  /* 0x001dcc00019f7983 */ /* 0x000f220000300800 */
[----:B------:R-:W-:Y:S01]  /*170740*/  IMAD.MOV.U32 R110, RZ, RZ, R154 ;  /* 0x000000ffff6e7224 */ /* 0x000fe200078e009a */
[----:B------:R-:W-:Y:S01]  /*170750*/  MOV R7, R155 ;  /* 0x0000009b00077202 */ /* 0x000fe20000000f00 */
[----:B--2---:R-:W-:Y:S02]  /*170760*/  IMAD.MOV.U32 R68, RZ, RZ, R135 ;  /* 0x000000ffff447224 */ /* 0x004fe400078e0087 */
[----:B------:R-:W2:Y:S04]  /*170770*/  LDL.LU R135, [R1+0x1dd0] ;  /* 0x001dd00001877983 */ /* 0x000ea80000300800 */
[----:B------:R1:W-:Y:S04]  /*170780*/  STL.64 [R1+0x2880], R130 ;  /* 0x0028808201007387 */ /* 0x0003e80000100a00 */
[----:B------:R-:W2:Y:S04]  /*170790*/  LDL.LU R203, [R1+0x1dd4] ;  /* 0x001dd40001cb7983 */ /* 0x000ea80000300800 */
[----:B------:R-:W2:Y:S04]  /*1707a0*/  LDL.LU R198, [R1+0x1dd8] ;  /* 0x001dd80001c67983 */ /* 0x000ea80000300800 */
[----:B------:R-:W2:Y:S04]  /*1707b0*/  LDL.LU R199, [R1+0x1ddc] ;  /* 0x001ddc0001c77983 */ /* 0x000ea80000300800 */
[----:B------:R-:W2:Y:S01]  /*1707c0*/  LDL.LU R194, [R1+0x1de0] ;  /* 0x001de00001c27983 */ /* 0x000ea20000300800 */
[----:B---3--:R-:W-:-:S03]  /*1707d0*/  MOV R54, R138 ;  /* 0x0000008a00367202 */ /* 0x008fc60000000f00 */
[----:B------:R-:W3:Y:S01]  /*1707e0*/  LDL.LU R195, [R1+0x1de4] ;  /* 0x001de40001c37983 */ /* 0x000ee20000300800 */
[----:B----4-:R-:W-:-:S03]  /*1707f0*/  IMAD.MOV.U32 R55, RZ, RZ, R143 ;  /* 0x000000ffff377224 */ /* 0x010fc600078e008f */
        /* <DEDUP_REMOVED lines=20> */
[----:B------:R1:W-:Y:S01]  /*170940*/  STL.64 [R1+0x2878], R110 ;  /* 0x0028786e01007387 */ /* 0x0003e20000100a00 */
[----:B------:R-:W-:-:S03]  /*170950*/  MOV R121, R163 ;  /* 0x000000a300797202 */ /* 0x000fc60000000f00 */
[----:B------:R-:W4:Y:S04]  /*170960*/  LDL.LU R162, [R1+0x1e34] ;  /* 0x001e340001a27983 */ /* 0x000f280000300800 */
[----:B------:R-:W4:Y:S01]  /*170970*/  LDL.LU R163, [R1+0x1e38] ;  /* 0x001e380001a37983 */ /* 0x000f220000300800 */
[----:B------:R-:W-:-:S03]  /*170980*/  IMAD.MOV.U32 R120, RZ, RZ, R158 ;  /* 0x000000ffff787224 */ /* 0x000fc600078e009e */
[----:B------:R1:W-:Y:S04]  /*170990*/  STL.64 [R1+0x2870], R6 ;  /* 0x0028700601007387 */ /* 0x0003e80000100a00 */
[----:B------:R-:W4:Y:S01]  /*1709a0*/  LDL.LU R158, [R1+0x1e3c] ;  /* 0x001e3c00019e7983 */ /* 0x000f220000300800 */
[----:B--2---:R-:W-:Y:S02]  /*1709b0*/  IMAD.MOV.U32 R134, RZ, RZ, R135 ;  /* 0x000000ffff867224 */ /* 0x004fe400078e0087 */
[----:B------:R-:W-:Y:S02]  /*1709c0*/  IMAD.MOV.U32 R135, RZ, RZ, R159 ;  /* 0x000000ffff877224 */ /* 0x000fe400078e009f */
[----:B------:R-:W2:Y:S01]  /*1709d0*/  LDL.LU R159, [R1+0x1e40] ;  /* 0x001e4000019f7983 */ /* 0x000ea20000300800 */
        /* <DEDUP_REMOVED lines=8> */
[----:B---3--:R-:W-:-:S03]  /*170a60*/  IMAD.MOV.U32 R139, RZ, RZ, R195 ;  /* 0x000000ffff8b7224 */ /* 0x008fc600078e00c3 */
[----:B------:R3:W-:Y:S04]  /*170a70*/  STL.64 [R1+0x2848], R66 ;  /* 0x0028484201007387 */ /* 0x0007e80000100a00 */
[----:B------:R1:W-:Y:S01]  /*170a80*/  STL.64 [R1+0x2840], R140 ;  /* 0x0028408c01007387 */ /* 0x0003e20000100a00 */
[----:B----4-:R-:W-:Y:S01]  /*170a90*/  MOV R129, R190 ;  /* 0x000000be00817202 */ /* 0x010fe20000000f00 */
[----:B------:R-:W-:Y:S02]  /*170aa0*/  IMAD.MOV.U32 R128, RZ, RZ, R191 ;  /* 0x000000ffff807224 */ /* 0x000fe400078e00bf */
[----:B------:R4:W-:Y:S01]  /*170ab0*/  STL.64 [R1+0x2838], R138 ;  /* 0x0028388a01007387 */ /* 0x0009e20000100a00 */
[----:B------:R-:W-:Y:S02]  /*170ac0*/  IMAD.MOV.U32 R142, RZ, RZ, R143 ;  /* 0x000000ffff8e7224 */ /* 0x000fe400078e008f */
[----:B------:R-:W-:-:S02]  /*170ad0*/  IMAD.MOV.U32 R143, RZ, RZ, R186 ;  /* 0x000000ffff8f7224 */ /* 0x000fc400078e00ba */
[----:B------:R-:W-:Y:S01]  /*170ae0*/  IMAD.MOV.U32 R149, RZ, RZ, R187 ;  /* 0x000000ffff957224 */ /* 0x000fe200078e00bb */
[----:B------:R1:W-:Y:S01]  /*170af0*/  STL.64 [R1+0x2830], R128 ;  /* 0x0028308001007387 */ /* 0x0003e20000100a00 */
[----:B------:R-:W-:-:S03]  /*170b00*/  MOV R148, R182 ;  /* 0x000000b600947202 */ /* 0x000fc60000000f00 */
[----:B------:R1:W-:Y:S01]  /*170b10*/  STL.64 [R1+0x2828], R142 ;  /* 0x0028288e01007387 */ /* 0x0003e20000100a00 */
[----:B------:R-:W-:-:S03]  /*170b20*/  IMAD.MOV.U32 R147, RZ, RZ, R183 ;  /* 0x000000ffff937224 */ /* 0x000fc600078e00b7 */
[----:B------:R1:W-:Y:S01]  /*170b30*/  STL.64 [R1+0x2820], R148 ;  /* 0x0028209401007387 */ /* 0x0003e20000100a00 */
[----:B------:R-:W-:Y:S01]  /*170b40*/  IMAD.MOV.U32 R63, RZ, RZ, R178 ;  /* 0x000000ffff3f7224 */ /* 0x000fe200078e00b2 */
[----:B------:R-:W-:Y:S02]  /*170b50*/  MOV R62, R179 ;  /* 0x000000b3003e7202 */ /* 0x000fe40000000f00 */
[----:B------:R1:W-:Y:S04]  /*170b60*/  STL.64 [R1+0x2818], R146 ;  /* 0x0028189201007387 */ /* 0x0003e80000100a00 */
[----:B------:R1:W-:Y:S01]  /*170b70*/  STL.64 [R1+0x2810], R62 ;  /* 0x0028103e01007387 */ /* 0x0003e20000100a00 */
[----:B------:R-:W-:-:S03]  /*170b80*/  MOV R247, R154 ;  /* 0x0000009a00f77202 */ /* 0x000fc60000000f00 */
[----:B------:R-:W3:Y:S01]  /*170b90*/  LDL.LU R154, [R1+0x1e44] ;  /* 0x001e4400019a7983 */ /* 0x000ee20000300800 */
[----:B------:R-:W-:-:S03]  /*170ba0*/  IMAD.MOV.U32 R246, RZ, RZ, R155 ;  /* 0x000000fffff67224 */ /* 0x000fc600078e009b */
[----:B------:R-:W4:Y:S01]  /*170bb0*/  LDL.LU R155, [R1+0x1e48] ;  /* 0x001e4800019b7983 */ /* 0x000f220000300800 */
[----:B------:R-:W-:Y:S01]  /*170bc0*/  IMAD.MOV.U32 R250, RZ, RZ, R175 ;  /* 0x000000fffffa7224 */ /* 0x000fe200078e00af */
[----:B------:R-:W-:Y:S01]  /*170bd0*/  MOV R251, R174 ;  /* 0x000000ae00fb7202 */ /* 0x000fe20000000f00 */
[----:B------:R-:W-:Y:S02]  /*170be0*/  IMAD.MOV.U32 R248, RZ, RZ, R171 ;  /* 0x000000fffff87224 */ /* 0x000fe400078e00ab */
[----:B------:R-:W-:Y:S02]  /*170bf0*/  IMAD.MOV.U32 R249, RZ, RZ, R170 ;  /* 0x000000fffff97224 */ /* 0x000fe400078e00aa */
[----:B------:R1:W-:Y:S01]  /*170c00*/  STL.64 [R1+0x2808], R250 ;  /* 0x002808fa01007387 */ /* 0x0003e20000100a00 */
[----:B------:R-:W-:Y:S02]  /*170c10*/  IMAD.MOV.U32 R245, RZ, RZ, R162 ;  /* 0x000000fffff57224 */ /* 0x000fe400078e00a2 */
[----:B------:R-:W-:Y:S01]  /*170c20*/  IMAD.MOV.U32 R244, RZ, RZ, R163 ;  /* 0x000000fffff47224 */ /* 0x000fe200078e00a3 */
        /* <DEDUP_REMOVED lines=29> */
[----:B--2---:R-:W-:-:S03]  /*170e00*/  MOV R242, R159 ;  /* 0x0000009f00f27202 */ /* 0x004fc60000000f00 */
[----:B------:R-:W2:Y:S04]  /*170e10*/  LDL.LU R159, [R1+0x1eb0] ;  /* 0x001eb000019f7983 */ /* 0x000ea80000300800 */
[----:B------:R1:W-:Y:S01]  /*170e20*/  STL.64 [R1+0x27f8], R150 ;  /* 0x0027f89601007387 */ /* 0x0003e20000100a00 */
[----:B---3--:R-:W-:-:S03]  /*170e30*/  MOV R241, R154 ;  /* 0x0000009a00f17202 */ /* 0x008fc60000000f00 */
[----:B------:R-:W3:Y:S01]  /*170e40*/  LDL.LU R154, [R1+0x1eb4] ;  /* 0x001eb400019a7983 */ /* 0x000ee20000300800 */
[----:B----4-:R-:W-:-:S03]  /*170e50*/  IMAD.MOV.U32 R240, RZ, RZ, R155 ;  /* 0x000000fffff07224 */ /* 0x010fc600078e009b */
[----:B------:R-:W4:Y:S04]  /*170e60*/  LDL.LU R155, [R1+0x1eb8] ;  /* 0x001eb800019b7983 */ /* 0x000f280000300800 */
[----:B------:R-:W-:Y:S01]  /*170e70*/  STL.64 [R1+0x27f0], R246 ;  /* 0x0027f0f601007387 */ /* 0x000fe20000100a00 */
[----:B------:R-:W-:-:S03]  /*170e80*/  IMAD.MOV.U32 R239, RZ, RZ, R162 ;  /* 0x000000ffffef7224 */ /* 0x000fc600078e00a2 */
        /* <DEDUP_REMOVED lines=32> */
[----:B------:R-:W-:Y:S02]  /*171090*/  IMAD.MOV.U32 R220, RZ, RZ, R175 ;  /* 0x000000ffffdc7224 */ /* 0x000fe400078e00af */
[----:B------:R-:W-:Y:S02]  /*1710a0*/  IMAD.MOV.U32 R215, RZ, RZ, R158 ;  /* 0x000000ffffd77224 */ /* 0x000fe400078e009e */
[----:B------:R-:W4:Y:S01]  /*1710b0*/  LDL.LU R158, [R1+0x1ec4] ;  /* 0x001ec400019e7983 */ /* 0x000f220000300800 */
[----:B--2---:R-:W-:-:S03]  /*1710c0*/  IMAD.MOV.U32 R214, RZ, RZ, R159 ;  /* 0x000000ffffd67224 */ /* 0x004fc600078e009f */
[----:B------:R-:W2:Y:S04]  /*1710d0*/  LDL.LU R159, [R1+0x1ec8] ;  /* 0x001ec800019f7983 */ /* 0x000ea80000300800 */
[----:B------:R-:W-:Y:S01]  /*1710e0*/  STL.64 [R1+0x2788], R220 ;  /* 0x002788dc01007387 */ /* 0x000fe20000100a00 */
[----:B---3--:R-:W-:-:S03]  /*1710f0*/  IMAD.MOV.U32 R213, RZ, RZ, R154 ;  /* 0x000000ffffd57224 */ /* 0x008fc600078e009a */
[----:B------:R-:W3:Y:S01]  /*171100*/  LDL.LU R154, [R1+0x1ecc] ;  /* 0x001ecc00019a7983 */ /* 0x000ee20000300800 */
[----:B----4-:R-:W-:-:S03]  /*171110*/  MOV R212, R155 ;  /* 0x0000009b00d47202 */ /* 0x010fc60000000f00 */
        /* <DEDUP_REMOVED lines=27> */
[----:B------:R-:W-:-:S03]  /*1712d0*/  MOV R211, R162 ;  /* 0x000000a200d37202 */ /* 0x000fc60000000f00 */
[----:B------:R-:W4:Y:S01]  /*1712e0*/  LDL.LU R167, [R1+0x1f28] ;  /* 0x001f280001a77983 */ /* 0x000f220000300800 */
[----:B------:R-:W-:-:S03]  /*1712f0*/  IMAD.MOV.U32 R210, RZ, RZ, R163 ;  /* 0x000000ffffd27224 */ /* 0x000fc600078e00a3 */
[----:B------:R-:W4:Y:S04]  /*171300*/  LDL.LU R162, [R1+0x1f2c] ;  /* 0x001f2c0001a27983 */ /* 0x000f280000300800 */
[----:B------:R-:W4:Y:S04]  /*171310*/  LDL.LU R163, [R1+0x1f30] ;  /* 0x001f300001a37983 */ /* 0x000f280000300800 */
[----:B------:R-:W-:Y:S01]  /*171320*/  STL.64 [R1+0x2778], R216 ;  /* 0x002778d801007387 */ /* 0x000fe20000100a00 */
[----:B------:R-:W-:-:S03]  /*171330*/  IMAD.MOV.U32 R209, RZ, RZ, R158 ;  /* 0x000000ffffd17224 */ /* 0x000fc600078e009e */
[----:B------:R-:W4:Y:S01]  /*171340*/  LDL.LU R158, [R1+0x1f34] ;  /* 0x001f3400019e7983 */ /* 0x000f220000300800 */
[----:B--2---:R-:W-:-:S03]  /*171350*/  IMAD.MOV.U32 R208, RZ, RZ, R159 ;  /* 0x000000ffffd07224 */ /* 0x004fc600078e009f */
[----:B------:R-:W2:Y:S04]  /*171360*/  LDL.LU R159, [R1+0x1f38] ;  /* 0x001f3800019f7983 */ /* 0x000ea80000300800 */
[----:B------:R-:W-:Y:S01]  /*171370*/  STL.64 [R1+0x2770], R214 ;  /* 0x002770d601007387 */ /* 0x000fe20000100a00 */
[----:B---3--:R-:W-:-:S03]  /*171380*/  IMAD.MOV.U32 R207, RZ, RZ, R154 ;  /* 0x000000ffffcf7224 */ /* 0x008fc600078e009a */
[----:B------:R-:W3:Y:S01]  /*171390*/  LDL.LU R154, [R1+0x1f3c] ;  /* 0x001f3c00019a7983 */ /* 0x000ee20000300800 */
[----:B----4-:R-:W-:-:S03]  /*1713a0*/  MOV R206, R155 ;  /* 0x0000009b00ce7202 */ /* 0x010fc60000000f00 */
[----:B------:R-:W4:Y:S04]  /*1713b0*/  LDL.LU R155, [R1+0x1f40] ;  /* 0x001f4000019b7983 */ /* 0x000f280000300800 */
[----:B------:R-:W-:Y:S01]  /*1713c0*/  STL.64 [R1+0x2768], R212 ;  /* 0x002768d401007387 */ /* 0x000fe20000100a00 */
[----:B------:R-:W-:-:S03]  /*1713d0*/  MOV R205, R137 ;  /* 0x0000008900cd7202 */ /* 0x000fc60000000f00 */
[----:B------:R-:W-:Y:S01]  /*1713e0*/  STL.64 [R1+0x2760], R210 ;  /* 0x002760d201007387 */ /* 0x000fe20000100a00 */
[----:B------:R-:W-:Y:S01]  /*1713f0*/  IMAD.MOV.U32 R204, RZ, RZ, R136 ;  /* 0x000000ffffcc7224 */ /* 0x000fe200078e0088 */
[----:B------:R-:W-:-:S04]  /*171400*/  LOP3.LUT R203, R203, R202, RZ, 0x3c, !PT ;  /* 0x000000cacbcb7212 */ /* 0x000fc800078e3cff */
[C---:B------:R-:W-:Y:S01]  /*171410*/  LOP3.LUT R202, R203.reuse, R202, RZ, 0x3c, !PT ;  /* 0x000000cacbca7212 */ /* 0x040fe200078e3cff */
[----:B------:R-:W-:Y:S01]  /*171420*/  IMAD.MOV.U32 R201, RZ, RZ, R198 ;  /* 0x000000ffffc97224 */ /* 0x000fe200078e00c6 */
[----:B------:R-:W-:Y:S02]  /*171430*/  STL.64 [R1+0x2758], R208 ;  /* 0x002758d001007387 */ /* 0x000fe40000100a00 */
[----:B------:R-:W-:Y:S01]  /*171440*/  LOP3.LUT R203, R203, R202, RZ, 0x3c, !PT ;  /* 0x000000cacbcb7212 */ /* 0x000fe200078e3cff */
        /* <DEDUP_REMOVED lines=19> */
[----:B------:R-:W-:-:S03]  /*171580*/  IMAD.MOV.U32 R189, RZ, RZ, R174 ;  /* 0x000000ffffbd7224 */ /* 0x000fc600078e00ae */
[----:B------:R-:W-:Y:S01]  /*171590*/  STL.64 [R1+0x2710], R190 ;  /* 0x002710be01007387 */ /* 0x000fe20000100a00 */
[----:B------:R-:W-:-:S03]  /*1715a0*/  IMAD.MOV.U32 R188, RZ, RZ, R175 ;  /* 0x000000ffffbc7224 */ /* 0x000fc600078e00af */
[----:B------:R-:W4:Y:S01]  /*1715b0*/  LDL.LU R178, [R1+0x1f44] ;  /* 0x001f440001b27983 */ /* 0x000f220000300800 */
[----:B------:R-:W-:-:S03]  /*1715c0*/  IMAD.MOV.U32 R187, RZ, RZ, R170 ;  /* 0x000000ffffbb7224 */ /* 0x000fc600078e00aa */
[----:B------:R-:W4:Y:S01]  /*1715d0*/  LDL.LU R179, [R1+0x1f48] ;  /* 0x001f480001b37983 */ /* 0x000f220000300800 */
[----:B------:R-:W-:-:S03]  /*1715e0*/  MOV R186, R171 ;  /* 0x000000ab00ba7202 */ /* 0x000fc60000000f00 */
[----:B------:R-:W-:Y:S04]  /*1715f0*/  STL.64 [R1+0x2708], R188 ;  /* 0x002708bc01007387 */ /* 0x000fe80000100a00 */
        /* <DEDUP_REMOVED lines=31> */
[----:B---3--:R-:W-:-:S03]  /*1717f0*/  MOV R137, R154 ;  /* 0x0000009a00897202 */ /* 0x008fc60000000f00 */
[----:B------:R-:W3:Y:S01]  /*171800*/  LDL.LU R154, [R1+0x1fac] ;  /* 0x001fac00019a7983 */ /* 0x000ee20000300800 */
[----:B----4-:R-:W-:-:S03]  /*171810*/  IMAD.MOV.U32 R136, RZ, RZ, R155 ;  /* 0x000000ffff887224 */ /* 0x010fc600078e009b */
[----:B------:R-:W3:Y:S04]  /*171820*/  LDL.LU R155, [R1+0x1fb0] ;  /* 0x001fb000019b7983 */ /* 0x000ee80000300800 */
[----:B------:R-:W-:Y:S04]  /*171830*/  STL.64 [R1+0x26f8], R184 ;  /* 0x0026f8b801007387 */ /* 0x000fe80000100a00 */
[----:B------:R-:W4:Y:S04]  /*171840*/  LDL.64 R74, [R1+0x2a60] ;  /* 0x002a6000014a7983 */ /* 0x000f280000100a00 */
[----:B------:R-:W4:Y:S04]  /*171850*/  LDL.64 R76, [R1+0x2a58] ;  /* 0x002a5800014c7983 */ /* 0x000f280000100a00 */
[----:B------:R-:W-:Y:S04]  /*171860*/  STL.64 [R1+0x26f0], R182 ;  /* 0x0026f0b601007387 */ /* 0x000fe80000100a00 */
[----:B------:R-:W4:Y:S04]  /*171870*/  LDL.64 R30, [R1+0x2a50] ;  /* 0x002a5000011e7983 */ /* 0x000f280000100a00 */
[----:B------:R-:W4:Y:S04]  /*171880*/  LDL.64 R32, [R1+0x2a48] ;  /* 0x002a480001207983 */ /* 0x000f280000100a00 */
[----:B------:R-:W-:Y:S04]  /*171890*/  STL.64 [R1+0x26e8], R180 ;  /* 0x0026e8b401007387 */ /* 0x000fe80000100a00 */
[----:B------:R1:W-:Y:S01]  /*1718a0*/  STL.64 [R1+0x26e0], R136 ;  /* 0x0026e08801007387 */ /* 0x0003e20000100a00 */
[----:B------:R-:W-:-:S04]  /*1718b0*/  LOP3.LUT R179, R179, R178, RZ, 0x3c, !PT ;  /* 0x000000b2b3b37212 */ /* 0x000fc800078e3cff */
[----:B------:R-:W-:-:S04]  /*1718c0*/  LOP3.LUT R178, R179, R178, RZ, 0x3c, !PT ;  /* 0x000000b2b3b27212 */ /* 0x000fc800078e3cff */
[----:B------:R-:W-:Y:S01]  /*1718d0*/  LOP3.LUT R179, R179, R178, RZ, 0x3c, !PT ;  /* 0x000000b2b3b37212 */ /* 0x000fe200078e3cff */
[----:B------:R-:W-:-:S04]  /*1718e0*/  IMAD.MOV.U32 R4, RZ, RZ, R3 ;  /* 0x000000ffff047224 */ /* 0x000fc800078e0003 */
[----:B------:R-:W-:Y:S04]  /*1718f0*/  STL.64 [R1+0x26d8], R178 ;  /* 0x0026d8b201007387 */ /* 0x000fe80000100a00 */
[----:B------:R1:W-:Y:S01]  /*171900*/  STL.64 [R1+0x26d0], R4 ;  /* 0x0026d00401007387 */ /* 0x0003e20000100a00 */
[----:B------:R-:W-:-:S04]  /*171910*/  LOP3.LUT R175, R175, R174, RZ, 0x3c, !PT ;  /* 0x000000aeafaf7212 */ /* 0x000fc800078e3cff */
[----:B------:R-:W-:-:S04]  /*171920*/  LOP3.LUT R174, R175, R174, RZ, 0x3c, !PT ;  /* 0x000000aeafae7212 */ /* 0x000fc800078e3cff */
[----:B------:R-:W-:Y:S02]  /*171930*/  LOP3.LUT R175, R175, R174, RZ, 0x3c, !PT ;  /* 0x000000aeafaf7212 */ /* 0x000fe400078e3cff */
[----:B------:R-:W-:-:S04]  /*171940*/  LOP3.LUT R171, R171, R170, RZ, 0x3c, !PT ;  /* 0x000000aaabab7212 */ /* 0x000fc800078e3cff */
[C---:B------:R-:W-:Y:S01]  /*171950*/  LOP3.LUT R170, R171.reuse, R170, RZ, 0x3c, !PT ;  /* 0x000000aaabaa7212 */ /* 0x040fe200078e3cff */
[----:B------:R-:W-:Y:S03]  /*171960*/  STL.64 [R1+0x26c8], R176 ;  /* 0x0026c8b001007387 */ /* 0x000fe60000100a00 */
        /* <DEDUP_REMOVED lines=9> */
[----:B------:R-:W-:Y:S04]  /*171a00*/  STL.64 [R1+0x26b0], R170 ;  /* 0x0026b0aa01007387 */ /* 0x000fe80000100a00 */
[----:B------:R-:W-:Y:S04]  /*171a10*/  STL.64 [R1+0x26a8], R168 ;  /* 0x0026a8a801007387 */ /* 0x000fe80000100a00 */
[----:B------:R-:W-:Y:S04]  /*171a20*/  STL.64 [R1+0x26a0], R166 ;  /* 0x0026a0a601007387 */ /* 0x000fe80000100a00 */
[----:B------:R-:W-:Y:S04]  /*171a30*/  STL.64 [R1+0x2698], R164 ;  /* 0x002698a401007387 */ /* 0x000fe80000100a00 */
[----:B------:R-:W-:Y:S04]  /*171a40*/  STL.64 [R1+0x2690], R162 ;  /* 0x002690a201007387 */ /* 0x000fe80000100a00 */
[----:B------:R-:W-:Y:S01]  /*171a50*/  STL.64 [R1+0x2688], R160 ;  /* 0x002688a001007387 */ /* 0x000fe20000100a00 */
[----:B--2---:R-:W-:-:S04]  /*171a60*/  LOP3.LUT R159, R159, R158, RZ, 0x3c, !PT ;  /* 0x0000009e9f9f7212 */ /* 0x004fc800078e3cff */
[----:B------:R-:W-:-:S04]  /*171a70*/  LOP3.LUT R158, R159, R158, RZ, 0x3c, !PT ;  /* 0x0000009e9f9e7212 */ /* 0x000fc800078e3cff */
[----:B------:R-:W-:Y:S02]  /*171a80*/  LOP3.LUT R159, R159, R158, RZ, 0x3c, !PT ;  /* 0x0000009e9f9f7212 */ /* 0x000fe400078e3cff */
[----:B---3--:R-:W-:-:S04]  /*171a90*/  LOP3.LUT R155, R155, R154, RZ, 0x3c, !PT ;  /* 0x0000009a9b9b7212 */ /* 0x008fc800078e3cff */
[C---:B------:R-:W-:Y:S01]  /*171aa0*/  LOP3.LUT R154, R155.reuse, R154, RZ, 0x3c, !PT ;  /* 0x0000009a9b9a7212 */ /* 0x040fe200078e3cff */
[----:B----4-:R-:W-:Y:S03]  /*171ab0*/  LDGSTS.E [R2+0x20600], desc[UR74][R74.64], P4 ;  /* 0x206000004a027fae */ /* 0x010fe6000a1a104a */
[----:B------:R-:W-:Y:S01]  /*171ac0*/  LOP3.LUT R155, R155, R154, RZ, 0x3c, !PT ;  /* 0x0000009a9b9b7212 */ /* 0x000fe200078e3cff */
[----:B------:R-:W-:Y:S04]  /*171ad0*/  LDGSTS.E [R2+0x20680], desc[UR74][R76.64], P2 ;  /* 0x206800004c027fae */ /* 0x000fe800091a104a */
[----:B------:R-:W2:Y:S04]  /*171ae0*/  LDL.LU.64 R74, [R1+0x8320] ;  /* 0x00832000014a7983 */ /* 0x000ea80000300a00 */
[----:B------:R-:W-:Y:S04]  /*171af0*/  STL.64 [R1+0x2680], R158 ;  /* 0x0026809e01007387 */ /* 0x000fe80000100a00 */
[----:B------:R-:W3:Y:S04]  /*171b00*/  LDL.LU.64 R76, [R1+0x8318] ;  /* 0x00831800014c7983 */ /* 0x000ee80000300a00 */
[----:B------:R-:W-:Y:S04]  /*171b10*/  STL.64 [R1+0x2678], R156 ;  /* 0x0026789c01007387 */ /* 0x000fe80000100a00 */
[----:B------:R-:W-:Y:S04]  /*171b20*/  LDGSTS.E [R2+0x20700], desc[UR74][R30.64], P3 ;  /* 0x207000001e027fae */ /* 0x000fe800099a104a */
[----:B------:R-:W-:Y:S04]  /*171b30*/  LDGSTS.E [R2+0x20780], desc[UR74][R32.64], P0 ;  /* 0x2078000020027fae */ /* 0x000fe800081a104a */
[----:B------:R-:W4:Y:S04]  /*171b40*/  LDL.LU.64 R30, [R1+0x8310] ;  /* 0x00831000011e7983 */ /* 0x000f280000300a00 */
[----:B------:R-:W-:Y:S04]  /*171b50*/  STL.64 [R1+0x2670], R154 ;  /* 0x0026709a01007387 */ /* 0x000fe80000100a00 */
[----:B------:R-:W2:Y:S04]  /*171b60*/  LDL.LU.64 R32, [R1+0x8308] ;  /* 0x0083080001207983 */ /* 0x000ea80000300a00 */
[----:B--2---:R-:W-:Y:S04]  /*171b70*/  LDGSTS.E [R2+0x21600], desc[UR74][R32.64], P4 ;  /* 0x2160000020027fae */ /* 0x004fe8000a1a104a */
[----:B----4-:R-:W-:Y:S04]  /*171b80*/  LDGSTS.E [R2+0x21680], desc[UR74][R30.64], P2 ;  /* 0x216800001e027fae */ /* 0x010fe800091a104a */
        /* <DEDUP_REMOVED lines=75> */
[----:B-1----:R-:W2:Y:S04]  /*172040*/  LDL.LU.64 R80, [R1+0x8250] ;  /* 0x0082500001507983 */ /* 0x002ea80000300a00 */
        /* <DEDUP_REMOVED lines=24> */
[----:B------:R1:W-:Y:S04]  /*1721d0*/  LDGSTS.E [R2+0x31780], desc[UR74][R142.64], P0 ;  /* 0x317800008e027fae */ /* 0x0003e800081a104a */
        /* <DEDUP_REMOVED lines=78> */
[----:B------:R-:W-:Y:S04]  /*1726c0*/  LDGSTS.E [R2+0x3b780], desc[UR74][R180.64], P0 ;  /* 0x3b780000b4027fae */ /* 0x000fe800081a104a */
[----:B------:R-:W1:Y:S04]  /*1726d0*/  LDL.LU R143, [R1+0x4bf0] ;  /* 0x004bf000018f7983 */ /* 0x000e680000300800 */
[----:B------:R1:W-:Y:S04]  /*1726e0*/  LDGSTS.E [R2+0x3c600], desc[UR74][R136.64], P4 ;  /* 0x3c60000088027fae */ /* 0x0003e8000a1a104a */
[----:B------:R-:W2:Y:S04]  /*1726f0*/  LDL.LU R138, [R1+0x4c04] ;  /* 0x004c0400018a7983 */ /* 0x000ea80000300800 */
[----:B------:R-:W-:Y:S04]  /*172700*/  LDGSTS.E [R2+0x3c680], desc[UR74][R178.64], P2 ;  /* 0x3c680000b2027fae */ /* 0x000fe800091a104a */
[----:B------:R-:W3:Y:S04]  /*172710*/  LDL.LU R137, [R1+0x4bf8] ;  /* 0x004bf80001897983 */ /* 0x000ee80000300800 */
[----:B------:R-:W4:Y:S04]  /*172720*/  LDL.LU R3, [R1+0x4c0c] ;  /* 0x004c0c0001037983 */ /* 0x000f280000300800 */
[----:B------:R-:W4:Y:S04]  /*172730*/  LDL.LU R136, [R1+0x4c00] ;  /* 0x004c000001887983 */ /* 0x000f280000300800 */
[----:B------:R-:W4:Y:S04]  /*172740*/  LDL.LU R135, [R1+0x4c14] ;  /* 0x004c140001877983 */ /* 0x000f280000300800 */
[----:B------:R-:W4:Y:S04]  /*172750*/  LDL.LU R15, [R1+0x4c08] ;  /* 0x004c0800010f7983 */ /* 0x000f280000300800 */
[----:B------:R-:W4:Y:S04]  /*172760*/  LDL.LU R6, [R1+0x4c1c] ;  /* 0x004c1c0001067983 */ /* 0x000f280000300800 */
[----:B------:R1:W-:Y:S04]  /*172770*/  LDGSTS.E [R2+0x3c700], desc[UR74][R4.64], P3 ;  /* 0x3c70000004027fae */ /* 0x0003e800099a104a */
[----:B------:R-:W-:Y:S04]  /*172780*/  LDGSTS.E [R2+0x3c780], desc[UR74][R176.64], P0 ;  /* 0x3c780000b0027fae */ /* 0x000fe800081a104a */
[----:B------:R-:W-:Y:S04]  /*172790*/  LDGSTS.E [R2+0x3d600], desc[UR74][R174.64], P4 ;  /* 0x3d600000ae027fae */ /* 0x000fe8000a1a104a */
[----:B------:R-:W4:Y:S04]  /*1727a0*/  LDL.LU R5, [R1+0x4c10] ;  /* 0x004c100001057983 */ /* 0x000f280000300800 */
[----:B------:R-:W4:Y:S04]  /*1727b0*/  LDL.LU R4, [R1+0x4c24] ;  /* 0x004c240001047983 */ /* 0x000f280000300800 */
[----:B------:R-:W4:Y:S04]  /*1727c0*/  LDL.LU R27, [R1+0x4c18] ;  /* 0x004c1800011b7983 */ /* 0x000f280000300800 */
[----:B------:R-:W4:Y:S04]  /*1727d0*/  LDL.LU R16, [R1+0x4c2c] ;  /* 0x004c2c0001107983 */ /* 0x000f280000300800 */
[----:B------:R-:W4:Y:S04]  /*1727e0*/  LDL.LU R128, [R1+0x4c20] ;  /* 0x004c200001807983 */ /* 0x000f280000300800 */
[----:B------:R-:W4:Y:S04]  /*1727f0*/  LDL.LU R75, [R1+0x4c34] ;  /* 0x004c3400014b7983 */ /* 0x000f280000300800 */
        /* <DEDUP_REMOVED lines=10> */
[----:B------:R-:W-:Y:S04]  /*1728a0*/  LDGSTS.E [R2+0x3f700], desc[UR74][R154.64], P3 ;  /* 0x3f7000009a027fae */ /* 0x000fe800099a104a */
[----:B------:R-:W-:Y:S04]  /*1728b0*/  LDGSTS.E [R2+0x3f780], desc[UR74][R144.64], P0 ;  /* 0x3f78000090027fae */ /* 0x000fe800081a104a */
[----:B------:R-:W4:Y:S01]  /*1728c0*/  LDL.LU R2, [R1+0x4c30] ;  /* 0x004c300001027983 */ /* 0x000f220000300800 */
[----:B-1----:R-:W-:-:S02]  /*1728d0*/  IADD3.X R143, PT, PT, R143, UR9, RZ, P1, !PT ;  /* 0x000000098f8f7c10 */ /* 0x002fc40008ffe4ff */
[----:B--2---:R-:W-:-:S03]  /*1728e0*/  IADD3 R138, P1, PT, R138, UR15, RZ ;  /* 0x0000000f8a8a7c10 */ /* 0x004fc6000ff3e0ff */
[----:B------:R-:W-:Y:S01]  /*1728f0*/  STL [R1+0x4bf0], R143 ;  /* 0x004bf08f01007387 */ /* 0x000fe20000100800 */
[----:B---3--:R-:W-:Y:S02]  /*172900*/  IADD3.X R137, PT, PT, R137, UR9, RZ, P5, !PT ;  /* 0x0000000989897c10 */ /* 0x008fe4000affe4ff */
[----:B----4-:R-:W-:Y:S02]  /*172910*/  IADD3 R3, P5, PT, R3, UR15, RZ ;  /* 0x0000000f03037c10 */ /* 0x010fe4000ffbe0ff */
[----:B------:R-:W-:-:S03]  /*172920*/  IADD3.X R136, PT, PT, R136, UR9, RZ, P1, !PT ;  /* 0x0000000988887c10 */ /* 0x000fc60008ffe4ff */
[----:B------:R-:W-:Y:S01]  /*172930*/  STL [R1+0x4c0c], R3 ;  /* 0x004c0c0301007387 */ /* 0x000fe20000100800 */
[----:B------:R-:W-:-:S03]  /*172940*/  IADD3 R135, P1, PT, R135, UR15, RZ ;  /* 0x0000000f87877c10 */ /* 0x000fc6000ff3e0ff */
[----:B------:R-:W-:Y:S01]  /*172950*/  STL [R1+0x4c04], R138 ;  /* 0x004c048a01007387 */ /* 0x000fe20000100800 */
[----:B------:R-:W-:-:S03]  /*172960*/  IADD3.X R15, PT, PT, R15, UR9, RZ, P5, !PT ;  /* 0x000000090f0f7c10 */ /* 0x000fc6000affe4ff */
[----:B------:R-:W-:Y:S01]  /*172970*/  STL [R1+0x4bf8], R137 ;  /* 0x004bf88901007387 */ /* 0x000fe20000100800 */
[----:B------:R-:W-:-:S03]  /*172980*/  IADD3 R6, P5, PT, R6, UR15, RZ ;  /* 0x0000000f06067c10 */ /* 0x000fc6000ffbe0ff */
[----:B------:R-:W-:Y:S04]  /*172990*/  STL [R1+0x4c00], R136 ;  /* 0x004c008801007387 */ /* 0x000fe80000100800 */
[----:B------:R-:W-:Y:S04]  /*1729a0*/  STL [R1+0x4c14], R135 ;  /* 0x004c148701007387 */ /* 0x000fe80000100800 */
[----:B------:R1:W-:Y:S01]  /*1729b0*/  STL [R1+0x4c08], R15 ;  /* 0x004c080f01007387 */ /* 0x0003e20000100800 */
[----:B------:R-:W-:-:S03]  /*1729c0*/  IADD3.X R5, PT, PT, R5, UR9, RZ, P1, !PT ;  /* 0x0000000905057c10 */ /* 0x000fc60008ffe4ff */
[----:B-1----:R-:W2:Y:S01]  /*1729d0*/  LDL.LU R15, [R1+0x4cbc] ;  /* 0x004cbc00010f7983 */ /* 0x002ea20000300800 */
[----:B------:R-:W-:-:S03]  /*1729e0*/  IADD3 R4, P1, PT, R4, UR15, RZ ;  /* 0x0000000f04047c10 */ /* 0x000fc6000ff3e0ff */
[----:B------:R1:W-:Y:S01]  /*1729f0*/  STL [R1+0x4c1c], R6 ;  /* 0x004c1c0601007387 */ /* 0x0003e20000100800 */
[----:B------:R-:W-:Y:S02]  /*172a00*/  IADD3.X R27, PT, PT, R27, UR9, RZ, P5, !PT ;  /* 0x000000091b1b7c10 */ /* 0x000fe4000affe4ff */
[----:B------:R-:W-:Y:S01]  /*172a10*/  LOP3.LUT R3, R152, 0x40, RZ, 0x3c, !PT ;  /* 0x0000004098037812 */ /* 0x000fe200078e3cff */
[----:B-1----:R-:W3:Y:S04]  /*172a20*/  LDL.LU R6, [R1+0x4cc4] ;  /* 0x004cc40001067983 */ /* 0x002ee80000300800 */
[----:B------:R1:W-:Y:S04]  /*172a30*/  STL [R1+0x4c10], R5 ;  /* 0x004c100501007387 */ /* 0x0003e80000100800 */
[----:B------:R4:W-:Y:S01]  /*172a40*/  STL [R1+0x4c24], R4 ;  /* 0x004c240401007387 */ /* 0x0009e20000100800 */
[----:B------:R-:W-:Y:S01]  /*172a50*/  IADD3 R16, P5, PT, R16, UR15, RZ ;  /* 0x0000000f10107c10 */ /* 0x000fe2000ffbe0ff */
[----:B-1----:R-:W-:-:S02]  /*172a60*/  IMAD.MOV.U32 R5, RZ, RZ, R63 ;  /* 0x000000ffff057224 */ /* 0x002fc400078e003f */
[----:B------:R-:W3:Y:S01]  /*172a70*/  LDL.LU R63, [R1+0x4ccc] ;  /* 0x004ccc00013f7983 */ /* 0x000ee20000300800 */
[----:B----4-:R-:W-:-:S03]  /*172a80*/  MOV R4, R48 ;  /* 0x0000003000047202 */ /* 0x010fc60000000f00 */
[----:B------:R-:W4:Y:S01]  /*172a90*/  LDL.LU R48, [R1+0x4cd4] ;  /* 0x004cd40001307983 */ /* 0x000f220000300800 */
[----:B------:R-:W-:-:S03]  /*172aa0*/  IADD3.X R128, PT, PT, R128, UR9, RZ, P1, !PT ;  /* 0x0000000980807c10 */ /* 0x000fc60008ffe4ff */
[----:B------:R1:W-:Y:S01]  /*172ab0*/  STL [R1+0x4c18], R27 ;  /* 0x004c181b01007387 */ /* 0x0003e20000100800 */
[----:B------:R-:W-:Y:S01]  /*172ac0*/  IADD3 R75, P1, PT, R75, UR15, RZ ;  /* 0x0000000f4b4b7c10 */ /* 0x000fe2000ff3e0ff */
[----:B------:R-:W-:-:S05]  /*172ad0*/  VIADD R3, R3, UR12 ;  /* 0x0000000c03037c36 */ /* 0x000fca0008000000 */
[----:B------:R1:W-:Y:S04]  /*172ae0*/  LDGSTS.E [R3+0x800], desc[UR74][R4.64], P4 ;  /* 0x0080000004037fae */ /* 0x0003e8000a1a104a */
[----:B-1----:R-:W4:Y:S04]  /*172af0*/  LDL.LU R27, [R1+0x4cb8] ;  /* 0x004cb800011b7983 */ /* 0x002f280000300800 */
[----:B------:R1:W-:Y:S01]  /*172b00*/  STL [R1+0x4c2c], R16 ;  /* 0x004c2c1001007387 */ /* 0x0003e20000100800 */
[----:B------:R-:W-:Y:S02]  /*172b10*/  IADD3.X R34, PT, PT, R34, UR9, RZ, P5, !PT ;  /* 0x0000000922227c10 */ /* 0x000fe4000affe4ff */
[----:B------:R-:W-:Y:S01]  /*172b20*/  MOV R5, R64 ;  /* 0x0000004000057202 */ /* 0x000fe20000000f00 */
[----:B-1----:R-:W4:Y:S04]  /*172b30*/  LDL.LU R16, [R1+0x4cc0] ;  /* 0x004cc00001107983 */ /* 0x002f280000300800 */
[----:B------:R1:W-:Y:S04]  /*172b40*/  STL [R1+0x4c34], R75 ;  /* 0x004c344b01007387 */ /* 0x0003e80000100800 */
[----:B------:R-:W-:Y:S01]  /*172b50*/  STL [R1+0x4c20], R128 ;  /* 0x004c208001007387 */ /* 0x000fe20000100800 */
[----:B------:R-:W-:-:S03]  /*172b60*/  IMAD.MOV.U32 R4, RZ, RZ, R62 ;  /* 0x000000ffff047224 */ /* 0x000fc600078e003e */
[----:B-1----:R-:W4:Y:S04]  /*172b70*/  LDL.LU R75, [R1+0x4cdc] ;  /* 0x004cdc00014b7983 */ /* 0x002f280000300800 */
[----:B------:R-:W4:Y:S01]  /*172b80*/  LDL.LU R64, [R1+0x4cc8] ;  /* 0x004cc80001407983 */ /* 0x000f220000300800 */
[----:B------:R-:W-:-:S03]  /*172b90*/  IADD3.X R2, PT, PT, R2, UR9, RZ, P1, !PT ;  /* 0x0000000902027c10 */ /* 0x000fc60008ffe4ff */
[----:B------:R-:W4:Y:S04]  /*172ba0*/  LDL.LU R62, [R1+0x4cd0] ;  /* 0x004cd000013e7983 */ /* 0x000f280000300800 */
[----:B------:R1:W-:Y:S04]  /*172bb0*/  STL [R1+0x4c28], R34 ;  /* 0x004c282201007387 */ /* 0x0003e80000100800 */
[----:B------:R1:W-:Y:S04]  /*172bc0*/  LDGSTS.E [R3+0x880], desc[UR74][R4.64], P2 ;  /* 0x0088000004037fae */ /* 0x0003e800091a104a */
[----:B-1----:R-:W4:Y:S04]  /*172bd0*/  LDL.LU R34, [R1+0x4ce4] ;  /* 0x004ce40001227983 */ /* 0x002f280000300800 */
[----:B------:R1:W-:Y:S01]  /*172be0*/  STL [R1+0x4c30], R2 ;  /* 0x004c300201007387 */ /* 0x0003e20000100800 */
[----:B------:R-:W-:-:S03]  /*172bf0*/  IMAD.MOV.U32 R5, RZ, RZ, R81 ;  /* 0x000000ffff057224 */ /* 0x000fc600078e0051 */
[----:B------:R-:W4:Y:S04]  /*172c00*/  LDL.LU R146, [R1+0x4cd8] ;  /* 0x004cd80001927983 */ /* 0x000f280000300800 */
[----:B------:R-:W4:Y:S04]  /*172c10*/  LDL.LU R145, [R1+0x4cec] ;  /* 0x004cec0001917983 */ /* 0x000f280000300800 */
[----:B------:R-:W4:Y:S01]  /*172c20*/  LDL.LU R81, [R1+0x4ce0] ;  /* 0x004ce00001517983 */ /* 0x000f220000300800 */
[----:B------:R-:W-:-:S03]  /*172c30*/  IMAD.MOV.U32 R4, RZ, RZ, R76 ;  /* 0x000000ffff047224 */ /* 0x000fc600078e004c */
[----:B------:R-:W4:Y:S04]  /*172c40*/  LDL.LU R76, [R1+0x4cf4] ;  /* 0x004cf400014c7983 */ /* 0x000f280000300800 */
[----:B------:R1:W-:Y:S02]  /*172c50*/  LDGSTS.E [R3+0x900], desc[UR74][R4.64], P3 ;  /* 0x0090000004037fae */ /* 0x0003e400099a104a */
[----:B-1----:R-:W-:Y:S01]  /*172c60*/  MOV R4, R13 ;  /* 0x0000000d00047202 */ /* 0x002fe20000000f00 */
[----:B------:R-:W-:-:S05]  /*172c70*/  IMAD.MOV.U32 R5, RZ, RZ, R127 ;  /* 0x000000ffff057224 */ /* 0x000fca00078e007f */
[----:B------:R1:W-:Y:S01]  /*172c80*/  LDGSTS.E [R3+0x980], desc[UR74][R4.64], P0 ;  /* 0x0098000004037fae */ /* 0x0003e200081a104a */
[----:B--2---:R-:W-:-:S05]  /*172c90*/  IADD3 R15, P5, PT, R15, UR15, RZ ;  /* 0x0000000f0f0f7c10 */ /* 0x004fca000ffbe0ff */
[----:B------:R-:W-:Y:S01]  /*172ca0*/  STL [R1+0x4cbc], R15 ;  /* 0x004cbc0f01007387 */ /* 0x000fe20000100800 */
[----:B---3--:R-:W-:-:S05]  /*172cb0*/  IADD3 R6, P1, PT, R6, UR15, RZ ;  /* 0x0000000f06067c10 */ /* 0x008fca000ff3e0ff */
[----:B------:R-:W-:Y:S01]  /*172cc0*/  STL [R1+0x4cc4], R6 ;  /* 0x004cc40601007387 */ /* 0x000fe20000100800 */
[----:B----4-:R-:W-:Y:S02]  /*172cd0*/  IADD3.X R27, PT, PT, R27, UR9, RZ, P5, !PT ;  /* 0x000000091b1b7c10 */ /* 0x010fe4000affe4ff */
[----:B------:R-:W-:-:S03]  /*172ce0*/  IADD3 R63, P5, PT, R63, UR15, RZ ;  /* 0x0000000f3f3f7c10 */ /* 0x000fc6000ffbe0ff */
[----:B------:R-:W-:Y:S04]  /*172cf0*/  STL [R1+0x4cb8], R27 ;  /* 0x004cb81b01007387 */ /* 0x000fe80000100800 */
[----:B------:R-:W2:Y:S04]  /*172d00*/  LDL.LU R144, [R1+0x4ce8] ;  /* 0x004ce80001907983 */ /* 0x000ea80000300800 */
[----:B------:R-:W3:Y:S01]  /*172d10*/  LDL.LU R143, [R1+0x4cfc] ;  /* 0x004cfc00018f7983 */ /* 0x000ee20000300800 */
[----:B------:R-:W-:Y:S02]  /*172d20*/  IADD3.X R16, PT, PT, R16, UR9, RZ, P1, !PT ;  /* 0x0000000910107c10 */ /* 0x000fe40008ffe4ff */
[----:B------:R-:W-:Y:S01]  /*172d30*/  IADD3 R48, P1, PT, R48, UR15, RZ ;  /* 0x0000000f30307c10 */ /* 0x000fe2000ff3e0ff */
[----:B------:R-:W4:Y:S04]  /*172d40*/  LDL.LU R13, [R1+0x4cf0] ;  /* 0x004cf000010d7983 */ /* 0x000f280000300800 */
[----:B------:R-:W4:Y:S04]  /*172d50*/  LDL.LU R2, [R1+0x4d04] ;  /* 0x004d040001027983 */ /* 0x000f280000300800 */
[----:B------:R-:W-:Y:S04]  /*172d60*/  STL [R1+0x4ccc], R63 ;  /* 0x004ccc3f01007387 */ /* 0x000fe80000100800 */
[----:B------:R-:W-:Y:S01]  /*172d70*/  STL [R1+0x4cc0], R16 ;  /* 0x004cc01001007387 */ /* 0x000fe20000100800 */
[----:B------:R-:W-:-:S03]  /*172d80*/  IADD3.X R64, PT, PT, R64, UR9, RZ, P5, !PT ;  /* 0x0000000940407c10 */ /* 0x000fc6000affe4ff */
[----:B------:R-:W-:Y:S01]  /*172d90*/  STL [R1+0x4cd4], R48 ;  /* 0x004cd43001007387 */ /* 0x000fe20000100800 */
[----:B------:R-:W-:-:S03]  /*172da0*/  IADD3 R75, P5, PT, R75, UR15, RZ ;  /* 0x0000000f4b4b7c10 */ /* 0x000fc6000ffbe0ff */
[----:B------:R-:W4:Y:S01]  /*172db0*/  LDL.LU R138, [R1+0x4cf8] ;  /* 0x004cf800018a7983 */ /* 0x000f220000300800 */
[----:B------:R-:W-:-:S03]  /*172dc0*/  IADD3.X R62, PT, PT, R62, UR9, RZ, P1, !PT ;  /* 0x000000093e3e7c10 */ /* 0x000fc60008ffe4ff */
[----:B------:R-:W4:Y:S04]  /*172dd0*/  LDL.LU R137, [R1+0x4d0c] ;  /* 0x004d0c0001897983 */ /* 0x000f280000300800 */
[----:B------:R-:W4:Y:S04]  /*172de0*/  LDL.LU R136, [R1+0x4d00] ;  /* 0x004d000001887983 */ /* 0x000f280000300800 */
[----:B------:R1:W-:Y:S01]  /*172df0*/  STL [R1+0x4cdc], R75 ;  /* 0x004cdc4b01007387 */ /* 0x0003e20000100800 */
[----:B------:R-:W-:-:S03]  /*172e00*/  IADD3 R34, P1, PT, R34, UR15, RZ ;  /* 0x0000000f22227c10 */ /* 0x000fc6000ff3e0ff */
[----:B------:R-:W4:Y:S04]  /*172e10*/  LDL.LU R135, [R1+0x4d14] ;  /* 0x004d140001877983 */ /* 0x000f280000300800 */
[----:B------:R-:W-:Y:S04]  /*172e20*/  STL [R1+0x4cc8], R64 ;  /* 0x004cc84001007387 */ /* 0x000fe80000100800 */
[----:B------:R-:W4:Y:S04]  /*172e30*/  LDL.LU R128, [R1+0x4d08] ;  /* 0x004d080001807983 */ /* 0x000f280000300800 */
[----:B------:R-:W4:Y:S01]  /*172e40*/  LDL.LU R127, [R1+0x4d1c] ;  /* 0x004d1c00017f7983 */ /* 0x000f220000300800 */
[----:B------:R-:W-:-:S03]  /*172e50*/  IADD3.X R81, PT, PT, R81, UR9, RZ, P1, !PT ;  /* 0x0000000951517c10 */ /* 0x000fc60008ffe4ff */
[----:B-1----:R-:W4:Y:S01]  /*172e60*/  LDL.LU R75, [R1+0x4d10] ;  /* 0x004d1000014b7983 */ /* 0x002f220000300800 */
[----:B------:R-:W-:-:S03]  /*172e70*/  IADD3.X R146, PT, PT, R146, UR9, RZ, P5, !PT ;  /* 0x0000000992927c10 */ /* 0x000fc6000affe4ff */
[----:B------:R1:W-:Y:S04]  /*172e80*/  STL [R1+0x4ce4], R34 ;  /* 0x004ce42201007387 */ /* 0x0003e80000100800 */
[----:B-1----:R-:W4:Y:S04]  /*172e90*/  LDL.LU R34, [R1+0x4d24] ;  /* 0x004d240001227983 */ /* 0x002f280000300800 */
[----:B------:R-:W-:Y:S04]  /*172ea0*/  STL [R1+0x4cd0], R62 ;  /* 0x004cd03e01007387 */ /* 0x000fe80000100800 */
[----:B------:R1:W-:Y:S04]  /*172eb0*/  STL [R1+0x4ce0], R81 ;  /* 0x004ce05101007387 */ /* 0x0003e80000100800 */
[----:B------:R-:W-:Y:S04]  /*172ec0*/  STL [R1+0x4cd8], R146 ;  /* 0x004cd89201007387 */ /* 0x000fe80000100800 */
[----:B-1----:R-:W4:Y:S01]  /*172ed0*/  LDL.LU R81, [R1+0x4d18] ;  /* 0x004d180001517983 */ /* 0x002f220000300800 */
[----:B------:R-:W-:-:S02]  /*172ee0*/  IADD3 R145, P5, PT, R145, UR15, RZ ;  /* 0x0000000f91917c10 */ /* 0x000fc4000ffbe0ff */
[----:B------:R-:W-:Y:S01]  /*172ef0*/  IADD3 R76, P1, PT, R76, UR15, RZ ;  /* 0x0000000f4c4c7c10 */ /* 0x000fe2000ff3e0ff */
[----:B------:R-:W-:Y:S01]  /*172f00*/  IMAD.MOV.U32 R4, RZ, RZ, R147 ;  /* 0x000000ffff047224 */ /* 0x000fe200078e0093 */
[----:B------:R-:W-:Y:S01]  /*172f10*/  MOV R5, R148 ;  /* 0x0000009400057202 */ /* 0x000fe20000000f00 */
[----:B------:R-:W-:Y:S04]  /*172f20*/  STL [R1+0x4cec], R145 ;  /* 0x004cec9101007387 */ /* 0x000fe80000100800 */
[----:B------:R1:W-:Y:S04]  /*172f30*/  STL [R1+0x4cf4], R76 ;  /* 0x004cf44c01007387 */ /* 0x0003e80000100800 */
[----:B------:R1:W-:Y:S04]  /*172f40*/  LDGSTS.E [R3+0x1800], desc[UR74][R4.64], P4 ;  /* 0x0180000004037fae */ /* 0x0003e8000a1a104a */
[----:B-1----:R-:W4:Y:S01]  /*172f50*/  LDL.LU R76, [R1+0x4d2c] ;  /* 0x004d2c00014c7983 */ /* 0x002f220000300800 */
[----:B------:R-:W-:-:S02]  /*172f60*/  IMAD.MOV.U32 R5, RZ, RZ, R120 ;  /* 0x000000ffff057224 */ /* 0x000fc400078e0078 */
[----:B------:R-:W-:Y:S01]  /*172f70*/  IMAD.MOV.U32 R4, RZ, RZ, R69 ;  /* 0x000000ffff047224 */ /* 0x000fe200078e0045 */
        /* <DEDUP_REMOVED lines=12> */
[----:B--2---:R-:W-:Y:S02]  /*173040*/  IADD3.X R144, PT, PT, R144, UR9, RZ, P5, !PT ;  /* 0x0000000990907c10 */ /* 0x004fe4000affe4ff */
[----:B---3--:R-:W-:Y:S02]  /*173050*/  IADD3 R143, P5, PT, R143, UR15, RZ ;  /* 0x0000000f8f8f7c10 */ /* 0x008fe4000ffbe0ff */
[----:B----4-:R-:W-:Y:S01]  /*173060*/  IADD3.X R13, PT, PT, R13, UR9, RZ, P1, !PT ;  /* 0x000000090d0d7c10 */ /* 0x010fe20008ffe4ff */
[----:B------:R-:W-:Y:S01]  /*173070*/  STL [R1+0x4ce8], R144 ;  /* 0x004ce89001007387 */ /* 0x000fe20000100800 */
[----:B------:R-:W-:-:S03]  /*173080*/  IADD3 R2, P1, PT, R2, UR15, RZ ;  /* 0x0000000f02027c10 */ /* 0x000fc6000ff3e0ff */
[----:B------:R2:W-:Y:S04]  /*173090*/  STL [R1+0x4cf0], R13 ;  /* 0x004cf00d01007387 */ /* 0x0005e80000100800 */
[----:B------:R-:W-:Y:S04]  /*1730a0*/  STL [R1+0x4cfc], R143 ;  /* 0x004cfc8f01007387 */ /* 0x000fe80000100800 */
[----:B--2---:R-:W2:Y:S04]  /*1730b0*/  LDL.LU R13, [R1+0x4d28] ;  /* 0x004d2800010d7983 */ /* 0x004ea80000300800 */
[----:B------:R3:W-:Y:S01]  /*1730c0*/  STL [R1+0x4d04], R2 ;  /* 0x004d040201007387 */ /* 0x0007e20000100800 */
[----:B------:R-:W-:-:S02]  /*1730d0*/  IADD3.X R138, PT, PT, R138, UR9, RZ, P5, !PT ;  /* 0x000000098a8a7c10 */ /* 0x000fc4000affe4ff */
[----:B------:R-:W-:Y:S02]  /*1730e0*/  IADD3 R137, P5, PT, R137, UR15, RZ ;  /* 0x0000000f89897c10 */ /* 0x000fe4000ffbe0ff */
[----:B------:R-:W-:Y:S01]  /*1730f0*/  IADD3.X R136, PT, PT, R136, UR9, RZ, P1, !PT ;  /* 0x0000000988887c10 */ /* 0x000fe20008ffe4ff */
[----:B---3--:R-:W3:Y:S01]  /*173100*/  LDL.LU R2, [R1+0x4d30] ;  /* 0x004d300001027983 */ /* 0x008ee20000300800 */
[----:B------:R-:W-:-:S03]  /*173110*/  IADD3 R135, P1, PT, R135, UR15, RZ ;  /* 0x0000000f87877c10 */ /* 0x000fc6000ff3e0ff */
[----:B------:R-:W-:Y:S04]  /*173120*/  STL [R1+0x4cf8], R138 ;  /* 0x004cf88a01007387 */ /* 0x000fe80000100800 */
[----:B------:R-:W-:Y:S01]  /*173130*/  STL [R1+0x4d0c], R137 ;  /* 0x004d0c8901007387 */ /* 0x000fe20000100800 */
[----:B------:R-:W-:-:S03]  /*173140*/  IADD3.X R128, PT, PT, R128, UR9, RZ, P5, !PT ;  /* 0x0000000980807c10 */ /* 0x000fc6000affe4ff */
[----:B------:R-:W-:Y:S01]  /*173150*/  STL [R1+0x4d00], R136 ;  /* 0x004d008801007387 */ /* 0x000fe20000100800 */
[----:B------:R-:W-:Y:S02]  /*173160*/  IADD3 R127, P5, PT, R127, UR15, RZ ;  /* 0x0000000f7f7f7c10 */ /* 0x000fe4000ffbe0ff */
[----:B------:R-:W-:Y:S01]  /*173170*/  IADD3.X R75, PT, PT, R75, UR9, RZ, P1, !PT ;  /* 0x000000094b4b7c10 */ /* 0x000fe20008ffe4ff */
[----:B------:R-:W-:Y:S04]  /*173180*/  STL [R1+0x4d14], R135 ;  /* 0x004d148701007387 */ /* 0x000fe80000100800 */
[----:B------:R-:W-:Y:S01]  /*173190*/  STL [R1+0x4d08], R128 ;  /* 0x004d088001007387 */ /* 0x000fe20000100800 */
[----:B------:R-:W-:-:S05]  /*1731a0*/  IADD3 R34, P1, PT, R34, UR15, RZ ;  /* 0x0000000f22227c10 */ /* 0x000fca000ff3e0ff */
[----:B------:R4:W-:Y:S04]  /*1731b0*/  STL [R1+0x4d24], R34 ;  /* 0x004d242201007387 */ /* 0x0009e80000100800 */
[----:B------:R-:W-:Y:S04]  /*1731c0*/  STL [R1+0x4d1c], R127 ;  /* 0x004d1c7f01007387 */ /* 0x000fe80000100800 */
[----:B----4-:R-:W4:Y:S01]  /*1731d0*/  LDL.LU R34, [R1+0x4dbc] ;  /* 0x004dbc0001227983 */ /* 0x010f220000300800 */
[----:B------:R-:W-:-:S03]  /*1731e0*/  IADD3.X R81, PT, PT, R81, UR9, RZ, P5, !PT ;  /* 0x0000000951517c10 */ /* 0x000fc6000affe4ff */
[----:B------:R1:W-:Y:S04]  /*1731f0*/  STL [R1+0x4d10], R75 ;  /* 0x004d104b01007387 */ /* 0x0003e80000100800 */
[----:B-1----:R-:W4:Y:S04]  /*173200*/  LDL.LU R75, [R1+0x4dc4] ;  /* 0x004dc400014b7983 */ /* 0x002f280000300800 */
[----:B------:R-:W4:Y:S04]  /*173210*/  LDL.LU R66, [R1+0x4dcc] ;  /* 0x004dcc0001427983 */ /* 0x000f280000300800 */
[----:B------:R-:W4:Y:S04]  /*173220*/  LDL.LU R44, [R1+0x4dd4] ;  /* 0x004dd400012c7983 */ /* 0x000f280000300800 */
[----:B------:R1:W-:Y:S04]  /*173230*/  STL [R1+0x4d18], R81 ;  /* 0x004d185101007387 */ /* 0x0003e80000100800 */
[----:B-1----:R-:W4:Y:S01]  /*173240*/  LDL.LU R81, [R1+0x4db8] ;  /* 0x004db80001517983 */ /* 0x002f220000300800 */
[----:B------:R-:W-:-:S02]  /*173250*/  IADD3 R76, P5, PT, R76, UR15, RZ ;  /* 0x0000000f4c4c7c10 */ /* 0x000fc4000ffbe0ff */
[----:B------:R-:W-:Y:S02]  /*173260*/  IADD3.X R120, PT, PT, R120, UR9, RZ, P1, !PT ;  /* 0x0000000978787c10 */ /* 0x000fe40008ffe4ff */
[----:B------:R-:W-:Y:S01]  /*173270*/  IADD3 R69, P1, PT, R69, UR15, RZ ;  /* 0x0000000f45457c10 */ /* 0x000fe2000ff3e0ff */
[----:B------:R1:W-:Y:S01]  /*173280*/  STL [R1+0x4d2c], R76 ;  /* 0x004d2c4c01007387 */ /* 0x0003e20000100800 */
[----:B------:R-:W-:Y:S01]  /*173290*/  MOV R4, R22 ;  /* 0x0000001600047202 */ /* 0x000fe20000000f00 */
[----:B------:R-:W-:-:S05]  /*1732a0*/  IMAD.MOV.U32 R5, RZ, RZ, R47 ;  /* 0x000000ffff057224 */ /* 0x000fca00078e002f */
[----:B------:R1:W-:Y:S04]  /*1732b0*/  LDGSTS.E [R3+0x2880], desc[UR74][R4.64], P2 ;  /* 0x0288000004037fae */ /* 0x0003e800091a104a */
[----:B-1----:R-:W4:Y:S04]  /*1732c0*/  LDL.LU R76, [R1+0x4dc0] ;  /* 0x004dc000014c7983 */ /* 0x002f280000300800 */
[----:B------:R-:W4:Y:S04]  /*1732d0*/  LDL.LU R22, [R1+0x4ddc] ;  /* 0x004ddc0001167983 */ /* 0x000f280000300800 */
[----:B------:R-:W-:Y:S04]  /*1732e0*/  STL [R1+0x4d20], R120 ;  /* 0x004d207801007387 */ /* 0x000fe80000100800 */
[----:B------:R1:W-:Y:S04]  /*1732f0*/  STL [R1+0x4d34], R69 ;  /* 0x004d344501007387 */ /* 0x0003e80000100800 */
[----:B-1----:R-:W4:Y:S04]  /*173300*/  LDL.LU R69, [R1+0x4dc8] ;  /* 0x004dc80001457983 */ /* 0x002f280000300800 */
[----:B------:R-:W4:Y:S01]  /*173310*/  LDL.LU R47, [R1+0x4dd0] ;  /* 0x004dd000012f7983 */ /* 0x000f220000300800 */
[----:B------:R-:W-:Y:S01]  /*173320*/  MOV R5, R33 ;  /* 0x0000002100057202 */ /* 0x000fe20000000f00 */
[----:B------:R-:W-:-:S05]  /*173330*/  IMAD.MOV.U32 R4, RZ, RZ, R21 ;  /* 0x000000ffff047224 */ /* 0x000fca00078e0015 */
[----:B------:R1:W-:Y:S02]  /*173340*/  LDGSTS.E [R3+0x2900], desc[UR74][R4.64], P3 ;  /* 0x0290000004037fae */ /* 0x0003e400099a104a */
[----:B-1----:R-:W-:Y:S01]  /*173350*/  IMAD.MOV.U32 R4, RZ, RZ, R19 ;  /* 0x000000ffff047224 */ /* 0x002fe200078e0013 */
[----:B--2---:R-:W-:-:S05]  /*173360*/  IADD3.X R13, PT, PT, R13, UR9, RZ, P5, !PT ;  /* 0x000000090d0d7c10 */ /* 0x004fca000affe4ff */
[----:B------:R1:W-:Y:S01]  /*173370*/  STL [R1+0x4d28], R13 ;  /* 0x004d280d01007387 */ /* 0x0003e20000100800 */
[----:B---3--:R-:W-:-:S03]  /*173380*/  IADD3.X R2, PT, PT, R2, UR9, RZ, P1, !PT ;  /* 0x0000000902027c10 */ /* 0x008fc60008ffe4ff */
[----:B-1----:R-:W2:Y:S04]  /*173390*/  LDL.LU R13, [R1+0x4de4] ;  /* 0x004de400010d7983 */ /* 0x002ea80000300800 */
[----:B------:R1:W-:Y:S04]  /*1733a0*/  STL [R1+0x4d30], R2 ;  /* 0x004d300201007387 */ /* 0x0003e80000100800 */
[----:B------:R-:W3:Y:S04]  /*1733b0*/  LDL.LU R138, [R1+0x4dd8] ;  /* 0x004dd800018a7983 */ /* 0x000ee80000300800 */
[----:B------:R-:W3:Y:S04]  /*1733c0*/  LDL.LU R137, [R1+0x4dec] ;  /* 0x004dec0001897983 */ /* 0x000ee80000300800 */
[----:B------:R-:W3:Y:S04]  /*1733d0*/  LDL.LU R33, [R1+0x4de0] ;  /* 0x004de00001217983 */ /* 0x000ee80000300800 */
[----:B------:R-:W3:Y:S01]  /*1733e0*/  LDL.LU R21, [R1+0x4df4] ;  /* 0x004df40001157983 */ /* 0x000ee20000300800 */
[----:B----4-:R-:W-:-:S05]  /*1733f0*/  IADD3 R34, P5, PT, R34, UR15, RZ ;  /* 0x0000000f22227c10 */ /* 0x010fca000ffbe0ff */
[----:B------:R-:W-:Y:S01]  /*173400*/  STL [R1+0x4dbc], R34 ;  /* 0x004dbc2201007387 */ /* 0x000fe20000100800 */
[----:B------:R-:W-:-:S05]  /*173410*/  IADD3 R75, P1, PT, R75, UR15, RZ ;  /* 0x0000000f4b4b7c10 */ /* 0x000fca000ff3e0ff */
[----:B------:R-:W-:Y:S01]  /*173420*/  STL [R1+0x4dc4], R75 ;  /* 0x004dc44b01007387 */ /* 0x000fe20000100800 */
[----:B------:R-:W-:-:S05]  /*173430*/  IADD3.X R81, PT, PT, R81, UR9, RZ, P5, !PT ;  /* 0x0000000951517c10 */ /* 0x000fca000affe4ff */
[----:B------:R-:W-:Y:S04]  /*173440*/  STL [R1+0x4db8], R81 ;  /* 0x004db85101007387 */ /* 0x000fe80000100800 */
[----:B------:R-:W4:Y:S04]  /*173450*/  LDL.LU R136, [R1+0x4de8] ;  /* 0x004de80001887983 */ /* 0x000f280000300800 */
[----:B------:R-:W4:Y:S04]  /*173460*/  LDL.LU R135, [R1+0x4dfc] ;  /* 0x004dfc0001877983 */ /* 0x000f280000300800 */
[----:B------:R-:W4:Y:S04]  /*173470*/  LDL.LU R19, [R1+0x4df0] ;  /* 0x004df00001137983 */ /* 0x000f280000300800 */
[----:B-1----:R-:W4:Y:S01]  /*173480*/  LDL.LU R2, [R1+0x4e04] ;  /* 0x004e040001027983 */ /* 0x002f220000300800 */
[----:B------:R-:W-:-:S02]  /*173490*/  IADD3 R66, P5, PT, R66, UR15, RZ ;  /* 0x0000000f42427c10 */ /* 0x000fc4000ffbe0ff */
[----:B------:R-:W-:Y:S02]  /*1734a0*/  IADD3.X R76, PT, PT, R76, UR9, RZ, P1, !PT ;  /* 0x000000094c4c7c10 */ /* 0x000fe40008ffe4ff */
[----:B------:R-:W-:Y:S01]  /*1734b0*/  IADD3 R44, P1, PT, R44, UR15, RZ ;  /* 0x0000000f2c2c7c10 */ /* 0x000fe2000ff3e0ff */
[----:B------:R-:W-:Y:S04]  /*1734c0*/  STL [R1+0x4dcc], R66 ;  /* 0x004dcc4201007387 */ /* 0x000fe80000100800 */
[----:B------:R-:W-:Y:S04]  /*1734d0*/  STL [R1+0x4dc0], R76 ;  /* 0x004dc04c01007387 */ /* 0x000fe80000100800 */
[----:B------:R-:W-:Y:S01]  /*1734e0*/  STL [R1+0x4dd4], R44 ;  /* 0x004dd42c01007387 */ /* 0x000fe20000100800 */
[----:B------:R-:W-:-:S03]  /*1734f0*/  IADD3.X R69, PT, PT, R69, UR9, RZ, P5, !PT ;  /* 0x0000000945457c10 */ /* 0x000fc6000affe4ff */
[----:B------:R-:W4:Y:S01]  /*173500*/  LDL.LU R130, [R1+0x4df8] ;  /* 0x004df80001827983 */ /* 0x000f220000300800 */
[----:B------:R-:W-:-:S03]  /*173510*/  IADD3 R22, P5, PT, R22, UR15, RZ ;  /* 0x0000000f16167c10 */ /* 0x000fc6000ffbe0ff */
[----:B------:R-:W4:Y:S01]  /*173520*/  LDL.LU R129, [R1+0x4e0c] ;  /* 0x004e0c0001817983 */ /* 0x000f220000300800 */
[----:B------:R-:W-:-:S03]  /*173530*/  IADD3.X R47, PT, PT, R47, UR9, RZ, P1, !PT ;  /* 0x000000092f2f7c10 */ /* 0x000fc60008ffe4ff */
[----:B------:R-:W4:Y:S01]  /*173540*/  LDL.LU R128, [R1+0x4e00] ;  /* 0x004e000001807983 */ /* 0x000f220000300800 */
[----:B------:R-:W-:-:S03]  /*173550*/  IMAD.MOV.U32 R5, RZ, RZ, R119 ;  /* 0x000000ffff057224 */ /* 0x000fc600078e0077 */
[----:B------:R1:W-:Y:S04]  /*173560*/  STL [R1+0x4ddc], R22 ;  /* 0x004ddc1601007387 */ /* 0x0003e80000100800 */
[----:B------:R-:W4:Y:S04]  /*173570*/  LDL.LU R127, [R1+0x4e14] ;  /* 0x004e1400017f7983 */ /* 0x000f280000300800 */
[----:B------:R-:W-:Y:S04]  /*173580*/  STL [R1+0x4dc8], R69 ;  /* 0x004dc84501007387 */ /* 0x000fe80000100800 */
[----:B------:R-:W4:Y:S04]  /*173590*/  LDL.LU R120, [R1+0x4e08] ;  /* 0x004e080001787983 */ /* 0x000f280000300800 */
[----:B------:R-:W4:Y:S04]  /*1735a0*/  LDL.LU R119, [R1+0x4e1c] ;  /* 0x004e1c0001777983 */ /* 0x000f280000300800 */
[----:B-1----:R-:W4:Y:S04]  /*1735b0*/  LDL.LU R22, [R1+0x4e10] ;  /* 0x004e100001167983 */ /* 0x002f280000300800 */
[----:B------:R1:W-:Y:S02]  /*1735c0*/  LDGSTS.E [R3+0x2980], desc[UR74][R4.64], P0 ;  /* 0x0298000004037fae */ /* 0x0003e400081a104a */
[----:B-1----:R-:W-:Y:S01]  /*1735d0*/  MOV R4, R139 ;  /* 0x0000008b00047202 */ /* 0x002fe20000000f00 */
[----:B------:R-:W-:-:S05]  /*1735e0*/  IMAD.MOV.U32 R5, RZ, RZ, R140 ;  /* 0x000000ffff057224 */ /* 0x000fca00078e008c */
[----:B------:R1:W-:Y:S02]  /*1735f0*/  LDGSTS.E [R3+0x3800], desc[UR74][R4.64], P4 ;  /* 0x0380000004037fae */ /* 0x0003e4000a1a104a */
[----:B-1----:R-:W-:Y:S01]  /*173600*/  MOV R5, R111 ;  /* 0x0000006f00057202 */ /* 0x002fe20000000f00 */
[----:B------:R-:W-:-:S05]  /*173610*/  IMAD.MOV.U32 R4, RZ, RZ, R67 ;  /* 0x000000ffff047224 */ /* 0x000fca00078e0043 */
[----:B------:R1:W-:Y:S01]  /*173620*/  LDGSTS.E [R3+0x3880], desc[UR74][R4.64], P2 ;  /* 0x0388000004037fae */ /* 0x0003e200091a104a */
[----:B--2---:R-:W-:-:S05]  /*173630*/  IADD3 R13, P1, PT, R13, UR15, RZ ;  /* 0x0000000f0d0d7c10 */ /* 0x004fca000ff3e0ff */
[----:B------:R2:W-:Y:S01]  /*173640*/  STL [R1+0x4de4], R13 ;  /* 0x004de40d01007387 */ /* 0x0005e20000100800 */
[----:B---3--:R-:W-:Y:S02]  /*173650*/  IADD3.X R138, PT, PT, R138, UR9, RZ, P5, !PT ;  /* 0x000000098a8a7c10 */ /* 0x008fe4000affe4ff */
[----:B------:R-:W-:Y:S01]  /*173660*/  IADD3.X R33, PT, PT, R33, UR9, RZ, P1, !PT ;  /* 0x0000000921217c10 */ /* 0x000fe20008ffe4ff */
[----:B--2---:R-:W2:Y:S01]  /*173670*/  LDL.LU R13, [R1+0x4e24] ;  /* 0x004e2400010d7983 */ /* 0x004ea20000300800 */
[----:B------:R-:W-:-:S03]  /*173680*/  IADD3 R137, P5, PT, R137, UR15, RZ ;  /* 0x0000000f89897c10 */ /* 0x000fc6000ffbe0ff */
[----:B------:R-:W-:Y:S01]  /*173690*/  STL [R1+0x4dd0], R47 ;  /* 0x004dd02f01007387 */ /* 0x000fe20000100800 */
[----:B------:R-:W-:-:S03]  /*1736a0*/  IADD3 R21, P1, PT, R21, UR15, RZ ;  /* 0x0000000f15157c10 */ /* 0x000fc6000ff3e0ff */
[----:B------:R3:W-:Y:S04]  /*1736b0*/  STL [R1+0x4de0], R33 ;  /* 0x004de02101007387 */ /* 0x0007e80000100800 */
[----:B------:R-:W-:Y:S04]  /*1736c0*/  STL [R1+0x4dd8], R138 ;  /* 0x004dd88a01007387 */ /* 0x000fe80000100800 */
[----:B---3--:R-:W3:Y:S04]  /*1736d0*/  LDL.LU R33, [R1+0x4e18] ;  /* 0x004e180001217983 */ /* 0x008ee80000300800 */
[----:B------:R-:W-:Y:S04]  /*1736e0*/  STL [R1+0x4dec], R137 ;  /* 0x004dec8901007387 */ /* 0x000fe80000100800 */
[----:B------:R1:W-:Y:S04]  /*1736f0*/  STL [R1+0x4df4], R21 ;  /* 0x004df41501007387 */ /* 0x0003e80000100800 */
[----:B-1----:R-:W3:Y:S04]  /*173700*/  LDL.LU R21, [R1+0x4e2c] ;  /* 0x004e2c0001157983 */ /* 0x002ee80000300800 */
[----:B------:R-:W3:Y:S04]  /*173710*/  LDL.LU R111, [R1+0x4e20] ;  /* 0x004e2000016f7983 */ /* 0x000ee80000300800 */
[----:B------:R-:W3:Y:S01]  /*173720*/  LDL.LU R67, [R1+0x4e34] ;  /* 0x004e340001437983 */ /* 0x000ee20000300800 */
[----:B----4-:R-:W-:-:S02]  /*173730*/  IADD3.X R136, PT, PT, R136, UR9, RZ, P5, !PT ;  /* 0x0000000988887c10 */ /* 0x010fc4000affe4ff */
[----:B------:R-:W-:Y:S02]  /*173740*/  IADD3 R135, P5, PT, R135, UR15, RZ ;  /* 0x0000000f87877c10 */ /* 0x000fe4000ffbe0ff */
[----:B------:R-:W-:Y:S01]  /*173750*/  IADD3.X R19, PT, PT, R19, UR9, RZ, P1, !PT ;  /* 0x0000000913137c10 */ /* 0x000fe20008ffe4ff */
[----:B------:R-:W-:Y:S01]  /*173760*/  STL [R1+0x4de8], R136 ;  /* 0x004de88801007387 */ /* 0x000fe20000100800 */
[----:B------:R-:W-:-:S03]  /*173770*/  IADD3 R2, P1, PT, R2, UR15, RZ ;  /* 0x0000000f02027c10 */ /* 0x000fc6000ff3e0ff */
[----:B------:R1:W-:Y:S04]  /*173780*/  STL [R1+0x4df0], R19 ;  /* 0x004df01301007387 */ /* 0x0003e80000100800 */
[----:B------:R-:W-:Y:S04]  /*173790*/  STL [R1+0x4dfc], R135 ;  /* 0x004dfc8701007387 */ /* 0x000fe80000100800 */
[----:B-1----:R-:W4:Y:S04]  /*1737a0*/  LDL.LU R19, [R1+0x4e28] ;  /* 0x004e280001137983 */ /* 0x002f280000300800 */
[----:B------:R1:W-:Y:S04]  /*1737b0*/  STL [R1+0x4e04], R2 ;  /* 0x004e040201007387 */ /* 0x0003e80000100800 */
[----:B-1----:R-:W4:Y:S01]  /*1737c0*/  LDL.LU R2, [R1+0x4e30] ;  /* 0x004e300001027983 */ /* 0x002f220000300800 */
[----:B------:R-:W-:-:S02]  /*1737d0*/  IADD3.X R130, PT, PT, R130, UR9, RZ, P5, !PT ;  /* 0x0000000982827c10 */ /* 0x000fc4000affe4ff */
[----:B------:R-:W-:Y:S02]  /*1737e0*/  IADD3 R129, P5, PT, R129, UR15, RZ ;  /* 0x0000000f81817c10 */ /* 0x000fe4000ffbe0ff */
[----:B------:R-:W-:Y:S01]  /*1737f0*/  IADD3.X R128, PT, PT, R128, UR9, RZ, P1, !PT ;  /* 0x0000000980807c10 */ /* 0x000fe20008ffe4ff */
[----:B------:R-:W-:Y:S02]  /*173800*/  IMAD.MOV.U32 R4, RZ, RZ, R133 ;  /* 0x000000ffff047224 */ /* 0x000fe400078e0085 */
[----:B------:R-:W-:Y:S01]  /*173810*/  IMAD.MOV.U32 R5, RZ, RZ, R134 ;  /* 0x000000ffff057224 */ /* 0x000fe200078e0086 */
[----:B------:R-:W-:Y:S01]  /*173820*/  IADD3 R127, P1, PT, R127, UR15, RZ ;  /* 0x0000000f7f7f7c10 */ /* 0x000fe2000ff3e0ff */
[----:B------:R-:W-:Y:S04]  /*173830*/  STL [R1+0x4df8], R130 ;  /* 0x004df88201007387 */ /* 0x000fe80000100800 */
[----:B------:R-:W-:Y:S01]  /*173840*/  STL [R1+0x4e0c], R129 ;  /* 0x004e0c8101007387 */ /* 0x000fe20000100800 */
[----:B------:R-:W-:-:S03]  /*173850*/  IADD3.X R120, PT, PT, R120, UR9, RZ, P5, !PT ;  /* 0x0000000978787c10 */ /* 0x000fc6000affe4ff */
[----:B------:R1:W-:Y:S01]  /*173860*/  LDGSTS.E [R3+0x3900], desc[UR74][R4.64], P3 ;  /* 0x0390000004037fae */ /* 0x0003e200099a104a */
[----:B------:R-:W-:-:S03]  /*173870*/  IADD3 R119, P5, PT, R119, UR15, RZ ;  /* 0x0000000f77777c10 */ /* 0x000fc6000ffbe0ff */
[----:B------:R-:W-:Y:S01]  /*173880*/  STL [R1+0x4e00], R128 ;  /* 0x004e008001007387 */ /* 0x000fe20000100800 */
[----:B------:R-:W-:-:S03]  /*173890*/  IADD3.X R22, PT, PT, R22, UR9, RZ, P1, !PT ;  /* 0x0000000916167c10 */ /* 0x000fc60008ffe4ff */
[----:B------:R-:W-:Y:S01]  /*1738a0*/  STL [R1+0x4e14], R127 ;  /* 0x004e147f01007387 */ /* 0x000fe20000100800 */
[----:B-1----:R-:W-:Y:S01]  /*1738b0*/  MOV R4, R121 ;  /* 0x0000007900047202 */ /* 0x002fe20000000f00 */
[----:B------:R-:W-:Y:S02]  /*1738c0*/  IMAD.MOV.U32 R5, RZ, RZ, R122 ;  /* 0x000000ffff057224 */ /* 0x000fe400078e007a */
[----:B------:R-:W-:Y:S04]  /*1738d0*/  STL [R1+0x4e08], R120 ;  /* 0x004e087801007387 */ /* 0x000fe80000100800 */
[----:B------:R1:W-:Y:S04]  /*1738e0*/  STL [R1+0x4e10], R22 ;  /* 0x004e101601007387 */ /* 0x0003e80000100800 */
[----:B------:R-:W-:Y:S04]  /*1738f0*/  STL [R1+0x4e1c], R119 ;  /* 0x004e1c7701007387 */ /* 0x000fe80000100800 */
[----:B------:R1:W-:Y:S04]  /*173900*/  LDGSTS.E [R3+0x3980], desc[UR74][R4.64], P0 ;  /* 0x0398000004037fae */ /* 0x0003e800081a104a */
[----:B-1----:R-:W4:Y:S01]  /*173910*/  LDL.LU R22, [R1+0x4ebc] ;  /* 0x004ebc0001167983 */ /* 0x002f220000300800 */
[----:B------:R-:W-:Y:S01]  /*173920*/  MOV R5, R55 ;  /* 0x0000003700057202 */ /* 0x000fe20000000f00 */
[----:B------:R-:W-:-:S05]  /*173930*/  IMAD.MOV.U32 R4, RZ, RZ, R36 ;  /* 0x000000ffff047224 */ /* 0x000fca00078e0024 */
[----:B------:R1:W-:Y:S02]  /*173940*/  LDGSTS.E [R3+0x4800], desc[UR74][R4.64], P4 ;  /* 0x0480000004037fae */ /* 0x0003e4000a1a104a */
[----:B-1----:R-:W-:Y:S02]  /*173950*/  IMAD.MOV.U32 R5, RZ, RZ, R57 ;  /* 0x000000ffff057224 */ /* 0x002fe400078e0039 */
[----:B------:R-:W-:-:S05]  /*173960*/  IMAD.MOV.U32 R4, RZ, RZ, R54 ;  /* 0x000000ffff047224 */ /* 0x000fca00078e0036 */
[----:B------:R1:W-:Y:S02]  /*173970*/  LDGSTS.E [R3+0x4880], desc[UR74][R4.64], P2 ;  /* 0x0488000004037fae */ /* 0x0003e400091a104a */
[----:B-1----:R-:W-:Y:S01]  /*173980*/  IMAD.MOV.U32 R5, RZ, RZ, R73 ;  /* 0x000000ffff057224 */ /* 0x002fe200078e0049 */
[----:B--2---:R-:W-:-:S05]  /*173990*/  IADD3 R13, P1, PT, R13, UR15, RZ ;  /* 0x0000000f0d0d7c10 */ /* 0x004fca000ff3e0ff */
[----:B------:R1:W-:Y:S04]  /*1739a0*/  STL [R1+0x4e24], R13 ;  /* 0x004e240d01007387 */ /* 0x0003e80000100800 */
[----:B-1----:R-:W2:Y:S01]  /*1739b0*/  LDL.LU R13, [R1+0x4ec4] ;  /* 0x004ec400010d7983 */ /* 0x002ea20000300800 */
[----:B---3--:R-:W-:-:S03]  /*1739c0*/  IADD3.X R33, PT, PT, R33, UR9, RZ, P5, !PT ;  /* 0x0000000921217c10 */ /* 0x008fc6000affe4ff */
[----:B------:R-:W3:Y:S04]  /*1739d0*/  LDL.LU R55, [R1+0x4ecc] ;  /* 0x004ecc0001377983 */ /* 0x000ee80000300800 */
[----:B------:R-:W3:Y:S04]  /*1739e0*/  LDL.LU R36, [R1+0x4ed4] ;  /* 0x004ed40001247983 */ /* 0x000ee80000300800 */
[----:B------:R1:W-:Y:S01]  /*1739f0*/  STL [R1+0x4e18], R33 ;  /* 0x004e182101007387 */ /* 0x0003e20000100800 */
[----:B------:R-:W-:-:S03]  /*173a00*/  IADD3 R21, P5, PT, R21, UR15, RZ ;  /* 0x0000000f15157c10 */ /* 0x000fc6000ffbe0ff */
[----:B-1----:R-:W3:Y:S01]  /*173a10*/  LDL.LU R33, [R1+0x4eb8] ;  /* 0x004eb80001217983 */ /* 0x002ee20000300800 */
[----:B------:R-:W-:-:S03]  /*173a20*/  IADD3.X R111, PT, PT, R111, UR9, RZ, P1, !PT ;  /* 0x000000096f6f7c10 */ /* 0x000fc60008ffe4ff */
[----:B------:R1:W-:Y:S01]  /*173a30*/  STL [R1+0x4e2c], R21 ;  /* 0x004e2c1501007387 */ /* 0x0003e20000100800 */
[----:B------:R-:W-:-:S03]  /*173a40*/  IADD3 R67, P1, PT, R67, UR15, RZ ;  /* 0x0000000f43437c10 */ /* 0x000fc6000ff3e0ff */
[----:B-1----:R-:W3:Y:S04]  /*173a50*/  LDL.LU R21, [R1+0x4ec0] ;  /* 0x004ec00001157983 */ /* 0x002ee80000300800 */
[----:B------:R1:W-:Y:S04]  /*173a60*/  STL [R1+0x4e34], R67 ;  /* 0x004e344301007387 */ /* 0x0003e80000100800 */
[----:B------:R-:W-:Y:S04]  /*173a70*/  STL [R1+0x4e20], R111 ;  /* 0x004e206f01007387 */ /* 0x000fe80000100800 */
[----:B-1----:R-:W3:Y:S04]  /*173a80*/  LDL.LU R67, [R1+0x4edc] ;  /* 0x004edc0001437983 */ /* 0x002ee80000300800 */
[----:B------:R-:W3:Y:S04]  /*173a90*/  LDL.LU R57, [R1+0x4ec8] ;  /* 0x004ec80001397983 */ /* 0x000ee80000300800 */
[----:B------:R-:W3:Y:S01]  /*173aa0*/  LDL.LU R54, [R1+0x4ed0] ;  /* 0x004ed00001367983 */ /* 0x000ee20000300800 */
[----:B----4-:R-:W-:-:S05]  /*173ab0*/  IADD3.X R19, PT, PT, R19, UR9, RZ, P5, !PT ;  /* 0x0000000913137c10 */ /* 0x010fca000affe4ff */
[----:B------:R1:W-:Y:S01]  /*173ac0*/  STL [R1+0x4e28], R19 ;  /* 0x004e281301007387 */ /* 0x0003e20000100800 */
[----:B------:R-:W-:-:S03]  /*173ad0*/  IADD3.X R2, PT, PT, R2, UR9, RZ, P1, !PT ;  /* 0x0000000902027c10 */ /* 0x000fc60008ffe4ff */
[----:B-1----:R-:W4:Y:S04]  /*173ae0*/  LDL.LU R19, [R1+0x4ee4] ;  /* 0x004ee40001137983 */ /* 0x002f280000300800 */
[----:B------:R1:W-:Y:S04]  /*173af0*/  STL [R1+0x4e30], R2 ;  /* 0x004e300201007387 */ /* 0x0003e80000100800 */
[----:B------:R-:W4:Y:S04]  /*173b00*/  LDL.LU R130, [R1+0x4ed8] ;  /* 0x004ed80001827983 */ /* 0x000f280000300800 */
[----:B------:R-:W4:Y:S04]  /*173b10*/  LDL.LU R129, [R1+0x4eec] ;  /* 0x004eec0001817983 */ /* 0x000f280000300800 */
[----:B------:R-:W4:Y:S01]  /*173b20*/  LDL.LU R73, [R1+0x4ee0] ;  /* 0x004ee00001497983 */ /* 0x000f220000300800 */
[----:B------:R-:W-:-:S03]  /*173b30*/  MOV R4, R68 ;  /* 0x0000004400047202 */ /* 0x000fc60000000f00 */
[----:B------:R-:W4:Y:S04]  /*173b40*/  LDL.LU R68, [R1+0x4ef4] ;  /* 0x004ef40001447983 */ /* 0x000f280000300800 */
[----:B------:R1:W-:Y:S02]  /*173b50*/  LDGSTS.E [R3+0x4900], desc[UR74][R4.64], P3 ;  /* 0x0490000004037fae */ /* 0x0003e400099a104a */
[----:B-1----:R-:W-:Y:S01]  /*173b60*/  IMAD.MOV.U32 R4, RZ, RZ, R7 ;  /* 0x000000ffff047224 */ /* 0x002fe200078e0007 */
[----:B------:R-:W-:-:S05]  /*173b70*/  IADD3 R22, P5, PT, R22, UR15, RZ ;  /* 0x0000000f16167c10 */ /* 0x000fca000ffbe0ff */
[----:B------:R-:W-:Y:S01]  /*173b80*/  STL [R1+0x4ebc], R22 ;  /* 0x004ebc1601007387 */ /* 0x000fe20000100800 */
[----:B------:R-:W-:-:S05]  /*173b90*/  MOV R5, R110 ;  /* 0x0000006e00057202 */ /* 0x000fca0000000f00 */
[----:B------:R1:W-:Y:S01]  /*173ba0*/  LDGSTS.E [R3+0x4980], desc[UR74][R4.64], P0 ;  /* 0x0498000004037fae */ /* 0x0003e200081a104a */
[----:B--2---:R-:W-:-:S05]  /*173bb0*/  IADD3 R13, P1, PT, R13, UR15, RZ ;  /* 0x0000000f0d0d7c10 */ /* 0x004fca000ff3e0ff */
[----:B------:R-:W-:Y:S01]  /*173bc0*/  STL [R1+0x4ec4], R13 ;  /* 0x004ec40d01007387 */ /* 0x000fe20000100800 */
[----:B---3--:R-:W-:Y:S02]  /*173bd0*/  IADD3.X R33, PT, PT, R33, UR9, RZ, P5, !PT ;  /* 0x0000000921217c10 */ /* 0x008fe4000affe4ff */
[----:B------:R-:W-:-:S03]  /*173be0*/  IADD3 R55, P5, PT, R55, UR15, RZ ;  /* 0x0000000f37377c10 */ /* 0x000fc6000ffbe0ff */
[----:B------:R-:W-:Y:S04]  /*173bf0*/  STL [R1+0x4eb8], R33 ;  /* 0x004eb82101007387 */ /* 0x000fe80000100800 */
[----:B------:R-:W2:Y:S04]  /*173c00*/  LDL.LU R128, [R1+0x4ee8] ;  /* 0x004ee80001807983 */ /* 0x000ea80000300800 */
[----:B------:R-:W3:Y:S01]  /*173c10*/  LDL.LU R127, [R1+0x4efc] ;  /* 0x004efc00017f7983 */ /* 0x000ee20000300800 */
[----:B------:R-:W-:Y:S02]  /*173c20*/  IADD3.X R21, PT, PT, R21, UR9, RZ, P1, !PT ;  /* 0x0000000915157c10 */ /* 0x000fe40008ffe4ff */
[----:B------:R-:W-:Y:S01]  /*173c30*/  IADD3 R36, P1, PT, R36, UR15, RZ ;  /* 0x0000000f24247c10 */ /* 0x000fe2000ff3e0ff */
[----:B------:R-:W3:Y:S04]  /*173c40*/  LDL.LU R7, [R1+0x4ef0] ;  /* 0x004ef00001077983 */ /* 0x000ee80000300800 */
[----:B------:R-:W3:Y:S04]  /*173c50*/  LDL.LU R2, [R1+0x4f04] ;  /* 0x004f040001027983 */ /* 0x000ee80000300800 */
[----:B------:R-:W-:Y:S04]  /*173c60*/  STL [R1+0x4ecc], R55 ;  /* 0x004ecc3701007387 */ /* 0x000fe80000100800 */
[----:B------:R-:W-:Y:S01]  /*173c70*/  STL [R1+0x4ec0], R21 ;  /* 0x004ec01501007387 */ /* 0x000fe20000100800 */
[----:B------:R-:W-:-:S03]  /*173c80*/  IADD3.X R57, PT, PT, R57, UR9, RZ, P5, !PT ;  /* 0x0000000939397c10 */ /* 0x000fc6000affe4ff */
[----:B------:R-:W-:Y:S01]  /*173c90*/  STL [R1+0x4ed4], R36 ;  /* 0x004ed42401007387 */ /* 0x000fe20000100800 */
[----:B------:R-:W-:-:S03]  /*173ca0*/  IADD3 R67, P5, PT, R67, UR15, RZ ;  /* 0x0000000f43437c10 */ /* 0x000fc6000ffbe0ff */
[----:B------:R-:W3:Y:S01]  /*173cb0*/  LDL.LU R122, [R1+0x4ef8] ;  /* 0x004ef800017a7983 */ /* 0x000ee20000300800 */
[----:B------:R-:W-:-:S03]  /*173cc0*/  IADD3.X R54, PT, PT, R54, UR9, RZ, P1, !PT ;  /* 0x0000000936367c10 */ /* 0x000fc60008ffe4ff */
[----:B------:R-:W3:Y:S04]  /*173cd0*/  LDL.LU R121, [R1+0x4f0c] ;  /* 0x004f0c0001797983 */ /* 0x000ee80000300800 */
[----:B------:R-:W3:Y:S04]  /*173ce0*/  LDL.LU R120, [R1+0x4f00] ;  /* 0x004f000001787983 */ /* 0x000ee80000300800 */
[----:B------:R1:W-:Y:S04]  /*173cf0*/  STL [R1+0x4edc], R67 ;  /* 0x004edc4301007387 */ /* 0x0003e80000100800 */
[----:B------:R-:W3:Y:S04]  /*173d00*/  LDL.LU R119, [R1+0x4f14] ;  /* 0x004f140001777983 */ /* 0x000ee80000300800 */
[----:B------:R-:W-:Y:S04]  /*173d10*/  STL [R1+0x4ec8], R57 ;  /* 0x004ec83901007387 */ /* 0x000fe80000100800 */
[----:B------:R-:W3:Y:S04]  /*173d20*/  LDL.LU R111, [R1+0x4f08] ;  /* 0x004f0800016f7983 */ /* 0x000ee80000300800 */
[----:B------:R-:W3:Y:S04]  /*173d30*/  LDL.LU R110, [R1+0x4f1c] ;  /* 0x004f1c00016e7983 */ /* 0x000ee80000300800 */
[----:B-1----:R-:W3:Y:S01]  /*173d40*/  LDL.LU R67, [R1+0x4f10] ;  /* 0x004f100001437983 */ /* 0x002ee20000300800 */
[----:B----4-:R-:W-:-:S05]  /*173d50*/  IADD3 R19, P1, PT, R19, UR15, RZ ;  /* 0x0000000f13137c10 */ /* 0x010fca000ff3e0ff */
[----:B------:R1:W-:Y:S01]  /*173d60*/  STL [R1+0x4ee4], R19 ;  /* 0x004ee41301007387 */ /* 0x0003e20000100800 */
[----:B------:R-:W-:-:S03]  /*173d70*/  IADD3.X R130, PT, PT, R130, UR9, RZ, P5, !PT ;  /* 0x0000000982827c10 */ /* 0x000fc6000affe4ff */
[----:B-1----:R-:W4:Y:S01]  /*173d80*/  LDL.LU R19, [R1+0x4f24] ;  /* 0x004f240001137983 */ /* 0x002f220000300800 */
[----:B------:R-:W-:-:S03]  /*173d90*/  IADD3.X R73, PT, PT, R73, UR9, RZ, P1, !PT ;  /* 0x0000000949497c10 */ /* 0x000fc60008ffe4ff */
[----:B------:R-:W-:Y:S04]  /*173da0*/  STL [R1+0x4ed0], R54 ;  /* 0x004ed03601007387 */ /* 0x000fe80000100800 */
[----:B------:R1:W-:Y:S04]  /*173db0*/  STL [R1+0x4ee0], R73 ;  /* 0x004ee04901007387 */ /* 0x0003e80000100800 */
[----:B------:R-:W-:Y:S04]  /*173dc0*/  STL [R1+0x4ed8], R130 ;  /* 0x004ed88201007387 */ /* 0x000fe80000100800 */
[----:B-1----:R-:W4:Y:S01]  /*173dd0*/  LDL.LU R73, [R1+0x4f18] ;  /* 0x004f180001497983 */ /* 0x002f220000300800 */
[----:B------:R-:W-:-:S02]  /*173de0*/  IADD3 R129, P5, PT, R129, UR15, RZ ;  /* 0x0000000f81817c10 */ /* 0x000fc4000ffbe0ff */
[----:B------:R-:W-:Y:S01]  /*173df0*/  IADD3 R68, P1, PT, R68, UR15, RZ ;  /* 0x0000000f44447c10 */ /* 0x000fe2000ff3e0ff */
[----:B------:R-:W-:Y:S02]  /*173e00*/  IMAD.MOV.U32 R4, RZ, RZ, R131 ;  /* 0x000000ffff047224 */ /* 0x000fe400078e0083 */
[----:B------:R-:W-:Y:S01]  /*173e10*/  IMAD.MOV.U32 R5, RZ, RZ, R132 ;  /* 0x000000ffff057224 */ /* 0x000fe200078e0084 */
[----:B------:R-:W-:Y:S04]  /*173e20*/  STL [R1+0x4eec], R129 ;  /* 0x004eec8101007387 */ /* 0x000fe80000100800 */
[----:B------:R1:W-:Y:S04]  /*173e30*/  STL [R1+0x4ef4], R68 ;  /* 0x004ef44401007387 */ /* 0x0003e80000100800 */
[----:B------:R1:W-:Y:S04]  /*173e40*/  LDGSTS.E [R3+0x5800], desc[UR74][R4.64], P4 ;  /* 0x0580000004037fae */ /* 0x0003e8000a1a104a */
[----:B-1----:R-:W4:Y:S01]  /*173e50*/  LDL.LU R68, [R1+0x4f2c] ;  /* 0x004f2c0001447983 */ /* 0x002f220000300800 */
[----:B------:R-:W-:Y:S01]  /*173e60*/  IMAD.MOV.U32 R5, RZ, RZ, R103 ;  /* 0x000000ffff057224 */ /* 0x000fe200078e0067 */
[----:B------:R-:W-:-:S02]  /*173e70*/  MOV R4, R61 ;  /* 0x0000003d00047202 */ /* 0x000fc40000000f00 */
[----:B------:R-:W4:Y:S04]  /*173e80*/  LDL.LU R103, [R1+0x4f20] ;  /* 0x004f200001677983 */ /* 0x000f280000300800 */
[----:B------:R-:W4:Y:S04]  /*173e90*/  LDL.LU R61, [R1+0x4f34] ;  /* 0x004f3400013d7983 */ /* 0x000f280000300800 */
        /* <DEDUP_REMOVED lines=11> */
[----:B---3--:R-:W-:Y:S02]  /*173f50*/  IADD3 R127, P5, PT, R127, UR15, RZ ;  /* 0x0000000f7f7f7c10 */ /* 0x008fe4000ffbe0ff */
[----:B------:R-:W-:Y:S01]  /*173f60*/  IADD3.X R7, PT, PT, R7, UR9, RZ, P1, !PT ;  /* 0x0000000907077c10 */ /* 0x000fe20008ffe4ff */
        /* <DEDUP_REMOVED lines=19> */
[----:B----4-:R-:W-:-:S05]  /*1740a0*/  IADD3 R19, P1, PT, R19, UR15, RZ ;  /* 0x0000000f13137c10 */ /* 0x010fca000ff3e0ff */
        /* <DEDUP_REMOVED lines=14> */
[----:B------:R-:W-:Y:S01]  /*174190*/  IMAD.MOV.U32 R4, RZ, RZ, R11 ;  /* 0x000000ffff047224 */ /* 0x000fe200078e000b */
[----:B------:R-:W-:-:S05]  /*1741a0*/  MOV R5, R25 ;  /* 0x0000001900057202 */ /* 0x000fca0000000f00 */
[----:B------:R1:W-:Y:S04]  /*1741b0*/  LDGSTS.E [R3+0x6880], desc[UR74][R4.64], P2 ;  /* 0x0688000004037fae */ /* 0x0003e800091a104a */
[----:B-1----:R-:W4:Y:S04]  /*1741c0*/  LDL.LU R68, [R1+0x4fc0] ;  /* 0x004fc00001447983 */ /* 0x002f280000300800 */
[----:B------:R-:W4:Y:S04]  /*1741d0*/  LDL.LU R11, [R1+0x4fdc] ;  /* 0x004fdc00010b7983 */ /* 0x000f280000300800 */
[----:B------:R-:W-:Y:S04]  /*1741e0*/  STL [R1+0x4f20], R103 ;  /* 0x004f206701007387 */ /* 0x000fe80000100800 */
[----:B------:R1:W-:Y:S04]  /*1741f0*/  STL [R1+0x4f34], R61 ;  /* 0x004f343d01007387 */ /* 0x0003e80000100800 */
[----:B-1----:R-:W4:Y:S04]  /*174200*/  LDL.LU R61, [R1+0x4fc8] ;  /* 0x004fc800013d7983 */ /* 0x002f280000300800 */
[----:B------:R-:W4:Y:S01]  /*174210*/  LDL.LU R25, [R1+0x4fd0] ;  /* 0x004fd00001197983 */ /* 0x000f220000300800 */
[----:B------:R-:W-:-:S02]  /*174220*/  IMAD.MOV.U32 R5, RZ, RZ, R14 ;  /* 0x000000ffff057224 */ /* 0x000fc400078e000e */
[----:B------:R-:W-:-:S05]  /*174230*/  IMAD.MOV.U32 R4, RZ, RZ, R10 ;  /* 0x000000ffff047224 */ /* 0x000fca00078e000a */
[----:B------:R1:W-:Y:S02]  /*174240*/  LDGSTS.E [R3+0x6900], desc[UR74][R4.64], P3 ;  /* 0x0690000004037fae */ /* 0x0003e400099a104a */
[----:B-1----:R-:W-:Y:S02]  /*174250*/  MOV R4, R60 ;  /* 0x0000003c00047202 */ /* 0x002fe40000000f00 */
        /* <DEDUP_REMOVED lines=39> */
[----:B-1----:R-:W-:Y:S01]  /*1744d0*/  IMAD.MOV.U32 R4, RZ, RZ, R123 ;  /* 0x000000ffff047224 */ /* 0x002fe200078e007b */
[----:B------:R-:W-:-:S05]  /*1744e0*/  MOV R5, R124 ;  /* 0x0000007c00057202 */ /* 0x000fca0000000f00 */
[----:B------:R1:W-:Y:S02]  /*1744f0*/  LDGSTS.E [R3+0x7800], desc[UR74][R4.64], P4 ;  /* 0x0780000004037fae */ /* 0x0003e4000a1a104a */
[----:B-1----:R-:W-:Y:S02]  /*174500*/  IMAD.MOV.U32 R5, RZ, RZ, R101 ;  /* 0x000000ffff057224 */ /* 0x002fe400078e0065 */
[----:B------:R-:W-:-:S05]  /*174510*/  IMAD.MOV.U32 R4, RZ, RZ, R65 ;  /* 0x000000ffff047224 */ /* 0x000fca00078e0041 */
[----:B------:R1:W-:Y:S01]  /*174520*/  LDGSTS.E [R3+0x7880], desc[UR74][R4.64], P2 ;  /* 0x0788000004037fae */ /* 0x0003e200091a104a */
[----:B--2---:R-:W-:-:S05]  /*174530*/  IADD3 R7, P1, PT, R7, UR15, RZ ;  /* 0x0000000f07077c10 */ /* 0x004fca000ff3e0ff */
[----:B------:R2:W-:Y:S01]  /*174540*/  STL [R1+0x4fe4], R7 ;  /* 0x004fe40701007387 */ /* 0x0005e20000100800 */
[----:B---3--:R-:W-:-:S03]  /*174550*/  IADD3.X R122, PT, PT, R122, UR9, RZ, P5, !PT ;  /* 0x000000097a7a7c10 */ /* 0x008fc6000affe4ff */
[----:B--2---:R-:W2:Y:S01]  /*174560*/  LDL.LU R7, [R1+0x5024] ;  /* 0x0050240001077983 */ /* 0x004ea20000300800 */
[----:B------:R-:W-:-:S03]  /*174570*/  IADD3.X R14, PT, PT, R14, UR9, RZ, P1, !PT ;  /* 0x000000090e0e7c10 */ /* 0x000fc60008ffe4ff */
[----:B------:R-:W-:Y:S01]  /*174580*/  STL [R1+0x4fd0], R25 ;  /* 0x004fd01901007387 */ /* 0x000fe20000100800 */
[----:B------:R-:W-:-:S03]  /*174590*/  IADD3 R121, P5, PT, R121, UR15, RZ ;  /* 0x0000000f79797c10 */ /* 0x000fc6000ffbe0ff */
[----:B------:R3:W-:Y:S01]  /*1745a0*/  STL [R1+0x4fe0], R14 ;  /* 0x004fe00e01007387 */ /* 0x0007e20000100800 */
[----:B------:R-:W-:-:S03]  /*1745b0*/  IADD3 R10, P1, PT, R10, UR15, RZ ;  /* 0x0000000f0a0a7c10 */ /* 0x000fc6000ff3e0ff */
        /* <DEDUP_REMOVED lines=20> */
[----:B------:R-:W-:Y:S01]  /*174700*/  IMAD.MOV.U32 R5, RZ, RZ, R118 ;  /* 0x000000ffff057224 */ /* 0x000fe200078e0076 */
[----:B------:R-:W-:Y:S02]  /*174710*/  MOV R4, R117 ;  /* 0x0000007500047202 */ /* 0x000fe40000000f00 */
        /* <DEDUP_REMOVED lines=9> */
[----:B-1----:R-:W-:Y:S01]  /*1747b0*/  IMAD.MOV.U32 R4, RZ, RZ, R104 ;  /* 0x000000ffff047224 */ /* 0x002fe200078e0068 */
[----:B------:R-:W-:Y:S02]  /*1747c0*/  MOV R5, R109 ;  /* 0x0000006d00057202 */ /* 0x000fe40000000f00 */
[----:B------:R-:W-:Y:S04]  /*1747d0*/  STL [R1+0x5008], R103 ;  /* 0x0050086701007387 */ /* 0x000fe80000100800 */
[----:B------:R1:W-:Y:S04]  /*1747e0*/  STL [R1+0x5010], R11 ;  /* 0x0050100b01007387 */ /* 0x0003e80000100800 */
[----:B------:R-:W-:Y:S04]  /*1747f0*/  STL [R1+0x501c], R102 ;  /* 0x00501c6601007387 */ /* 0x000fe80000100800 */
[----:B------:R1:W-:Y:S04]  /*174800*/  LDGSTS.E [R3+0x7980], desc[UR74][R4.64], P0 ;  /* 0x0798000004037fae */ /* 0x0003e800081a104a */
[----:B-1----:R-:W4:Y:S01]  /*174810*/  LDL.LU R11, [R1+0x50bc] ;  /* 0x0050bc00010b7983 */ /* 0x002f220000300800 */
[----:B------:R-:W-:-:S02]  /*174820*/  IMAD.MOV.U32 R5, RZ, RZ, R46 ;  /* 0x000000ffff057224 */ /* 0x000fc400078e002e */
[----:B------:R-:W-:-:S05]  /*174830*/  IMAD.MOV.U32 R4, RZ, RZ, R40 ;  /* 0x000000ffff047224 */ /* 0x000fca00078e0028 */
[----:B------:R1:W-:Y:S02]  /*174840*/  LDGSTS.E [R3+0x8800], desc[UR74][R4.64], P4 ;  /* 0x0880000004037fae */ /* 0x0003e4000a1a104a */
[----:B-1----:R-:W-:Y:S01]  /*174850*/  IMAD.MOV.U32 R5, RZ, RZ, R49 ;  /* 0x000000ffff057224 */ /* 0x002fe200078e0031 */
[----:B------:R-:W-:-:S05]  /*174860*/  MOV R4, R45 ;  /* 0x0000002d00047202 */ /* 0x000fca0000000f00 */
[----:B------:R1:W-:Y:S02]  /*174870*/  LDGSTS.E [R3+0x8880], desc[UR74][R4.64], P2 ;  /* 0x0888000004037fae */ /* 0x0003e400091a104a */
[----:B-1----:R-:W-:Y:S01]  /*174880*/  IMAD.MOV.U32 R4, RZ, RZ, R38 ;  /* 0x000000ffff047224 */ /* 0x002fe200078e0026 */
[----:B------:R-:W-:-:S05]  /*174890*/  MOV R5, R53 ;  /* 0x0000003500057202 */ /* 0x000fca0000000f00 */
[----:B------:R1:W-:Y:S01]  /*1748a0*/  LDGSTS.E [R3+0x8900], desc[UR74][R4.64], P3 ;  /* 0x0890000004037fae */ /* 0x0003e200099a104a */
[----:B--2---:R-:W-:-:S05]  /*1748b0*/  IADD3 R7, P1, PT, R7, UR15, RZ ;  /* 0x0000000f07077c10 */ /* 0x004fca000ff3e0ff */
[----:B------:R2:W-:Y:S04]  /*1748c0*/  STL [R1+0x5024], R7 ;  /* 0x0050240701007387 */ /* 0x0005e80000100800 */
[----:B--2---:R-:W2:Y:S01]  /*1748d0*/  LDL.LU R7, [R1+0x50c4] ;  /* 0x0050c40001077983 */ /* 0x004ea20000300800 */
        /* <DEDUP_REMOVED lines=23> */
[----:B------:R-:W-:-:S02]  /*174a50*/  IMAD.MOV.U32 R4, RZ, RZ, R94 ;  /* 0x000000ffff047224 */ /* 0x000fc400078e005e */
[----:B------:R-:W-:-:S05]  /*174a60*/  IMAD.MOV.U32 R5, RZ, RZ, R95 ;  /* 0x000000ffff057224 */ /* 0x000fca00078e005f */
[----:B------:R1:W-:Y:S01]  /*174a70*/  LDGSTS.E [R3+0x8980], desc[UR74][R4.64], P0 ;  /* 0x0898000004037fae */ /* 0x0003e200081a104a */
[----:B------:R-:W-:-:S05]  /*174a80*/  IADD3 R11, P5, PT, R11, UR15, RZ ;  /* 0x0000000f0b0b7c10 */ /* 0x000fca000ffbe0ff */
[----:B------:R-:W-:Y:S01]  /*174a90*/  STL [R1+0x50bc], R11 ;  /* 0x0050bc0b01007387 */ /* 0x000fe20000100800 */
[----:B-1----:R-:W-:Y:S02]  /*174aa0*/  MOV R4, R50 ;  /* 0x0000003200047202 */ /* 0x002fe40000000f00 */
        /* <DEDUP_REMOVED lines=11> */
[----:B------:R-:W3:Y:S04]  /*174b60*/  LDL.LU R109, [R1+0x5104] ;  /* 0x00510400016d7983 */ /* 0x000ee80000300800 */
[----:B------:R-:W-:Y:S01]  /*174b70*/  STL [R1+0x50cc], R46 ;  /* 0x0050cc2e01007387 */ /* 0x000fe20000100800 */
[----:B------:R-:W-:-:S03]  /*174b80*/  IADD3.X R49, PT, PT, R49, UR9, RZ, P5, !PT ;  /* 0x0000000931317c10 */ /* 0x000fc6000affe4ff */
[----:B------:R-:W-:Y:S01]  /*174b90*/  STL [R1+0x50c0], R10 ;  /* 0x0050c00a01007387 */ /* 0x000fe20000100800 */
[----:B------:R-:W-:-:S03]  /*174ba0*/  IADD3 R65, P5, PT, R65, UR15, RZ ;  /* 0x0000000f41417c10 */ /* 0x000fc6000ffbe0ff */
[----:B------:R-:W-:Y:S01]  /*174bb0*/  STL [R1+0x50d4], R40 ;  /* 0x0050d42801007387 */ /* 0x000fe20000100800 */
[----:B------:R-:W-:-:S03]  /*174bc0*/  IADD3.X R45, PT, PT, R45, UR9, RZ, P1, !PT ;  /* 0x000000092d2d7c10 */ /* 0x000fc60008ffe4ff */
[----:B------:R-:W3:Y:S04]  /*174bd0*/  LDL.LU R104, [R1+0x50f8] ;  /* 0x0050f80001687983 */ /* 0x000ee80000300800 */
        /* <DEDUP_REMOVED lines=11> */
[----:B-1----:R-:W4:Y:S04]  /*174c90*/  LDL.LU R60, [R1+0x5124] ;  /* 0x00512400013c7983 */ /* 0x002f280000300800 */
[----:B------:R-:W-:Y:S04]  /*174ca0*/  STL [R1+0x50d0], R45 ;  /* 0x0050d02d01007387 */ /* 0x000fe80000100800 */
[----:B------:R-:W4:Y:S01]  /*174cb0*/  LDL.LU R50, [R1+0x5118] ;  /* 0x0051180001327983 */ /* 0x000f220000300800 */
[----:B------:R-:W-:-:S03]  /*174cc0*/  IADD3.X R53, PT, PT, R53, UR9, RZ, P1, !PT ;  /* 0x0000000935357c10 */ /* 0x000fc60008ffe4ff */
[----:B------:R1:W-:Y:S04]  /*174cd0*/  STL [R1+0x50d8], R38 ;  /* 0x0050d82601007387 */ /* 0x0003e80000100800 */
[----:B-1----:R-:W4:Y:S04]  /*174ce0*/  LDL.LU R38, [R1+0x512c] ;  /* 0x00512c0001267983 */ /* 0x002f280000300800 */
[----:B------:R1:W-:Y:S04]  /*174cf0*/  STL [R1+0x50e0], R53 ;  /* 0x0050e03501007387 */ /* 0x0003e80000100800 */
[----:B-1----:R-:W4:Y:S01]  /*174d00*/  LDL.LU R53, [R1+0x5120] ;  /* 0x0051200001357983 */ /* 0x002f220000300800 */
[----:B------:R-:W-:Y:S01]  /*174d10*/  IMAD.MOV.U32 R5, RZ, RZ, R116 ;  /* 0x000000ffff057224 */ /* 0x000fe200078e0074 */
[----:B------:R-:W-:-:S04]  /*174d20*/  IADD3 R115, P5, PT, R115, UR15, RZ ;  /* 0x0000000f73737c10 */ /* 0x000fc8000ffbe0ff */
[----:B------:R1:W-:Y:S04]  /*174d30*/  LDGSTS.E [R3+0x9800], desc[UR74][R4.64], P4 ;  /* 0x0980000004037fae */ /* 0x0003e8000a1a104a */
[----:B------:R-:W-:Y:S01]  /*174d40*/  STL [R1+0x50ec], R115 ;  /* 0x0050ec7301007387 */ /* 0x000fe20000100800 */
[----:B-1----:R-:W-:Y:S01]  /*174d50*/  IMAD.MOV.U32 R4, RZ, RZ, R112 ;  /* 0x000000ffff047224 */ /* 0x002fe200078e0070 */
[----:B------:R-:W-:-:S05]  /*174d60*/  MOV R5, R113 ;  /* 0x0000007100057202 */ /* 0x000fca0000000f00 */
[----:B------:R1:W-:Y:S02]  /*174d70*/  LDGSTS.E [R3+0x9880], desc[UR74][R4.64], P2 ;  /* 0x0988000004037fae */ /* 0x0003e400091a104a */
[----:B-1----:R-:W-:Y:S02]  /*174d80*/  IMAD.MOV.U32 R4, RZ, RZ, R107 ;  /* 0x000000ffff047224 */ /* 0x002fe400078e006b */
[----:B------:R-:W-:-:S05]  /*174d90*/  IMAD.MOV.U32 R5, RZ, RZ, R108 ;  /* 0x000000ffff057224 */ /* 0x000fca00078e006c */
[----:B------:R1:W-:Y:S02]  /*174da0*/  LDGSTS.E [R3+0x9900], desc[UR74][R4.64], P3 ;  /* 0x0990000004037fae */ /* 0x0003e400099a104a */
[----:B-1----:R-:W-:Y:S01]  /*174db0*/  MOV R4, R96 ;  /* 0x0000006000047202 */ /* 0x002fe20000000f00 */
[----:B------:R-:W-:-:S05]  /*174dc0*/  IMAD.MOV.U32 R5, RZ, RZ, R98 ;  /* 0x000000ffff057224 */ /* 0x000fca00078e0062 */
[----:B------:R1:W-:Y:S02]  /*174dd0*/  LDGSTS.E [R3+0x9980], desc[UR74][R4.64], P0 ;  /* 0x0998000004037fae */ /* 0x0003e400081a104a */
[----:B-1----:R-:W-:Y:S01]  /*174de0*/  IMAD.MOV.U32 R4, RZ, RZ, R35 ;  /* 0x000000ffff047224 */ /* 0x002fe200078e0023 */
[----:B------:R-:W-:-:S05]  /*174df0*/  MOV R5, R59 ;  /* 0x0000003b00057202 */ /* 0x000fca0000000f00 */
[----:B------:R1:W-:Y:S02]  /*174e00*/  LDGSTS.E [R3+0xa800], desc[UR74][R4.64], P4 ;  /* 0x0a80000004037fae */ /* 0x0003e4000a1a104a */
[----:B-1----:R-:W-:Y:S01]  /*174e10*/  IMAD.MOV.U32 R4, RZ, RZ, R26 ;  /* 0x000000ffff047224 */ /* 0x002fe200078e001a */
[----:B--2---:R-:W-:Y:S02]  /*174e20*/  IADD3 R114, P1, PT, R114, UR15, RZ ;  /* 0x0000000f72727c10 */ /* 0x004fe4000ff3e0ff */
[----:B---3--:R-:W-:Y:S02]  /*174e30*/  IADD3.X R111, PT, PT, R111, UR9, RZ, P5, !PT ;  /* 0x000000096f6f7c10 */ /* 0x008fe4000affe4ff */
[----:B------:R-:W-:Y:S01]  /*174e40*/  IADD3 R2, P5, PT, R2, UR15, RZ ;  /* 0x0000000f02027c10 */ /* 0x000fe2000ffbe0ff */
[----:B------:R-:W-:Y:S01]  /*174e50*/  STL [R1+0x50f4], R114 ;  /* 0x0050f47201007387 */ /* 0x000fe20000100800 */
[----:B------:R-:W-:-:S03]  /*174e60*/  IADD3.X R110, PT, PT, R110, UR9, RZ, P1, !PT ;  /* 0x000000096e6e7c10 */ /* 0x000fc60008ffe4ff */
[----:B------:R1:W-:Y:S01]  /*174e70*/  STL [R1+0x50fc], R2 ;  /* 0x0050fc0201007387 */ /* 0x0003e20000100800 */
[----:B------:R-:W-:-:S03]  /*174e80*/  IADD3 R109, P1, PT, R109, UR15, RZ ;  /* 0x0000000f6d6d7c10 */ /* 0x000fc6000ff3e0ff */
[----:B-1----:R-:W2:Y:S04]  /*174e90*/  LDL.LU R2, [R1+0x5128] ;  /* 0x0051280001027983 */ /* 0x002ea80000300800 */
[----:B------:R-:W-:Y:S04]  /*174ea0*/  STL [R1+0x50e8], R111 ;  /* 0x0050e86f01007387 */ /* 0x000fe80000100800 */
[----:B------:R-:W3:Y:S01]  /*174eb0*/  LDL.LU R246, [R1+0x5134] ;  /* 0x0051340001f67983 */ /* 0x000ee20000300800 */
[----:B------:R-:W-:Y:S02]  /*174ec0*/  IADD3.X R104, PT, PT, R104, UR9, RZ, P5, !PT ;  /* 0x0000000968687c10 */ /* 0x000fe4000affe4ff */
[----:B------:R-:W-:Y:S01]  /*174ed0*/  IADD3 R103, P5, PT, R103, UR15, RZ ;  /* 0x0000000f67677c10 */ /* 0x000fe2000ffbe0ff */
[----:B------:R-:W-:Y:S01]  /*174ee0*/  STL [R1+0x50f0], R110 ;  /* 0x0050f06e01007387 */ /* 0x000fe20000100800 */
[----:B------:R-:W-:-:S03]  /*174ef0*/  IADD3.X R102, PT, PT, R102, UR9, RZ, P1, !PT ;  /* 0x0000000966667c10 */ /* 0x000fc60008ffe4ff */
[----:B------:R-:W-:Y:S04]  /*174f00*/  STL [R1+0x5104], R109 ;  /* 0x0051046d01007387 */ /* 0x000fe80000100800 */
        /* <DEDUP_REMOVED lines=8> */
[----:B------:R-:W-:-:S03]  /*174f90*/  IADD3.X R65, PT, PT, R65, UR9, RZ, P1, !PT ;  /* 0x0000000941417c10 */ /* 0x000fc60008ffe4ff */
[----:B------:R-:W-:Y:S04]  /*174fa0*/  STL [R1+0x5108], R95 ;  /* 0x0051085f01007387 */ /* 0x000fe80000100800 */
[----:B------:R-:W-:Y:S04]  /*174fb0*/  STL [R1+0x511c], R94 ;  /* 0x00511c5e01007387 */ /* 0x000fe80000100800 */
[----:B------:R-:W3:Y:S04]  /*174fc0*/  LDL.LU R35, [R1+0x51bc] ;  /* 0x0051bc0001237983 */ /* 0x000ee80000300800 */
[----:B------:R-:W-:Y:S04]  /*174fd0*/  STL [R1+0x5110], R65 ;  /* 0x0051104101007387 */ /* 0x000fe80000100800 */
[----:B------:R-:W3:Y:S01]  /*174fe0*/  LDL.LU R59, [R1+0x51c4] ;  /* 0x0051c400013b7983 */ /* 0x000ee20000300800 */
[----:B----4-:R-:W-:-:S02]  /*174ff0*/  IADD3 R60, P1, PT, R60, UR15, RZ ;  /* 0x0000000f3c3c7c10 */ /* 0x010fc4000ff3e0ff */
[----:B------:R-:W-:-:S03]  /*175000*/  IADD3.X R50, PT, PT, R50, UR9, RZ, P5, !PT ;  /* 0x0000000932327c10 */ /* 0x000fc6000affe4ff */
[----:B------:R-:W-:Y:S04]  /*175010*/  STL [R1+0x5124], R60 ;  /* 0x0051243c01007387 */ /* 0x000fe80000100800 */
[----:B------:R1:W-:Y:S01]  /*175020*/  STL [R1+0x5118], R50 ;  /* 0x0051183201007387 */ /* 0x0003e20000100800 */
[----:B------:R-:W-:-:S03]  /*175030*/  IADD3 R38, P5, PT, R38, UR15, RZ ;  /* 0x0000000f26267c10 */ /* 0x000fc6000ffbe0ff */
[----:B-1----:R-:W4:Y:S04]  /*175040*/  LDL.LU R50, [R1+0x51cc] ;  /* 0x0051cc0001327983 */ /* 0x002f280000300800 */
[----:B------:R1:W-:Y:S04]  /*175050*/  STL [R1+0x512c], R38 ;  /* 0x00512c2601007387 */ /* 0x0003e80000100800 */
[----:B-1----:R-:W4:Y:S01]  /*175060*/  LDL.LU R38, [R1+0x51d4] ;  /* 0x0051d40001267983 */ /* 0x002f220000300800 */
[----:B------:R-:W-:-:S03]  /*175070*/  IADD3.X R53, PT, PT, R53, UR9, RZ, P1, !PT ;  /* 0x0000000935357c10 */ /* 0x000fc60008ffe4ff */
[----:B------:R-:W4:Y:S04]  /*175080*/  LDL.LU R65, [R1+0x51b8] ;  /* 0x0051b80001417983 */ /* 0x000f280000300800 */
[----:B------:R-:W4:Y:S04]  /*175090*/  LDL.LU R60, [R1+0x51c0] ;  /* 0x0051c000013c7983 */ /* 0x000f280000300800 */
[----:B------:R1:W-:Y:S04]  /*1750a0*/  STL [R1+0x5120], R53 ;  /* 0x0051203501007387 */ /* 0x0003e80000100800 */
[----:B------:R-:W4:Y:S04]  /*1750b0*/  LDL.LU R26, [R1+0x51dc] ;  /* 0x0051dc00011a7983 */ /* 0x000f280000300800 */
[----:B-1----:R-:W4:Y:S01]  /*1750c0*/  LDL.LU R53, [R1+0x51c8] ;  /* 0x0051c80001357983 */ /* 0x002f220000300800 */
[----:B------:R-:W-:-:S03]  /*1750d0*/  IMAD.MOV.U32 R5, RZ, RZ, R39 ;  /* 0x000000ffff057224 */ /* 0x000fc600078e0027 */
[----:B------:R-:W4:Y:S04]  /*1750e0*/  LDL.LU R39, [R1+0x51d0] ;  /* 0x0051d00001277983 */ /* 0x000f280000300800 */
[----:B------:R1:W-:Y:S02]  /*1750f0*/  LDGSTS.E [R3+0xa880], desc[UR74][R4.64], P2 ;  /* 0x0a88000004037fae */ /* 0x0003e400091a104a */
[----:B-1----:R-:W-:Y:S01]  /*175100*/  MOV R4, R87 ;  /* 0x0000005700047202 */ /* 0x002fe20000000f00 */
[----:B------:R-:W-:-:S05]  /*175110*/  IMAD.MOV.U32 R5, RZ, RZ, R88 ;  /* 0x000000ffff057224 */ /* 0x000fca00078e0058 */
[----:B------:R1:W-:Y:S02]  /*175120*/  LDGSTS.E [R3+0xa900], desc[UR74][R4.64], P3 ;  /* 0x0a90000004037fae */ /* 0x0003e400099a104a */
[----:B-1----:R-:W-:Y:S01]  /*175130*/  MOV R5, R86 ;  /* 0x0000005600057202 */ /* 0x002fe20000000f00 */
[----:B------:R-:W-:-:S05]  /*175140*/  IMAD.MOV.U32 R4, RZ, RZ, R42 ;  /* 0x000000ffff047224 */ /* 0x000fca00078e002a */
[----:B------:R1:W-:Y:S01]  /*175150*/  LDGSTS.E [R3+0xa980], desc[UR74][R4.64], P0 ;  /* 0x0a98000004037fae */ /* 0x0003e200081a104a */
[----:B--2---:R-:W-:Y:S02]  /*175160*/  IADD3.X R2, PT, PT, R2, UR9, RZ, P5, !PT ;  /* 0x0000000902027c10 */ /* 0x004fe4000affe4ff */
[----:B---3--:R-:W-:-:S03]  /*175170*/  IADD3 R246, P1, PT, R246, UR15, RZ ;  /* 0x0000000ff6f67c10 */ /* 0x008fc6000ff3e0ff */
[----:B------:R2:W-:Y:S04]  /*175180*/  STL [R1+0x5128], R2 ;  /* 0x0051280201007387 */ /* 0x0005e80000100800 */
[----:B------:R-:W-:Y:S04]  /*175190*/  STL [R1+0x5134], R246 ;  /* 0x005134f601007387 */ /* 0x000fe80000100800 */
[----:B--2---:R-:W2:Y:S04]  /*1751a0*/  LDL.LU R2, [R1+0x51e4] ;  /* 0x0051e40001027983 */ /* 0x004ea80000300800 */
[----:B------:R-:W3:Y:S04]  /*1751b0*/  LDL.LU R104, [R1+0x51d8] ;  /* 0x0051d80001687983 */ /* 0x000ee80000300800 */
[----:B------:R-:W3:Y:S04]  /*1751c0*/  LDL.LU R103, [R1+0x51ec] ;  /* 0x0051ec0001677983 */ /* 0x000ee80000300800 */
[----:B------:R-:W3:Y:S01]  /*1751d0*/  LDL.LU R102, [R1+0x51e0] ;  /* 0x0051e00001667983 */ /* 0x000ee20000300800 */
[----:B------:R-:W-:-:S03]  /*1751e0*/  IADD3.X R247, PT, PT, R247, UR9, RZ, P1, !PT ;  /* 0x00000009f7f77c10 */ /* 0x000fc60008ffe4ff */
[----:B------:R-:W3:Y:S04]  /*1751f0*/  LDL.LU R101, [R1+0x51f4] ;  /* 0x0051f40001657983 */ /* 0x000ee80000300800 */
[----:B------:R-:W3:Y:S04]  /*175200*/  LDL.LU R98, [R1+0x51e8] ;  /* 0x0051e80001627983 */ /* 0x000ee80000300800 */
[----:B------:R-:W3:Y:S04]  /*175210*/  LDL.LU R96, [R1+0x51fc] ;  /* 0x0051fc0001607983 */ /* 0x000ee80000300800 */
[----:B------:R-:W3:Y:S01]  /*175220*/  LDL.LU R95, [R1+0x51f0] ;  /* 0x0051f000015f7983 */ /* 0x000ee20000300800 */
[----:B------:R-:W-:-:S03]  /*175230*/  IADD3 R35, P5, PT, R35, UR15, RZ ;  /* 0x0000000f23237c10 */ /* 0x000fc6000ffbe0ff */
[----:B------:R-:W3:Y:S04]  /*175240*/  LDL.LU R94, [R1+0x5204] ;  /* 0x00520400015e7983 */ /* 0x000ee80000300800 */
[----:B------:R-:W-:Y:S01]  /*175250*/  STL [R1+0x51bc], R35 ;  /* 0x0051bc2301007387 */ /* 0x000fe20000100800 */
[----:B------:R-:W-:-:S03]  /*175260*/  IADD3 R59, P1, PT, R59, UR15, RZ ;  /* 0x0000000f3b3b7c10 */ /* 0x000fc6000ff3e0ff */
[----:B------:R-:W-:Y:S04]  /*175270*/  STL [R1+0x5130], R247 ;  /* 0x005130f701007387 */ /* 0x000fe80000100800 */
[----:B------:R-:W-:Y:S01]  /*175280*/  STL [R1+0x51c4], R59 ;  /* 0x0051c43b01007387 */ /* 0x000fe20000100800 */
[----:B----4-:R-:W-:Y:S02]  /*175290*/  IADD3.X R65, PT, PT, R65, UR9, RZ, P5, !PT ;  /* 0x0000000941417c10 */ /* 0x010fe4000affe4ff */
[----:B------:R-:W-:Y:S02]  /*1752a0*/  IADD3 R50, P5, PT, R50, UR15, RZ ;  /* 0x0000000f32327c10 */ /* 0x000fe4000ffbe0ff */
[----:B------:R-:W-:Y:S01]  /*1752b0*/  IADD3.X R60, PT, PT, R60, UR9, RZ, P1, !PT ;  /* 0x000000093c3c7c10 */ /* 0x000fe20008ffe4ff */
[----:B------:R-:W-:Y:S01]  /*1752c0*/  STL [R1+0x51b8], R65 ;  /* 0x0051b84101007387 */ /* 0x000fe20000100800 */
[----:B------:R-:W-:-:S03]  /*1752d0*/  IADD3 R38, P1, PT, R38, UR15, RZ ;  /* 0x0000000f26267c10 */ /* 0x000fc6000ff3e0ff */
[----:B------:R-:W4:Y:S04]  /*1752e0*/  LDL.LU R88, [R1+0x51f8] ;  /* 0x0051f80001587983 */ /* 0x000f280000300800 */
[----:B------:R-:W4:Y:S04]  /*1752f0*/  LDL.LU R87, [R1+0x520c] ;  /* 0x00520c0001577983 */ /* 0x000f280000300800 */
[----:B------:R-:W4:Y:S01]  /*175300*/  LDL.LU R86, [R1+0x5200] ;  /* 0x0052000001567983 */ /* 0x000f220000300800 */
[----:B------:R-:W-:Y:S02]  /*175310*/  IADD3.X R53, PT, PT, R53, UR9, RZ, P5, !PT ;  /* 0x0000000935357c10 */ /* 0x000fe4000affe4ff */
[----:B------:R-:W-:Y:S01]  /*175320*/  IADD3 R26, P5, PT, R26, UR15, RZ ;  /* 0x0000000f1a1a7c10 */ /* 0x000fe2000ffbe0ff */
[----:B------:R-:W4:Y:S04]  /*175330*/  LDL.LU R42, [R1+0x5214] ;  /* 0x00521400012a7983 */ /* 0x000f280000300800 */
[----:B------:R-:W-:Y:S04]  /*175340*/  STL [R1+0x51cc], R50 ;  /* 0x0051cc3201007387 */ /* 0x000fe80000100800 */
[----:B------:R-:W-:Y:S04]  /*175350*/  STL [R1+0x51c0], R60 ;  /* 0x0051c03c01007387 */ /* 0x000fe80000100800 */
[----:B------:R-:W-:Y:S04]  /*175360*/  STL [R1+0x51d4], R38 ;  /* 0x0051d42601007387 */ /* 0x000fe80000100800 */
[----:B------:R-:W-:Y:S04]  /*175370*/  STL [R1+0x51c8], R53 ;  /* 0x0051c83501007387 */ /* 0x000fe80000100800 */
[----:B------:R1:W-:Y:S04]  /*175380*/  STL [R1+0x51dc], R26 ;  /* 0x0051dc1a01007387 */ /* 0x0003e80000100800 */
[----:B-1----:R-:W4:Y:S01]  /*175390*/  LDL.LU R26, [R1+0x5208] ;  /* 0x00520800011a7983 */ /* 0x002f220000300800 */
[----:B------:R-:W-:-:S02]  /*1753a0*/  IADD3.X R39, PT, PT, R39, UR9, RZ, P1, !PT ;  /* 0x0000000927277c10 */ /* 0x000fc40008ffe4ff */
[----:B--2---:R-:W-:Y:S02]  /*1753b0*/  IADD3 R2, P1, PT, R2, UR15, RZ ;  /* 0x0000000f02027c10 */ /* 0x004fe4000ff3e0ff */
[----:B---3--:R-:W-:-:S03]  /*1753c0*/  IADD3.X R104, PT, PT, R104, UR9, RZ, P5, !PT ;  /* 0x0000000968687c10 */ /* 0x008fc6000affe4ff */
[----:B------:R1:W-:Y:S01]  /*1753d0*/  STL [R1+0x51e4], R2 ;  /* 0x0051e40201007387 */ /* 0x0003e20000100800 */
[----:B------:R-:W-:Y:S02]  /*1753e0*/  IADD3 R103, P5, PT, R103, UR15, RZ ;  /* 0x0000000f67677c10 */ /* 0x000fe4000ffbe0ff */
[----:B------:R-:W-:Y:S01]  /*1753f0*/  IADD3.X R102, PT, PT, R102, UR9, RZ, P1, !PT ;  /* 0x0000000966667c10 */ /* 0x000fe20008ffe4ff */
[----:B-1----:R-:W2:Y:S01]  /*175400*/  LDL.LU R2, [R1+0x5210] ;  /* 0x0052100001027983 */ /* 0x002ea20000300800 */
[----:B------:R-:W-:-:S03]  /*175410*/  IADD3 R101, P1, PT, R101, UR15, RZ ;  /* 0x0000000f65657c10 */ /* 0x000fc6000ff3e0ff */
[----:B------:R-:W-:Y:S01]  /*175420*/  STL [R1+0x51d0], R39 ;  /* 0x0051d02701007387 */ /* 0x000fe20000100800 */
[----:B------:R-:W-:-:S03]  /*175430*/  IADD3.X R98, PT, PT, R98, UR9, RZ, P5, !PT ;  /* 0x0000000962627c10 */ /* 0x000fc6000affe4ff */
[----:B------:R-:W-:Y:S01]  /*175440*/  STL [R1+0x51d8], R104 ;  /* 0x0051d86801007387 */ /* 0x000fe20000100800 */
[----:B------:R-:W-:-:S03]  /*175450*/  IADD3 R96, P5, PT, R96, UR15, RZ ;  /* 0x0000000f60607c10 */ /* 0x000fc6000ffbe0ff */
[----:B------:R-:W-:Y:S04]  /*175460*/  STL [R1+0x51ec], R103 ;  /* 0x0051ec6701007387 */ /* 0x000fe80000100800 */
[----:B------:R-:W3:Y:S04]  /*175470*/  LDL.LU R244, [R1+0x521c] ;  /* 0x00521c0001f47983 */ /* 0x000ee80000300800 */
[----:B------:R-:W-:Y:S01]  /*175480*/  STL [R1+0x51e0], R102 ;  /* 0x0051e06601007387 */ /* 0x000fe20000100800 */
[----:B------:R-:W-:-:S03]  /*175490*/  IADD3.X R95, PT, PT, R95, UR9, RZ, P1, !PT ;  /* 0x000000095f5f7c10 */ /* 0x000fc60008ffe4ff */
[----:B------:R-:W3:Y:S04]  /*1754a0*/  LDL.LU R242, [R1+0x5224] ;  /* 0x0052240001f27983 */ /* 0x000ee80000300800 */
[----:B------:R-:W-:Y:S01]  /*1754b0*/  STL [R1+0x51f4], R101 ;  /* 0x0051f46501007387 */ /* 0x000fe20000100800 */
[----:B------:R-:W-:-:S03]  /*1754c0*/  IADD3 R94, P1, PT, R94, UR15, RZ ;  /* 0x0000000f5e5e7c10 */ /* 0x000fc6000ff3e0ff */
[----:B------:R-:W-:Y:S04]  /*1754d0*/  STL [R1+0x51e8], R98 ;  /* 0x0051e86201007387 */ /* 0x000fe80000100800 */
[----:B------:R-:W-:Y:S04]  /*1754e0*/  STL [R1+0x51fc], R96 ;  /* 0x0051fc6001007387 */ /* 0x000fe80000100800 */
[----:B------:R-:W3:Y:S04]  /*1754f0*/  LDL.LU R245, [R1+0x5218] ;  /* 0x0052180001f57983 */ /* 0x000ee80000300800 */
[----:B------:R-:W-:Y:S04]  /*175500*/  STL [R1+0x51f0], R95 ;  /* 0x0051f05f01007387 */ /* 0x000fe80000100800 */
[----:B------:R-:W3:Y:S04]  /*175510*/  LDL.LU R243, [R1+0x5220] ;  /* 0x0052200001f37983 */ /* 0x000ee80000300800 */
[----:B------:R-:W-:Y:S04]  /*175520*/  STL [R1+0x5204], R94 ;  /* 0x0052045e01007387 */ /* 0x000fe80000100800 */
[----:B------:R-:W3:Y:S04]  /*175530*/  LDL.LU R240, [R1+0x522c] ;  /* 0x00522c0001f07983 */ /* 0x000ee80000300800 */
[----:B------:R-:W3:Y:S01]  /*175540*/  LDL.LU R238, [R1+0x523c] ;  /* 0x00523c0001ee7983 */ /* 0x000ee20000300800 */
[----:B----4-:R-:W-:-:S02]  /*175550*/  IADD3.X R88, PT, PT, R88, UR9, RZ, P5, !PT ;  /* 0x0000000958587c10 */ /* 0x010fc4000affe4ff */
[----:B------:R-:W-:-:S03]  /*175560*/  IADD3 R87, P5, PT, R87, UR15, RZ ;  /* 0x0000000f57577c10 */ /* 0x000fc6000ffbe0ff */
[----:B------:R-:W-:Y:S01]  /*175570*/  STL [R1+0x51f8], R88 ;  /* 0x0051f85801007387 */ /* 0x000fe20000100800 */
[----:B------:R-:W-:-:S03]  /*175580*/  IADD3.X R86, PT, PT, R86, UR9, RZ, P1, !PT ;  /* 0x0000000956567c10 */ /* 0x000fc60008ffe4ff */
[----:B------:R-:W-:Y:S01]  /*175590*/  STL [R1+0x520c], R87 ;  /* 0x00520c5701007387 */ /* 0x000fe20000100800 */
[----:B------:R-:W-:-:S03]  /*1755a0*/  IADD3 R42, P1, PT, R42, UR15, RZ ;  /* 0x0000000f2a2a7c10 */ /* 0x000fc6000ff3e0ff */
[----:B------:R-:W4:Y:S04]  /*1755b0*/  LDL.LU R241, [R1+0x5228] ;  /* 0x0052280001f17983 */ /* 0x000f280000300800 */
[----:B------:R-:W-:Y:S04]  /*1755c0*/  STL [R1+0x5200], R86 ;  /* 0x0052005601007387 */ /* 0x000fe80000100800 */
[----:B------:R-:W4:Y:S04]  /*1755d0*/  LDL.LU R239, [R1+0x5238] ;  /* 0x0052380001ef7983 */ /* 0x000f280000300800 */
[----:B------:R-:W-:Y:S01]  /*1755e0*/  STL [R1+0x5214], R42 ;  /* 0x0052142a01007387 */ /* 0x000fe20000100800 */
[----:B------:R-:W-:-:S05]  /*1755f0*/  IADD3.X R26, PT, PT, R26, UR9, RZ, P5, !PT ;  /* 0x000000091a1a7c10 */ /* 0x000fca000affe4ff */
[----:B------:R1:W-:Y:S04]  /*175600*/  STL [R1+0x5208], R26 ;  /* 0x0052081a01007387 */ /* 0x0003e80000100800 */
[----:B-1----:R-:W4:Y:S01]  /*175610*/  LDL.LU R26, [R1+0x52cc] ;  /* 0x0052cc00011a7983 */ /* 0x002f220000300800 */
[----:B------:R-:W-:Y:S02]  /*175620*/  IMAD.MOV.U32 R4, RZ, RZ, R105 ;  /* 0x000000ffff047224 */ /* 0x000fe400078e0069 */
        /* <DEDUP_REMOVED lines=19> */
[----:B--2---:R-:W2:Y:S01]  /*175760*/  LDL.LU R2, [R1+0x52d4] ;  /* 0x0052d40001027983 */ /* 0x004ea20000300800 */
[----:B---3--:R-:W-:Y:S02]  /*175770*/  IADD3 R244, P5, PT, R244, UR15, RZ ;  /* 0x0000000ff4f47c10 */ /* 0x008fe4000ffbe0ff */
[----:B------:R-:W-:-:S03]  /*175780*/  IADD3 R242, P1, PT, R242, UR15, RZ ;  /* 0x0000000ff2f27c10 */ /* 0x000fc6000ff3e0ff */
[----:B------:R-:W-:Y:S04]  /*175790*/  STL [R1+0x521c], R244 ;  /* 0x00521cf401007387 */ /* 0x000fe80000100800 */
[----:B------:R-:W-:Y:S01]  /*1757a0*/  STL [R1+0x5224], R242 ;  /* 0x005224f201007387 */ /* 0x000fe20000100800 */
[----:B------:R-:W-:-:S05]  /*1757b0*/  IADD3.X R245, PT, PT, R245, UR9, RZ, P5, !PT ;  /* 0x00000009f5f57c10 */ /* 0x000fca000affe4ff */
[----:B------:R-:W-:Y:S04]  /*1757c0*/  STL [R1+0x5218], R245 ;  /* 0x005218f501007387 */ /* 0x000fe80000100800 */
[----:B------:R-:W3:Y:S04]  /*1757d0*/  LDL.LU R98, [R1+0x52ec] ;  /* 0x0052ec0001627983 */ /* 0x000ee80000300800 */
[----:B------:R-:W3:Y:S04]  /*1757e0*/  LDL.LU R42, [R1+0x52f4] ;  /* 0x0052f400012a7983 */ /* 0x000ee80000300800 */
[----:B------:R-:W3:Y:S01]  /*1757f0*/  LDL.LU R29, [R1+0x52c8] ;  /* 0x0052c800011d7983 */ /* 0x000ee20000300800 */
[----:B------:R-:W-:-:S03]  /*175800*/  IADD3 R240, P5, PT, R240, UR15, RZ ;  /* 0x0000000ff0f07c10 */ /* 0x000fc6000ffbe0ff */
[----:B------:R-:W3:Y:S01]  /*175810*/  LDL.LU R9, [R1+0x52d0] ;  /* 0x0052d00001097983 */ /* 0x000ee20000300800 */
[----:B------:R-:W-:-:S03]  /*175820*/  IADD3.X R243, PT, PT, R243, UR9, RZ, P1, !PT ;  /* 0x00000009f3f37c10 */ /* 0x000fc60008ffe4ff */
[----:B------:R-:W3:Y:S01]  /*175830*/  LDL.LU R37, [R1+0x52d8] ;  /* 0x0052d80001257983 */ /* 0x000ee20000300800 */
[----:B------:R-:W-:-:S03]  /*175840*/  IADD3 R238, P1, PT, R238, UR15, RZ ;  /* 0x0000000feeee7c10 */ /* 0x000fc6000ff3e0ff */
[----:B------:R-:W3:Y:S04]  /*175850*/  LDL.LU R17, [R1+0x52dc] ;  /* 0x0052dc0001117983 */ /* 0x000ee80000300800 */
[----:B------:R-:W3:Y:S04]  /*175860*/  LDL.LU R23, [R1+0x52e0] ;  /* 0x0052e00001177983 */ /* 0x000ee80000300800 */
[----:B------:R-:W3:Y:S04]  /*175870*/  LDL.LU R8, [R1+0x52e4] ;  /* 0x0052e40001087983 */ /* 0x000ee80000300800 */
[----:B------:R-:W-:Y:S04]  /*175880*/  STL [R1+0x522c], R240 ;  /* 0x00522cf001007387 */ /* 0x000fe80000100800 */
[----:B------:R-:W-:Y:S04]  /*175890*/  STL [R1+0x5220], R243 ;  /* 0x005220f301007387 */ /* 0x000fe80000100800 */
[----:B------:R-:W-:Y:S01]  /*1758a0*/  STL [R1+0x523c], R238 ;  /* 0x00523cee01007387 */ /* 0x000fe20000100800 */
[----:B----4-:R-:W-:-:S05]  /*1758b0*/  IADD3.X R241, PT, PT, R241, UR9, RZ, P5, !PT ;  /* 0x00000009f1f17c10 */ /* 0x010fca000affe4ff */
[----:B------:R-:W-:Y:S01]  /*1758c0*/  STL [R1+0x5228], R241 ;  /* 0x005228f101007387 */ /* 0x000fe20000100800 */
[----:B------:R-:W-:-:S05]  /*1758d0*/  IADD3 R26, P5, PT, R26, UR15, RZ ;  /* 0x0000000f1a1a7c10 */ /* 0x000fca000ffbe0ff */
[----:B------:R-:W-:Y:S04]  /*1758e0*/  STL [R1+0x52cc], R26 ;  /* 0x0052cc1a01007387 */ /* 0x000fe80000100800 */
[----:B------:R-:W4:Y:S04]  /*1758f0*/  LDL.LU R96, [R1+0x52e8] ;  /* 0x0052e80001607983 */ /* 0x000f280000300800 */
[----:B------:R-:W4:Y:S04]  /*175900*/  LDL.LU R95, [R1+0x52fc] ;  /* 0x0052fc00015f7983 */ /* 0x000f280000300800 */
[----:B------:R-:W4:Y:S04]  /*175910*/  LDL.LU R94, [R1+0x52f0] ;  /* 0x0052f000015e7983 */ /* 0x000f280000300800 */
[----:B------:R-:W4:Y:S04]  /*175920*/  LDL.LU R93, [R1+0x5304] ;  /* 0x00530400015d7983 */ /* 0x000f280000300800 */
[----:B------:R-:W4:Y:S04]  /*175930*/  LDL.LU R90, [R1+0x52f8] ;  /* 0x0052f800015a7983 */ /* 0x000f280000300800 */
[----:B------:R-:W4:Y:S01]  /*175940*/  LDL.LU R88, [R1+0x530c] ;  /* 0x00530c0001587983 */ /* 0x000f220000300800 */
[----:B------:R-:W-:Y:S01]  /*175950*/  IADD3.X R239, PT, PT, R239, UR9, RZ, P1, !PT ;  /* 0x00000009efef7c10 */ /* 0x000fe20008ffe4ff */
[----:B-1----:R-:W-:-:S02]  /*175960*/  IMAD.MOV.U32 R4, RZ, RZ, R79 ;  /* 0x000000ffff047224 */ /* 0x002fc400078e004f */
[----:B------:R-:W-:Y:S01]  /*175970*/  IMAD.MOV.U32 R5, RZ, RZ, R80 ;  /* 0x000000ffff057224 */ /* 0x000fe200078e0050 */
[----:B------:R-:W4:Y:S04]  /*175980*/  LDL.LU R87, [R1+0x5300] ;  /* 0x0053000001577983 */ /* 0x000f280000300800 */
[----:B------:R-:W4:Y:S04]  /*175990*/  LDL.LU R86, [R1+0x5314] ;  /* 0x0053140001567983 */ /* 0x000f280000300800 */
[----:B------:R-:W-:Y:S04]  /*1759a0*/  STL [R1+0x5238], R239 ;  /* 0x005238ef01007387 */ /* 0x000fe80000100800 */
[----:B------:R1:W-:Y:S02]  /*1759b0*/  LDGSTS.E [R3+0xc900], desc[UR74][R4.64], P3 ;  /* 0x0c90000004037fae */ /* 0x0003e400099a104a */
[----:B-1----:R-:W-:Y:S01]  /*1759c0*/  IMAD.MOV.U32 R5, RZ, RZ, R78 ;  /* 0x000000ffff057224 */ /* 0x002fe200078e004e */
[----:B------:R-:W-:-:S05]  /*1759d0*/  MOV R4, R56 ;  /* 0x0000003800047202 */ /* 0x000fca0000000f00 */
[----:B------:R1:W-:Y:S02]  /*1759e0*/  LDGSTS.E [R3+0xc980], desc[UR74][R4.64], P0 ;  /* 0x0c98000004037fae */ /* 0x0003e400081a104a */
[----:B-1----:R-:W-:Y:S01]  /*1759f0*/  IMAD.MOV.U32 R4, RZ, RZ, R41 ;  /* 0x000000ffff047224 */ /* 0x002fe200078e0029 */
[----:B--2---:R-:W-:-:S05]  /*175a00*/  IADD3 R2, P1, PT, R2, UR15, RZ ;  /* 0x0000000f02027c10 */ /* 0x004fca000ff3e0ff */
[----:B------:R-:W-:Y:S01]  /*175a10*/  STL [R1+0x52d4], R2 ;  /* 0x0052d40201007387 */ /* 0x000fe20000100800 */
[----:B---3--:R-:W-:Y:S02]  /*175a20*/  IADD3.X R29, PT, PT, R29, UR9, RZ, P5, !PT ;  /* 0x000000091d1d7c10 */ /* 0x008fe4000affe4ff */
[----:B------:R-:W-:-:S03]  /*175a30*/  IADD3.X R9, PT, PT, R9, UR9, RZ, P1, !PT ;  /* 0x0000000909097c10 */ /* 0x000fc60008ffe4ff */
[----:B------:R-:W-:Y:S04]  /*175a40*/  STL [R1+0x52c8], R29 ;  /* 0x0052c81d01007387 */ /* 0x000fe80000100800 */
[----:B------:R-:W2:Y:S01]  /*175a50*/  LDL.LU R80, [R1+0x5308] ;  /* 0x0053080001507983 */ /* 0x000ea20000300800 */
[----:B------:R-:W-:-:S03]  /*175a60*/  IADD3 R17, P5, PT, R17, UR15, RZ ;  /* 0x0000000f11117c10 */ /* 0x000fc6000ffbe0ff */
[----:B------:R-:W3:Y:S01]  /*175a70*/  LDL.LU R79, [R1+0x531c] ;  /* 0x00531c00014f7983 */ /* 0x000ee20000300800 */
[----:B------:R-:W-:-:S03]  /*175a80*/  IADD3.X R37, PT, PT, R37, UR9, RZ, P5, !PT ;  /* 0x0000000925257c10 */ /* 0x000fc6000affe4ff */
[----:B------:R-:W3:Y:S01]  /*175a90*/  LDL.LU R78, [R1+0x5310] ;  /* 0x00531000014e7983 */ /* 0x000ee20000300800 */
[----:B------:R-:W-:-:S03]  /*175aa0*/  IADD3 R8, P1, PT, R8, UR15, RZ ;  /* 0x0000000f08087c10 */ /* 0x000fc6000ff3e0ff */
[----:B------:R-:W3:Y:S01]  /*175ab0*/  LDL.LU R56, [R1+0x5324] ;  /* 0x0053240001387983 */ /* 0x000ee20000300800 */
[----:B------:R-:W-:Y:S02]  /*175ac0*/  IADD3 R98, P5, PT, R98, UR15, RZ ;  /* 0x0000000f62627c10 */ /* 0x000fe4000ffbe0ff */
[----:B------:R-:W-:Y:S01]  /*175ad0*/  IADD3.X R23, PT, PT, R23, UR9, RZ, P1, !PT ;  /* 0x0000000917177c10 */ /* 0x000fe20008ffe4ff */
[----:B------:R-:W-:Y:S01]  /*175ae0*/  STL [R1+0x52dc], R17 ;  /* 0x0052dc1101007387 */ /* 0x000fe20000100800 */
[----:B------:R-:W-:-:S03]  /*175af0*/  IADD3 R42, P1, PT, R42, UR15, RZ ;  /* 0x0000000f2a2a7c10 */ /* 0x000fc6000ff3e0ff */
[----:B------:R-:W-:Y:S04]  /*175b00*/  STL [R1+0x52d0], R9 ;  /* 0x0052d00901007387 */ /* 0x000fe80000100800 */
[----:B------:R-:W-:Y:S04]  /*175b10*/  STL [R1+0x52e4], R8 ;  /* 0x0052e40801007387 */ /* 0x000fe80000100800 */
[----:B------:R-:W-:Y:S04]  /*175b20*/  STL [R1+0x52d8], R37 ;  /* 0x0052d82501007387 */ /* 0x000fe80000100800 */
[----:B------:R-:W-:Y:S04]  /*175b30*/  STL [R1+0x52ec], R98 ;  /* 0x0052ec6201007387 */ /* 0x000fe80000100800 */
[----:B------:R1:W-:Y:S04]  /*175b40*/  STL [R1+0x52f4], R42 ;  /* 0x0052f42a01007387 */ /* 0x0003e80000100800 */
[----:B-1----:R-:W3:Y:S04]  /*175b50*/  LDL.LU R42, [R1+0x5318] ;  /* 0x00531800012a7983 */ /* 0x002ee80000300800 */
[----:B------:R-:W3:Y:S04]  /*175b60*/  LDL.LU R41, [R1+0x5320] ;  /* 0x0053200001297983 */ /* 0x000ee80000300800 */
[----:B------:R-:W-:Y:S01]  /*175b70*/  STL [R1+0x52e0], R23 ;  /* 0x0052e01701007387 */ /* 0x000fe20000100800 */
[----:B----4-:R-:W-:-:S02]  /*175b80*/  IADD3.X R96, PT, PT, R96, UR9, RZ, P5, !PT ;  /* 0x0000000960607c10 */ /* 0x010fc4000affe4ff */
[----:B------:R-:W-:-:S03]  /*175b90*/  IADD3 R95, P5, PT, R95, UR15, RZ ;  /* 0x0000000f5f5f7c10 */ /* 0x000fc6000ffbe0ff */
[----:B------:R-:W-:Y:S01]  /*175ba0*/  STL [R1+0x52e8], R96 ;  /* 0x0052e86001007387 */ /* 0x000fe20000100800 */
[----:B------:R-:W-:-:S03]  /*175bb0*/  IADD3.X R94, PT, PT, R94, UR9, RZ, P1, !PT ;  /* 0x000000095e5e7c10 */ /* 0x000fc60008ffe4ff */
[----:B------:R-:W-:Y:S01]  /*175bc0*/  STL [R1+0x52fc], R95 ;  /* 0x0052fc5f01007387 */ /* 0x000fe20000100800 */
[----:B------:R-:W-:-:S03]  /*175bd0*/  IADD3 R93, P1, PT, R93, UR15, RZ ;  /* 0x0000000f5d5d7c10 */ /* 0x000fc6000ff3e0ff */
[----:B------:R-:W4:Y:S01]  /*175be0*/  LDL.LU R236, [R1+0x532c] ;  /* 0x00532c0001ec7983 */ /* 0x000f220000300800 */
[----:B------:R-:W-:-:S03]  /*175bf0*/  IADD3.X R90, PT, PT, R90, UR9, RZ, P5, !PT ;  /* 0x000000095a5a7c10 */ /* 0x000fc6000affe4ff */
[----:B------:R-:W-:Y:S01]  /*175c00*/  STL [R1+0x52f0], R94 ;  /* 0x0052f05e01007387 */ /* 0x000fe20000100800 */
[----:B------:R-:W-:-:S03]  /*175c10*/  IADD3 R88, P5, PT, R88, UR15, RZ ;  /* 0x0000000f58587c10 */ /* 0x000fc6000ffbe0ff */
[----:B------:R-:W4:Y:S04]  /*175c20*/  LDL.LU R234, [R1+0x5334] ;  /* 0x0053340001ea7983 */ /* 0x000f280000300800 */
[----:B------:R-:W-:Y:S04]  /*175c30*/  STL [R1+0x5304], R93 ;  /* 0x0053045d01007387 */ /* 0x000fe80000100800 */
[----:B------:R1:W-:Y:S04]  /*175c40*/  STL [R1+0x52f8], R90 ;  /* 0x0052f85a01007387 */ /* 0x0003e80000100800 */
[----:B------:R-:W-:Y:S04]  /*175c50*/  STL [R1+0x530c], R88 ;  /* 0x00530c5801007387 */ /* 0x000fe80000100800 */
[----:B------:R-:W4:Y:S01]  /*175c60*/  LDL.LU R237, [R1+0x5328] ;  /* 0x0053280001ed7983 */ /* 0x000f220000300800 */
[----:B------:R-:W-:-:S02]  /*175c70*/  MOV R5, R97 ;  /* 0x0000006100057202 */ /* 0x000fc40000000f00 */
[----:B------:R-:W-:-:S03]  /*175c80*/  IADD3.X R87, PT, PT, R87, UR9, RZ, P1, !PT ;  /* 0x0000000957577c10 */ /* 0x000fc60008ffe4ff */
[----:B------:R1:W-:Y:S01]  /*175c90*/  LDGSTS.E [R3+0xd800], desc[UR74][R4.64], P4 ;  /* 0x0d80000004037fae */ /* 0x0003e2000a1a104a */
[----:B------:R-:W-:-:S03]  /*175ca0*/  IADD3 R86, P1, PT, R86, UR15, RZ ;  /* 0x0000000f56567c10 */ /* 0x000fc6000ff3e0ff */
[----:B------:R-:W-:Y:S04]  /*175cb0*/  STL [R1+0x5300], R87 ;  /* 0x0053005701007387 */ /* 0x000fe80000100800 */
[----:B------:R-:W4:Y:S01]  /*175cc0*/  LDL.LU R235, [R1+0x5330] ;  /* 0x0053300001eb7983 */ /* 0x000f220000300800 */
[----:B-1----:R-:W-:Y:S02]  /*175cd0*/  IMAD.MOV.U32 R4, RZ, RZ, R91 ;  /* 0x000000ffff047224 */ /* 0x002fe400078e005b */
[----:B------:R-:W-:Y:S01]  /*175ce0*/  IMAD.MOV.U32 R5, RZ, RZ, R92 ;  /* 0x000000ffff057224 */ /* 0x000fe200078e005c */
[----:B------:R-:W-:Y:S04]  /*175cf0*/  STL [R1+0x5314], R86 ;  /* 0x0053145601007387 */ /* 0x000fe80000100800 */
[----:B------:R1:W-:Y:S04]  /*175d00*/  LDGSTS.E [R3+0xd880], desc[UR74][R4.64], P2 ;  /* 0x0d88000004037fae */ /* 0x0003e800091a104a */
[----:B------:R-:W4:Y:S04]  /*175d10*/  LDL.LU R232, [R1+0x533c] ;  /* 0x00533c0001e87983 */ /* 0x000f280000300800 */
        /* <DEDUP_REMOVED lines=14> */
[----:B---3--:R-:W-:-:S03]  /*175e00*/  IADD3 R79, P5, PT, R79, UR15, RZ ;  /* 0x0000000f4f4f7c10 */ /* 0x008fc6000ffbe0ff */
[----:B------:R-:W-:Y:S01]  /*175e10*/  STL [R1+0x5308], R80 ;  /* 0x0053085001007387 */ /* 0x000fe20000100800 */
[----:B------:R-:W-:-:S03]  /*175e20*/  IADD3.X R78, PT, PT, R78, UR9, RZ, P1, !PT ;  /* 0x000000094e4e7c10 */ /* 0x000fc60008ffe4ff */
[----:B------:R-:W-:Y:S01]  /*175e30*/  STL [R1+0x531c], R79 ;  /* 0x00531c4f01007387 */ /* 0x000fe20000100800 */
[----:B------:R-:W-:-:S03]  /*175e40*/  IADD3 R56, P1, PT, R56, UR15, RZ ;  /* 0x0000000f38387c10 */ /* 0x000fc6000ff3e0ff */
[----:B------:R-:W2:Y:S04]  /*175e50*/  LDL.LU R233, [R1+0x5338] ;  /* 0x0053380001e97983 */ /* 0x000ea80000300800 */
[----:B------:R-:W-:Y:S04]  /*175e60*/  STL [R1+0x5310], R78 ;  /* 0x0053104e01007387 */ /* 0x000fe80000100800 */
[----:B------:R-:W3:Y:S04]  /*175e70*/  LDL.LU R231, [R1+0x5340] ;  /* 0x0053400001e77983 */ /* 0x000ee80000300800 */
[----:B------:R1:W-:Y:S01]  /*175e80*/  STL [R1+0x5324], R56 ;  /* 0x0053243801007387 */ /* 0x0003e20000100800 */
[----:B------:R-:W-:-:S05]  /*175e90*/  IADD3.X R42, PT, PT, R42, UR9, RZ, P5, !PT ;  /* 0x000000092a2a7c10 */ /* 0x000fca000affe4ff */
[----:B------:R1:W-:Y:S01]  /*175ea0*/  STL [R1+0x5318], R42 ;  /* 0x0053182a01007387 */ /* 0x0003e20000100800 */
[----:B------:R-:W-:-:S03]  /*175eb0*/  IADD3.X R41, PT, PT, R41, UR9, RZ, P1, !PT ;  /* 0x0000000929297c10 */ /* 0x000fc60008ffe4ff */
[----:B------:R-:W3:Y:S04]  /*175ec0*/  LDL.LU R20, [R1+0x53cc] ;  /* 0x0053cc0001147983 */ /* 0x000ee80000300800 */
[----:B------:R1:W-:Y:S04]  /*175ed0*/  STL [R1+0x5320], R41 ;  /* 0x0053202901007387 */ /* 0x0003e80000100800 */
[----:B------:R-:W3:Y:S01]  /*175ee0*/  LDL.LU R51, [R1+0x53d4] ;  /* 0x0053d40001337983 */ /* 0x000ee20000300800 */
[----:B----4-:R-:W-:Y:S02]  /*175ef0*/  IADD3 R236, P5, PT, R236, UR15, RZ ;  /* 0x0000000fecec7c10 */ /* 0x010fe4000ffbe0ff */
[----:B------:R-:W-:-:S03]  /*175f00*/  IADD3 R234, P1, PT, R234, UR15, RZ ;  /* 0x0000000feaea7c10 */ /* 0x000fc6000ff3e0ff */
[----:B------:R-:W-:Y:S04]  /*175f10*/  STL [R1+0x532c], R236 ;  /* 0x00532cec01007387 */ /* 0x000fe80000100800 */
[----:B------:R-:W-:Y:S01]  /*175f20*/  STL [R1+0x5334], R234 ;  /* 0x005334ea01007387 */ /* 0x000fe20000100800 */
[----:B------:R-:W-:-:S05]  /*175f30*/  IADD3.X R237, PT, PT, R237, UR9, RZ, P5, !PT ;  /* 0x00000009eded7c10 */ /* 0x000fca000affe4ff */
[----:B------:R-:W-:Y:S04]  /*175f40*/  STL [R1+0x5328], R237 ;  /* 0x005328ed01007387 */ /* 0x000fe80000100800 */
        /* <DEDUP_REMOVED lines=8> */
[----:B------:R-:W-:-:S02]  /*175fd0*/  IADD3 R232, P5, PT, R232, UR15, RZ ;  /* 0x0000000fe8e87c10 */ /* 0x000fc4000ffbe0ff */
[----:B------:R-:W-:Y:S02]  /*175fe0*/  IADD3.X R235, PT, PT, R235, UR9, RZ, P1, !PT ;  /* 0x00000009ebeb7c10 */ /* 0x000fe40008ffe4ff */
[----:B------:R-:W-:Y:S01]  /*175ff0*/  IADD3 R230, P1, PT, R230, UR15, RZ ;  /* 0x0000000fe6e67c10 */ /* 0x000fe2000ff3e0ff */
[----:B------:R-:W-:Y:S04]  /*176000*/  STL [R1+0x533c], R232 ;  /* 0x00533ce801007387 */ /* 0x000fe80000100800 */
[----:B------:R-:W-:Y:S04]  /*176010*/  STL [R1+0x5330], R235 ;  /* 0x005330eb01007387 */ /* 0x000fe80000100800 */
[----:B------:R-:W-:Y:S01]  /*176020*/  STL [R1+0x5344], R230 ;  /* 0x005344e601007387 */ /* 0x000fe20000100800 */
[----:B------:R-:W-:Y:S01]  /*176030*/  IMAD.MOV.U32 R4, RZ, RZ, R71 ;  /* 0x000000ffff047224 */ /* 0x000fe200078e0047 */
[----:B------:R-:W-:-:S05]  /*176040*/  MOV R5, R72 ;  /* 0x0000004800057202 */ /* 0x000fca0000000f00 */
[----:B------:R1:W-:Y:S02]  /*176050*/  LDGSTS.E [R3+0xe900], desc[UR74][R4.64], P3 ;  /* 0x0e90000004037fae */ /* 0x0003e400099a104a */
[----:B-1----:R-:W-:Y:S02]  /*176060*/  IMAD.MOV.U32 R5, RZ, RZ, R70 ;  /* 0x000000ffff057224 */ /* 0x002fe400078e0046 */
[----:B------:R-:W-:-:S05]  /*176070*/  IMAD.MOV.U32 R4, RZ, RZ, R43 ;  /* 0x000000ffff047224 */ /* 0x000fca00078e002b */
[----:B------:R1:W-:Y:S01]  /*176080*/  LDGSTS.E [R3+0xe980], desc[UR74][R4.64], P0 ;  /* 0x0e98000004037fae */ /* 0x0003e200081a104a */
[----:B--2---:R-:W-:-:S05]  /*176090*/  IADD3.X R233, PT, PT, R233, UR9, RZ, P5, !PT ;  /* 0x00000009e9e97c10 */ /* 0x004fca000affe4ff */
[----:B------:R-:W-:Y:S01]  /*1760a0*/  STL [R1+0x5338], R233 ;  /* 0x005338e901007387 */ /* 0x000fe20000100800 */
[----:B---3--:R-:W-:Y:S02]  /*1760b0*/  IADD3.X R231, PT, PT, R231, UR9, RZ, P1, !PT ;  /* 0x00000009e7e77c10 */ /* 0x008fe40008ffe4ff */
[----:B------:R-:W-:-:S05]  /*1760c0*/  IADD3 R20, P5, PT, R20, UR15, RZ ;  /* 0x0000000f14147c10 */ /* 0x000fca000ffbe0ff */
[----:B------:R-:W-:Y:S04]  /*1760d0*/  STL [R1+0x53cc], R20 ;  /* 0x0053cc1401007387 */ /* 0x000fe80000100800 */
[----:B------:R-:W2:Y:S04]  /*1760e0*/  LDL.LU R88, [R1+0x53e8] ;  /* 0x0053e80001587983 */ /* 0x000ea80000300800 */
[----:B------:R-:W3:Y:S01]  /*1760f0*/  LDL.LU R87, [R1+0x53fc] ;  /* 0x0053fc0001577983 */ /* 0x000ee20000300800 */
[----:B------:R-:W-:-:S03]  /*176100*/  IADD3 R51, P1, PT, R51, UR15, RZ ;  /* 0x0000000f33337c10 */ /* 0x000fc6000ff3e0ff */
        /* <DEDUP_REMOVED lines=8> */
[----:B----4-:R-:W-:-:S02]  /*176190*/  IADD3.X R56, PT, PT, R56, UR9, RZ, P5, !PT ;  /* 0x0000000938387c10 */ /* 0x010fc4000affe4ff */
[----:B------:R-:W-:-:S03]  /*1761a0*/  IADD3.X R52, PT, PT, R52, UR9, RZ, P1, !PT ;  /* 0x0000000934347c10 */ /* 0x000fc60008ffe4ff */
[----:B------:R-:W-:Y:S04]  /*1761b0*/  STL [R1+0x53c8], R56 ;  /* 0x0053c83801007387 */ /* 0x000fe80000100800 */
[----:B------:R-:W4:Y:S01]  /*1761c0*/  LDL.LU R72, [R1+0x5408] ;  /* 0x0054080001487983 */ /* 0x000f220000300800 */
[----:B------:R-:W-:-:S03]  /*1761d0*/  IADD3 R41, P5, PT, R41, UR15, RZ ;  /* 0x0000000f29297c10 */ /* 0x000fc6000ffbe0ff */
[----:B------:R-:W4:Y:S01]  /*1761e0*/  LDL.LU R71, [R1+0x541c] ;  /* 0x00541c0001477983 */ /* 0x000f220000300800 */
[----:B------:R-:W-:-:S03]  /*1761f0*/  IADD3.X R42, PT, PT, R42, UR9, RZ, P5, !PT ;  /* 0x000000092a2a7c10 */ /* 0x000fc6000affe4ff */
[----:B------:R-:W4:Y:S01]  /*176200*/  LDL.LU R70, [R1+0x5410] ;  /* 0x0054100001467983 */ /* 0x000f220000300800 */
[----:B------:R-:W-:-:S03]  /*176210*/  IADD3 R12, P1, PT, R12, UR15, RZ ;  /* 0x0000000f0c0c7c10 */ /* 0x000fc6000ff3e0ff */
[----:B------:R-:W4:Y:S01]  /*176220*/  LDL.LU R43, [R1+0x5424] ;  /* 0x00542400012b7983 */ /* 0x000f220000300800 */
        /* <DEDUP_REMOVED lines=9> */
[----:B-1----:R-:W4:Y:S01]  /*1762c0*/  LDL.LU R30, [R1+0x5418] ;  /* 0x00541800011e7983 */ /* 0x002f220000300800 */
[----:B------:R-:W-:Y:S01]  /*1762d0*/  MOV R4, R28 ;  /* 0x0000001c00047202 */ /* 0x000fe20000000f00 */
[----:B------:R-:W-:-:S02]  /*1762e0*/  IMAD.MOV.U32 R5, RZ, RZ, R89 ;  /* 0x000000ffff057224 */ /* 0x000fc400078e0059 */
        /* <DEDUP_REMOVED lines=13> */
[----:B--2---:R-:W-:Y:S02]  /*1763c0*/  IADD3.X R88, PT, PT, R88, UR9, RZ, P5, !PT ;  /* 0x0000000958587c10 */ /* 0x004fe4000affe4ff */
[----:B---3--:R-:W-:-:S03]  /*1763d0*/  IADD3 R87, P5, PT, R87, UR15, RZ ;  /* 0x0000000f57577c10 */ /* 0x008fc6000ffbe0ff */
[----:B------:R-:W-:Y:S01]  /*1763e0*/  STL [R1+0x53e8], R88 ;  /* 0x0053e85801007387 */ /* 0x000fe20000100800 */
[----:B------:R-:W-:-:S03]  /*1763f0*/  IADD3.X R86, PT, PT, R86, UR9, RZ, P1, !PT ;  /* 0x0000000956567c10 */ /* 0x000fc60008ffe4ff */
[----:B------:R-:W-:Y:S01]  /*176400*/  STL [R1+0x53fc], R87 ;  /* 0x0053fc5701007387 */ /* 0x000fe20000100800 */
[----:B------:R-:W-:-:S03]  /*176410*/  IADD3 R85, P1, PT, R85, UR15, RZ ;  /* 0x0000000f55557c10 */ /* 0x000fc6000ff3e0ff */
[----:B------:R-:W2:Y:S01]  /*176420*/  LDL.LU R228, [R1+0x542c] ;  /* 0x00542c0001e47983 */ /* 0x000ea20000300800 */
[----:B------:R-:W-:-:S03]  /*176430*/  IADD3.X R82, PT, PT, R82, UR9, RZ, P5, !PT ;  /* 0x0000000952527c10 */ /* 0x000fc6000affe4ff */
[----:B------:R-:W-:Y:S01]  /*176440*/  STL [R1+0x53f0], R86 ;  /* 0x0053f05601007387 */ /* 0x000fe20000100800 */
[----:B------:R-:W-:-:S03]  /*176450*/  IADD3 R80, P5, PT, R80, UR15, RZ ;  /* 0x0000000f50507c10 */ /* 0x000fc6000ffbe0ff */
[----:B------:R-:W3:Y:S04]  /*176460*/  LDL.LU R226, [R1+0x5434] ;  /* 0x0054340001e27983 */ /* 0x000ee80000300800 */
[----:B------:R-:W-:Y:S01]  /*176470*/  STL [R1+0x5404], R85 ;  /* 0x0054045501007387 */ /* 0x000fe20000100800 */
[----:B------:R-:W-:-:S03]  /*176480*/  IADD3.X R79, PT, PT, R79, UR9, RZ, P1, !PT ;  /* 0x000000094f4f7c10 */ /* 0x000fc60008ffe4ff */
[----:B------:R1:W-:Y:S01]  /*176490*/  STL [R1+0x53f8], R82 ;  /* 0x0053f85201007387 */ /* 0x0003e20000100800 */
[----:B------:R-:W-:-:S03]  /*1764a0*/  IADD3 R78, P1, PT, R78, UR15, RZ ;  /* 0x0000000f4e4e7c10 */ /* 0x000fc6000ff3e0ff */
        /* <DEDUP_REMOVED lines=16> */
[----:B------:R1:W-:Y:S01]  /*1765b0*/  STL [R1+0x5424], R43 ;  /* 0x0054242b01007387 */ /* 0x0003e20000100800 */
[----:B------:R-:W-:-:S05]  /*1765c0*/  IADD3.X R30, PT, PT, R30, UR9, RZ, P5, !PT ;  /* 0x000000091e1e7c10 */ /* 0x000fca000affe4ff */
[----:B------:R1:W-:Y:S04]  /*1765d0*/  STL [R1+0x5418], R30 ;  /* 0x0054181e01007387 */ /* 0x0003e80000100800 */
[----:B------:R-:W4:Y:S01]  /*1765e0*/  LDL.LU R15, [R1+0x54cc] ;  /* 0x0054cc00010f7983 */ /* 0x000f220000300800 */
[----:B------:R-:W-:Y:S02]  /*1765f0*/  IADD3.X R28, PT, PT, R28, UR9, RZ, P1, !PT ;  /* 0x000000091c1c7c10 */ /* 0x000fe40008ffe4ff */
[----:B------:R-:W-:-:S03]  /*176600*/  MOV R5, R27 ;  /* 0x0000001b00057202 */ /* 0x000fc60000000f00 */
[----:B------:R1:W-:Y:S04]  /*176610*/  STL [R1+0x5420], R28 ;  /* 0x0054201c01007387 */ /* 0x0003e80000100800 */
[----:B------:R-:W4:Y:S04]  /*176620*/  LDL.LU R31, [R1+0x54d4] ;  /* 0x0054d400011f7983 */ /* 0x000f280000300800 */
[----:B------:R1:W-:Y:S02]  /*176630*/  LDGSTS.E [R3+0x10800], desc[UR74][R4.64], P4 ;  /* 0x1080000004037fae */ /* 0x0003e4000a1a104a */
[----:B-1----:R-:W-:-:S02]  /*176640*/  IMAD.MOV.U32 R5, RZ, RZ, R16 ;  /* 0x000000ffff057224 */ /* 0x002fc400078e0010 */
[----:B------:R-:W-:-:S05]  /*176650*/  IMAD.MOV.U32 R4, RZ, RZ, R6 ;  /* 0x000000ffff047224 */ /* 0x000fca00078e0006 */
[----:B------:R1:W-:Y:S01]  /*176660*/  LDGSTS.E [R3+0x10880], desc[UR74][R4.64], P2 ;  /* 0x1088000004037fae */ /* 0x0003e200091a104a */
[----:B--2---:R-:W-:Y:S02]  /*176670*/  IADD3 R228, P5, PT, R228, UR15, RZ ;  /* 0x0000000fe4e47c10 */ /* 0x004fe4000ffbe0ff */
[----:B---3--:R-:W-:-:S03]  /*176680*/  IADD3 R226, P1, PT, R226, UR15, RZ ;  /* 0x0000000fe2e27c10 */ /* 0x008fc6000ff3e0ff */
[----:B------:R-:W-:Y:S04]  /*176690*/  STL [R1+0x542c], R228 ;  /* 0x00542ce401007387 */ /* 0x000fe80000100800 */
[----:B------:R-:W-:Y:S01]  /*1766a0*/  STL [R1+0x5434], R226 ;  /* 0x005434e201007387 */ /* 0x000fe20000100800 */
[----:B------:R-:W-:-:S05]  /*1766b0*/  IADD3.X R229, PT, PT, R229, UR9, RZ, P5, !PT ;  /* 0x00000009e5e57c10 */ /* 0x000fca000affe4ff */
[----:B------:R-:W-:Y:S04]  /*1766c0*/  STL [R1+0x5428], R229 ;  /* 0x005428e501007387 */ /* 0x000fe80000100800 */
[----:B------:R-:W2:Y:S04]  /*1766d0*/  LDL.LU R82, [R1+0x54ec] ;  /* 0x0054ec0001527983 */ /* 0x000ea80000300800 */
[----:B------:R-:W3:Y:S04]  /*1766e0*/  LDL.LU R43, [R1+0x54f4] ;  /* 0x0054f400012b7983 */ /* 0x000ee80000300800 */
[----:B------:R-:W2:Y:S01]  /*1766f0*/  LDL.LU R16, [R1+0x54c8] ;  /* 0x0054c80001107983 */ /* 0x000ea20000300800 */
        /* <DEDUP_REMOVED lines=21> */
[----:B------:R-:W-:-:S02]  /*176850*/  IADD3.X R223, PT, PT, R223, UR9, RZ, P1, !PT ;  /* 0x00000009dfdf7c10 */ /* 0x000fc40008ffe4ff */
[----:B------:R-:W-:Y:S01]  /*176860*/  IADD3 R31, P1, PT, R31, UR15, RZ ;  /* 0x0000000f1f1f7c10 */ /* 0x000fe2000ff3e0ff */
[----:B-1----:R-:W-:Y:S01]  /*176870*/  IMAD.MOV.U32 R5, RZ, RZ, R64 ;  /* 0x000000ffff057224 */ /* 0x002fe200078e0040 */
[----:B------:R-:W-:Y:S01]  /*176880*/  MOV R4, R63 ;  /* 0x0000003f00047202 */ /* 0x000fe20000000f00 */
[----:B------:R-:W4:Y:S04]  /*176890*/  LDL.LU R71, [R1+0x5500] ;  /* 0x0055000001477983 */ /* 0x000f280000300800 */
[----:B------:R-:W4:Y:S04]  /*1768a0*/  LDL.LU R70, [R1+0x5514] ;  /* 0x0055140001467983 */ /* 0x000f280000300800 */
[----:B------:R-:W-:Y:S04]  /*1768b0*/  STL [R1+0x5440], R223 ;  /* 0x005440df01007387 */ /* 0x000fe80000100800 */
[----:B------:R-:W-:Y:S04]  /*1768c0*/  STL [R1+0x54d4], R31 ;  /* 0x0054d41f01007387 */ /* 0x000fe80000100800 */
[----:B------:R1:W-:Y:S02]  /*1768d0*/  LDGSTS.E [R3+0x10900], desc[UR74][R4.64], P3 ;  /* 0x1090000004037fae */ /* 0x0003e400099a104a */
[----:B-1----:R-:W-:Y:S01]  /*1768e0*/  MOV R5, R62 ;  /* 0x0000003e00057202 */ /* 0x002fe20000000f00 */
[----:B------:R-:W-:-:S05]  /*1768f0*/  IMAD.MOV.U32 R4, RZ, RZ, R48 ;  /* 0x000000ffff047224 */ /* 0x000fca00078e0030 */
[----:B------:R1:W-:Y:S02]  /*176900*/  LDGSTS.E [R3+0x10980], desc[UR74][R4.64], P0 ;  /* 0x1098000004037fae */ /* 0x0003e400081a104a */
[----:B-1----:R-:W-:Y:S01]  /*176910*/  IMAD.MOV.U32 R4, RZ, RZ, R34 ;  /* 0x000000ffff047224 */ /* 0x002fe200078e0022 */
[----:B--2---:R-:W-:Y:S02]  /*176920*/  IADD3.X R16, PT, PT, R16, UR9, RZ, P5, !PT ;  /* 0x0000000910107c10 */ /* 0x004fe4000affe4ff */
[----:B---3--:R-:W-:-:S03]  /*176930*/  IADD3.X R32, PT, PT, R32, UR9, RZ, P1, !PT ;  /* 0x0000000920207c10 */ /* 0x008fc60008ffe4ff */
        /* <DEDUP_REMOVED lines=32> */
[----:B------:R-:W-:Y:S04]  /*176b40*/  STL [R1+0x54f8], R74 ;  /* 0x0054f84a01007387 */ /* 0x000fe80000100800 */
[----:B------:R-:W-:Y:S04]  /*176b50*/  STL [R1+0x550c], R72 ;  /* 0x00550c4801007387 */ /* 0x000fe80000100800 */
[----:B------:R-:W4:Y:S01]  /*176b60*/  LDL.LU R221, [R1+0x5528] ;  /* 0x0055280001dd7983 */ /* 0x000f220000300800 */
[----:B------:R-:W-:Y:S01]  /*176b70*/  IMAD.MOV.U32 R5, RZ, RZ, R81 ;  /* 0x000000ffff057224 */ /* 0x000fe200078e0051 */
[----:B------:R-:W-:-:S02]  /*176b80*/  IADD3.X R71, PT, PT, R71, UR9, RZ, P1, !PT ;  /* 0x0000000947477c10 */ /* 0x000fc40008ffe4ff */
[----:B------:R-:W-:Y:S02]  /*176b90*/  IADD3 R70, P1, PT, R70, UR15, RZ ;  /* 0x0000000f46467c10 */ /* 0x000fe4000ff3e0ff */
[----:B------:R1:W-:Y:S04]  /*176ba0*/  LDGSTS.E [R3+0x11800], desc[UR74][R4.64], P4 ;  /* 0x1180000004037fae */ /* 0x0003e8000a1a104a */
[----:B------:R-:W-:Y:S04]  /*176bb0*/  STL [R1+0x5500], R71 ;  /* 0x0055004701007387 */ /* 0x000fe80000100800 */
[----:B------:R-:W4:Y:S01]  /*176bc0*/  LDL.LU R219, [R1+0x5530] ;  /* 0x0055300001db7983 */ /* 0x000f220000300800 */
[----:B-1----:R-:W-:Y:S01]  /*176bd0*/  MOV R4, R75 ;  /* 0x0000004b00047202 */ /* 0x002fe20000000f00 */
[----:B------:R-:W-:-:S02]  /*176be0*/  IMAD.MOV.U32 R5, RZ, RZ, R76 ;  /* 0x000000ffff057224 */ /* 0x000fc400078e004c */
[----:B------:R-:W-:Y:S04]  /*176bf0*/  STL [R1+0x5514], R70 ;  /* 0x0055144601007387 */ /* 0x000fe80000100800 */
[----:B------:R-:W4:Y:S04]  /*176c00*/  LDL.LU R216, [R1+0x553c] ;  /* 0x00553c0001d87983 */ /* 0x000f280000300800 */
[----:B------:R1:W-:Y:S04]  /*176c10*/  LDGSTS.E [R3+0x11880], desc[UR74][R4.64], P2 ;  /* 0x1188000004037fae */ /* 0x0003e800091a104a */
[----:B------:R-:W4:Y:S01]  /*176c20*/  LDL.LU R214, [R1+0x5544] ;  /* 0x0055440001d67983 */ /* 0x000f220000300800 */
        /* <DEDUP_REMOVED lines=21> */
[----:B------:R-:W-:Y:S01]  /*176d80*/  STL [R1+0x5524], R48 ;  /* 0x0055243001007387 */ /* 0x000fe20000100800 */
[----:B------:R-:W-:-:S05]  /*176d90*/  IADD3.X R43, PT, PT, R43, UR9, RZ, P5, !PT ;  /* 0x000000092b2b7c10 */ /* 0x000fca000affe4ff */
[----:B------:R1:W-:Y:S01]  /*176da0*/  STL [R1+0x5518], R43 ;  /* 0x0055182b01007387 */ /* 0x0003e20000100800 */
[----:B------:R-:W-:-:S03]  /*176db0*/  IADD3.X R34, PT, PT, R34, UR9, RZ, P1, !PT ;  /* 0x0000000922227c10 */ /* 0x000fc60008ffe4ff */
[----:B------:R-:W3:Y:S04]  /*176dc0*/  LDL.LU R47, [R1+0x56ac] ;  /* 0x0056ac00012f7983 */ /* 0x000ee80000300800 */
[----:B------:R4:W-:Y:S04]  /*176dd0*/  STL [R1+0x5520], R34 ;  /* 0x0055202201007387 */ /* 0x0009e80000100800 */
[----:B-1----:R-:W3:Y:S01]  /*176de0*/  LDL.LU R43, [R1+0x56b4] ;  /* 0x0056b400012b7983 */ /* 0x002ee20000300800 */
        /* <DEDUP_REMOVED lines=20> */
[----:B------:R-:W-:-:S02]  /*176f30*/  IMAD.MOV.U32 R4, RZ, RZ, R55 ;  /* 0x000000ffff047224 */ /* 0x000fc400078e0037 */
[----:B------:R-:W-:-:S05]  /*176f40*/  IMAD.MOV.U32 R5, RZ, RZ, R57 ;  /* 0x000000ffff057224 */ /* 0x000fca00078e0039 */
[----:B------:R1:W-:Y:S02]  /*176f50*/  LDGSTS.E [R3+0x12900], desc[UR74][R4.64], P3 ;  /* 0x1290000004037fae */ /* 0x0003e400099a104a */
[----:B-1----:R-:W-:Y:S01]  /*176f60*/  IMAD.MOV.U32 R5, RZ, RZ, R54 ;  /* 0x000000ffff057224 */ /* 0x002fe200078e0036 */
[----:B------:R-:W-:-:S05]  /*176f70*/  MOV R4, R36 ;  /* 0x0000002400047202 */ /* 0x000fca0000000f00 */
        /* <DEDUP_REMOVED lines=37> */
[----:B------:R-:W-:Y:S01]  /*1771d0*/  IMAD.MOV.U32 R4, RZ, RZ, R19 ;  /* 0x000000ffff047224 */ /* 0x000fe200078e0013 */
[----:B------:R-:W-:-:S02]  /*1771e0*/  MOV R5, R73 ;  /* 0x0000004900057202 */ /* 0x000fc40000000f00 */
        /* <DEDUP_REMOVED lines=48> */
[----:B------:R-:W-:Y:S01]  /*1774f0*/  IADD3.X R19, PT, PT, R19, UR9, RZ, P1, !PT ;  /* 0x0000000913137c10 */ /* 0x000fe20008ffe4ff */
[----:B------:R-:W-:-:S04]  /*177500*/  IMAD.MOV.U32 R4, RZ, RZ, R11 ;  /* 0x000000ffff047224 */ /* 0x000fc800078e000b */
[----:B------:R1:W-:Y:S04]  /*177510*/  STL [R1+0x5700], R19 ;  /* 0x0057001301007387 */ /* 0x0003e80000100800 */
[----:B------:R-:W4:Y:S04]  /*177520*/  LDL.LU R24, [R1+0x5794] ;  /* 0x0057940001187983 */ /* 0x000f280000300800 */
[----:B------:R1:W-:Y:S02]  /*177530*/  LDGSTS.E [R3+0x14800], desc[UR74][R4.64], P4 ;  /* 0x1480000004037fae */ /* 0x0003e4000a1a104a */
[----:B-1----:R-:W-:Y:S01]  /*177540*/  IMAD.MOV.U32 R5, RZ, RZ, R10 ;  /* 0x000000ffff057224 */ /* 0x002fe200078e000a */
[----:B------:R-:W-:-:S05]  /*177550*/  MOV R4, R7 ;  /* 0x0000000700047202 */ /* 0x000fca0000000f00 */
        /* <DEDUP_REMOVED lines=40> */
[----:B-1----:R-:W-:-:S02]  /*1777e0*/  IMAD.MOV.U32 R5, RZ, RZ, R45 ;  /* 0x000000ffff057224 */ /* 0x002fc400078e002d */
[----:B------:R-:W-:-:S05]  /*1777f0*/  IMAD.MOV.U32 R4, RZ, RZ, R40 ;  /* 0x000000ffff047224 */ /* 0x000fca00078e0028 */
[----:B------:R1:W-:Y:S02]  /*177800*/  LDGSTS.E [R3+0x14980], desc[UR74][R4.64], P0 ;  /* 0x1498000004037fae */ /* 0x0003e400081a104a */
[----:B-1----:R-:W-:Y:S02]  /*177810*/  MOV R4, R35 ;  /* 0x0000002300047202 */ /* 0x002fe40000000f00 */
        /* <DEDUP_REMOVED lines=43> */
[----:B-1----:R-:W-:Y:S01]  /*177ad0*/  IMAD.MOV.U32 R4, RZ, RZ, R59 ;  /* 0x000000ffff047224 */ /* 0x002fe200078e003b */
[----:B------:R-:W-:-:S02]  /*177ae0*/  MOV R5, R60 ;  /* 0x0000003c00057202 */ /* 0x000fc40000000f00 */
[----:B------:R-:W-:Y:S04]  /*177af0*/  STL [R1+0x57d4], R54 ;  /* 0x0057d43601007387 */ /* 0x000fe80000100800 */
[----:B------:R-:W4:Y:S04]  /*177b00*/  LDL.LU R200, [R1+0x57fc] ;  /* 0x0057fc0001c87983 */ /* 0x000f280000300800 */
[----:B------:R1:W-:Y:S04]  /*177b10*/  LDGSTS.E [R3+0x15880], desc[UR74][R4.64], P2 ;  /* 0x1588000004037fae */ /* 0x0003e800091a104a */
[----:B------:R-:W4:Y:S01]  /*177b20*/  LDL.LU R198, [R1+0x5804] ;  /* 0x0058040001c67983 */ /* 0x000f220000300800 */
[----:B-1----:R-:W-:-:S02]  /*177b30*/  IMAD.MOV.U32 R4, RZ, RZ, R50 ;  /* 0x000000ffff047224 */ /* 0x002fc400078e0032 */
[----:B------:R-:W-:-:S05]  /*177b40*/  IMAD.MOV.U32 R5, RZ, RZ, R53 ;  /* 0x000000ffff057224 */ /* 0x000fca00078e0035 */
[----:B------:R1:W-:Y:S02]  /*177b50*/  LDGSTS.E [R3+0x15900], desc[UR74][R4.64], P3 ;  /* 0x1590000004037fae */ /* 0x0003e400099a104a */
[----:B-1----:R-:W-:Y:S01]  /*177b60*/  IMAD.MOV.U32 R5, RZ, RZ, R39 ;  /* 0x000000ffff057224 */ /* 0x002fe200078e0027 */
[----:B------:R-:W-:-:S05]  /*177b70*/  MOV R4, R38 ;  /* 0x0000002600047202 */ /* 0x000fca0000000f00 */
        /* <DEDUP_REMOVED lines=18> */
[----:B------:R-:W-:Y:S01]  /*177ca0*/  STL [R1+0x57d8], R36 ;  /* 0x0057d82401007387 */ /* 0x000fe20000100800 */
        /* <DEDUP_REMOVED lines=21> */
[----:B------:R-:W-:Y:S01]  /*177e00*/  STL [R1+0x57fc], R200 ;  /* 0x0057fcc801007387 */ /* 0x000fe20000100800 */
[----:B------:R-:W-:-:S03]  /*177e10*/  MOV R4, R17 ;  /* 0x0000001100047202 */ /* 0x000fc60000000f00 */
[----:B------:R-:W-:Y:S04]  /*177e20*/  STL [R1+0x57f0], R203 ;  /* 0x0057f0cb01007387 */ /* 0x000fe80000100800 */
[----:B------:R-:W-:Y:S01]  /*177e30*/  STL [R1+0x5804], R198 ;  /* 0x005804c601007387 */ /* 0x000fe20000100800 */
[----:B------:R-:W-:-:S05]  /*177e40*/  IMAD.MOV.U32 R5, RZ, RZ, R37 ;  /* 0x000000ffff057224 */ /* 0x000fca00078e0025 */
[----:B------:R1:W-:Y:S02]  /*177e50*/  LDGSTS.E [R3+0x16900], desc[UR74][R4.64], P3 ;  /* 0x1690000004037fae */ /* 0x0003e400099a104a */
[----:B-1----:R-:W-:Y:S01]  /*177e60*/  MOV R5, R23 ;  /* 0x0000001700057202 */ /* 0x002fe20000000f00 */
[----:B------:R-:W-:-:S05]  /*177e70*/  IMAD.MOV.U32 R4, RZ, RZ, R8 ;  /* 0x000000ffff047224 */ /* 0x000fca00078e0008 */
[----:B------:R1:W-:Y:S02]  /*177e80*/  LDGSTS.E [R3+0x16980], desc[UR74][R4.64], P0 ;  /* 0x1698000004037fae */ /* 0x0003e400081a104a */
[----:B-1----:R-:W-:Y:S01]  /*177e90*/  IMAD.MOV.U32 R4, RZ, RZ, R20 ;  /* 0x000000ffff047224 */ /* 0x002fe200078e0014 */
        /* <DEDUP_REMOVED lines=16> */
[----:B----4-:R-:W-:-:S05]  /*177fa0*/  IADD3.X R40, PT, PT, R40, UR9, RZ, P5, !PT ;  /* 0x0000000928287c10 */ /* 0x010fca000affe4ff */
[----:B------:R-:W-:Y:S04]  /*177fb0*/  STL [R1+0x5868], R40 ;  /* 0x0058682801007387 */ /* 0x000fe80000100800 */
[----:B------:R-:W4:Y:S04]  /*177fc0*/  LDL.LU R38, [R1+0x58a8] ;  /* 0x0058a80001267983 */ /* 0x000f280000300800 */
[----:B------:R-:W4:Y:S04]  /*177fd0*/  LDL.LU R37, [R1+0x58bc] ;  /* 0x0058bc0001257983 */ /* 0x000f280000300800 */
[----:B------:R-:W4:Y:S04]  /*177fe0*/  LDL.LU R23, [R1+0x58b0] ;  /* 0x0058b00001177983 */ /* 0x000f280000300800 */
[----:B------:R-:W4:Y:S01]  /*177ff0*/  LDL.LU R8, [R1+0x58c4] ;  /* 0x0058c40001087983 */ /* 0x000f220000300800 */
[----:B------:R-:W-:-:S02]  /*178000*/  IADD3 R26, P5, PT, R26, UR15, RZ ;  /* 0x0000000f1a1a7c10 */ /* 0x000fc4000ffbe0ff */
[----:B------:R-:W-:Y:S02]  /*178010*/  IADD3.X R36, PT, PT, R36, UR9, RZ, P1, !PT ;  /* 0x0000000924247c10 */ /* 0x000fe40008ffe4ff */
        /* <DEDUP_REMOVED lines=8> */
[----:B------:R-:W4:Y:S01]  /*1780a0*/  LDL.LU R20, [R1+0x58b8] ;  /* 0x0058b80001147983 */ /* 0x000f220000300800 */
[----:B------:R-:W-:-:S02]  /*1780b0*/  IADD3.X R9, PT, PT, R9, UR9, RZ, P1, !PT ;  /* 0x0000000909097c10 */ /* 0x000fc40008ffe4ff */
[----:B------:R-:W-:Y:S01]  /*1780c0*/  IADD3 R57, P1, PT, R57, UR15, RZ ;  /* 0x0000000f39397c10 */ /* 0x000fe2000ff3e0ff */
[----:B------:R-:W-:-:S04]  /*1780d0*/  IMAD.MOV.U32 R5, RZ, RZ, R56 ;  /* 0x000000ffff057224 */ /* 0x000fc800078e0038 */
[----:B------:R-:W-:Y:S04]  /*1780e0*/  STL [R1+0x5894], R57 ;  /* 0x0058943901007387 */ /* 0x000fe80000100800 */
[----:B------:R-:W-:Y:S04]  /*1780f0*/  STL [R1+0x5880], R9 ;  /* 0x0058800901007387 */ /* 0x000fe80000100800 */
        /* <DEDUP_REMOVED lines=12> */
[----:B------:R2:W-:Y:S01]  /*1781c0*/  STL [R1+0x5888], R17 ;  /* 0x0058881101007387 */ /* 0x0005e20000100800 */
[----:B------:R-:W-:Y:S02]  /*1781d0*/  IADD3.X R54, PT, PT, R54, UR9, RZ, P1, !PT ;  /* 0x0000000936367c10 */ /* 0x000fe40008ffe4ff */
[----:B------:R-:W-:Y:S01]  /*1781e0*/  IADD3 R53, P1, PT, R53, UR15, RZ ;  /* 0x0000000f35357c10 */ /* 0x000fe2000ff3e0ff */
[----:B--2---:R-:W2:Y:S01]  /*1781f0*/  LDL.LU R17, [R1+0x58c0] ;  /* 0x0058c00001117983 */ /* 0x004ea20000300800 */
[----:B------:R-:W-:-:S03]  /*178200*/  IADD3.X R50, PT, PT, R50, UR9, RZ, P5, !PT ;  /* 0x0000000932327c10 */ /* 0x000fc6000affe4ff */
[----:B------:R-:W-:Y:S01]  /*178210*/  STL [R1+0x589c], R55 ;  /* 0x00589c3701007387 */ /* 0x000fe20000100800 */
[----:B------:R-:W-:-:S03]  /*178220*/  IADD3 R49, P5, PT, R49, UR15, RZ ;  /* 0x0000000f31317c10 */ /* 0x000fc6000ffbe0ff */
[----:B------:R-:W3:Y:S01]  /*178230*/  LDL.LU R196, [R1+0x58cc] ;  /* 0x0058cc0001c47983 */ /* 0x000ee20000300800 */
[----:B------:R-:W-:-:S03]  /*178240*/  IADD3.X R46, PT, PT, R46, UR9, RZ, P1, !PT ;  /* 0x000000092e2e7c10 */ /* 0x000fc60008ffe4ff */
[----:B------:R-:W-:Y:S01]  /*178250*/  STL [R1+0x5890], R54 ;  /* 0x0058903601007387 */ /* 0x000fe20000100800 */
[----:B------:R-:W-:-:S03]  /*178260*/  IADD3 R45, P1, PT, R45, UR15, RZ ;  /* 0x0000000f2d2d7c10 */ /* 0x000fc6000ff3e0ff */
[----:B------:R-:W3:Y:S04]  /*178270*/  LDL.LU R194, [R1+0x58d4] ;  /* 0x0058d40001c27983 */ /* 0x000ee80000300800 */
[----:B------:R-:W-:Y:S04]  /*178280*/  STL [R1+0x58a4], R53 ;  /* 0x0058a43501007387 */ /* 0x000fe80000100800 */
        /* <DEDUP_REMOVED lines=9> */
[----:B------:R-:W-:Y:S02]  /*178320*/  IADD3 R37, P5, PT, R37, UR15, RZ ;  /* 0x0000000f25257c10 */ /* 0x000fe4000ffbe0ff */
[----:B------:R-:W-:Y:S02]  /*178330*/  IADD3.X R23, PT, PT, R23, UR9, RZ, P1, !PT ;  /* 0x0000000917177c10 */ /* 0x000fe40008ffe4ff */
[----:B------:R-:W-:Y:S01]  /*178340*/  IADD3 R8, P1, PT, R8, UR15, RZ ;  /* 0x0000000f08087c10 */ /* 0x000fe2000ff3e0ff */
[----:B------:R-:W-:Y:S04]  /*178350*/  STL [R1+0x58a8], R38 ;  /* 0x0058a82601007387 */ /* 0x000fe80000100800 */
[----:B------:R4:W-:Y:S04]  /*178360*/  STL [R1+0x58c4], R8 ;  /* 0x0058c40801007387 */ /* 0x0009e80000100800 */
[----:B------:R-:W-:Y:S04]  /*178370*/  STL [R1+0x58bc], R37 ;  /* 0x0058bc2501007387 */ /* 0x000fe80000100800 */
[----:B----4-:R-:W4:Y:S04]  /*178380*/  LDL.LU R8, [R1+0x594c] ;  /* 0x00594c0001087983 */ /* 0x010f280000300800 */
[----:B------:R-:W-:Y:S04]  /*178390*/  STL [R1+0x58b0], R23 ;  /* 0x0058b01701007387 */ /* 0x000fe80000100800 */
[----:B------:R-:W4:Y:S04]  /*1783a0*/  LDL.LU R18, [R1+0x5954] ;  /* 0x0059540001127983 */ /* 0x000f280000300800 */
[----:B------:R-:W4:Y:S04]  /*1783b0*/  LDL.LU R12, [R1+0x595c] ;  /* 0x00595c00010c7983 */ /* 0x000f280000300800 */
[----:B------:R-:W4:Y:S01]  /*1783c0*/  LDL.LU R193, [R1+0x58d8] ;  /* 0x0058d80001c17983 */ /* 0x000f220000300800 */
[----:B------:R-:W-:-:S03]  /*1783d0*/  IADD3.X R20, PT, PT, R20, UR9, RZ, P5, !PT ;  /* 0x0000000914147c10 */ /* 0x000fc6000affe4ff */
[----:B------:R-:W4:Y:S04]  /*1783e0*/  LDL.LU R191, [R1+0x58e0] ;  /* 0x0058e00001bf7983 */ /* 0x000f280000300800 */
[----:B------:R1:W-:Y:S04]  /*1783f0*/  STL [R1+0x58b8], R20 ;  /* 0x0058b81401007387 */ /* 0x0003e80000100800 */
[----:B-1----:R-:W4:Y:S01]  /*178400*/  LDL.LU R20, [R1+0x5948] ;  /* 0x0059480001147983 */ /* 0x002f220000300800 */
[----:B------:R-:W-:Y:S01]  /*178410*/  MOV R4, R15 ;  /* 0x0000000f00047202 */ /* 0x000fe20000000f00 */
[----:B------:R-:W-:-:S02]  /*178420*/  IMAD.MOV.U32 R5, RZ, RZ, R16 ;  /* 0x000000ffff057224 */ /* 0x000fc400078e0010 */
        /* <DEDUP_REMOVED lines=14> */
[----:B--2---:R-:W2:Y:S01]  /*178510*/  LDL.LU R17, [R1+0x5958] ;  /* 0x0059580001117983 */ /* 0x004ea20000300800 */
[----:B------:R-:W-:-:S03]  /*178520*/  IADD3 R194, P1, PT, R194, UR15, RZ ;  /* 0x0000000fc2c27c10 */ /* 0x000fc6000ff3e0ff */
[----:B------:R-:W3:Y:S04]  /*178530*/  LDL.LU R16, [R1+0x5960] ;  /* 0x0059600001107983 */ /* 0x000ee80000300800 */
[----:B------:R-:W3:Y:S04]  /*178540*/  LDL.LU R15, [R1+0x5964] ;  /* 0x00596400010f7983 */ /* 0x000ee80000300800 */
[----:B------:R-:W-:Y:S01]  /*178550*/  STL [R1+0x58cc], R196 ;  /* 0x0058ccc401007387 */ /* 0x000fe20000100800 */
[----:B------:R-:W-:-:S03]  /*178560*/  IADD3.X R197, PT, PT, R197, UR9, RZ, P5, !PT ;  /* 0x00000009c5c57c10 */ /* 0x000fc6000affe4ff */
[----:B------:R-:W-:Y:S04]  /*178570*/  STL [R1+0x58d4], R194 ;  /* 0x0058d4c201007387 */ /* 0x000fe80000100800 */
[----:B------:R-:W-:Y:S01]  /*178580*/  STL [R1+0x58c8], R197 ;  /* 0x0058c8c501007387 */ /* 0x000fe20000100800 */
[----:B------:R-:W-:-:S03]  /*178590*/  IADD3.X R195, PT, PT, R195, UR9, RZ, P1, !PT ;  /* 0x00000009c3c37c10 */ /* 0x000fc60008ffe4ff */
[----:B------:R-:W3:Y:S04]  /*1785a0*/  LDL.LU R50, [R1+0x596c] ;  /* 0x00596c0001327983 */ /* 0x000ee80000300800 */
[----:B------:R-:W3:Y:S01]  /*1785b0*/  LDL.LU R49, [R1+0x5974] ;  /* 0x0059740001317983 */ /* 0x000ee20000300800 */
[----:B------:R-:W-:Y:S02]  /*1785c0*/  IADD3 R192, P5, PT, R192, UR15, RZ ;  /* 0x0000000fc0c07c10 */ /* 0x000fe4000ffbe0ff */
[----:B------:R-:W-:-:S03]  /*1785d0*/  IADD3 R190, P1, PT, R190, UR15, RZ ;  /* 0x0000000fbebe7c10 */ /* 0x000fc6000ff3e0ff */
[----:B------:R-:W-:Y:S04]  /*1785e0*/  STL [R1+0x58dc], R192 ;  /* 0x0058dcc001007387 */ /* 0x000fe80000100800 */
[----:B------:R-:W-:Y:S04]  /*1785f0*/  STL [R1+0x58d0], R195 ;  /* 0x0058d0c301007387 */ /* 0x000fe80000100800 */
[----:B------:R-:W-:Y:S01]  /*178600*/  STL [R1+0x58e4], R190 ;  /* 0x0058e4be01007387 */ /* 0x000fe20000100800 */
[----:B----4-:R-:W-:Y:S02]  /*178610*/  IADD3.X R193, PT, PT, R193, UR9, RZ, P5, !PT ;  /* 0x00000009c1c17c10 */ /* 0x010fe4000affe4ff */
[----:B------:R-:W-:-:S03]  /*178620*/  IADD3 R8, P5, PT, R8, UR15, RZ ;  /* 0x0000000f08087c10 */ /* 0x000fc6000ffbe0ff */
[----:B------:R-:W-:Y:S04]  /*178630*/  STL [R1+0x58d8], R193 ;  /* 0x0058d8c101007387 */ /* 0x000fe80000100800 */
[----:B------:R-:W-:Y:S04]  /*178640*/  STL [R1+0x594c], R8 ;  /* 0x00594c0801007387 */ /* 0x000fe80000100800 */
[----:B------:R-:W4:Y:S04]  /*178650*/  LDL.LU R28, [R1+0x5968] ;  /* 0x00596800011c7983 */ /* 0x000f280000300800 */
[----:B------:R-:W4:Y:S04]  /*178660*/  LDL.LU R46, [R1+0x59dc] ;  /* 0x0059dc00012e7983 */ /* 0x000f280000300800 */
[----:B------:R-:W4:Y:S04]  /*178670*/  LDL.LU R45, [R1+0x5970] ;  /* 0x00597000012d7983 */ /* 0x000f280000300800 */
[----:B------:R-:W4:Y:S01]  /*178680*/  LDL.LU R30, [R1+0x59e4] ;  /* 0x0059e400011e7983 */ /* 0x000f220000300800 */
[----:B------:R-:W-:-:S02]  /*178690*/  IADD3.X R191, PT, PT, R191, UR9, RZ, P1, !PT ;  /* 0x00000009bfbf7c10 */ /* 0x000fc40008ffe4ff */
[----:B------:R-:W-:Y:S01]  /*1786a0*/  IADD3 R18, P1, PT, R18, UR15, RZ ;  /* 0x0000000f12127c10 */ /* 0x000fe2000ff3e0ff */
[----:B------:R-:W4:Y:S01]  /*1786b0*/  LDL.LU R42, [R1+0x59d8] ;  /* 0x0059d800012a7983 */ /* 0x000f220000300800 */
[----:B------:R-:W-:-:S03]  /*1786c0*/  IADD3.X R20, PT, PT, R20, UR9, RZ, P5, !PT ;  /* 0x0000000914147c10 */ /* 0x000fc6000affe4ff */
[----:B------:R-:W4:Y:S04]  /*1786d0*/  LDL.LU R41, [R1+0x59ec] ;  /* 0x0059ec0001297983 */ /* 0x000f280000300800 */
[----:B------:R-:W4:Y:S04]  /*1786e0*/  LDL.LU R38, [R1+0x59e0] ;  /* 0x0059e00001267983 */ /* 0x000f280000300800 */
[----:B------:R-:W4:Y:S04]  /*1786f0*/  LDL.LU R37, [R1+0x59f4] ;  /* 0x0059f40001257983 */ /* 0x000f280000300800 */
[----:B------:R-:W-:Y:S04]  /*178700*/  STL [R1+0x58e0], R191 ;  /* 0x0058e0bf01007387 */ /* 0x000fe80000100800 */
[----:B------:R-:W-:Y:S04]  /*178710*/  STL [R1+0x5954], R18 ;  /* 0x0059541201007387 */ /* 0x000fe80000100800 */
[----:B------:R-:W-:Y:S04]  /*178720*/  STL [R1+0x5948], R20 ;  /* 0x0059481401007387 */ /* 0x000fe80000100800 */
[----:B------:R-:W4:Y:S04]  /*178730*/  LDL.LU R32, [R1+0x59e8] ;  /* 0x0059e80001207983 */ /* 0x000f280000300800 */
[----:B------:R-:W4:Y:S04]  /*178740*/  LDL.LU R31, [R1+0x59fc] ;  /* 0x0059fc00011f7983 */ /* 0x000f280000300800 */
[----:B------:R-:W4:Y:S04]  /*178750*/  LDL.LU R27, [R1+0x59f0] ;  /* 0x0059f000011b7983 */ /* 0x000f280000300800 */
[----:B------:R-:W4:Y:S01]  /*178760*/  LDL.LU R6, [R1+0x5a04] ;  /* 0x005a040001067983 */ /* 0x000f220000300800 */
[----:B------:R-:W-:-:S02]  /*178770*/  IADD3 R12, P5, PT, R12, UR15, RZ ;  /* 0x0000000f0c0c7c10 */ /* 0x000fc4000ffbe0ff */
[----:B------:R-:W-:-:S03]  /*178780*/  IADD3.X R23, PT, PT, R23, UR9, RZ, P1, !PT ;  /* 0x0000000917177c10 */ /* 0x000fc60008ffe4ff */
[----:B------:R-:W-:Y:S04]  /*178790*/  STL [R1+0x595c], R12 ;  /* 0x00595c0c01007387 */ /* 0x000fe80000100800 */
        /* <DEDUP_REMOVED lines=14> */
[----:B---3--:R-:W-:-:S04]  /*178880*/  IADD3 R15, P1, PT, R15, UR15, RZ ;  /* 0x0000000f0f0f7c10 */ /* 0x008fc8000ff3e0ff */
[----:B------:R-:W-:Y:S01]  /*178890*/  IADD3.X R16, PT, PT, R16, UR9, RZ, P1, !PT ;  /* 0x0000000910107c10 */ /* 0x000fe20008ffe4ff */
[----:B------:R-:W-:Y:S04]  /*1788a0*/  STL [R1+0x5964], R15 ;  /* 0x0059640f01007387 */ /* 0x000fe80000100800 */
[----:B------:R-:W-:Y:S01]  /*1788b0*/  STL [R1+0x5958], R17 ;  /* 0x0059581101007387 */ /* 0x000fe20000100800 */
[----:B------:R-:W-:Y:S02]  /*1788c0*/  IADD3 R50, P5, PT, R50, UR15, RZ ;  /* 0x0000000f32327c10 */ /* 0x000fe4000ffbe0ff */
[----:B------:R-:W-:-:S03]  /*1788d0*/  IADD3 R49, P1, PT, R49, UR15, RZ ;  /* 0x0000000f31317c10 */ /* 0x000fc6000ff3e0ff */
[----:B------:R-:W-:Y:S04]  /*1788e0*/  STL [R1+0x596c], R50 ;  /* 0x00596c3201007387 */ /* 0x000fe80000100800 */
[----:B------:R-:W-:Y:S04]  /*1788f0*/  STL [R1+0x5960], R16 ;  /* 0x0059601001007387 */ /* 0x000fe80000100800 */
[----:B------:R-:W-:Y:S01]  /*178900*/  STL [R1+0x5974], R49 ;  /* 0x0059743101007387 */ /* 0x000fe20000100800 */
[----:B----4-:R-:W-:Y:S02]  /*178910*/  IADD3.X R28, PT, PT, R28, UR9, RZ, P5, !PT ;  /* 0x000000091c1c7c10 */ /* 0x010fe4000affe4ff */
[----:B------:R-:W-:-:S02]  /*178920*/  IADD3 R46, P5, PT, R46, UR15, RZ ;  /* 0x0000000f2e2e7c10 */ /* 0x000fc4000ffbe0ff */
[----:B------:R-:W-:Y:S01]  /*178930*/  IADD3.X R45, PT, PT, R45, UR9, RZ, P1, !PT ;  /* 0x000000092d2d7c10 */ /* 0x000fe20008ffe4ff */
[----:B------:R2:W-:Y:S01]  /*178940*/  STL [R1+0x5968], R28 ;  /* 0x0059681c01007387 */ /* 0x0005e20000100800 */
[----:B------:R-:W-:Y:S02]  /*178950*/  IADD3 R30, P1, PT, R30, UR15, RZ ;  /* 0x0000000f1e1e7c10 */ /* 0x000fe4000ff3e0ff */
[----:B------:R-:W-:Y:S01]  /*178960*/  IADD3.X R42, PT, PT, R42, UR9, RZ, P5, !PT ;  /* 0x000000092a2a7c10 */ /* 0x000fe2000affe4ff */
[----:B--2---:R-:W2:Y:S01]  /*178970*/  LDL.LU R28, [R1+0x59f8] ;  /* 0x0059f800011c7983 */ /* 0x004ea20000300800 */
[----:B------:R-:W-:-:S03]  /*178980*/  IADD3 R41, P5, PT, R41, UR15, RZ ;  /* 0x0000000f29297c10 */ /* 0x000fc6000ffbe0ff */
[----:B------:R3:W-:Y:S01]  /*178990*/  STL [R1+0x59e4], R30 ;  /* 0x0059e41e01007387 */ /* 0x0007e20000100800 */
[----:B------:R-:W-:-:S03]  /*1789a0*/  IADD3.X R38, PT, PT, R38, UR9, RZ, P1, !PT ;  /* 0x0000000926267c10 */ /* 0x000fc60008ffe4ff */
[----:B------:R-:W-:Y:S01]  /*1789b0*/  STL [R1+0x59dc], R46 ;  /* 0x0059dc2e01007387 */ /* 0x000fe20000100800 */
[----:B------:R-:W-:-:S03]  /*1789c0*/  IADD3 R37, P1, PT, R37, UR15, RZ ;  /* 0x0000000f25257c10 */ /* 0x000fc6000ff3e0ff */
[----:B---3--:R-:W3:Y:S04]  /*1789d0*/  LDL.LU R30, [R1+0x5a00] ;  /* 0x005a0000011e7983 */ /* 0x008ee80000300800 */
[----:B------:R-:W-:Y:S04]  /*1789e0*/  STL [R1+0x5970], R45 ;  /* 0x0059702d01007387 */ /* 0x000fe80000100800 */
[----:B------:R-:W4:Y:S04]  /*1789f0*/  LDL.LU R188, [R1+0x5a0c] ;  /* 0x005a0c0001bc7983 */ /* 0x000f280000300800 */
[----:B------:R-:W4:Y:S01]  /*178a00*/  LDL.LU R186, [R1+0x5a14] ;  /* 0x005a140001ba7983 */ /* 0x000f220000300800 */
[----:B------:R-:W-:-:S03]  /*178a10*/  IADD3.X R32, PT, PT, R32, UR9, RZ, P5, !PT ;  /* 0x0000000920207c10 */ /* 0x000fc6000affe4ff */
[----:B------:R-:W-:Y:S04]  /*178a20*/  STL [R1+0x59d8], R42 ;  /* 0x0059d82a01007387 */ /* 0x000fe80000100800 */
[----:B------:R-:W-:Y:S01]  /*178a30*/  STL [R1+0x59ec], R41 ;  /* 0x0059ec2901007387 */ /* 0x000fe20000100800 */
[----:B------:R-:W-:-:S03]  /*178a40*/  IADD3.X R27, PT, PT, R27, UR9, RZ, P1, !PT ;  /* 0x000000091b1b7c10 */ /* 0x000fc60008ffe4ff */
[----:B------:R-:W4:Y:S01]  /*178a50*/  LDL.LU R189, [R1+0x5a08] ;  /* 0x005a080001bd7983 */ /* 0x000f220000300800 */
[----:B------:R-:W-:-:S03]  /*178a60*/  IADD3 R6, P1, PT, R6, UR15, RZ ;  /* 0x0000000f06067c10 */ /* 0x000fc6000ff3e0ff */
[----:B------:R-:W-:Y:S01]  /*178a70*/  STL [R1+0x59e0], R38 ;  /* 0x0059e02601007387 */ /* 0x000fe20000100800 */
[----:B------:R-:W-:-:S03]  /*178a80*/  IADD3 R31, P5, PT, R31, UR15, RZ ;  /* 0x0000000f1f1f7c10 */ /* 0x000fc6000ffbe0ff */
[----:B------:R-:W4:Y:S04]  /*178a90*/  LDL.LU R187, [R1+0x5a10] ;  /* 0x005a100001bb7983 */ /* 0x000f280000300800 */
[----:B------:R-:W-:Y:S04]  /*178aa0*/  STL [R1+0x59f4], R37 ;  /* 0x0059f42501007387 */ /* 0x000fe80000100800 */
[----:B------:R-:W4:Y:S04]  /*178ab0*/  LDL.LU R184, [R1+0x5a1c] ;  /* 0x005a1c0001b87983 */ /* 0x000f280000300800 */
[----:B------:R-:W4:Y:S04]  /*178ac0*/  LDL.LU R182, [R1+0x5a24] ;  /* 0x005a240001b67983 */ /* 0x000f280000300800 */
[----:B------:R-:W-:Y:S04]  /*178ad0*/  STL [R1+0x59e8], R32 ;  /* 0x0059e82001007387 */ /* 0x000fe80000100800 */
[----:B------:R1:W-:Y:S04]  /*178ae0*/  STL [R1+0x5a04], R6 ;  /* 0x005a040601007387 */ /* 0x0003e80000100800 */
[----:B------:R-:W-:Y:S04]  /*178af0*/  STL [R1+0x59fc], R31 ;  /* 0x0059fc1f01007387 */ /* 0x000fe80000100800 */
[----:B-1----:R-:W4:Y:S04]  /*178b00*/  LDL.LU R6, [R1+0x5a6c] ;  /* 0x005a6c0001067983 */ /* 0x002f280000300800 */
[----:B------:R1:W-:Y:S04]  /*178b10*/  STL [R1+0x59f0], R27 ;  /* 0x0059f01b01007387 */ /* 0x0003e80000100800 */
[----:B-1----:R-:W4:Y:S04]  /*178b20*/  LDL.LU R27, [R1+0x5a74] ;  /* 0x005a7400011b7983 */ /* 0x002f280000300800 */
[----:B------:R-:W4:Y:S04]  /*178b30*/  LDL.LU R21, [R1+0x5a7c] ;  /* 0x005a7c0001157983 */ /* 0x000f280000300800 */
[----:B------:R-:W4:Y:S04]  /*178b40*/  LDL.LU R13, [R1+0x5a84] ;  /* 0x005a8400010d7983 */ /* 0x000f280000300800 */
[----:B------:R-:W4:Y:S04]  /*178b50*/  LDL.LU R185, [R1+0x5a18] ;  /* 0x005a180001b97983 */ /* 0x000f280000300800 */
[----:B------:R-:W4:Y:S04]  /*178b60*/  LDL.LU R183, [R1+0x5a20] ;  /* 0x005a200001b77983 */ /* 0x000f280000300800 */
[----:B------:R-:W4:Y:S01]  /*178b70*/  LDL.LU R32, [R1+0x5a68] ;  /* 0x005a680001207983 */ /* 0x000f220000300800 */
[----:B------:R-:W-:-:S02]  /*178b80*/  IMAD.MOV.U32 R5, RZ, RZ, R22 ;  /* 0x000000ffff057224 */ /* 0x000fc400078e0016 */
        /* <DEDUP_REMOVED lines=11> */
[----:B--2---:R-:W-:-:S05]  /*178c40*/  IADD3.X R28, PT, PT, R28, UR9, RZ, P5, !PT ;  /* 0x000000091c1c7c10 */ /* 0x004fca000affe4ff */
[----:B------:R2:W-:Y:S01]  /*178c50*/  STL [R1+0x59f8], R28 ;  /* 0x0059f81c01007387 */ /* 0x0005e20000100800 */
[----:B---3--:R-:W-:-:S03]  /*178c60*/  IADD3.X R30, PT, PT, R30, UR9, RZ, P1, !PT ;  /* 0x000000091e1e7c10 */ /* 0x008fc60008ffe4ff */
[----:B--2---:R-:W2:Y:S04]  /*178c70*/  LDL.LU R28, [R1+0x5a70] ;  /* 0x005a7000011c7983 */ /* 0x004ea80000300800 */
[----:B------:R-:W3:Y:S01]  /*178c80*/  LDL.LU R22, [R1+0x5a78] ;  /* 0x005a780001167983 */ /* 0x000ee20000300800 */
[----:B----4-:R-:W-:-:S03]  /*178c90*/  IADD3 R188, P5, PT, R188, UR15, RZ ;  /* 0x0000000fbcbc7c10 */ /* 0x010fc6000ffbe0ff */
[----:B------:R4:W-:Y:S01]  /*178ca0*/  STL [R1+0x5a00], R30 ;  /* 0x005a001e01007387 */ /* 0x0009e20000100800 */
[----:B------:R-:W-:-:S03]  /*178cb0*/  IADD3 R186, P1, PT, R186, UR15, RZ ;  /* 0x0000000fbaba7c10 */ /* 0x000fc6000ff3e0ff */
        /* <DEDUP_REMOVED lines=13> */
[----:B------:R-:W-:Y:S02]  /*178d90*/  IADD3.X R185, PT, PT, R185, UR9, RZ, P5, !PT ;  /* 0x00000009b9b97c10 */ /* 0x000fe4000affe4ff */
[----:B------:R-:W-:-:S03]  /*178da0*/  IADD3 R6, P5, PT, R6, UR15, RZ ;  /* 0x0000000f06067c10 */ /* 0x000fc6000ffbe0ff */
[----:B------:R-:W-:Y:S04]  /*178db0*/  STL [R1+0x5a18], R185 ;  /* 0x005a18b901007387 */ /* 0x000fe80000100800 */
[----:B------:R-:W-:Y:S04]  /*178dc0*/  STL [R1+0x5a6c], R6 ;  /* 0x005a6c0601007387 */ /* 0x000fe80000100800 */
[----:B------:R-:W3:Y:S04]  /*178dd0*/  LDL.LU R10, [R1+0x5a88] ;  /* 0x005a8800010a7983 */ /* 0x000ee80000300800 */
[----:B------:R-:W3:Y:S04]  /*178de0*/  LDL.LU R38, [R1+0x5a9c] ;  /* 0x005a9c0001267983 */ /* 0x000ee80000300800 */
[----:B------:R-:W3:Y:S04]  /*178df0*/  LDL.LU R37, [R1+0x5a90] ;  /* 0x005a900001257983 */ /* 0x000ee80000300800 */
[----:B------:R-:W3:Y:S01]  /*178e00*/  LDL.LU R24, [R1+0x5aa4] ;  /* 0x005aa40001187983 */ /* 0x000ee20000300800 */
[----:B------:R-:W-:-:S02]  /*178e10*/  IADD3.X R183, PT, PT, R183, UR9, RZ, P1, !PT ;  /* 0x00000009b7b77c10 */ /* 0x000fc40008ffe4ff */
[----:B------:R-:W-:Y:S01]  /*178e20*/  IADD3 R27, P1, PT, R27, UR15, RZ ;  /* 0x0000000f1b1b7c10 */ /* 0x000fe2000ff3e0ff */
[----:B------:R-:W3:Y:S01]  /*178e30*/  LDL.LU R34, [R1+0x5a98] ;  /* 0x005a980001227983 */ /* 0x000ee20000300800 */
[----:B------:R-:W-:-:S03]  /*178e40*/  IADD3.X R32, PT, PT, R32, UR9, RZ, P5, !PT ;  /* 0x0000000920207c10 */ /* 0x000fc6000affe4ff */
[----:B------:R-:W3:Y:S04]  /*178e50*/  LDL.LU R33, [R1+0x5aac] ;  /* 0x005aac0001217983 */ /* 0x000ee80000300800 */
[----:B------:R-:W3:Y:S04]  /*178e60*/  LDL.LU R31, [R1+0x5aa0] ;  /* 0x005aa000011f7983 */ /* 0x000ee80000300800 */
[----:B----4-:R-:W4:Y:S04]  /*178e70*/  LDL.LU R30, [R1+0x5ab4] ;  /* 0x005ab400011e7983 */ /* 0x010f280000300800 */
[----:B------:R-:W-:Y:S04]  /*178e80*/  STL [R1+0x5a20], R183 ;  /* 0x005a20b701007387 */ /* 0x000fe80000100800 */
[----:B------:R-:W-:Y:S04]  /*178e90*/  STL [R1+0x5a74], R27 ;  /* 0x005a741b01007387 */ /* 0x000fe80000100800 */
[----:B------:R-:W-:Y:S04]  /*178ea0*/  STL [R1+0x5a68], R32 ;  /* 0x005a682001007387 */ /* 0x000fe80000100800 */
[----:B------:R-:W4:Y:S04]  /*178eb0*/  LDL.LU R25, [R1+0x5aa8] ;  /* 0x005aa80001197983 */ /* 0x000f280000300800 */
[----:B------:R-:W4:Y:S04]  /*178ec0*/  LDL.LU R19, [R1+0x5abc] ;  /* 0x005abc0001137983 */ /* 0x000f280000300800 */
[----:B------:R-:W4:Y:S04]  /*178ed0*/  LDL.LU R11, [R1+0x5ab0] ;  /* 0x005ab000010b7983 */ /* 0x000f280000300800 */
[----:B------:R-:W4:Y:S01]  /*178ee0*/  LDL.LU R7, [R1+0x5ac4] ;  /* 0x005ac40001077983 */ /* 0x000f220000300800 */
[----:B------:R-:W-:-:S05]  /*178ef0*/  IADD3 R21, P5, PT, R21, UR15, RZ ;  /* 0x0000000f15157c10 */ /* 0x000fca000ffbe0ff */
[----:B------:R-:W-:Y:S01]  /*178f00*/  STL [R1+0x5a7c], R21 ;  /* 0x005a7c1501007387 */ /* 0x000fe20000100800 */
        /* <DEDUP_REMOVED lines=13> */
[----:B------:R-:W-:Y:S02]  /*178fe0*/  IADD3 R13, P1, PT, R13, UR15, RZ ;  /* 0x0000000f0d0d7c10 */ /* 0x000fe4000ff3e0ff */
[----:B---3--:R-:W-:Y:S01]  /*178ff0*/  IADD3.X R22, PT, PT, R22, UR9, RZ, P5, !PT ;  /* 0x0000000916167c10 */ /* 0x008fe2000affe4ff */
[----:B------:R-:W-:Y:S01]  /*179000*/  STL [R1+0x5a70], R28 ;  /* 0x005a701c01007387 */ /* 0x000fe20000100800 */
[----:B------:R-:W-:-:S03]  /*179010*/  IADD3.X R14, PT, PT, R14, UR9, RZ, P1, !PT ;  /* 0x000000090e0e7c10 */ /* 0x000fc60008ffe4ff */
[----:B------:R-:W-:Y:S04]  /*179020*/  STL [R1+0x5a84], R13 ;  /* 0x005a840d01007387 */ /* 0x000fe80000100800 */
[----:B------:R-:W-:Y:S01]  /*179030*/  STL [R1+0x5a78], R22 ;  /* 0x005a781601007387 */ /* 0x000fe20000100800 */
[----:B------:R-:W-:Y:S02]  /*179040*/  IADD3 R42, P5, PT, R42, UR15, RZ ;  /* 0x0000000f2a2a7c10 */ /* 0x000fe4000ffbe0ff */
[----:B------:R-:W-:-:S03]  /*179050*/  IADD3 R41, P1, PT, R41, UR15, RZ ;  /* 0x0000000f29297c10 */ /* 0x000fc6000ff3e0ff */
[----:B------:R-:W-:Y:S04]  /*179060*/  STL [R1+0x5a8c], R42 ;  /* 0x005a8c2a01007387 */ /* 0x000fe80000100800 */
[----:B------:R-:W-:Y:S04]  /*179070*/  STL [R1+0x5a80], R14 ;  /* 0x005a800e01007387 */ /* 0x000fe80000100800 */
[----:B------:R-:W-:Y:S01]  /*179080*/  STL [R1+0x5a94], R41 ;  /* 0x005a942901007387 */ /* 0x000fe20000100800 */
[----:B------:R-:W-:Y:S02]  /*179090*/  IADD3.X R10, PT, PT, R10, UR9, RZ, P5, !PT ;  /* 0x000000090a0a7c10 */ /* 0x000fe4000affe4ff */
        /* <DEDUP_REMOVED lines=10> */
[----:B----4-:R-:W-:-:S03]  /*179140*/  IADD3 R30, P1, PT, R30, UR15, RZ ;  /* 0x0000000f1e1e7c10 */ /* 0x010fc6000ff3e0ff */
        /* <DEDUP_REMOVED lines=18> */
[----:B------:R1:W-:Y:S04]  /*179270*/  STL [R1+0x5abc], R19 ;  /* 0x005abc1301007387 */ /* 0x0003e80000100800 */
[----:B-1----:R-:W4:Y:S04]  /*179280*/  LDL.LU R7, [R1+0x5b2c] ;  /* 0x005b2c0001077983 */ /* 0x002f280000300800 */
[----:B------:R1:W-:Y:S04]  /*179290*/  STL [R1+0x5ab0], R11 ;  /* 0x005ab00b01007387 */ /* 0x0003e80000100800 */
[----:B------:R-:W4:Y:S04]  /*1792a0*/  LDL.LU R9, [R1+0x5b34] ;  /* 0x005b340001097983 */ /* 0x000f280000300800 */
[----:B------:R-:W4:Y:S04]  /*1792b0*/  LDL.LU R2, [R1+0x5b3c] ;  /* 0x005b3c0001027983 */ /* 0x000f280000300800 */
[----:B------:R-:W4:Y:S04]  /*1792c0*/  LDL.LU R19, [R1+0x5b44] ;  /* 0x005b440001137983 */ /* 0x000f280000300800 */
[----:B------:R-:W4:Y:S04]  /*1792d0*/  LDL.LU R177, [R1+0x5ad8] ;  /* 0x005ad80001b17983 */ /* 0x000f280000300800 */
[----:B------:R-:W4:Y:S04]  /*1792e0*/  LDL.LU R175, [R1+0x5ae0] ;  /* 0x005ae00001af7983 */ /* 0x000f280000300800 */
[----:B-1----:R-:W4:Y:S01]  /*1792f0*/  LDL.LU R11, [R1+0x5b28] ;  /* 0x005b2800010b7983 */ /* 0x002f220000300800 */
[----:B------:R-:W-:Y:S01]  /*179300*/  IMAD.MOV.U32 R4, RZ, RZ, R8 ;  /* 0x000000ffff047224 */ /* 0x000fe200078e0008 */
        /* <DEDUP_REMOVED lines=38> */
[----:B------:R-:W3:Y:S01]  /*179570*/  LDL.LU R30, [R1+0x5b50] ;  /* 0x005b5000011e7983 */ /* 0x000ee20000300800 */
[----:B------:R-:W-:-:S03]  /*179580*/  IADD3.X R175, PT, PT, R175, UR9, RZ, P1, !PT ;  /* 0x00000009afaf7c10 */ /* 0x000fc60008ffe4ff */
[----:B------:R-:W3:Y:S01]  /*179590*/  LDL.LU R29, [R1+0x5b64] ;  /* 0x005b6400011d7983 */ /* 0x000ee20000300800 */
[----:B------:R-:W-:-:S03]  /*1795a0*/  IADD3 R9, P1, PT, R9, UR15, RZ ;  /* 0x0000000f09097c10 */ /* 0x000fc6000ff3e0ff */
[----:B------:R-:W3:Y:S01]  /*1795b0*/  LDL.LU R26, [R1+0x5b58] ;  /* 0x005b5800011a7983 */ /* 0x000ee20000300800 */
[----:B------:R-:W-:-:S03]  /*1795c0*/  IADD3.X R11, PT, PT, R11, UR9, RZ, P5, !PT ;  /* 0x000000090b0b7c10 */ /* 0x000fc6000affe4ff */
[----:B------:R-:W3:Y:S04]  /*1795d0*/  LDL.LU R25, [R1+0x5b6c] ;  /* 0x005b6c0001197983 */ /* 0x000ee80000300800 */
[----:B----4-:R-:W4:Y:S04]  /*1795e0*/  LDL.LU R24, [R1+0x5b60] ;  /* 0x005b600001187983 */ /* 0x010f280000300800 */
        /* <DEDUP_REMOVED lines=8> */
[----:B------:R-:W-:Y:S01]  /*179670*/  IADD3 R2, P5, PT, R2, UR15, RZ ;  /* 0x0000000f02027c10 */ /* 0x000fe2000ffbe0ff */
[----:B-1----:R-:W-:-:S04]  /*179680*/  IMAD.MOV.U32 R4, RZ, RZ, R6 ;  /* 0x000000ffff047224 */ /* 0x002fc800078e0006 */
[----:B------:R-:W-:Y:S01]  /*179690*/  STL [R1+0x5b3c], R2 ;  /* 0x005b3c0201007387 */ /* 0x000fe20000100800 */
        /* <DEDUP_REMOVED lines=10> */
[----:B------:R-:W-:Y:S02]  /*179740*/  IADD3 R19, P1, PT, R19, UR15, RZ ;  /* 0x0000000f13137c10 */ /* 0x000fe4000ff3e0ff */
[----:B---3--:R-:W-:Y:S01]  /*179750*/  IADD3.X R8, PT, PT, R8, UR9, RZ, P5, !PT ;  /* 0x0000000908087c10 */ /* 0x008fe2000affe4ff */
[----:B------:R-:W-:Y:S04]  /*179760*/  STL [R1+0x5b30], R10 ;  /* 0x005b300a01007387 */ /* 0x000fe80000100800 */
[----:B------:R-:W-:Y:S01]  /*179770*/  STL [R1+0x5b44], R19 ;  /* 0x005b441301007387 */ /* 0x000fe20000100800 */
[----:B------:R-:W-:-:S03]  /*179780*/  IADD3.X R20, PT, PT, R20, UR9, RZ, P1, !PT ;  /* 0x0000000914147c10 */ /* 0x000fc60008ffe4ff */
[----:B------:R-:W-:Y:S01]  /*179790*/  STL [R1+0x5b38], R8 ;  /* 0x005b380801007387 */ /* 0x000fe20000100800 */
[----:B------:R-:W-:Y:S02]  /*1797a0*/  IADD3 R34, P5, PT, R34, UR15, RZ ;  /* 0x0000000f22227c10 */ /* 0x000fe4000ffbe0ff */
[----:B------:R-:W-:-:S03]  /*1797b0*/  IADD3 R33, P1, PT, R33, UR15, RZ ;  /* 0x0000000f21217c10 */ /* 0x000fc6000ff3e0ff */
[----:B------:R-:W-:Y:S04]  /*1797c0*/  STL [R1+0x5b4c], R34 ;  /* 0x005b4c2201007387 */ /* 0x000fe80000100800 */
[----:B------:R-:W2:Y:S04]  /*1797d0*/  LDL.LU R6, [R1+0x5b78] ;  /* 0x005b780001067983 */ /* 0x000ea80000300800 */
[----:B------:R-:W-:Y:S04]  /*1797e0*/  STL [R1+0x5b54], R33 ;  /* 0x005b542101007387 */ /* 0x000fe80000100800 */
[----:B------:R-:W-:Y:S01]  /*1797f0*/  STL [R1+0x5b40], R20 ;  /* 0x005b401401007387 */ /* 0x000fe20000100800 */
[----:B------:R-:W-:-:S02]  /*179800*/  IADD3.X R31, PT, PT, R31, UR9, RZ, P5, !PT ;  /* 0x000000091f1f7c10 */ /* 0x000fc4000affe4ff */
[----:B------:R-:W-:Y:S02]  /*179810*/  IADD3 R12, P5, PT, R12, UR15, RZ ;  /* 0x0000000f0c0c7c10 */ /* 0x000fe4000ffbe0ff */
[----:B------:R-:W-:-:S03]  /*179820*/  IADD3.X R30, PT, PT, R30, UR9, RZ, P1, !PT ;  /* 0x000000091e1e7c10 */ /* 0x000fc60008ffe4ff */
[----:B------:R1:W-:Y:S01]  /*179830*/  STL [R1+0x5b5c], R12 ;  /* 0x005b5c0c01007387 */ /* 0x0003e20000100800 */
[----:B------:R-:W-:Y:S02]  /*179840*/  IADD3 R29, P1, PT, R29, UR15, RZ ;  /* 0x0000000f1d1d7c10 */ /* 0x000fe4000ff3e0ff */
[----:B------:R-:W-:Y:S01]  /*179850*/  IADD3.X R26, PT, PT, R26, UR9, RZ, P5, !PT ;  /* 0x000000091a1a7c10 */ /* 0x000fe2000affe4ff */
[----:B-1----:R-:W3:Y:S01]  /*179860*/  LDL.LU R12, [R1+0x5b80] ;  /* 0x005b8000010c7983 */ /* 0x002ee20000300800 */
[----:B------:R-:W-:-:S03]  /*179870*/  IADD3 R25, P5, PT, R25, UR15, RZ ;  /* 0x0000000f19197c10 */ /* 0x000fc6000ffbe0ff */
[----:B------:R-:W-:Y:S01]  /*179880*/  STL [R1+0x5b48], R31 ;  /* 0x005b481f01007387 */ /* 0x000fe20000100800 */
[----:B----4-:R-:W-:-:S03]  /*179890*/  IADD3.X R24, PT, PT, R24, UR9, RZ, P1, !PT ;  /* 0x0000000918187c10 */ /* 0x010fc60008ffe4ff */
[----:B------:R-:W4:Y:S04]  /*1798a0*/  LDL.LU R172, [R1+0x5b8c] ;  /* 0x005b8c0001ac7983 */ /* 0x000f280000300800 */
[----:B------:R-:W-:Y:S01]  /*1798b0*/  STL [R1+0x5b50], R30 ;  /* 0x005b501e01007387 */ /* 0x000fe20000100800 */
[----:B------:R-:W-:-:S03]  /*1798c0*/  IADD3 R23, P1, PT, R23, UR15, RZ ;  /* 0x0000000f17177c10 */ /* 0x000fc6000ff3e0ff */
        /* <DEDUP_REMOVED lines=8> */
[----:B------:R-:W-:Y:S04]  /*179950*/  STL [R1+0x5b60], R24 ;  /* 0x005b601801007387 */ /* 0x000fe80000100800 */
[----:B------:R-:W4:Y:S01]  /*179960*/  LDL.LU R171, [R1+0x5b90] ;  /* 0x005b900001ab7983 */ /* 0x000f220000300800 */
[----:B------:R-:W-:-:S03]  /*179970*/  IADD3 R15, P1, PT, R15, UR15, RZ ;  /* 0x0000000f0f0f7c10 */ /* 0x000fc6000ff3e0ff */
[----:B------:R-:W-:Y:S04]  /*179980*/  STL [R1+0x5b74], R23 ;  /* 0x005b741701007387 */ /* 0x000fe80000100800 */
[----:B------:R-:W4:Y:S04]  /*179990*/  LDL.LU R168, [R1+0x5b9c] ;  /* 0x005b9c0001a87983 */ /* 0x000f280000300800 */
[----:B------:R-:W4:Y:S04]  /*1799a0*/  LDL.LU R166, [R1+0x5ba4] ;  /* 0x005ba40001a67983 */ /* 0x000f280000300800 */
[----:B------:R-:W-:Y:S04]  /*1799b0*/  STL [R1+0x5b68], R18 ;  /* 0x005b681201007387 */ /* 0x000fe80000100800 */
[----:B------:R-:W-:Y:S04]  /*1799c0*/  STL [R1+0x5b7c], R17 ;  /* 0x005b7c1101007387 */ /* 0x000fe80000100800 */
[----:B------:R-:W4:Y:S04]  /*1799d0*/  LDL.LU R13, [R1+0x5bec] ;  /* 0x005bec00010d7983 */ /* 0x000f280000300800 */
[----:B------:R-:W-:Y:S04]  /*1799e0*/  STL [R1+0x5b70], R16 ;  /* 0x005b701001007387 */ /* 0x000fe80000100800 */
[----:B------:R-:W4:Y:S04]  /*1799f0*/  LDL.LU R21, [R1+0x5bf4] ;  /* 0x005bf40001157983 */ /* 0x000f280000300800 */
[----:B------:R1:W-:Y:S04]  /*179a00*/  STL [R1+0x5b84], R15 ;  /* 0x005b840f01007387 */ /* 0x0003e80000100800 */
[----:B------:R-:W4:Y:S01]  /*179a10*/  LDL.LU R169, [R1+0x5b98] ;  /* 0x005b980001a97983 */ /* 0x000f220000300800 */
[----:B------:R-:W-:-:S03]  /*179a20*/  IMAD.MOV.U32 R5, RZ, RZ, R14 ;  /* 0x000000ffff057224 */ /* 0x000fc600078e000e */
[----:B------:R-:W4:Y:S04]  /*179a30*/  LDL.LU R167, [R1+0x5ba0] ;  /* 0x005ba00001a77983 */ /* 0x000f280000300800 */
[----:B-1----:R-:W4:Y:S04]  /*179a40*/  LDL.LU R15, [R1+0x5bfc] ;  /* 0x005bfc00010f7983 */ /* 0x002f280000300800 */
        /* <DEDUP_REMOVED lines=8> */
[----:B--2---:R-:W-:-:S05]  /*179ad0*/  IADD3.X R6, PT, PT, R6, UR9, RZ, P5, !PT ;  /* 0x0000000906067c10 */ /* 0x004fca000affe4ff */
[----:B------:R1:W-:Y:S04]  /*179ae0*/  STL [R1+0x5b78], R6 ;  /* 0x005b780601007387 */ /* 0x0003e80000100800 */
[----:B-1----:R-:W2:Y:S04]  /*179af0*/  LDL.LU R6, [R1+0x5c04] ;  /* 0x005c040001067983 */ /* 0x002ea80000300800 */
[----:B------:R-:W2:Y:S01]  /*179b00*/  LDL.LU R22, [R1+0x5bf0] ;  /* 0x005bf00001167983 */ /* 0x000ea20000300800 */
[----:B---3--:R-:W-:-:S05]  /*179b10*/  IADD3.X R12, PT, PT, R12, UR9, RZ, P1, !PT ;  /* 0x000000090c0c7c10 */ /* 0x008fca0008ffe4ff */
[----:B------:R1:W-:Y:S01]  /*179b20*/  STL [R1+0x5b80], R12 ;  /* 0x005b800c01007387 */ /* 0x0003e20000100800 */
[----:B----4-:R-:W-:-:S03]  /*179b30*/  IADD3 R172, P5, PT, R172, UR15, RZ ;  /* 0x0000000facac7c10 */ /* 0x010fc6000ffbe0ff */
[----:B------:R-:W3:Y:S04]  /*179b40*/  LDL.LU R14, [R1+0x5be8] ;  /* 0x005be800010e7983 */ /* 0x000ee80000300800 */
[----:B------:R-:W4:Y:S01]  /*179b50*/  LDL.LU R16, [R1+0x5bf8] ;  /* 0x005bf80001107983 */ /* 0x000f220000300800 */
[----:B------:R-:W-:-:S03]  /*179b60*/  IADD3 R170, P1, PT, R170, UR15, RZ ;  /* 0x0000000faaaa7c10 */ /* 0x000fc6000ff3e0ff */
[----:B------:R-:W4:Y:S04]  /*179b70*/  LDL.LU R7, [R1+0x5c00] ;  /* 0x005c000001077983 */ /* 0x000f280000300800 */
[----:B------:R-:W-:Y:S04]  /*179b80*/  STL [R1+0x5b8c], R172 ;  /* 0x005b8cac01007387 */ /* 0x000fe80000100800 */
[----:B------:R-:W-:Y:S01]  /*179b90*/  STL [R1+0x5b94], R170 ;  /* 0x005b94aa01007387 */ /* 0x000fe20000100800 */
[----:B------:R-:W-:-:S05]  /*179ba0*/  IADD3.X R173, PT, PT, R173, UR9, RZ, P5, !PT ;  /* 0x00000009adad7c10 */ /* 0x000fca000affe4ff */
[----:B------:R-:W-:Y:S04]  /*179bb0*/  STL [R1+0x5b88], R173 ;  /* 0x005b88ad01007387 */ /* 0x000fe80000100800 */
[----:B------:R-:W4:Y:S01]  /*179bc0*/  LDL.LU R18, [R1+0x5c0c] ;  /* 0x005c0c0001127983 */ /* 0x000f220000300800 */
[----:B------:R-:W-:-:S03]  /*179bd0*/  IADD3.X R171, PT, PT, R171, UR9, RZ, P1, !PT ;  /* 0x00000009abab7c10 */ /* 0x000fc60008ffe4ff */
[----:B------:R-:W4:Y:S01]  /*179be0*/  LDL.LU R17, [R1+0x5c14] ;  /* 0x005c140001117983 */ /* 0x000f220000300800 */
[----:B------:R-:W-:-:S03]  /*179bf0*/  IADD3 R168, P5, PT, R168, UR15, RZ ;  /* 0x0000000fa8a87c10 */ /* 0x000fc6000ffbe0ff */
[----:B-1----:R-:W4:Y:S01]  /*179c00*/  LDL.LU R12, [R1+0x5c08] ;  /* 0x005c0800010c7983 */ /* 0x002f220000300800 */
[----:B------:R-:W-:-:S03]  /*179c10*/  IADD3 R166, P1, PT, R166, UR15, RZ ;  /* 0x0000000fa6a67c10 */ /* 0x000fc6000ff3e0ff */
[----:B------:R-:W4:Y:S04]  /*179c20*/  LDL.LU R11, [R1+0x5c1c] ;  /* 0x005c1c00010b7983 */ /* 0x000f280000300800 */
[----:B------:R-:W4:Y:S04]  /*179c30*/  LDL.LU R10, [R1+0x5c10] ;  /* 0x005c1000010a7983 */ /* 0x000f280000300800 */
[----:B------:R-:W-:Y:S04]  /*179c40*/  STL [R1+0x5b9c], R168 ;  /* 0x005b9ca801007387 */ /* 0x000fe80000100800 */
[----:B------:R-:W-:Y:S04]  /*179c50*/  STL [R1+0x5b90], R171 ;  /* 0x005b90ab01007387 */ /* 0x000fe80000100800 */
[----:B------:R-:W-:Y:S01]  /*179c60*/  STL [R1+0x5ba4], R166 ;  /* 0x005ba4a601007387 */ /* 0x000fe20000100800 */
[----:B------:R-:W-:-:S02]  /*179c70*/  IADD3.X R169, PT, PT, R169, UR9, RZ, P5, !PT ;  /* 0x00000009a9a97c10 */ /* 0x000fc4000affe4ff */
[----:B------:R-:W-:-:S03]  /*179c80*/  IADD3 R13, P5, PT, R13, UR15, RZ ;  /* 0x0000000f0d0d7c10 */ /* 0x000fc6000ffbe0ff */
[----:B------:R-:W-:Y:S04]  /*179c90*/  STL [R1+0x5b98], R169 ;  /* 0x005b98a901007387 */ /* 0x000fe80000100800 */
[----:B------:R-:W-:Y:S04]  /*179ca0*/  STL [R1+0x5bec], R13 ;  /* 0x005bec0d01007387 */ /* 0x000fe80000100800 */
[----:B------:R-:W4:Y:S01]  /*179cb0*/  LDL.LU R2, [R1+0x5c24] ;  /* 0x005c240001027983 */ /* 0x000f220000300800 */
[----:B------:R-:W-:Y:S02]  /*179cc0*/  IADD3.X R167, PT, PT, R167, UR9, RZ, P1, !PT ;  /* 0x00000009a7a77c10 */ /* 0x000fe40008ffe4ff */
[----:B------:R-:W-:Y:S01]  /*179cd0*/  IADD3 R21, P1, PT, R21, UR15, RZ ;  /* 0x0000000f15157c10 */ /* 0x000fe2000ff3e0ff */
[----:B------:R-:W-:-:S02]  /*179ce0*/  IMAD.MOV.U32 R5, RZ, RZ, R8 ;  /* 0x000000ffff057224 */ /* 0x000fc400078e0008 */
[----:B------:R-:W4:Y:S04]  /*179cf0*/  LDL.LU.64 R8, [R1+0x3fb0] ;  /* 0x003fb00001087983 */ /* 0x000f280000300a00 */
        /* <DEDUP_REMOVED lines=8> */
[----:B------:R-:W-:Y:S02]  /*179d80*/  IADD3 R6, P1, PT, R6, UR15, RZ ;  /* 0x0000000f06067c10 */ /* 0x000fe4000ff3e0ff */
[----:B---3--:R-:W-:Y:S02]  /*179d90*/  IADD3.X R14, PT, PT, R14, UR9, RZ, P5, !PT ;  /* 0x000000090e0e7c10 */ /* 0x008fe4000affe4ff */
[----:B------:R-:W-:-:S03]  /*179da0*/  IADD3 R15, P5, PT, R15, UR15, RZ ;  /* 0x0000000f0f0f7c10 */ /* 0x000fc6000ffbe0ff */
[----:B------:R-:W-:Y:S01]  /*179db0*/  STL [R1+0x5be8], R14 ;  /* 0x005be80e01007387 */ /* 0x000fe20000100800 */
[----:B----4-:R-:W-:Y:S02]  /*179dc0*/  IADD3.X R16, PT, PT, R16, UR9, RZ, P5, !PT ;  /* 0x0000000910107c10 */ /* 0x010fe4000affe4ff */
[----:B------:R-:W-:Y:S01]  /*179dd0*/  IADD3.X R7, PT, PT, R7, UR9, RZ, P1, !PT ;  /* 0x0000000907077c10 */ /* 0x000fe20008ffe4ff */
[----:B------:R-:W-:Y:S04]  /*179de0*/  STL [R1+0x5bfc], R15 ;  /* 0x005bfc0f01007387 */ /* 0x000fe80000100800 */
[----:B------:R-:W-:Y:S04]  /*179df0*/  STL [R1+0x5bf0], R22 ;  /* 0x005bf01601007387 */ /* 0x000fe80000100800 */
[----:B------:R-:W-:Y:S04]  /*179e00*/  STL [R1+0x5c04], R6 ;  /* 0x005c040601007387 */ /* 0x000fe80000100800 */
[----:B------:R-:W-:Y:S01]  /*179e10*/  STL [R1+0x5bf8], R16 ;  /* 0x005bf81001007387 */ /* 0x000fe20000100800 */
[----:B------:R-:W-:-:S02]  /*179e20*/  IADD3 R18, P5, PT, R18, UR15, RZ ;  /* 0x0000000f12127c10 */ /* 0x000fc4000ffbe0ff */
[----:B------:R-:W-:-:S03]  /*179e30*/  IADD3 R17, P1, PT, R17, UR15, RZ ;  /* 0x0000000f11117c10 */ /* 0x000fc6000ff3e0ff */
[----:B------:R1:W-:Y:S01]  /*179e40*/  STL [R1+0x5c0c], R18 ;  /* 0x005c0c1201007387 */ /* 0x0003e20000100800 */
[----:B------:R-:W-:-:S03]  /*179e50*/  IADD3.X R12, PT, PT, R12, UR9, RZ, P5, !PT ;  /* 0x000000090c0c7c10 */ /* 0x000fc6000affe4ff */
[----:B------:R-:W-:Y:S04]  /*179e60*/  STL [R1+0x5c00], R7 ;  /* 0x005c000701007387 */ /* 0x000fe80000100800 */
[----:B------:R2:W-:Y:S01]  /*179e70*/  STL [R1+0x5c14], R17 ;  /* 0x005c141101007387 */ /* 0x0005e20000100800 */
[----:B------:R-:W-:-:S03]  /*179e80*/  IADD3 R11, P5, PT, R11, UR15, RZ ;  /* 0x0000000f0b0b7c10 */ /* 0x000fc6000ffbe0ff */
[----:B------:R-:W3:Y:S01]  /*179e90*/  LDL.LU R20, [R1+0x5c18] ;  /* 0x005c180001147983 */ /* 0x000ee20000300800 */
[----:B------:R-:W-:-:S03]  /*179ea0*/  MOV R5, R14 ;  /* 0x0000000e00057202 */ /* 0x000fc60000000f00 */
[----:B------:R-:W4:Y:S01]  /*179eb0*/  LDL.LU R19, [R1+0x5c2c] ;  /* 0x005c2c0001137983 */ /* 0x000f220000300800 */
[----:B------:R-:W-:-:S03]  /*179ec0*/  IADD3.X R10, PT, PT, R10, UR9, RZ, P1, !PT ;  /* 0x000000090a0a7c10 */ /* 0x000fc60008ffe4ff */
[----:B-1----:R-:W4:Y:S04]  /*179ed0*/  LDL.LU R18, [R1+0x5c20] ;  /* 0x005c200001127983 */ /* 0x002f280000300800 */
[----:B------:R1:W-:Y:S04]  /*179ee0*/  STL [R1+0x5c08], R12 ;  /* 0x005c080c01007387 */ /* 0x0003e80000100800 */
[----:B--2---:R-:W2:Y:S04]  /*179ef0*/  LDL.LU R17, [R1+0x5c34] ;  /* 0x005c340001117983 */ /* 0x004ea80000300800 */
[----:B------:R-:W2:Y:S04]  /*179f00*/  LDL.LU R14, [R1+0x5c28] ;  /* 0x005c2800010e7983 */ /* 0x000ea80000300800 */
[----:B------:R-:W2:Y:S04]  /*179f10*/  LDL.LU R13, [R1+0x5c3c] ;  /* 0x005c3c00010d7983 */ /* 0x000ea80000300800 */
[----:B------:R1:W-:Y:S04]  /*179f20*/  STL [R1+0x5c1c], R11 ;  /* 0x005c1c0b01007387 */ /* 0x0003e80000100800 */
[----:B-1----:R-:W2:Y:S01]  /*179f30*/  LDL.LU R12, [R1+0x5c30] ;  /* 0x005c3000010c7983 */ /* 0x002ea20000300800 */
[----:B------:R-:W-:-:S03]  /*179f40*/  IADD3 R2, P1, PT, R2, UR15, RZ ;  /* 0x0000000f02027c10 */ /* 0x000fc6000ff3e0ff */
[----:B------:R-:W-:Y:S04]  /*179f50*/  STL [R1+0x5c10], R10 ;  /* 0x005c100a01007387 */ /* 0x000fe80000100800 */
[----:B------:R-:W2:Y:S04]  /*179f60*/  LDL.LU R11, [R1+0x5c44] ;  /* 0x005c4400010b7983 */ /* 0x000ea80000300800 */
[----:B------:R1:W-:Y:S04]  /*179f70*/  STL [R1+0x5c24], R2 ;  /* 0x005c240201007387 */ /* 0x0003e80000100800 */
[----:B------:R1:W-:Y:S04]  /*179f80*/  LDGSTS.E [R3+0x1f800], desc[UR74][R4.64], P4 ;  /* 0x1f80000004037fae */ /* 0x0003e8000a1a104a */
        /* <DEDUP_REMOVED lines=26> */
[----:B------:R1:W-:Y:S01]  /*17a130*/  LDGSTS.E [R3+0x1f980], desc[UR74][R4.64], P0 ;  /* 0x1f98000004037fae */ /* 0x0003e200081a104a */
[----:B---3--:R-:W-:Y:S02]  /*17a140*/  IADD3.X R20, PT, PT, R20, UR9, RZ, P5, !PT ;  /* 0x0000000914147c10 */ /* 0x008fe4000affe4ff */
[----:B----4-:R-:W-:Y:S02]  /*17a150*/  IADD3 R19, P5, PT, R19, UR15, RZ ;  /* 0x0000000f13137c10 */ /* 0x010fe4000ffbe0ff */
[----:B------:R-:W-:Y:S01]  /*17a160*/  IADD3.X R18, PT, PT, R18, UR9, RZ, P1, !PT ;  /* 0x0000000912127c10 */ /* 0x000fe20008ffe4ff */
[----:B------:R3:W-:Y:S01]  /*17a170*/  STL [R1+0x5c18], R20 ;  /* 0x005c181401007387 */ /* 0x0007e20000100800 */
[----:B--2---:R-:W-:-:S03]  /*17a180*/  IADD3 R17, P1, PT, R17, UR15, RZ ;  /* 0x0000000f11117c10 */ /* 0x004fc6000ff3e0ff */
[----:B------:R2:W-:Y:S01]  /*17a190*/  STL [R1+0x5c2c], R19 ;  /* 0x005c2c1301007387 */ /* 0x0005e20000100800 */
[----:B------:R-:W-:-:S03]  /*17a1a0*/  IADD3.X R14, PT, PT, R14, UR9, RZ, P5, !PT ;  /* 0x000000090e0e7c10 */ /* 0x000fc6000affe4ff */
[----:B------:R4:W-:Y:S01]  /*17a1b0*/  STL [R1+0x5c20], R18 ;  /* 0x005c201201007387 */ /* 0x0009e20000100800 */
[----:B------:R-:W-:-:S03]  /*17a1c0*/  IADD3 R13, P5, PT, R13, UR15, RZ ;  /* 0x0000000f0d0d7c10 */ /* 0x000fc6000ffbe0ff */
[----:B------:R1:W-:Y:S04]  /*17a1d0*/  STL [R1+0x5c34], R17 ;  /* 0x005c341101007387 */ /* 0x0003e80000100800 */
[----:B------:R1:W-:Y:S01]  /*17a1e0*/  STL [R1+0x5c28], R14 ;  /* 0x005c280e01007387 */ /* 0x0003e20000100800 */
[----:B------:R-:W-:-:S03]  /*17a1f0*/  IADD3.X R12, PT, PT, R12, UR9, RZ, P1, !PT ;  /* 0x000000090c0c7c10 */ /* 0x000fc60008ffe4ff */
[----:B------:R1:W-:Y:S04]  /*17a200*/  STL [R1+0x5c3c], R13 ;  /* 0x005c3c0d01007387 */ /* 0x0003e80000100800 */
[----:B------:R-:W2:Y:S01]  /*17a210*/  LDL.LU.64 R6, [R1+0x3658] ;  /* 0x0036580001067983 */ /* 0x000ea20000300a00 */
[----:B------:R-:W-:-:S03]  /*17a220*/  IADD3 R11, P1, PT, R11, UR15, RZ ;  /* 0x0000000f0b0b7c10 */ /* 0x000fc6000ff3e0ff */
[----:B------:R1:W-:Y:S04]  /*17a230*/  STL [R1+0x5c30], R12 ;  /* 0x005c300c01007387 */ /* 0x0003e80000100800 */
[----:B------:R1:W-:Y:S01]  /*17a240*/  STL [R1+0x5c44], R11 ;  /* 0x005c440b01007387 */ /* 0x0003e20000100800 */
[----:B------:R-:W-:Y:S02]  /*17a250*/  IADD3.X R2, PT, PT, R2, UR9, RZ, P5, !PT ;  /* 0x0000000902027c10 */ /* 0x000fe4000affe4ff */
[----:B------:R-:W-:-:S03]  /*17a260*/  IADD3.X R10, PT, PT, R10, UR9, RZ, P1, !PT ;  /* 0x000000090a0a7c10 */ /* 0x000fc60008ffe4ff */
[----:B------:R1:W-:Y:S01]  /*17a270*/  STL [R1+0x5c38], R2 ;  /* 0x005c380201007387 */ /* 0x0003e20000100800 */
[----:B------:R-:W-:-:S03]  /*17a280*/  IMAD.MOV.U32 R25, RZ, RZ, R62 ;  /* 0x000000ffff197224 */ /* 0x000fc600078e003e */
[----:B------:R-:W2:Y:S01]  /*17a290*/  LDL.LU.64 R4, [R1+0x3650] ;  /* 0x0036500001047983 */ /* 0x000ea20000300a00 */
[----:B------:R-:W-:-:S03]  /*17a2a0*/  IMAD.MOV.U32 R24, RZ, RZ, R63 ;  /* 0x000000ffff187224 */ /* 0x000fc600078e003f */
[----:B------:R1:W-:Y:S01]  /*17a2b0*/  STL [R1+0x5c40], R10 ;  /* 0x005c400a01007387 */ /* 0x0003e20000100800 */
[----:B------:R-:W-:Y:S01]  /*17a2c0*/  IMAD.MOV.U32 R23, RZ, RZ, R58 ;  /* 0x000000ffff177224 */ /* 0x000fe200078e003a */
[----:B------:R-:W-:Y:S02]  /*17a2d0*/  MOV R22, R59 ;  /* 0x0000003b00167202 */ /* 0x000fe40000000f00 */
[----:B------:R-:W-:Y:S01]  /*17a2e0*/  STL.64 [R1+0x2658], R24 ;  /* 0x0026581801007387 */ /* 0x000fe20000100a00 */
[----:B------:R-:W-:Y:S01]  /*17a2f0*/  MOV R21, R54 ;  /* 0x0000003600157202 */ /* 0x000fe20000000f00 */
[----:B---3--:R-:W-:Y:S02]  /*17a300*/  IMAD.MOV.U32 R20, RZ, RZ, R55 ;  /* 0x000000ffff147224 */ /* 0x008fe400078e0037 */
[----:B------:R-:W-:Y:S01]  /*17a310*/  STL.64 [R1+0x2650], R22 ;  /* 0x0026501601007387 */ /* 0x000fe20000100a00 */
[----:B--2---:R-:W-:Y:S02]  /*17a320*/  IMAD.MOV.U32 R19, RZ, RZ, R50 ;  /* 0x000000ffff137224 */ /* 0x004fe400078e0032 */
[----:B----4-:R-:W-:Y:S01]  /*17a330*/  IMAD.MOV.U32 R18, RZ, RZ, R51 ;  /* 0x000000ffff127224 */ /* 0x010fe200078e0033 */
[----:B------:R-:W-:Y:S01]  /*17a340*/  STL.64 [R1+0x2648], R20 ;  /* 0x0026481401007387 */ /* 0x000fe20000100a00 */
[----:B-1----:R-:W-:Y:S01]  /*17a350*/  IMAD.MOV.U32 R17, RZ, RZ, R46 ;  /* 0x000000ffff117224 */ /* 0x002fe200078e002e */
[----:B------:R-:W-:-:S02]  /*17a360*/  MOV R16, R47 ;  /* 0x0000002f00107202 */ /* 0x000fc40000000f00 */
[----:B------:R-:W-:Y:S01]  /*17a370*/  STL.64 [R1+0x2640], R18 ;  /* 0x0026401201007387 */ /* 0x000fe20000100a00 */
[----:B------:R-:W-:-:S03]  /*17a380*/  MOV R15, R42 ;  /* 0x0000002a000f7202 */ /* 0x000fc60000000f00 */
[----:B------:R-:W-:Y:S01]  /*17a390*/  STL.64 [R1+0x2638], R16 ;  /* 0x0026381001007387 */ /* 0x000fe20000100a00 */
[----:B------:R-:W-:-:S03]  /*17a3a0*/  IMAD.MOV.U32 R14, RZ, RZ, R43 ;  /* 0x000000ffff0e7224 */ /* 0x000fc600078e002b */
[----:B------:R-:W2:Y:S01]  /*17a3b0*/  LDL.LU R164, [R1+0x5c4c] ;  /* 0x005c4c0001a47983 */ /* 0x000ea20000300800 */
[----:B------:R-:W-:-:S03]  /*17a3c0*/  IMAD.MOV.U32 R13, RZ, RZ, R38 ;  /* 0x000000ffff0d7224 */ /* 0x000fc600078e0026 */
[----:B------:R-:W-:Y:S01]  /*17a3d0*/  STL.64 [R1+0x2630], R14 ;  /* 0x0026300e01007387 */ /* 0x000fe20000100a00 */
[----:B------:R-:W-:-:S03]  /*17a3e0*/  IMAD.MOV.U32 R12, RZ, RZ, R39 ;  /* 0x000000ffff0c7224 */ /* 0x000fc600078e0027 */
[----:B------:R-:W3:Y:S01]  /*17a3f0*/  LDL.LU R162, [R1+0x5c54] ;  /* 0x005c540001a27983 */ /* 0x000ee20000300800 */
[----:B------:R-:W-:Y:S01]  /*17a400*/  IMAD.MOV.U32 R11, RZ, RZ, R34 ;  /* 0x000000ffff0b7224 */ /* 0x000fe200078e0022 */
[----:B------:R-:W-:Y:S02]  /*17a410*/  IADD3 R2, P6, PT, R8, UR15, RZ ;  /* 0x0000000f08027c10 */ /* 0x000fe4000ffde0ff */
[----:B------:R-:W-:Y:S01]  /*17a420*/  LDGSTS.E [R3+0x20800], desc[UR74][R24.64], P4 ;  /* 0x2080000018037fae */ /* 0x000fe2000a1a104a */
[----:B------:R-:W-:-:S03]  /*17a430*/  MOV R10, R35 ;  /* 0x00000023000a7202 */ /* 0x000fc60000000f00 */
[----:B------:R-:W-:Y:S04]  /*17a440*/  STL.64 [R1+0x2628], R12 ;  /* 0x0026280c01007387 */ /* 0x000fe80000100a00 */
[----:B------:R1:W-:Y:S04]  /*17a450*/  STL.64 [R1+0x2620], R10 ;  /* 0x0026200a01007387 */ /* 0x0003e80000100a00 */
[----:B------:R-:W4:Y:S04]  /*17a460*/  LDL.LU R165, [R1+0x5c48] ;  /* 0x005c480001a57983 */ /* 0x000f280000300800 */
[----:B------:R-:W4:Y:S04]  /*17a470*/  LDL.LU R160, [R1+0x5c5c] ;  /* 0x005c5c0001a07983 */ /* 0x000f280000300800 */
[----:B------:R-:W4:Y:S04]  /*17a480*/  LDL.LU R158, [R1+0x5c64] ;  /* 0x005c6400019e7983 */ /* 0x000f280000300800 */
[----:B------:R-:W4:Y:S04]  /*17a490*/  LDL.LU R163, [R1+0x5c50] ;  /* 0x005c500001a37983 */ /* 0x000f280000300800 */
[----:B------:R-:W4:Y:S04]  /*17a4a0*/  LDL.LU R161, [R1+0x5c58] ;  /* 0x005c580001a17983 */ /* 0x000f280000300800 */
[----:B------:R-:W4:Y:S01]  /*17a4b0*/  LDL.LU R159, [R1+0x5c60] ;  /* 0x005c6000019f7983 */ /* 0x000f220000300800 */
[----:B------:R-:W-:-:S03]  /*17a4c0*/  IADD3.X R148, PT, PT, R9, UR9, RZ, P6, !PT ;  /* 0x0000000909947c10 */ /* 0x000fc6000b7fe4ff */
[----:B------:R-:W-:Y:S04]  /*17a4d0*/  LDGSTS.E [R3+0x20880], desc[UR74][R22.64], P2 ;  /* 0x2088000016037fae */ /* 0x000fe800091a104a */
[----:B------:R-:W-:Y:S04]  /*17a4e0*/  LDGSTS.E [R3+0x20900], desc[UR74][R20.64], P3 ;  /* 0x2090000014037fae */ /* 0x000fe800099a104a */
[----:B------:R-:W-:Y:S04]  /*17a4f0*/  LDGSTS.E [R3+0x20980], desc[UR74][R18.64], P0 ;  /* 0x2098000012037fae */ /* 0x000fe800081a104a */
[----:B------:R-:W-:Y:S04]  /*17a500*/  LDGSTS.E [R3+0x21800], desc[UR74][R16.64], P4 ;  /* 0x2180000010037fae */ /* 0x000fe8000a1a104a */
[----:B------:R-:W-:Y:S04]  /*17a510*/  LDGSTS.E [R3+0x21880], desc[UR74][R14.64], P2 ;  /* 0x218800000e037fae */ /* 0x000fe800091a104a */
[----:B------:R-:W-:Y:S04]  /*17a520*/  LDGSTS.E [R3+0x21900], desc[UR74][R12.64], P3 ;  /* 0x219000000c037fae */ /* 0x000fe800099a104a */
[----:B------:R1:W-:Y:S01]  /*17a530*/  LDGSTS.E [R3+0x21980], desc[UR74][R10.64], P0 ;  /* 0x219800000a037fae */ /* 0x0003e200081a104a */
[----:B------:R-:W-:-:S02]  /*17a540*/  LOP3.LUT R149, R152, 0x50, RZ, 0x3c, !PT ;  /* 0x0000005098957812 */ /* 0x000fc400078e3cff */
[C---:B------:R-:W-:Y:S02]  /*17a550*/  LOP3.LUT R157, R152.reuse, 0x70, RZ, 0x3c, !PT ;  /* 0x00000070989d7812 */ /* 0x040fe400078e3cff */
[----:B------:R-:W-:Y:S02]  /*17a560*/  LOP3.LUT R152, R152, 0x60, RZ, 0x3c, !PT ;  /* 0x0000006098987812 */ /* 0x000fe400078e3cff */
[----:B------:R-:W-:-:S04]  /*17a570*/  IADD3 R154, P1, PT, R6, UR15, RZ ;  /* 0x0000000f069a7c10 */ /* 0x000fc8000ff3e0ff */
[----:B------:R-:W-:Y:S02]  /*17a580*/  IADD3.X R153, PT, PT, R7, UR9, RZ, P1, !PT ;  /* 0x0000000907997c10 */ /* 0x000fe40008ffe4ff */
[----:B------:R-:W-:-:S04]  /*17a590*/  IADD3 R156, P1, PT, R4, UR15, RZ ;  /* 0x0000000f049c7c10 */ /* 0x000fc8000ff3e0ff */
[----:B------:R-:W-:Y:S02]  /*17a5a0*/  IADD3.X R155, PT, PT, R5, UR9, RZ, P1, !PT ;  /* 0x00000009059b7c10 */ /* 0x000fe40008ffe4ff */
[----:B--2---:R-:W-:Y:S02]  /*17a5b0*/  IADD3 R164, P5, PT, R164, UR15, RZ ;  /* 0x0000000fa4a47c10 */ /* 0x004fe4000ffbe0ff */
[----:B---3--:R-:W-:-:S03]  /*17a5c0*/  IADD3 R162, P6, PT, R162, UR15, RZ ;  /* 0x0000000fa2a27c10 */ /* 0x008fc6000ffde0ff */
[----:B------:R-:W-:Y:S04]  /*17a5d0*/  STL [R1+0x5c4c], R164 ;  /* 0x005c4ca401007387 */ /* 0x000fe80000100800 */
[----:B------:R-:W-:Y:S01]  /*17a5e0*/  STL [R1+0x5c54], R162 ;  /* 0x005c54a201007387 */ /* 0x000fe20000100800 */
[----:B----4-:R-:W-:Y:S02]  /*17a5f0*/  IADD3.X R165, PT, PT, R165, UR9, RZ, P5, !PT ;  /* 0x00000009a5a57c10 */ /* 0x010fe4000affe4ff */
[----:B------:R-:W-:-:S03]  /*17a600*/  IADD3 R160, P5, PT, R160, UR15, RZ ;  /* 0x0000000fa0a07c10 */ /* 0x000fc6000ffbe0ff */
[----:B------:R-:W-:Y:S01]  /*17a610*/  STL [R1+0x5c48], R165 ;  /* 0x005c48a501007387 */ /* 0x000fe20000100800 */
[----:B------:R-:W-:Y:S02]  /*17a620*/  IADD3.X R163, PT, PT, R163, UR9, RZ, P6, !PT ;  /* 0x00000009a3a37c10 */ /* 0x000fe4000b7fe4ff */
[----:B------:R-:W-:Y:S02]  /*17a630*/  IADD3 R158, P6, PT, R158, UR15, RZ ;  /* 0x0000000f9e9e7c10 */ /* 0x000fe4000ffde0ff */
[----:B------:R-:W-:Y:S01]  /*17a640*/  IADD3.X R161, PT, PT, R161, UR9, RZ, P5, !PT ;  /* 0x00000009a1a17c10 */ /* 0x000fe2000affe4ff */
[----:B------:R-:W-:Y:S01]  /*17a650*/  STL [R1+0x5c50], R163 ;  /* 0x005c50a301007387 */ /* 0x000fe20000100800 */
[----:B------:R-:W-:-:S03]  /*17a660*/  IADD3.X R159, PT, PT, R159, UR9, RZ, P6, !PT ;  /* 0x000000099f9f7c10 */ /* 0x000fc6000b7fe4ff */
[----:B------:R-:W-:Y:S04]  /*17a670*/  STL [R1+0x5c5c], R160 ;  /* 0x005c5ca001007387 */ /* 0x000fe80000100800 */
[----:B------:R-:W-:Y:S04]  /*17a680*/  STL [R1+0x5c64], R158 ;  /* 0x005c649e01007387 */ /* 0x000fe80000100800 */
[----:B------:R-:W-:Y:S04]  /*17a690*/  STL [R1+0x5c58], R161 ;  /* 0x005c58a101007387 */ /* 0x000fe80000100800 */
[----:B------:R-:W-:Y:S04]  /*17a6a0*/  STL [R1+0x5c60], R159 ;  /* 0x005c609f01007387 */ /* 0x000fe80000100800 */
[----:B------:R-:W2:Y:S04]  /*17a6b0*/  LDL.LU.64 R6, [R1+0x3fa8] ;  /* 0x003fa80001067983 */ /* 0x000ea80000300a00 */
[----:B------:R-:W3:Y:S04]  /*17a6c0*/  LDL.LU.64 R8, [R1+0x3fa0] ;  /* 0x003fa00001087983 */ /* 0x000ee80000300a00 */
[----:B-1----:R-:W4:Y:S04]  /*17a6d0*/  LDL.LU.64 R10, [R1+0x3f98] ;  /* 0x003f9800010a7983 */ /* 0x002f280000300a00 */
        /* <DEDUP_REMOVED lines=73> */
[----:B--2---:R-:W-:-:S03]  /*17ab70*/  IADD3 R4, P1, PT, R6, UR15, RZ ;  /* 0x0000000f06047c10 */ /* 0x004fc6000ff3e0ff */
[----:B------:R-:W2:Y:S01]  /*17ab80*/  LDL.LU.64 R64, [R1+0x3ec0] ;  /* 0x003ec00001407983 */ /* 0x000ea20000300a00 */
[----:B------:R-:W-:-:S03]  /*17ab90*/  IADD3.X R5, PT, PT, R7, UR9, RZ, P1, !PT ;  /* 0x0000000907057c10 */ /* 0x000fc60008ffe4ff */
        /* <DEDUP_REMOVED lines=72> */
[----:B----4-:R-:W-:Y:S02]  /*17b020*/  IMAD.MOV.U32 R249, RZ, RZ, R222 ;  /* 0x000000fffff97224 */ /* 0x010fe400078e00de */
[----:B------:R-:W-:Y:S01]  /*17b030*/  IMAD.MOV.U32 R248, RZ, RZ, R223 ;  /* 0x000000fffff87224 */ /* 0x000fe200078e00df */
[-C--:B------:R-:W-:Y:S01]  /*17b040*/  LOP3.LUT R247, R247, R246.reuse, RZ, 0x3c, !PT ;  /* 0x000000f6f7f77212 */ /* 0x080fe200078e3cff */
[----:B------:R-:W-:Y:S03]  /*17b050*/  LDGSTS.E [R3+0x22800], desc[UR74][R250.64], P4 ;  /* 0x22800000fa037fae */ /* 0x000fe6000a1a104a */
[----:B------:R-:W-:Y:S02]  /*17b060*/  LOP3.LUT R246, R247, R246, RZ, 0x3c, !PT ;  /* 0x000000f6f7f67212 */ /* 0x000fe400078e3cff */
[----:B------:R-:W-:Y:S02]  /*17b070*/  LOP3.LUT R245, R245, R244, RZ, 0x3c, !PT ;  /* 0x000000f4f5f57212 */ /* 0x000fe400078e3cff */
[----:B------:R-:W-:-:S02]  /*17b080*/  LOP3.LUT R243, R243, R242, RZ, 0x3c, !PT ;  /* 0x000000f2f3f37212 */ /* 0x000fc400078e3cff */
[----:B------:R-:W-:Y:S01]  /*17b090*/  LOP3.LUT R241, R241, R240, RZ, 0x3c, !PT ;  /* 0x000000f0f1f17212 */ /* 0x000fe200078e3cff */
[----:B------:R-:W-:Y:S01]  /*17b0a0*/  STL.64 [R1+0x2618], R250 ;  /* 0x002618fa01007387 */ /* 0x000fe20000100a00 */
[----:B------:R-:W-:Y:S02]  /*17b0b0*/  LOP3.LUT R244, R245, R244, RZ, 0x3c, !PT ;  /* 0x000000f4f5f47212 */ /* 0x000fe400078e3cff */
[----:B------:R-:W-:Y:S01]  /*17b0c0*/  LOP3.LUT R242, R243, R242, RZ, 0x3c, !PT ;  /* 0x000000f2f3f27212 */ /* 0x000fe200078e3cff */
[----:B------:R-:W-:Y:S01]  /*17b0d0*/  LDGSTS.E [R3+0x22880], desc[UR74][R248.64], P2 ;  /* 0x22880000f8037fae */ /* 0x000fe200091a104a */
        /* <DEDUP_REMOVED lines=11> */
[----:B------:R-:W-:Y:S02]  /*17b190*/  LOP3.LUT R233, R233, R232, RZ, 0x3c, !PT ;  /* 0x000000e8e9e97212 */ /* 0x000fe400078e3cff */
[----:B------:R-:W-:Y:S01]  /*17b1a0*/  LOP3.LUT R241, R241, R240, RZ, 0x3c, !PT ;  /* 0x000000f0f1f17212 */ /* 0x000fe200078e3cff */
[----:B------:R-:W-:Y:S01]  /*17b1b0*/  STL.64 [R1+0x2608], R246 ;  /* 0x002608f601007387 */ /* 0x000fe20000100a00 */
[----:B------:R-:W-:Y:S02]  /*17b1c0*/  LOP3.LUT R234, R235, R234, RZ, 0x3c, !PT ;  /* 0x000000eaebea7212 */ /* 0x000fe400078e3cff */
[----:B------:R-:W-:Y:S02]  /*17b1d0*/  LOP3.LUT R232, R233, R232, RZ, 0x3c, !PT ;  /* 0x000000e8e9e87212 */ /* 0x000fe400078e3cff */
[----:B------:R-:W-:Y:S01]  /*17b1e0*/  LOP3.LUT R239, R239, R238, RZ, 0x3c, !PT ;  /* 0x000000eeefef7212 */ /* 0x000fe200078e3cff */
[----:B------:R-:W-:Y:S01]  /*17b1f0*/  STL.64 [R1+0x2600], R244 ;  /* 0x002600f401007387 */ /* 0x000fe20000100a00 */
[----:B------:R-:W-:-:S02]  /*17b200*/  LOP3.LUT R237, R237, R236, RZ, 0x3c, !PT ;  /* 0x000000eceded7212 */ /* 0x000fc400078e3cff */
[----:B------:R-:W-:Y:S01]  /*17b210*/  LOP3.LUT R235, R235, R234, RZ, 0x3c, !PT ;  /* 0x000000eaebeb7212 */ /* 0x000fe200078e3cff */
[----:B------:R-:W-:Y:S01]  /*17b220*/  STL.64 [R1+0x25f8], R242 ;  /* 0x0025f8f201007387 */ /* 0x000fe20000100a00 */
[----:B------:R-:W-:-:S03]  /*17b230*/  LOP3.LUT R233, R233, R232, RZ, 0x3c, !PT ;  /* 0x000000e8e9e97212 */ /* 0x000fc600078e3cff */
[----:B------:R1:W-:Y:S04]  /*17b240*/  STL.64 [R1+0x25f0], R240 ;  /* 0x0025f0f001007387 */ /* 0x0003e80000100a00 */
        /* <DEDUP_REMOVED lines=28> */
[----:B------:R-:W-:-:S02]  /*17b410*/  LOP3.LUT R231, R231, R230, RZ, 0x3c, !PT ;  /* 0x000000e6e7e77212 */ /* 0x000fc400078e3cff */
[----:B------:R-:W-:Y:S01]  /*17b420*/  LOP3.LUT R229, R229, R228, RZ, 0x3c, !PT ;  /* 0x000000e4e5e57212 */ /* 0x000fe200078e3cff */
[----:B------:R-:W2:Y:S01]  /*17b430*/  LDL.LU R198, [R1+0x2114] ;  /* 0x0021140001c67983 */ /* 0x000ea20000300800 */
[----:B------:R-:W-:Y:S02]  /*17b440*/  LOP3.LUT R227, R227, R226, RZ, 0x3c, !PT ;  /* 0x000000e2e3e37212 */ /* 0x000fe400078e3cff */
[----:B------:R-:W-:Y:S01]  /*17b450*/  LOP3.LUT R225, R225, R224, RZ, 0x3c, !PT ;  /* 0x000000e0e1e17212 */ /* 0x000fe200078e3cff */
[----:B------:R-:W2:Y:S01]  /*17b460*/  LDL.LU R199, [R1+0x2118] ;  /* 0x0021180001c77983 */ /* 0x000ea20000300800 */
[----:B------:R-:W-:Y:S02]  /*17b470*/  LOP3.LUT R230, R231, R230, RZ, 0x3c, !PT ;  /* 0x000000e6e7e67212 */ /* 0x000fe400078e3cff */
[----:B------:R-:W-:Y:S01]  /*17b480*/  LOP3.LUT R228, R229, R228, RZ, 0x3c, !PT ;  /* 0x000000e4e5e47212 */ /* 0x000fe200078e3cff */
        /* <DEDUP_REMOVED lines=9> */
[----:B------:R-:W2:Y:S04]  /*17b520*/  LDL.LU R195, [R1+0x2128] ;  /* 0x0021280001c37983 */ /* 0x000ea80000300800 */
[----:B------:R-:W2:Y:S01]  /*17b530*/  LDL.LU R192, [R1+0x212c] ;  /* 0x00212c0001c07983 */ /* 0x000ea20000300800 */
[----:B------:R-:W-:-:S03]  /*17b540*/  IADD3 R6, P1, PT, R8, UR15, RZ ;  /* 0x0000000f08067c10 */ /* 0x000fc6000ff3e0ff */
[----:B------:R-:W2:Y:S04]  /*17b550*/  LDL.LU R193, [R1+0x2130] ;  /* 0x0021300001c17983 */ /* 0x000ea80000300800 */
[----:B------:R-:W-:Y:S04]  /*17b560*/  STL.64 [R1+0x25c8], R230 ;  /* 0x0025c8e601007387 */ /* 0x000fe80000100a00 */
[----:B------:R-:W-:Y:S04]  /*17b570*/  STL.64 [R1+0x25c0], R228 ;  /* 0x0025c0e401007387 */ /* 0x000fe80000100a00 */
[----:B------:R1:W-:Y:S01]  /*17b580*/  STL.64 [R1+0x25b8], R226 ;  /* 0x0025b8e201007387 */ /* 0x0003e20000100a00 */
[----:B------:R-:W-:-:S03]  /*17b590*/  IADD3.X R7, PT, PT, R9, UR9, RZ, P1, !PT ;  /* 0x0000000909077c10 */ /* 0x000fc60008ffe4ff */
[----:B------:R-:W-:Y:S01]  /*17b5a0*/  STL.64 [R1+0x25b0], R224 ;  /* 0x0025b0e001007387 */ /* 0x000fe20000100a00 */
[----:B------:R-:W-:Y:S02]  /*17b5b0*/  IADD3 R8, P1, PT, R10, UR15, RZ ;  /* 0x0000000f0a087c10 */ /* 0x000fe4000ff3e0ff */
[----:B------:R-:W-:Y:S01]  /*17b5c0*/  LOP3.LUT R151, R151, R150, RZ, 0x3c, !PT ;  /* 0x0000009697977212 */ /* 0x000fe200078e3cff */
[----:B------:R-:W-:Y:S01]  /*17b5d0*/  LDGSTS.E [R3+0x22980], desc[UR74][R244.64], P0 ;  /* 0x22980000f4037fae */ /* 0x000fe200081a104a */
[----:B------:R-:W-:Y:S02]  /*17b5e0*/  IADD3.X R9, PT, PT, R11, UR9, RZ, P1, !PT ;  /* 0x000000090b097c10 */ /* 0x000fe40008ffe4ff */
[----:B------:R-:W-:Y:S01]  /*17b5f0*/  IADD3 R10, P1, PT, R12, UR15, RZ ;  /* 0x0000000f0c0a7c10 */ /* 0x000fe2000ff3e0ff */
[----:B------:R-:W-:Y:S03]  /*17b600*/  LDGSTS.E [R3+0x23800], desc[UR74][R242.64], P4 ;  /* 0x23800000f2037fae */ /* 0x000fe6000a1a104a */
[----:B------:R-:W-:Y:S01]  /*17b610*/  IADD3.X R11, PT, PT, R13, UR9, RZ, P1, !PT ;  /* 0x000000090d0b7c10 */ /* 0x000fe20008ffe4ff */
[----:B------:R-:W-:Y:S01]  /*17b620*/  LDGSTS.E [R3+0x23880], desc[UR74][R240.64], P2 ;  /* 0x23880000f0037fae */ /* 0x000fe200091a104a */
[----:B------:R-:W-:-:S02]  /*17b630*/  IADD3 R12, P1, PT, R14, UR15, RZ ;  /* 0x0000000f0e0c7c10 */ /* 0x000fc4000ff3e0ff */
[-C--:B---3--:R-:W-:Y:S01]  /*17b640*/  LOP3.LUT R223, R223, R222.reuse, RZ, 0x3c, !PT ;  /* 0x000000dedfdf7212 */ /* 0x088fe200078e3cff */
[----:B------:R-:W-:Y:S03]  /*17b650*/  LDGSTS.E [R3+0x23900], desc[UR74][R238.64], P3 ;  /* 0x23900000ee037fae */ /* 0x000fe600099a104a */
[----:B------:R-:W-:Y:S01]  /*17b660*/  LOP3.LUT R222, R223, R222, RZ, 0x3c, !PT ;  /* 0x000000dedfde7212 */ /* 0x000fe200078e3cff */
[----:B------:R-:W-:Y:S01]  /*17b670*/  LDGSTS.E [R3+0x23980], desc[UR74][R236.64], P0 ;  /* 0x23980000ec037fae */ /* 0x000fe200081a104a */
[----:B----4-:R-:W-:-:S03]  /*17b680*/  LOP3.LUT R221, R221, R220, RZ, 0x3c, !PT ;  /* 0x000000dcdddd7212 */ /* 0x010fc600078e3cff */
[----:B------:R-:W-:Y:S01]  /*17b690*/  LDGSTS.E [R3+0x24800], desc[UR74][R234.64], P4 ;  /* 0x24800000ea037fae */ /* 0x000fe2000a1a104a */
[----:B------:R-:W-:-:S03]  /*17b6a0*/  LOP3.LUT R220, R221, R220, RZ, 0x3c, !PT ;  /* 0x000000dcdddc7212 */ /* 0x000fc600078e3cff */
[----:B------:R-:W-:Y:S01]  /*17b6b0*/  LDGSTS.E [R3+0x24880], desc[UR74][R232.64], P2 ;  /* 0x24880000e8037fae */ /* 0x000fe200091a104a */
[----:B--2---:R-:W-:-:S03]  /*17b6c0*/  LOP3.LUT R219, R219, R218, RZ, 0x3c, !PT ;  /* 0x000000dadbdb7212 */ /* 0x004fc600078e3cff */
[----:B------:R-:W-:Y:S01]  /*17b6d0*/  LDGSTS.E [R3+0x24900], desc[UR74][R230.64], P3 ;  /* 0x24900000e6037fae */ /* 0x000fe200099a104a */
[----:B------:R-:W-:Y:S02]  /*17b6e0*/  LOP3.LUT R223, R223, R222, RZ, 0x3c, !PT ;  /* 0x000000dedfdf7212 */ /* 0x000fe400078e3cff */
[----:B------:R-:W-:Y:S01]  /*17b6f0*/  LOP3.LUT R218, R219, R218, RZ, 0x3c, !PT ;  /* 0x000000dadbda7212 */ /* 0x000fe200078e3cff */
[----:B------:R-:W-:Y:S01]  /*17b700*/  LDGSTS.E [R3+0x24980], desc[UR74][R228.64], P0 ;  /* 0x24980000e4037fae */ /* 0x000fe200081a104a */
[----:B------:R-:W-:Y:S02]  /*17b710*/  LOP3.LUT R217, R217, R216, RZ, 0x3c, !PT ;  /* 0x000000d8d9d97212 */ /* 0x000fe400078e3cff */
[----:B------:R-:W-:Y:S02]  /*17b720*/  LOP3.LUT R221, R221, R220, RZ, 0x3c, !PT ;  /* 0x000000dcdddd7212 */ /* 0x000fe400078e3cff */
[----:B------:R-:W-:Y:S02]  /*17b730*/  LOP3.LUT R215, R215, R214, RZ, 0x3c, !PT ;  /* 0x000000d6d7d77212 */ /* 0x000fe400078e3cff */
[----:B------:R-:W-:Y:S01]  /*17b740*/  LOP3.LUT R213, R213, R212, RZ, 0x3c, !PT ;  /* 0x000000d4d5d57212 */ /* 0x000fe200078e3cff */
[----:B------:R-:W-:Y:S01]  /*17b750*/  STL.64 [R1+0x25a8], R222 ;  /* 0x0025a8de01007387 */ /* 0x000fe20000100a00 */
[----:B------:R-:W-:-:S02]  /*17b760*/  LOP3.LUT R216, R217, R216, RZ, 0x3c, !PT ;  /* 0x000000d8d9d87212 */ /* 0x000fc400078e3cff */
        /* <DEDUP_REMOVED lines=21> */
[----:B------:R-:W-:Y:S01]  /*17b8c0*/  LOP3.LUT R201, R201, R200, RZ, 0x3c, !PT ;  /* 0x000000c8c9c97212 */ /* 0x000fe200078e3cff */
[----:B------:R-:W-:Y:S01]  /*17b8d0*/  STL.64 [R1+0x2590], R216 ;  /* 0x002590d801007387 */ /* 0x000fe20000100a00 */
[----:B------:R-:W-:Y:S02]  /*17b8e0*/  LOP3.LUT R202, R203, R202, RZ, 0x3c, !PT ;  /* 0x000000cacbca7212 */ /* 0x000fe400078e3cff */
[----:B------:R-:W-:Y:S01]  /*17b8f0*/  LOP3.LUT R209, R209, R208, RZ, 0x3c, !PT ;  /* 0x000000d0d1d17212 */ /* 0x000fe200078e3cff */
[----:B------:R-:W-:Y:S01]  /*17b900*/  LDGSTS.E [R3+0x25980], desc[UR74][R220.64], P0 ;  /* 0x25980000dc037fae */ /* 0x000fe200081a104a */
[----:B------:R-:W-:-:S02]  /*17b910*/  LOP3.LUT R200, R201, R200, RZ, 0x3c, !PT ;  /* 0x000000c8c9c87212 */ /* 0x000fc400078e3cff */
[----:B------:R-:W-:Y:S01]  /*17b920*/  LOP3.LUT R207, R207, R206, RZ, 0x3c, !PT ;  /* 0x000000cecfcf7212 */ /* 0x000fe200078e3cff */
[----:B------:R-:W-:Y:S01]  /*17b930*/  STL.64 [R1+0x2588], R214 ;  /* 0x002588d601007387 */ /* 0x000fe20000100a00 */
[----:B------:R-:W-:Y:S02]  /*17b940*/  LOP3.LUT R205, R205, R204, RZ, 0x3c, !PT ;  /* 0x000000cccdcd7212 */ /* 0x000fe400078e3cff */
[----:B------:R-:W-:Y:S01]  /*17b950*/  LOP3.LUT R203, R203, R202, RZ, 0x3c, !PT ;  /* 0x000000cacbcb7212 */ /* 0x000fe200078e3cff */
[----:B------:R-:W-:Y:S01]  /*17b960*/  STL.64 [R1+0x2580], R212 ;  /* 0x002580d401007387 */ /* 0x000fe20000100a00 */
[----:B------:R-:W-:-:S03]  /*17b970*/  LOP3.LUT R201, R201, R200, RZ, 0x3c, !PT ;  /* 0x000000c8c9c97212 */ /* 0x000fc600078e3cff */
[----:B------:R-:W-:Y:S04]  /*17b980*/  STL.64 [R1+0x2578], R210 ;  /* 0x002578d201007387 */ /* 0x000fe80000100a00 */
[----:B------:R-:W-:Y:S04]  /*17b990*/  STL.64 [R1+0x2570], R208 ;  /* 0x002570d001007387 */ /* 0x000fe80000100a00 */
[----:B------:R-:W-:Y:S04]  /*17b9a0*/  STL.64 [R1+0x2568], R206 ;  /* 0x002568ce01007387 */ /* 0x000fe80000100a00 */
[----:B------:R-:W-:Y:S04]  /*17b9b0*/  STL.64 [R1+0x2560], R204 ;  /* 0x002560cc01007387 */ /* 0x000fe80000100a00 */
[----:B------:R-:W-:Y:S04]  /*17b9c0*/  STL.64 [R1+0x2558], R202 ;  /* 0x002558ca01007387 */ /* 0x000fe80000100a00 */
[----:B------:R-:W-:Y:S04]  /*17b9d0*/  STL.64 [R1+0x2550], R200 ;  /* 0x002550c801007387 */ /* 0x000fe80000100a00 */
[----:B------:R-:W2:Y:S04]  /*17b9e0*/  LDL.LU R190, [R1+0x2134] ;  /* 0x0021340001be7983 */ /* 0x000ea80000300800 */
[----:B------:R-:W2:Y:S01]  /*17b9f0*/  LDL.LU R191, [R1+0x2138] ;  /* 0x0021380001bf7983 */ /* 0x000ea20000300800 */
[----:B------:R-:W-:-:S03]  /*17ba00*/  IADD3.X R13, PT, PT, R15, UR9, RZ, P1, !PT ;  /* 0x000000090f0d7c10 */ /* 0x000fc60008ffe4ff */
[----:B------:R-:W3:Y:S01]  /*17ba10*/  LDL.LU R188, [R1+0x213c] ;  /* 0x00213c0001bc7983 */ /* 0x000ee20000300800 */
[----:B------:R-:W-:-:S03]  /*17ba20*/  IADD3 R14, P1, PT, R16, UR15, RZ ;  /* 0x0000000f100e7c10 */ /* 0x000fc6000ff3e0ff */
[----:B------:R-:W3:Y:S04]  /*17ba30*/  LDL.LU R189, [R1+0x2140] ;  /* 0x0021400001bd7983 */ /* 0x000ee80000300800 */
[----:B------:R-:W4:Y:S04]  /*17ba40*/  LDL.LU R186, [R1+0x2144] ;  /* 0x0021440001ba7983 */ /* 0x000f280000300800 */
[----:B------:R-:W4:Y:S04]  /*17ba50*/  LDL.LU R187, [R1+0x2148] ;  /* 0x0021480001bb7983 */ /* 0x000f280000300800 */
[----:B------:R-:W2:Y:S01]  /*17ba60*/  LDL.LU R184, [R1+0x214c] ;  /* 0x00214c0001b87983 */ /* 0x000ea20000300800 */
[----:B------:R-:W-:-:S03]  /*17ba70*/  IADD3.X R15, PT, PT, R17, UR9, RZ, P1, !PT ;  /* 0x00000009110f7c10 */ /* 0x000fc60008ffe4ff */
[----:B------:R-:W2:Y:S01]  /*17ba80*/  LDL.LU R185, [R1+0x2150] ;  /* 0x0021500001b97983 */ /* 0x000ea20000300800 */
[----:B------:R-:W-:-:S03]  /*17ba90*/  IADD3 R16, P1, PT, R18, UR15, RZ ;  /* 0x0000000f12107c10 */ /* 0x000fc6000ff3e0ff */
[----:B------:R-:W2:Y:S04]  /*17baa0*/  LDL.LU R182, [R1+0x2154] ;  /* 0x0021540001b67983 */ /* 0x000ea80000300800 */
[----:B------:R-:W2:Y:S04]  /*17bab0*/  LDL.LU R183, [R1+0x2158] ;  /* 0x0021580001b77983 */ /* 0x000ea80000300800 */
[----:B------:R-:W2:Y:S04]  /*17bac0*/  LDL.LU R180, [R1+0x215c] ;  /* 0x00215c0001b47983 */ /* 0x000ea80000300800 */
        /* <DEDUP_REMOVED lines=29> */
[----:B------:R-:W-:-:S02]  /*17bca0*/  IADD3.X R25, PT, PT, R27, UR9, RZ, P1, !PT ;  /* 0x000000091b197c10 */ /* 0x000fc40008ffe4ff */
[----:B------:R-:W-:Y:S01]  /*17bcb0*/  IADD3 R26, P1, PT, R28, UR15, RZ ;  /* 0x0000000f1c1a7c10 */ /* 0x000fe2000ff3e0ff */
[----:B------:R-:W-:Y:S03]  /*17bcc0*/  LDGSTS.E [R3+0x26800], desc[UR74][R218.64], P4 ;  /* 0x26800000da037fae */ /* 0x000fe6000a1a104a */
[----:B------:R-:W-:Y:S01]  /*17bcd0*/  IADD3.X R27, PT, PT, R29, UR9, RZ, P1, !PT ;  /* 0x000000091d1b7c10 */ /* 0x000fe20008ffe4ff */
[----:B------:R-:W-:Y:S01]  /*17bce0*/  LDGSTS.E [R3+0x26880], desc[UR74][R216.64], P2 ;  /* 0x26880000d8037fae */ /* 0x000fe200091a104a */
[----:B------:R-:W-:Y:S02]  /*17bcf0*/  IADD3 R28, P1, PT, R30, UR15, RZ ;  /* 0x0000000f1e1c7c10 */ /* 0x000fe4000ff3e0ff */
[----:B------:R-:W-:Y:S01]  /*17bd00*/  LOP3.LUT R199, R199, R198, RZ, 0x3c, !PT ;  /* 0x000000c6c7c77212 */ /* 0x000fe200078e3cff */
[----:B------:R-:W-:Y:S01]  /*17bd10*/  LDGSTS.E [R3+0x26900], desc[UR74][R214.64], P3 ;  /* 0x26900000d6037fae */ /* 0x000fe200099a104a */
        /* <DEDUP_REMOVED lines=19> */
[----:B------:R-:W-:Y:S02]  /*17be50*/  IADD3.X R39, PT, PT, R41, UR9, RZ, P1, !PT ;  /* 0x0000000929277c10 */ /* 0x000fe40008ffe4ff */
[----:B------:R-:W-:-:S04]  /*17be60*/  IADD3 R40, P1, PT, R42, UR15, RZ ;  /* 0x0000000f2a287c10 */ /* 0x000fc8000ff3e0ff */
        /* <DEDUP_REMOVED lines=95> */
[----:B------:R-:W-:Y:S02]  /*17c460*/  IADD3 R136, P1, PT, R138, UR15, RZ ;  /* 0x0000000f8a887c10 */ /* 0x000fe4000ff3e0ff */
[----:B------:R-:W-:Y:S02]  /*17c470*/  LOP3.LUT R193, R193, R192, RZ, 0x3c, !PT ;  /* 0x000000c0c1c17212 */ /* 0x000fe400078e3cff */
[----:B------:R-:W-:Y:S02]  /*17c480*/  IADD3.X R137, PT, PT, R139, UR9, RZ, P1, !PT ;  /* 0x000000098b897c10 */ /* 0x000fe40008ffe4ff */
[----:B------:R-:W-:Y:S02]  /*17c490*/  IADD3 R138, P1, PT, R140, UR15, RZ ;  /* 0x0000000f8c8a7c10 */ /* 0x000fe4000ff3e0ff */
[----:B------:R-:W-:-:S02]  /*17c4a0*/  LOP3.LUT R198, R199, R198, RZ, 0x3c, !PT ;  /* 0x000000c6c7c67212 */ /* 0x000fc400078e3cff */
[----:B--2---:R-:W-:Y:S02]  /*17c4b0*/  LOP3.LUT R191, R191, R190, RZ, 0x3c, !PT ;  /* 0x000000bebfbf7212 */ /* 0x004fe400078e3cff */
[----:B------:R-:W-:Y:S02]  /*17c4c0*/  LOP3.LUT R196, R197, R196, RZ, 0x3c, !PT ;  /* 0x000000c4c5c47212 */ /* 0x000fe400078e3cff */
[----:B---3--:R-:W-:Y:S02]  /*17c4d0*/  LOP3.LUT R189, R189, R188, RZ, 0x3c, !PT ;  /* 0x000000bcbdbd7212 */ /* 0x008fe400078e3cff */
[----:B------:R-:W-:Y:S02]  /*17c4e0*/  LOP3.LUT R194, R195, R194, RZ, 0x3c, !PT ;  /* 0x000000c2c3c27212 */ /* 0x000fe400078e3cff */
[----:B----4-:R-:W-:Y:S02]  /*17c4f0*/  LOP3.LUT R187, R187, R186, RZ, 0x3c, !PT ;  /* 0x000000babbbb7212 */ /* 0x010fe400078e3cff */
[----:B------:R-:W-:-:S02]  /*17c500*/  LOP3.LUT R192, R193, R192, RZ, 0x3c, !PT ;  /* 0x000000c0c1c07212 */ /* 0x000fc400078e3cff */
[----:B------:R-:W-:Y:S02]  /*17c510*/  LOP3.LUT R185, R185, R184, RZ, 0x3c, !PT ;  /* 0x000000b8b9b97212 */ /* 0x000fe400078e3cff */
[----:B------:R-:W-:Y:S02]  /*17c520*/  IADD3.X R139, PT, PT, R141, UR9, RZ, P1, !PT ;  /* 0x000000098d8b7c10 */ /* 0x000fe40008ffe4ff */
[----:B------:R-:W-:Y:S02]  /*17c530*/  LOP3.LUT R199, R199, R198, RZ, 0x3c, !PT ;  /* 0x000000c6c7c77212 */ /* 0x000fe400078e3cff */
[----:B------:R-:W-:Y:S02]  /*17c540*/  LOP3.LUT R190, R191, R190, RZ, 0x3c, !PT ;  /* 0x000000bebfbe7212 */ /* 0x000fe400078e3cff */
[----:B------:R-:W-:Y:S02]  /*17c550*/  LOP3.LUT R183, R183, R182, RZ, 0x3c, !PT ;  /* 0x000000b6b7b77212 */ /* 0x000fe400078e3cff */
[----:B------:R-:W-:-:S02]  /*17c560*/  IADD3 R140, P1, PT, R142, UR15, RZ ;  /* 0x0000000f8e8c7c10 */ /* 0x000fc4000ff3e0ff */
[----:B------:R-:W-:Y:S02]  /*17c570*/  LOP3.LUT R197, R197, R196, RZ, 0x3c, !PT ;  /* 0x000000c4c5c57212 */ /* 0x000fe400078e3cff */
[----:B------:R-:W-:Y:S02]  /*17c580*/  LOP3.LUT R188, R189, R188, RZ, 0x3c, !PT ;  /* 0x000000bcbdbc7212 */ /* 0x000fe400078e3cff */
[----:B------:R-:W-:Y:S02]  /*17c590*/  LOP3.LUT R181, R181, R180, RZ, 0x3c, !PT ;  /* 0x000000b4b5b57212 */ /* 0x000fe400078e3cff */
[----:B------:R-:W-:Y:S02]  /*17c5a0*/  LOP3.LUT R195, R195, R194, RZ, 0x3c, !PT ;  /* 0x000000c2c3c37212 */ /* 0x000fe400078e3cff */
[----:B------:R-:W-:Y:S02]  /*17c5b0*/  LOP3.LUT R186, R187, R186, RZ, 0x3c, !PT ;  /* 0x000000babbba7212 */ /* 0x000fe400078e3cff */
[----:B------:R-:W-:-:S02]  /*17c5c0*/  LOP3.LUT R179, R179, R178, RZ, 0x3c, !PT ;  /* 0x000000b2b3b37212 */ /* 0x000fc400078e3cff */
[----:B------:R-:W-:Y:S02]  /*17c5d0*/  LOP3.LUT R193, R193, R192, RZ, 0x3c, !PT ;  /* 0x000000c0c1c17212 */ /* 0x000fe400078e3cff */
[----:B------:R-:W-:Y:S02]  /*17c5e0*/  LOP3.LUT R184, R185, R184, RZ, 0x3c, !PT ;  /* 0x000000b8b9b87212 */ /* 0x000fe400078e3cff */
[----:B------:R-:W-:Y:S01]  /*17c5f0*/  LOP3.LUT R177, R177, R176, RZ, 0x3c, !PT ;  /* 0x000000b0b1b17212 */ /* 0x000fe200078e3cff */
[----:B------:R-:W-:Y:S01]  /*17c600*/  STL.64 [R1+0x2548], R198 ;  /* 0x002548c601007387 */ /* 0x000fe20000100a00 */
[----:B------:R-:W-:Y:S02]  /*17c610*/  LOP3.LUT R191, R191, R190, RZ, 0x3c, !PT ;  /* 0x000000bebfbf7212 */ /* 0x000fe400078e3cff */
[----:B------:R-:W-:Y:S02]  /*17c620*/  LOP3.LUT R182, R183, R182, RZ, 0x3c, !PT ;  /* 0x000000b6b7b67212 */ /* 0x000fe400078e3cff */
[----:B------:R-:W-:Y:S01]  /*17c630*/  LOP3.LUT R175, R175, R174, RZ, 0x3c, !PT ;  /* 0x000000aeafaf7212 */ /* 0x000fe200078e3cff */
[----:B------:R-:W-:Y:S01]  /*17c640*/  STL.64 [R1+0x2540], R196 ;  /* 0x002540c401007387 */ /* 0x000fe20000100a00 */
[----:B------:R-:W-:-:S02]  /*17c650*/  IADD3.X R141, PT, PT, R143, UR9, RZ, P1, !PT ;  /* 0x000000098f8d7c10 */ /* 0x000fc40008ffe4ff */
[----:B------:R-:W-:Y:S01]  /*17c660*/  LOP3.LUT R189, R189, R188, RZ, 0x3c, !PT ;  /* 0x000000bcbdbd7212 */ /* 0x000fe200078e3cff */
[----:B------:R-:W-:Y:S01]  /*17c670*/  LDGSTS.E [R3+0x28900], desc[UR74][R198.64], P3 ;  /* 0x28900000c6037fae */ /* 0x000fe200099a104a */
[----:B------:R-:W-:Y:S02]  /*17c680*/  LOP3.LUT R180, R181, R180, RZ, 0x3c, !PT ;  /* 0x000000b4b5b47212 */ /* 0x000fe400078e3cff */
[----:B------:R-:W-:Y:S01]  /*17c690*/  LOP3.LUT R173, R173, R172, RZ, 0x3c, !PT ;  /* 0x000000acadad7212 */ /* 0x000fe200078e3cff */
[----:B------:R-:W-:Y:S01]  /*17c6a0*/  STL.64 [R1+0x2538], R194 ;  /* 0x002538c201007387 */ /* 0x000fe20000100a00 */
[----:B------:R-:W-:Y:S02]  /*17c6b0*/  IADD3 R142, P1, PT, R144, UR15, RZ ;  /* 0x0000000f908e7c10 */ /* 0x000fe4000ff3e0ff */
        /* <DEDUP_REMOVED lines=16> */
[----:B------:R-:W-:Y:S02]  /*17c7c0*/  IADD3.X R143, PT, PT, R145, UR9, RZ, P1, !PT ;  /* 0x00000009918f7c10 */ /* 0x000fe40008ffe4ff */
[----:B------:R-:W-:Y:S01]  /*17c7d0*/  LOP3.LUT R179, R179, R178, RZ, 0x3c, !PT ;  /* 0x000000b2b3b37212 */ /* 0x000fe200078e3cff */
[----:B------:R-:W-:Y:S01]  /*17c7e0*/  LDGSTS.E [R3+0x28980], desc[UR74][R196.64], P0 ;  /* 0x28980000c4037fae */ /* 0x000fe200081a104a */
[----:B------:R-:W-:-:S02]  /*17c7f0*/  LOP3.LUT R170, R171, R170, RZ, 0x3c, !PT ;  /* 0x000000aaabaa7212 */ /* 0x000fc400078e3cff */
[----:B------:R-:W-:Y:S01]  /*17c800*/  LOP3.LUT R163, R163, R162, RZ, 0x3c, !PT ;  /* 0x000000a2a3a37212 */ /* 0x000fe200078e3cff */
[----:B------:R-:W-:Y:S01]  /*17c810*/  STL.64 [R1+0x2510], R184 ;  /* 0x002510b801007387 */ /* 0x000fe20000100a00 */
[----:B------:R-:W-:Y:S02]  /*17c820*/  IADD3 R144, P1, PT, R146, UR15, RZ ;  /* 0x0000000f92907c10 */ /* 0x000fe4000ff3e0ff */
[----:B------:R-:W-:Y:S02]  /*17c830*/  LOP3.LUT R177, R177, R176, RZ, 0x3c, !PT ;  /* 0x000000b0b1b17212 */ /* 0x000fe400078e3cff */
        /* <DEDUP_REMOVED lines=12> */
[----:B------:R-:W-:-:S02]  /*17c900*/  IADD3.X R145, PT, PT, R147, UR9, RZ, P1, !PT ;  /* 0x0000000993917c10 */ /* 0x000fc40008ffe4ff */
[----:B------:R-:W-:Y:S01]  /*17c910*/  LOP3.LUT R169, R169, R168, RZ, 0x3c, !PT ;  /* 0x000000a8a9a97212 */ /* 0x000fe200078e3cff */
[----:B------:R-:W-:Y:S01]  /*17c920*/  LDGSTS.E [R3+0x29800], desc[UR74][R194.64], P4 ;  /* 0x29800000c2037fae */ /* 0x000fe2000a1a104a */
[----:B------:R-:W-:Y:S02]  /*17c930*/  LOP3.LUT R160, R161, R160, RZ, 0x3c, !PT ;  /* 0x000000a0a1a07212 */ /* 0x000fe400078e3cff */
[----:B------:R-:W-:Y:S01]  /*17c940*/  IADD3 R146, P1, PT, R158, UR15, RZ ;  /* 0x0000000f9e927c10 */ /* 0x000fe2000ff3e0ff */
        /* <DEDUP_REMOVED lines=8> */
[----:B------:R-:W-:Y:S01]  /*17c9d0*/  IADD3.X R147, PT, PT, R159, UR9, RZ, P1, !PT ;  /* 0x000000099f937c10 */ /* 0x000fe20008ffe4ff */
[----:B------:R-:W-:Y:S01]  /*17c9e0*/  STL.64 [R1+0x24d0], R168 ;  /* 0x0024d0a801007387 */ /* 0x000fe20000100a00 */
[----:B------:R-:W-:Y:S01]  /*17c9f0*/  LOP3.LUT R151, R151, R150, RZ, 0x3c, !PT ;  /* 0x0000009697977212 */ /* 0x000fe200078e3cff */
[----:B------:R-:W-:Y:S01]  /*17ca00*/  IMAD.MOV.U32 R159, RZ, RZ, R148 ;  /* 0x000000ffff9f7224 */ /* 0x000fe200078e0094 */
[----:B------:R-:W-:Y:S01]  /*17ca10*/  MOV R158, R2 ;  /* 0x00000002009e7202 */ /* 0x000fe20000000f00 */
        /* <DEDUP_REMOVED lines=78> */
[----:B-1----:R-:W2:Y:S04]  /*17cf00*/  LDL R240, [R1+0x6200] ;  /* 0x0062000001f07983 */ /* 0x002ea80000100800 */
[----:B------:R-:W2:Y:S04]  /*17cf10*/  LDL R241, [R1+0x620c] ;  /* 0x00620c0001f17983 */ /* 0x000ea80000100800 */
[----:B------:R-:W2:Y:S04]  /*17cf20*/  LDL R242, [R1+0x61f8] ;  /* 0x0061f80001f27983 */ /* 0x000ea80000100800 */
[----:B------:R-:W2:Y:S04]  /*17cf30*/  LDL R243, [R1+0x6204] ;  /* 0x0062040001f37983 */ /* 0x000ea80000100800 */
[----:B------:R-:W2:Y:S04]  /*17cf40*/  LDL R244, [R1+0x61f0] ;  /* 0x0061f00001f47983 */ /* 0x000ea80000100800 */
[----:B------:R-:W2:Y:S04]  /*17cf50*/  LDL R245, [R1+0x61fc] ;  /* 0x0061fc0001f57983 */ /* 0x000ea80000100800 */
[----:B------:R-:W2:Y:S04]  /*17cf60*/  LDL R246, [R1+0x61e8] ;  /* 0x0061e80001f67983 */ /* 0x000ea80000100800 */
[----:B------:R-:W2:Y:S04]  /*17cf70*/  LDL R247, [R1+0x61f4] ;  /* 0x0061f40001f77983 */ /* 0x000ea80000100800 */
        /* <DEDUP_REMOVED lines=58> */
[----:B------:R-:W3:Y:S04]  /*17d320*/  LDL R236, [R1+0x6100] ;  /* 0x0061000001ec7983 */ /* 0x000ee80000100800 */
[----:B------:R-:W4:Y:S04]  /*17d330*/  LDL R237, [R1+0x610c] ;  /* 0x00610c0001ed7983 */ /* 0x000f280000100800 */
[----:B------:R-:W-:Y:S04]  /*17d340*/  LDGSTS.E [R3+0x37980], desc[UR74][R82.64], P0 ;  /* 0x3798000052037fae */ /* 0x000fe800081a104a */
[----:B------:R-:W-:Y:S04]  /*17d350*/  LDGSTS.E [R3+0x38800], desc[UR74][R84.64], P4 ;  /* 0x3880000054037fae */ /* 0x000fe8000a1a104a */
[----:B------:R-:W-:Y:S04]  /*17d360*/  LDGSTS.E [R3+0x38880], desc[UR74][R86.64], P2 ;  /* 0x3888000056037fae */ /* 0x000fe800091a104a */
[----:B------:R-:W-:Y:S04]  /*17d370*/  LDGSTS.E [R3+0x38900], desc[UR74][R88.64], P3 ;  /* 0x3890000058037fae */ /* 0x000fe800099a104a */
[----:B------:R-:W-:Y:S04]  /*17d380*/  LDGSTS.E [R3+0x38980], desc[UR74][R90.64], P0 ;  /* 0x389800005a037fae */ /* 0x000fe800081a104a */
[----:B------:R-:W-:Y:S04]  /*17d390*/  LDGSTS.E [R3+0x39800], desc[UR74][R92.64], P4 ;  /* 0x398000005c037fae */ /* 0x000fe8000a1a104a */
[----:B------:R-:W4:Y:S04]  /*17d3a0*/  LDL R226, [R1+0x60f8] ;  /* 0x0060f80001e27983 */ /* 0x000f280000100800 */
        /* <DEDUP_REMOVED lines=17> */
[----:B------:R-:W-:Y:S01]  /*17d4c0*/  LDGSTS.E [R3+0x3c880], desc[UR74][R118.64], P2 ;  /* 0x3c88000076037fae */ /* 0x000fe200091a104a */
[----:B--2---:R-:W-:-:S03]  /*17d4d0*/  MOV R4, R241 ;  /* 0x000000f100047202 */ /* 0x004fc60000000f00 */
[----:B------:R-:W-:Y:S01]  /*17d4e0*/  LDGSTS.E [R3+0x3c900], desc[UR74][R120.64], P3 ;  /* 0x3c90000078037fae */ /* 0x000fe200099a104a */
[----:B------:R-:W-:-:S03]  /*17d4f0*/  IMAD.MOV.U32 R5, RZ, RZ, R240 ;  /* 0x000000ffff057224 */ /* 0x000fc600078e00f0 */
[----:B------:R-:W-:Y:S04]  /*17d500*/  LDGSTS.E [R3+0x3c980], desc[UR74][R122.64], P0 ;  /* 0x3c9800007a037fae */ /* 0x000fe800081a104a */
[----:B------:R-:W-:Y:S04]  /*17d510*/  LDGSTS.E [R3+0x3d800], desc[UR74][R124.64], P4 ;  /* 0x3d8000007c037fae */ /* 0x000fe8000a1a104a */
[----:B------:R-:W-:Y:S04]  /*17d520*/  LDGSTS.E [R3+0x3d880], desc[UR74][R126.64], P2 ;  /* 0x3d8800007e037fae */ /* 0x000fe800091a104a */
[----:B------:R-:W-:Y:S04]  /*17d530*/  LDGSTS.E [R3+0x3d900], desc[UR74][R128.64], P3 ;  /* 0x3d90000080037fae */ /* 0x000fe800099a104a */
[----:B------:R-:W2:Y:S04]  /*17d540*/  LDL R240, [R1+0x6000] ;  /* 0x0060000001f07983 */ /* 0x000ea80000100800 */
[----:B------:R-:W2:Y:S04]  /*17d550*/  LDL R241, [R1+0x600c] ;  /* 0x00600c0001f17983 */ /* 0x000ea80000100800 */
[----:B------:R-:W-:Y:S01]  /*17d560*/  LDGSTS.E [R3+0x3d980], desc[UR74][R130.64], P0 ;  /* 0x3d98000082037fae */ /* 0x000fe200081a104a */
[----:B------:R-:W-:-:S03]  /*17d570*/  VIADD R2, R149, UR12 ;  /* 0x0000000c95027c36 */ /* 0x000fc60008000000 */
[----:B------:R-:W-:Y:S04]  /*17d580*/  LDGSTS.E [R3+0x3e800], desc[UR74][R132.64], P4 ;  /* 0x3e80000084037fae */ /* 0x000fe8000a1a104a */
[----:B------:R-:W-:Y:S04]  /*17d590*/  LDGSTS.E [R3+0x3e880], desc[UR74][R134.64], P2 ;  /* 0x3e88000086037fae */ /* 0x000fe800091a104a */
[----:B------:R-:W-:Y:S04]  /*17d5a0*/  LDGSTS.E [R3+0x3e900], desc[UR74][R136.64], P3 ;  /* 0x3e90000088037fae */ /* 0x000fe800099a104a */
[----:B------:R-:W-:Y:S04]  /*17d5b0*/  LDGSTS.E [R3+0x3e980], desc[UR74][R138.64], P0 ;  /* 0x3e9800008a037fae */ /* 0x000fe800081a104a */
[----:B------:R-:W-:Y:S04]  /*17d5c0*/  LDGSTS.E [R3+0x3f800], desc[UR74][R140.64], P4 ;  /* 0x3f8000008c037fae */ /* 0x000fe8000a1a104a */
[----:B------:R-:W2:Y:S04]  /*17d5d0*/  LDL R230, [R1+0x5ff8] ;  /* 0x005ff80001e67983 */ /* 0x000ea80000100800 */
[----:B------:R-:W2:Y:S04]  /*17d5e0*/  LDL R231, [R1+0x6004] ;  /* 0x0060040001e77983 */ /* 0x000ea80000100800 */
[----:B------:R-:W-:Y:S04]  /*17d5f0*/  LDGSTS.E [R3+0x3f880], desc[UR74][R142.64], P2 ;  /* 0x3f8800008e037fae */ /* 0x000fe800091a104a */
[----:B------:R-:W-:Y:S04]  /*17d600*/  LDGSTS.E [R3+0x3f900], desc[UR74][R144.64], P3 ;  /* 0x3f90000090037fae */ /* 0x000fe800099a104a */
[----:B------:R-:W-:Y:S04]  /*17d610*/  LDGSTS.E [R3+0x3f980], desc[UR74][R146.64], P0 ;  /* 0x3f98000092037fae */ /* 0x000fe800081a104a */
[----:B------:R1:W-:Y:S04]  /*17d620*/  LDGSTS.E [R2+0xa00], desc[UR74][R4.64], P4 ;  /* 0x00a0000004027fae */ /* 0x0003e8000a1a104a */
[----:B------:R-:W2:Y:S04]  /*17d630*/  LDL R232, [R1+0x5fe8] ;  /* 0x005fe80001e87983 */ /* 0x000ea80000100800 */
[----:B------:R-:W2:Y:S01]  /*17d640*/  LDL R233, [R1+0x5ff4] ;  /* 0x005ff40001e97983 */ /* 0x000ea20000100800 */
[----:B-1----:R-:W-:Y:S01]  /*17d650*/  IMAD.MOV.U32 R4, RZ, RZ, R243 ;  /* 0x000000ffff047224 */ /* 0x002fe200078e00f3 */
[----:B------:R-:W-:-:S02]  /*17d660*/  MOV R5, R242 ;  /* 0x000000f200057202 */ /* 0x000fc40000000f00 */
[----:B------:R-:W2:Y:S04]  /*17d670*/  LDL R243, [R1+0x5ffc] ;  /* 0x005ffc0001f37983 */ /* 0x000ea80000100800 */
[----:B------:R-:W2:Y:S04]  /*17d680*/  LDL R242, [R1+0x5ff0] ;  /* 0x005ff00001f27983 */ /* 0x000ea80000100800 */
[----:B------:R1:W-:Y:S04]  /*17d690*/  LDGSTS.E [R2+0xa80], desc[UR74][R4.64], P2 ;  /* 0x00a8000004027fae */ /* 0x0003e800091a104a */
[----:B------:R-:W2:Y:S04]  /*17d6a0*/  LDL R234, [R1+0x5ef8] ;  /* 0x005ef80001ea7983 */ /* 0x000ea80000100800 */
[----:B------:R-:W2:Y:S01]  /*17d6b0*/  LDL R235, [R1+0x5f04] ;  /* 0x005f040001eb7983 */ /* 0x000ea20000100800 */
[----:B-1----:R-:W-:-:S02]  /*17d6c0*/  IMAD.MOV.U32 R4, RZ, RZ, R245 ;  /* 0x000000ffff047224 */ /* 0x002fc400078e00f5 */
[----:B------:R-:W-:Y:S01]  /*17d6d0*/  IMAD.MOV.U32 R5, RZ, RZ, R244 ;  /* 0x000000ffff057224 */ /* 0x000fe200078e00f4 */
[----:B------:R-:W2:Y:S04]  /*17d6e0*/  LDL R245, [R1+0x5f0c] ;  /* 0x005f0c0001f57983 */ /* 0x000ea80000100800 */
[----:B------:R-:W2:Y:S04]  /*17d6f0*/  LDL R244, [R1+0x5f00] ;  /* 0x005f000001f47983 */ /* 0x000ea80000100800 */
[----:B------:R1:W-:Y:S02]  /*17d700*/  LDGSTS.E [R2+0xb00], desc[UR74][R4.64], P3 ;  /* 0x00b0000004027fae */ /* 0x0003e400099a104a */
[----:B-1----:R-:W-:Y:S01]  /*17d710*/  MOV R4, R247 ;  /* 0x000000f700047202 */ /* 0x002fe20000000f00 */
[----:B------:R-:W-:Y:S01]  /*17d720*/  IMAD.MOV.U32 R5, RZ, RZ, R246 ;  /* 0x000000ffff057224 */ /* 0x000fe200078e00f6 */
[----:B------:R-:W2:Y:S04]  /*17d730*/  LDL R247, [R1+0x5efc] ;  /* 0x005efc0001f77983 */ /* 0x000ea80000100800 */
[----:B------:R-:W2:Y:S04]  /*17d740*/  LDL R246, [R1+0x5ef0] ;  /* 0x005ef00001f67983 */ /* 0x000ea80000100800 */
[----:B------:R3:W-:Y:S02]  /*17d750*/  LDGSTS.E [R2+0xb80], desc[UR74][R4.64], P0 ;  /* 0x00b8000004027fae */ /* 0x0007e400081a104a */
[----:B---3--:R-:W-:-:S02]  /*17d760*/  MOV R5, R236 ;  /* 0x000000ec00057202 */ /* 0x008fc40000000f00 */
[----:B------:R-:W3:Y:S01]  /*17d770*/  LDL R236, [R1+0x5ee8] ;  /* 0x005ee80001ec7983 */ /* 0x000ee20000100800 */
[----:B----4-:R-:W-:-:S03]  /*17d780*/  IMAD.MOV.U32 R4, RZ, RZ, R237 ;  /* 0x000000ffff047224 */ /* 0x010fc600078e00ed */
[----:B------:R-:W4:Y:S04]  /*17d790*/  LDL R237, [R1+0x5ef4] ;  /* 0x005ef40001ed7983 */ /* 0x000f280000100800 */
[----:B------:R1:W-:Y:S02]  /*17d7a0*/  LDGSTS.E [R2+0x1a00], desc[UR74][R4.64], P4 ;  /* 0x01a0000004027fae */ /* 0x0003e4000a1a104a */
[----:B-1----:R-:W-:Y:S02]  /*17d7b0*/  IMAD.MOV.U32 R5, RZ, RZ, R226 ;  /* 0x000000ffff057224 */ /* 0x002fe400078e00e2 */
[----:B------:R-:W4:Y:S01]  /*17d7c0*/  LDL R226, [R1+0x5cf8] ;  /* 0x005cf80001e27983 */ /* 0x000f220000100800 */
[----:B------:R-:W-:-:S03]  /*17d7d0*/  IMAD.MOV.U32 R4, RZ, RZ, R227 ;  /* 0x000000ffff047224 */ /* 0x000fc600078e00e3 */
[----:B------:R-:W4:Y:S04]  /*17d7e0*/  LDL R227, [R1+0x5d04] ;  /* 0x005d040001e37983 */ /* 0x000f280000100800 */
[----:B------:R1:W-:Y:S02]  /*17d7f0*/  LDGSTS.E [R2+0x1a80], desc[UR74][R4.64], P2 ;  /* 0x01a8000004027fae */ /* 0x0003e400091a104a */
[----:B-1----:R-:W-:Y:S02]  /*17d800*/  IMAD.MOV.U32 R5, RZ, RZ, R238 ;  /* 0x000000ffff057224 */ /* 0x002fe400078e00ee */
[----:B------:R-:W4:Y:S01]  /*17d810*/  LDL R238, [R1+0x5e00] ;  /* 0x005e000001ee7983 */ /* 0x000f220000100800 */
[----:B------:R-:W-:-:S03]  /*17d820*/  MOV R4, R239 ;  /* 0x000000ef00047202 */ /* 0x000fc60000000f00 */
[----:B------:R-:W4:Y:S04]  /*17d830*/  LDL R239, [R1+0x5e0c] ;  /* 0x005e0c0001ef7983 */ /* 0x000f280000100800 */
[----:B------:R1:W-:Y:S02]  /*17d840*/  LDGSTS.E [R2+0x1b00], desc[UR74][R4.64], P3 ;  /* 0x01b0000004027fae */ /* 0x0003e400099a104a */
[----:B-1----:R-:W-:Y:S02]  /*17d850*/  MOV R5, R228 ;  /* 0x000000e400057202 */ /* 0x002fe40000000f00 */
[----:B------:R-:W4:Y:S01]  /*17d860*/  LDL R228, [R1+0x5ce8] ;  /* 0x005ce80001e47983 */ /* 0x000f220000100800 */
[----:B------:R-:W-:-:S03]  /*17d870*/  IMAD.MOV.U32 R4, RZ, RZ, R229 ;  /* 0x000000ffff047224 */ /* 0x000fc600078e00e5 */
[----:B------:R-:W4:Y:S04]  /*17d880*/  LDL R229, [R1+0x5cf4] ;  /* 0x005cf40001e57983 */ /* 0x000f280000100800 */
[----:B------:R2:W-:Y:S02]  /*17d890*/  LDGSTS.E [R2+0x1b80], desc[UR74][R4.64], P0 ;  /* 0x01b8000004027fae */ /* 0x0005e400081a104a */
[----:B--2---:R-:W-:Y:S02]  /*17d8a0*/  IMAD.MOV.U32 R5, RZ, RZ, R240 ;  /* 0x000000ffff057224 */ /* 0x004fe400078e00f0 */
[----:B------:R-:W2:Y:S01]  /*17d8b0*/  LDL R240, [R1+0x5df8] ;  /* 0x005df80001f07983 */ /* 0x000ea20000100800 */
[----:B------:R-:W-:-:S03]  /*17d8c0*/  IMAD.MOV.U32 R4, RZ, RZ, R241 ;  /* 0x000000ffff047224 */ /* 0x000fc600078e00f1 */
[----:B------:R-:W2:Y:S04]  /*17d8d0*/  LDL R241, [R1+0x5e04] ;  /* 0x005e040001f17983 */ /* 0x000ea80000100800 */
[----:B------:R1:W-:Y:S02]  /*17d8e0*/  LDGSTS.E [R2+0x2a00], desc[UR74][R4.64], P4 ;  /* 0x02a0000004027fae */ /* 0x0003e4000a1a104a */
[----:B-1----:R-:W-:Y:S02]  /*17d8f0*/  IMAD.MOV.U32 R5, RZ, RZ, R230 ;  /* 0x000000ffff057224 */ /* 0x002fe400078e00e6 */
[----:B------:R-:W2:Y:S01]  /*17d900*/  LDL R230, [R1+0x42e0] ;  /* 0x0042e00001e67983 */ /* 0x000ea20000100800 */
[----:B------:R-:W-:-:S03]  /*17d910*/  MOV R4, R231 ;  /* 0x000000e700047202 */ /* 0x000fc60000000f00 */
        /* <DEDUP_REMOVED lines=8> */
[----:B------:R-:W-:Y:S01]  /*17d9a0*/  IMAD.MOV.U32 R5, RZ, RZ, R232 ;  /* 0x000000ffff057224 */ /* 0x000fe200078e00e8 */
[----:B------:R-:W2:Y:S04]  /*17d9b0*/  LDL R233, [R1+0x42f4] ;  /* 0x0042f40001e97983 */ /* 0x000ea80000100800 */
[----:B------:R1:W-:Y:S04]  /*17d9c0*/  LDGSTS.E [R2+0x2b80], desc[UR74][R4.64], P0 ;  /* 0x02b8000004027fae */ /* 0x0003e800081a104a */
[----:B------:R-:W2:Y:S01]  /*17d9d0*/  LDL R232, [R1+0x42f0] ;  /* 0x0042f00001e87983 */ /* 0x000ea20000100800 */
[----:B-1----:R-:W-:Y:S01]  /*17d9e0*/  MOV R4, R245 ;  /* 0x000000f500047202 */ /* 0x002fe20000000f00 */
[----:B------:R-:W-:-:S02]  /*17d9f0*/  IMAD.MOV.U32 R5, RZ, RZ, R244 ;  /* 0x000000ffff057224 */ /* 0x000fc400078e00f4 */
[----:B------:R-:W2:Y:S04]  /*17da00*/  LDL R245, [R1+0x5df4] ;  /* 0x005df40001f57983 */ /* 0x000ea80000100800 */
[----:B------:R-:W2:Y:S04]  /*17da10*/  LDL R244, [R1+0x5de8] ;  /* 0x005de80001f47983 */ /* 0x000ea80000100800 */
[----:B------:R1:W-:Y:S02]  /*17da20*/  LDGSTS.E [R2+0x3a00], desc[UR74][R4.64], P4 ;  /* 0x03a0000004027fae */ /* 0x0003e4000a1a104a */
[----:B-1----:R-:W-:Y:S01]  /*17da30*/  IMAD.MOV.U32 R4, RZ, RZ, R235 ;  /* 0x000000ffff047224 */ /* 0x002fe200078e00eb */
[----:B------:R-:W-:Y:S01]  /*17da40*/  MOV R5, R234 ;  /* 0x000000ea00057202 */ /* 0x000fe20000000f00 */
[----:B------:R-:W2:Y:S04]  /*17da50*/  LDL R235, [R1+0x43e4] ;  /* 0x0043e40001eb7983 */ /* 0x000ea80000100800 */
[----:B------:R1:W-:Y:S04]  /*17da60*/  LDGSTS.E [R2+0x3a80], desc[UR74][R4.64], P2 ;  /* 0x03a8000004027fae */ /* 0x0003e800091a104a */
[----:B------:R-:W2:Y:S01]  /*17da70*/  LDL R234, [R1+0x43e0] ;  /* 0x0043e00001ea7983 */ /* 0x000ea20000100800 */
[----:B-1----:R-:W-:-:S02]  /*17da80*/  IMAD.MOV.U32 R4, RZ, RZ, R247 ;  /* 0x000000ffff047224 */ /* 0x002fc400078e00f7 */
[----:B------:R-:W-:Y:S01]  /*17da90*/  IMAD.MOV.U32 R5, RZ, RZ, R246 ;  /* 0x000000ffff057224 */ /* 0x000fe200078e00f6 */
[----:B------:R-:W2:Y:S04]  /*17daa0*/  LDL R247, [R1+0x5d0c] ;  /* 0x005d0c0001f77983 */ /* 0x000ea80000100800 */
[----:B------:R-:W2:Y:S04]  /*17dab0*/  LDL R246, [R1+0x5d00] ;  /* 0x005d000001f67983 */ /* 0x000ea80000100800 */
[----:B------:R3:W-:Y:S02]  /*17dac0*/  LDGSTS.E [R2+0x3b00], desc[UR74][R4.64], P3 ;  /* 0x03b0000004027fae */ /* 0x0007e400099a104a */
[----:B---3--:R-:W-:-:S02]  /*17dad0*/  IMAD.MOV.U32 R5, RZ, RZ, R236 ;  /* 0x000000ffff057224 */ /* 0x008fc400078e00ec */
[----:B------:R-:W3:Y:S01]  /*17dae0*/  LDL R236, [R1+0x5cf0] ;  /* 0x005cf00001ec7983 */ /* 0x000ee20000100800 */
[----:B----4-:R-:W-:-:S03]  /*17daf0*/  MOV R4, R237 ;  /* 0x000000ed00047202 */ /* 0x010fc60000000f00 */
[----:B------:R-:W4:Y:S04]  /*17db00*/  LDL R237, [R1+0x5cfc] ;  /* 0x005cfc0001ed7983 */ /* 0x000f280000100800 */
[----:B------:R1:W-:Y:S02]  /*17db10*/  LDGSTS.E [R2+0x3b80], desc[UR74][R4.64], P0 ;  /* 0x03b8000004027fae */ /* 0x0003e400081a104a */
[----:B-1----:R-:W-:Y:S02]  /*17db20*/  MOV R5, R238 ;  /* 0x000000ee00057202 */ /* 0x002fe40000000f00 */
[----:B------:R-:W3:Y:S01]  /*17db30*/  LDL R238, [R1+0x42d8] ;  /* 0x0042d80001ee7983 */ /* 0x000ee20000100800 */
[----:B------:R-:W-:-:S03]  /*17db40*/  IMAD.MOV.U32 R4, RZ, RZ, R239 ;  /* 0x000000ffff047224 */ /* 0x000fc600078e00ef */
[----:B------:R-:W3:Y:S04]  /*17db50*/  LDL R239, [R1+0x42dc] ;  /* 0x0042dc0001ef7983 */ /* 0x000ee80000100800 */
[----:B------:R2:W-:Y:S02]  /*17db60*/  LDGSTS.E [R2+0x4a00], desc[UR74][R4.64], P4 ;  /* 0x04a0000004027fae */ /* 0x0005e4000a1a104a */
[----:B--2---:R-:W-:Y:S02]  /*17db70*/  IMAD.MOV.U32 R5, RZ, RZ, R240 ;  /* 0x000000ffff057224 */ /* 0x004fe400078e00f0 */
[----:B------:R-:W2:Y:S01]  /*17db80*/  LDL R240, [R1+0x42e8] ;  /* 0x0042e80001f07983 */ /* 0x000ea20000100800 */
[----:B------:R-:W-:-:S03]  /*17db90*/  IMAD.MOV.U32 R4, RZ, RZ, R241 ;  /* 0x000000ffff047224 */ /* 0x000fc600078e00f1 */
[----:B------:R-:W2:Y:S04]  /*17dba0*/  LDL R241, [R1+0x42ec] ;  /* 0x0042ec0001f17983 */ /* 0x000ea80000100800 */
[----:B------:R1:W-:Y:S02]  /*17dbb0*/  LDGSTS.E [R2+0x4a80], desc[UR74][R4.64], P2 ;  /* 0x04a8000004027fae */ /* 0x0003e400091a104a */
[----:B-1----:R-:W-:Y:S02]  /*17dbc0*/  MOV R4, R243 ;  /* 0x000000f300047202 */ /* 0x002fe40000000f00 */
        /* <DEDUP_REMOVED lines=11> */
[----:B------:R-:W-:-:S03]  /*17dc80*/  IMAD.MOV.U32 R5, RZ, RZ, R246 ;  /* 0x000000ffff057224 */ /* 0x000fc600078e00f6 */
[----:B------:R-:W2:Y:S04]  /*17dc90*/  LDL R246, [R1+0x43f0] ;  /* 0x0043f00001f67983 */ /* 0x000ea80000100800 */
[----:B------:R1:W-:Y:S02]  /*17dca0*/  LDGSTS.E [R2+0x5a00], desc[UR74][R4.64], P4 ;  /* 0x05a0000004027fae */ /* 0x0003e4000a1a104a */
[----:B-1----:R-:W-:Y:S01]  /*17dcb0*/  MOV R4, R227 ;  /* 0x000000e300047202 */ /* 0x002fe20000000f00 */
[----:B------:R-:W-:Y:S01]  /*17dcc0*/  IMAD.MOV.U32 R5, RZ, RZ, R226 ;  /* 0x000000ffff057224 */ /* 0x000fe200078e00e2 */
[----:B------:R-:W2:Y:S04]  /*17dcd0*/  LDL R227, [R1+0x45e4] ;  /* 0x0045e40001e37983 */ /* 0x000ea80000100800 */
[----:B------:R4:W-:Y:S04]  /*17dce0*/  LDGSTS.E [R2+0x5a80], desc[UR74][R4.64], P2 ;  /* 0x05a8000004027fae */ /* 0x0009e800091a104a */
[----:B------:R-:W2:Y:S01]  /*17dcf0*/  LDL R226, [R1+0x45e0] ;  /* 0x0045e00001e27983 */ /* 0x000ea20000100800 */
[----:B----4-:R-:W-:Y:S01]  /*17dd00*/  IMAD.MOV.U32 R4, RZ, RZ, R237 ;  /* 0x000000ffff047224 */ /* 0x010fe200078e00ed */
[----:B---3--:R-:W-:-:S02]  /*17dd10*/  MOV R5, R236 ;  /* 0x000000ec00057202 */ /* 0x008fc40000000f00 */
[----:B------:R-:W3:Y:S04]  /*17dd20*/  LDL R237, [R1+0x44dc] ;  /* 0x0044dc0001ed7983 */ /* 0x000ee80000100800 */
[----:B------:R-:W4:Y:S04]  /*17dd30*/  LDL R236, [R1+0x44d8] ;  /* 0x0044d80001ec7983 */ /* 0x000f280000100800 */
[----:B------:R1:W-:Y:S02]  /*17dd40*/  LDGSTS.E [R2+0x5b00], desc[UR74][R4.64], P3 ;  /* 0x05b0000004027fae */ /* 0x0003e400099a104a */
[----:B-1----:R-:W-:-:S02]  /*17dd50*/  IMAD.MOV.U32 R4, RZ, RZ, R229 ;  /* 0x000000ffff047224 */ /* 0x002fc400078e00e5 */
[----:B------:R-:W-:Y:S01]  /*17dd60*/  IMAD.MOV.U32 R5, RZ, RZ, R228 ;  /* 0x000000ffff057224 */ /* 0x000fe200078e00e4 */
[----:B------:R-:W4:Y:S04]  /*17dd70*/  LDL R229, [R1+0x45f4] ;  /* 0x0045f40001e57983 */ /* 0x000f280000100800 */
[----:B------:R1:W-:Y:S04]  /*17dd80*/  LDGSTS.E [R2+0x5b80], desc[UR74][R4.64], P0 ;  /* 0x05b8000004027fae */ /* 0x0003e800081a104a */
[----:B------:R-:W4:Y:S01]  /*17dd90*/  LDL R228, [R1+0x45f0] ;  /* 0x0045f00001e47983 */ /* 0x000f220000100800 */
[----:B-1----:R-:W-:-:S03]  /*17dda0*/  IMAD.MOV.U32 R5, RZ, RZ, R238 ;  /* 0x000000ffff057224 */ /* 0x002fc600078e00ee */
[----:B------:R-:W4:Y:S01]  /*17ddb0*/  LDL R238, [R1+0x44e0] ;  /* 0x0044e00001ee7983 */ /* 0x000f220000100800 */
[----:B------:R-:W-:-:S03]  /*17ddc0*/  MOV R4, R239 ;  /* 0x000000ef00047202 */ /* 0x000fc60000000f00 */
[----:B------:R-:W4:Y:S04]  /*17ddd0*/  LDL R239, [R1+0x44e4] ;  /* 0x0044e40001ef7983 */ /* 0x000f280000100800 */
[----:B------:R1:W-:Y:S02]  /*17dde0*/  LDGSTS.E [R2+0x6a00], desc[UR74][R4.64], P4 ;  /* 0x06a0000004027fae */ /* 0x0003e4000a1a104a */
[----:B-1----:R-:W-:Y:S01]  /*17ddf0*/  IMAD.MOV.U32 R4, RZ, RZ, R231 ;  /* 0x000000ffff047224 */ /* 0x002fe200078e00e7 */
[----:B------:R-:W-:Y:S01]  /*17de00*/  MOV R5, R230 ;  /* 0x000000e600057202 */ /* 0x000fe20000000f00 */
[----:B------:R-:W4:Y:S04]  /*17de10*/  LDL R231, [R1+0x46e4] ;  /* 0x0046e40001e77983 */ /* 0x000f280000100800 */
[----:B------:R2:W-:Y:S04]  /*17de20*/  LDGSTS.E [R2+0x6a80], desc[UR74][R4.64], P2 ;  /* 0x06a8000004027fae */ /* 0x0005e800091a104a */
[----:B------:R-:W4:Y:S01]  /*17de30*/  LDL R230, [R1+0x46e0] ;  /* 0x0046e00001e67983 */ /* 0x000f220000100800 */
[----:B--2---:R-:W-:-:S03]  /*17de40*/  IMAD.MOV.U32 R5, RZ, RZ, R240 ;  /* 0x000000ffff057224 */ /* 0x004fc600078e00f0 */
        /* <DEDUP_REMOVED lines=9> */
[----:B-1----:R-:W-:-:S03]  /*17dee0*/  IMAD.MOV.U32 R4, RZ, RZ, R243 ;  /* 0x000000ffff047224 */ /* 0x002fc600078e00f3 */
        /* <DEDUP_REMOVED lines=9> */
[----:B-1----:R-:W-:-:S03]  /*17df80*/  MOV R4, R245 ;  /* 0x000000f500047202 */ /* 0x002fc60000000f00 */
        /* <DEDUP_REMOVED lines=9> */
[----:B---3--:R-:W-:Y:S02]  /*17e020*/  IMAD.MOV.U32 R4, RZ, RZ, R237 ;  /* 0x000000ffff047224 */ /* 0x008fe400078e00ed */
[----:B------:R-:W3:Y:S01]  /*17e030*/  LDL R237, [R1+0x46dc] ;  /* 0x0046dc0001ed7983 */ /* 0x000ee20000100800 */
[----:B----4-:R-:W-:-:S03]  /*17e040*/  IMAD.MOV.U32 R5, RZ, RZ, R236 ;  /* 0x000000ffff057224 */ /* 0x010fc600078e00ec */
[----:B------:R-:W4:Y:S04]  /*17e050*/  LDL R236, [R1+0x46d8] ;  /* 0x0046d80001ec7983 */ /* 0x000f280000100800 */
[----:B------:R1:W-:Y:S02]  /*17e060*/  LDGSTS.E [R2+0x8a00], desc[UR74][R4.64], P4 ;  /* 0x08a0000004027fae */ /* 0x0003e4000a1a104a */
[----:B-1----:R-:W-:Y:S02]  /*17e070*/  IMAD.MOV.U32 R5, RZ, RZ, R238 ;  /* 0x000000ffff057224 */ /* 0x002fe400078e00ee */
[----:B------:R-:W4:Y:S01]  /*17e080*/  LDL R238, [R1+0x46e8] ;  /* 0x0046e80001ee7983 */ /* 0x000f220000100800 */
[----:B------:R-:W-:-:S03]  /*17e090*/  MOV R4, R239 ;  /* 0x000000ef00047202 */ /* 0x000fc60000000f00 */
[----:B------:R-:W4:Y:S04]  /*17e0a0*/  LDL R239, [R1+0x46ec] ;  /* 0x0046ec0001ef7983 */ /* 0x000f280000100800 */
[----:B------:R2:W-:Y:S02]  /*17e0b0*/  LDGSTS.E [R2+0x8a80], desc[UR74][R4.64], P2 ;  /* 0x08a8000004027fae */ /* 0x0005e400091a104a */
[----:B--2---:R-:W-:Y:S02]  /*17e0c0*/  MOV R5, R240 ;  /* 0x000000f000057202 */ /* 0x004fe40000000f00 */
[----:B------:R-:W2:Y:S01]  /*17e0d0*/  LDL R240, [R1+0x47d8] ;  /* 0x0047d80001f07983 */ /* 0x000ea20000100800 */
[----:B------:R-:W-:-:S03]  /*17e0e0*/  IMAD.MOV.U32 R4, RZ, RZ, R241 ;  /* 0x000000ffff047224 */ /* 0x000fc600078e00f1 */
[----:B------:R-:W2:Y:S04]  /*17e0f0*/  LDL R241, [R1+0x47dc] ;  /* 0x0047dc0001f17983 */ /* 0x000ea80000100800 */
[----:B------:R1:W-:Y:S02]  /*17e100*/  LDGSTS.E [R2+0x8b00], desc[UR74][R4.64], P3 ;  /* 0x08b0000004027fae */ /* 0x0003e400099a104a */
[----:B-1----:R-:W-:Y:S02]  /*17e110*/  IMAD.MOV.U32 R4, RZ, RZ, R243 ;  /* 0x000000ffff047224 */ /* 0x002fe400078e00f3 */
        /* <DEDUP_REMOVED lines=9> */
[----:B-1----:R-:W-:Y:S01]  /*17e1b0*/  IMAD.MOV.U32 R4, RZ, RZ, R227 ;  /* 0x000000ffff047224 */ /* 0x002fe200078e00e3 */
[----:B------:R-:W-:Y:S01]  /*17e1c0*/  MOV R5, R226 ;  /* 0x000000e200057202 */ /* 0x000fe20000000f00 */
[----:B------:R-:W2:Y:S04]  /*17e1d0*/  LDL R227, [R1+0x49e4] ;  /* 0x0049e40001e37983 */ /* 0x000ea80000100800 */
[----:B------:R1:W-:Y:S04]  /*17e1e0*/  LDGSTS.E [R2+0x9a80], desc[UR74][R4.64], P2 ;  /* 0x09a8000004027fae */ /* 0x0003e800091a104a */
[----:B------:R-:W2:Y:S01]  /*17e1f0*/  LDL R226, [R1+0x49e0] ;  /* 0x0049e00001e27983 */ /* 0x000ea20000100800 */
[----:B-1----:R-:W-:-:S03]  /*17e200*/  IMAD.MOV.U32 R4, RZ, RZ, R247 ;  /* 0x000000ffff047224 */ /* 0x002fc600078e00f7 */
        /* <DEDUP_REMOVED lines=9> */
[----:B---3--:R-:W-:-:S03]  /*17e2a0*/  IMAD.MOV.U32 R4, RZ, RZ, R237 ;  /* 0x000000ffff047224 */ /* 0x008fc600078e00ed */
[----:B------:R-:W3:Y:S01]  /*17e2b0*/  LDL R237, [R1+0x48e4] ;  /* 0x0048e40001ed7983 */ /* 0x000ee20000100800 */
[----:B----4-:R-:W-:-:S03]  /*17e2c0*/  MOV R5, R236 ;  /* 0x000000ec00057202 */ /* 0x010fc60000000f00 */
[----:B------:R-:W4:Y:S04]  /*17e2d0*/  LDL R236, [R1+0x48e0] ;  /* 0x0048e00001ec7983 */ /* 0x000f280000100800 */
[----:B------:R1:W-:Y:S02]  /*17e2e0*/  LDGSTS.E [R2+0xaa00], desc[UR74][R4.64], P4 ;  /* 0x0aa0000004027fae */ /* 0x0003e4000a1a104a */
[----:B-1----:R-:W-:Y:S02]  /*17e2f0*/  IMAD.MOV.U32 R4, RZ, RZ, R231 ;  /* 0x000000ffff047224 */ /* 0x002fe400078e00e7 */
        /* <DEDUP_REMOVED lines=39> */
[----:B---3--:R-:W-:Y:S02]  /*17e570*/  IMAD.MOV.U32 R4, RZ, RZ, R237 ;  /* 0x000000ffff047224 */ /* 0x008fe400078e00ed */
[----:B------:R-:W3:Y:S01]  /*17e580*/  LDL R237, [R1+0x4aec] ;  /* 0x004aec0001ed7983 */ /* 0x000ee20000100800 */
[----:B----4-:R-:W-:-:S03]  /*17e590*/  MOV R5, R236 ;  /* 0x000000ec00057202 */ /* 0x010fc60000000f00 */
[----:B------:R-:W4:Y:S04]  /*17e5a0*/  LDL R236, [R1+0x4ae8] ;  /* 0x004ae80001ec7983 */ /* 0x000f280000100800 */
[----:B------:R1:W-:Y:S02]  /*17e5b0*/  LDGSTS.E [R2+0xca80], desc[UR74][R4.64], P2 ;  /* 0x0ca8000004027fae */ /* 0x0003e400091a104a */
[----:B-1----:R-:W-:Y:S02]  /*17e5c0*/  IMAD.MOV.U32 R5, RZ, RZ, R238 ;  /* 0x000000ffff057224 */ /* 0x002fe400078e00ee */
[----:B------:R-:W4:Y:S01]  /*17e5d0*/  LDL R238, [R1+0x4bd8] ;  /* 0x004bd80001ee7983 */ /* 0x000f220000100800 */
[----:B------:R-:W-:-:S03]  /*17e5e0*/  IMAD.MOV.U32 R4, RZ, RZ, R239 ;  /* 0x000000ffff047224 */ /* 0x000fc600078e00ef */
[----:B------:R-:W4:Y:S04]  /*17e5f0*/  LDL R239, [R1+0x4bdc] ;  /* 0x004bdc0001ef7983 */ /* 0x000f280000100800 */
[----:B------:R2:W-:Y:S02]  /*17e600*/  LDGSTS.E [R2+0xcb00], desc[UR74][R4.64], P3 ;  /* 0x0cb0000004027fae */ /* 0x0005e400099a104a */
[----:B--2---:R-:W-:Y:S02]  /*17e610*/  IMAD.MOV.U32 R5, RZ, RZ, R240 ;  /* 0x000000ffff057224 */ /* 0x004fe400078e00f0 */
        /* <DEDUP_REMOVED lines=74> */
[----:B---3--:R-:W-:Y:S02]  /*17eac0*/  MOV R4, R237 ;  /* 0x000000ed00047202 */ /* 0x008fe40000000f00 */
[----:B------:R-:W3:Y:S01]  /*17ead0*/  LDL R237, [R1+0x4fdc] ;  /* 0x004fdc0001ed7983 */ /* 0x000ee20000100800 */
[----:B----4-:R-:W-:-:S03]  /*17eae0*/  IMAD.MOV.U32 R5, RZ, RZ, R236 ;  /* 0x000000ffff057224 */ /* 0x010fc600078e00ec */
        /* <DEDUP_REMOVED lines=298> */
[----:B------:R1:W-:Y:S04]  /*17fd90*/  LDGSTS.E [R2+0x1da00], desc[UR74][R4.64], P4 ;  /* 0x1da0000004027fae */ /* 0x0003e8000a1a104a */
[----:B------:R-:W2:Y:S04]  /*17fda0*/  LDL.LU.64 R100, [R1+0x3ae8] ;  /* 0x003ae80001647983 */ /* 0x000ea80000300a00 */
[----:B------:R-:W2:Y:S01]  /*17fdb0*/  LDL.LU.64 R102, [R1+0x3ae0] ;  /* 0x003ae00001667983 */ /* 0x000ea20000300a00 */
[----:B-1----:R-:W-:Y:S01]  /*17fdc0*/  MOV R4, R227 ;  /* 0x000000e300047202 */ /* 0x002fe20000000f00 */
[----:B------:R-:W-:-:S02]  /*17fdd0*/  IMAD.MOV.U32 R5, RZ, RZ, R226 ;  /* 0x000000ffff057224 */ /* 0x000fc400078e00e2 */
[----:B------:R-:W2:Y:S04]  /*17fde0*/  LDL.LU.64 R104, [R1+0x3ad8] ;  /* 0x003ad80001687983 */ /* 0x000ea80000300a00 */
[----:B------:R1:W-:Y:S04]  /*17fdf0*/  LDGSTS.E [R2+0x1da80], desc[UR74][R4.64], P2 ;  /* 0x1da8000004027fae */ /* 0x0003e800091a104a */
[----:B------:R-:W2:Y:S04]  /*17fe00*/  LDL.LU.64 R106, [R1+0x3ad0] ;  /* 0x003ad000016a7983 */ /* 0x000ea80000300a00 */
[----:B------:R-:W2:Y:S01]  /*17fe10*/  LDL.LU.64 R108, [R1+0x3ac8] ;  /* 0x003ac800016c7983 */ /* 0x000ea20000300a00 */
[----:B-1----:R-:W-:Y:S01]  /*17fe20*/  IMAD.MOV.U32 R4, RZ, RZ, R229 ;  /* 0x000000ffff047224 */ /* 0x002fe200078e00e5 */
[----:B------:R-:W-:-:S02]  /*17fe30*/  MOV R5, R228 ;  /* 0x000000e400057202 */ /* 0x000fc40000000f00 */
[----:B------:R-:W2:Y:S04]  /*17fe40*/  LDL.LU.64 R110, [R1+0x3ac0] ;  /* 0x003ac000016e7983 */ /* 0x000ea80000300a00 */
[----:B------:R1:W-:Y:S04]  /*17fe50*/  LDGSTS.E [R2+0x1db00], desc[UR74][R4.64], P3 ;  /* 0x1db0000004027fae */ /* 0x0003e800099a104a */
[----:B------:R-:W2:Y:S04]  /*17fe60*/  LDL.LU.64 R112, [R1+0x3ab8] ;  /* 0x003ab80001707983 */ /* 0x000ea80000300a00 */
[----:B------:R-:W2:Y:S01]  /*17fe70*/  LDL.LU.64 R114, [R1+0x3ab0] ;  /* 0x003ab00001727983 */ /* 0x000ea20000300a00 */
[----:B-1----:R-:W-:-:S03]  /*17fe80*/  IMAD.MOV.U32 R4, RZ, RZ, R231 ;  /* 0x000000ffff047224 */ /* 0x002fc600078e00e7 */
[----:B------:R-:W2:Y:S01]  /*17fe90*/  LDL.LU.64 R116, [R1+0x3aa8] ;  /* 0x003aa80001747983 */ /* 0x000ea20000300a00 */
[----:B------:R-:W-:-:S03]  /*17fea0*/  IMAD.MOV.U32 R5, RZ, RZ, R230 ;  /* 0x000000ffff057224 */ /* 0x000fc600078e00e6 */
        /* <DEDUP_REMOVED lines=16> */
[----:B---3--:R-:W-:-:S03]  /*17ffb0*/  IMAD.MOV.U32 R4, RZ, RZ, R237 ;  /* 0x000000ffff047224 */ /* 0x008fc600078e00ed */
[----:B------:R-:W3:Y:S01]  /*17ffc0*/  LDL.LU.64 R136, [R1+0x3a58] ;  /* 0x003a580001887983 */ /* 0x000ee20000300a00 */
[----:B----4-:R-:W-:-:S03]  /*17ffd0*/  IMAD.MOV.U32 R5, RZ, RZ, R236 ;  /* 0x000000ffff057224 */ /* 0x010fc600078e00ec */
[----:B------:R-:W4:Y:S04]  /*17ffe0*/  LDL.LU.64 R138, [R1+0x3a50] ;  /* 0x003a5000018a7983 */ /* 0x000f280000300a00 */
[----:B------:R1:W-:Y:S04]  /*17fff0*/  LDGSTS.E [R2+0x1eb00], desc[UR74][R4.64], P3 ;  /* 0x1eb0000004027fae */ /* 0x0003e800099a104a */
[----:B------:R-:W3:Y:S04]  /*180000*/  LDL.LU.64 R140, [R1+0x3a48] ;  /* 0x003a4800018c7983 */ /* 0x000ee80000300a00 */
[----:B------:R-:W3:Y:S01]  /*180010*/  LDL.LU.64 R142, [R1+0x3a40] ;  /* 0x003a4000018e7983 */ /* 0x000ee20000300a00 */
[----:B-1----:R-:W-:Y:S01]  /*180020*/  MOV R4, R239 ;  /* 0x000000ef00047202 */ /* 0x002fe20000000f00 */
[----:B------:R-:W-:-:S02]  /*180030*/  IMAD.MOV.U32 R5, RZ, RZ, R238 ;  /* 0x000000ffff057224 */ /* 0x000fc400078e00ee */
[----:B------:R-:W3:Y:S04]  /*180040*/  LDL.LU.64 R144, [R1+0x3a38] ;  /* 0x003a380001907983 */ /* 0x000ee80000300a00 */
[----:B------:R2:W-:Y:S04]  /*180050*/  LDGSTS.E [R2+0x1eb80], desc[UR74][R4.64], P0 ;  /* 0x1eb8000004027fae */ /* 0x0005e800081a104a */
[----:B------:R-:W3:Y:S04]  /*180060*/  LDL.LU.64 R146, [R1+0x3a30] ;  /* 0x003a300001927983 */ /* 0x000ee80000300a00 */
[----:B------:R-:W3:Y:S01]  /*180070*/  LDL.LU.64 R148, [R1+0x3a28] ;  /* 0x003a280001947983 */ /* 0x000ee20000300a00 */
[----:B--2---:R-:W-:Y:S01]  /*180080*/  IMAD.MOV.U32 R4, RZ, RZ, R241 ;  /* 0x000000ffff047224 */ /* 0x004fe200078e00f1 */
[----:B------:R-:W-:-:S02]  /*180090*/  MOV R5, R240 ;  /* 0x000000f000057202 */ /* 0x000fc40000000f00 */
[----:B------:R-:W2:Y:S04]  /*1800a0*/  LDL.LU.64 R150, [R1+0x3a20] ;  /* 0x003a200001967983 */ /* 0x000ea80000300a00 */
[----:B------:R1:W-:Y:S04]  /*1800b0*/  LDGSTS.E [R2+0x1fa00], desc[UR74][R4.64], P4 ;  /* 0x1fa0000004027fae */ /* 0x0003e8000a1a104a */
[----:B------:R-:W2:Y:S04]  /*1800c0*/  LDL.LU.64 R158, [R1+0x3d68] ;  /* 0x003d6800019e7983 */ /* 0x000ea80000300a00 */
[----:B------:R-:W2:Y:S01]  /*1800d0*/  LDL.LU R238, [R1+0x2328] ;  /* 0x0023280001ee7983 */ /* 0x000ea20000300800 */
[----:B-1----:R-:W-:-:S03]  /*1800e0*/  IMAD.MOV.U32 R4, RZ, RZ, R243 ;  /* 0x000000ffff047224 */ /* 0x002fc600078e00f3 */
[----:B------:R-:W2:Y:S01]  /*1800f0*/  LDL.LU R239, [R1+0x2330] ;  /* 0x0023300001ef7983 */ /* 0x000ea20000300800 */
[----:B------:R-:W-:-:S03]  /*180100*/  IMAD.MOV.U32 R5, RZ, RZ, R242 ;  /* 0x000000ffff057224 */ /* 0x000fc600078e00f2 */
[----:B------:R-:W2:Y:S04]  /*180110*/  LDL.LU R236, [R1+0x232c] ;  /* 0x00232c0001ec7983 */ /* 0x000ea80000300800 */
[----:B------:R1:W-:Y:S04]  /*180120*/  LDGSTS.E [R2+0x1fa80], desc[UR74][R4.64], P2 ;  /* 0x1fa8000004027fae */ /* 0x0003e800091a104a */
[----:B------:R-:W2:Y:S04]  /*180130*/  LDL.LU R237, [R1+0x3fe8] ;  /* 0x003fe80001ed7983 */ /* 0x000ea80000300800 */
[----:B------:R-:W2:Y:S01]  /*180140*/  LDL.LU R234, [R1+0x2318] ;  /* 0x0023180001ea7983 */ /* 0x000ea20000300800 */
[----:B-1----:R-:W-:Y:S01]  /*180150*/  MOV R4, R245 ;  /* 0x000000f500047202 */ /* 0x002fe20000000f00 */
[----:B------:R-:W-:-:S02]  /*180160*/  IMAD.MOV.U32 R5, RZ, RZ, R244 ;  /* 0x000000ffff057224 */ /* 0x000fc400078e00f4 */
[----:B------:R-:W2:Y:S04]  /*180170*/  LDL.LU R235, [R1+0x2320] ;  /* 0x0023200001eb7983 */ /* 0x000ea80000300800 */
[----:B------:R1:W-:Y:S04]  /*180180*/  LDGSTS.E [R2+0x1fb00], desc[UR74][R4.64], P3 ;  /* 0x1fb0000004027fae */ /* 0x0003e800099a104a */
[----:B------:R-:W2:Y:S04]  /*180190*/  LDL.LU R214, [R1+0x231c] ;  /* 0x00231c0001d67983 */ /* 0x000ea80000300800 */
[----:B------:R-:W2:Y:S01]  /*1801a0*/  LDL.LU R215, [R1+0x3fec] ;  /* 0x003fec0001d77983 */ /* 0x000ea20000300800 */
[----:B-1----:R-:W-:Y:S01]  /*1801b0*/  IMAD.MOV.U32 R4, RZ, RZ, R247 ;  /* 0x000000ffff047224 */ /* 0x002fe200078e00f7 */
[----:B------:R-:W-:-:S02]  /*1801c0*/  MOV R5, R246 ;  /* 0x000000f600057202 */ /* 0x000fc40000000f00 */
[----:B------:R-:W2:Y:S04]  /*1801d0*/  LDL.LU R216, [R1+0x2348] ;  /* 0x0023480001d87983 */ /* 0x000ea80000300800 */
[----:B------:R1:W-:Y:S04]  /*1801e0*/  LDGSTS.E [R2+0x1fb80], desc[UR74][R4.64], P0 ;  /* 0x1fb8000004027fae */ /* 0x0003e800081a104a */
[----:B------:R-:W2:Y:S04]  /*1801f0*/  LDL.LU R217, [R1+0x2350] ;  /* 0x0023500001d97983 */ /* 0x000ea80000300800 */
[----:B------:R-:W2:Y:S01]  /*180200*/  LDL.LU R218, [R1+0x234c] ;  /* 0x00234c0001da7983 */ /* 0x000ea20000300800 */
[----:B-1----:R-:W-:-:S03]  /*180210*/  IADD3 R4, P1, PT, R6, UR15, RZ ;  /* 0x0000000f06047c10 */ /* 0x002fc6000ff3e0ff */
[----:B------:R-:W2:Y:S01]  /*180220*/  LDL.LU R219, [R1+0x3fe0] ;  /* 0x003fe00001db7983 */ /* 0x000ea20000300800 */
[----:B------:R-:W-:-:S03]  /*180230*/  IADD3.X R5, PT, PT, R7, UR9, RZ, P1, !PT ;  /* 0x0000000907057c10 */ /* 0x000fc60008ffe4ff */
[----:B------:R-:W2:Y:S01]  /*180240*/  LDL.LU R220, [R1+0x2338] ;  /* 0x0023380001dc7983 */ /* 0x000ea20000300800 */
[----:B------:R-:W-:-:S03]  /*180250*/  IADD3 R6, P1, PT, R8, UR15, RZ ;  /* 0x0000000f08067c10 */ /* 0x000fc6000ff3e0ff */
[----:B------:R-:W2:Y:S01]  /*180260*/  LDL.LU R221, [R1+0x2340] ;  /* 0x0023400001dd7983 */ /* 0x000ea20000300800 */
[----:B------:R-:W-:Y:S02]  /*180270*/  IADD3.X R7, PT, PT, R9, UR9, RZ, P1, !PT ;  /* 0x0000000909077c10 */ /* 0x000fe40008ffe4ff */
[----:B------:R-:W-:Y:S01]  /*180280*/  IADD3 R8, P1, PT, R10, UR15, RZ ;  /* 0x0000000f0a087c10 */ /* 0x000fe2000ff3e0ff */
[----:B------:R-:W2:Y:S03]  /*180290*/  LDL.LU R222, [R1+0x233c] ;  /* 0x00233c0001de7983 */ /* 0x000ea60000300800 */
[----:B------:R-:W-:Y:S01]  /*1802a0*/  IADD3.X R9, PT, PT, R11, UR9, RZ, P1, !PT ;  /* 0x000000090b097c10 */ /* 0x000fe20008ffe4ff */
        /* <DEDUP_REMOVED lines=135> */
[----:B---3--:R-:W-:-:S04]  /*180b20*/  IADD3 R134, P1, PT, R136, UR15, RZ ;  /* 0x0000000f88867c10 */ /* 0x008fc8000ff3e0ff */
[----:B------:R-:W-:Y:S02]  /*180b30*/  IADD3.X R135, PT, PT, R137, UR9, RZ, P1, !PT ;  /* 0x0000000989877c10 */ /* 0x000fe40008ffe4ff */
[----:B----4-:R-:W-:-:S04]  /*180b40*/  IADD3 R136, P1, PT, R138, UR15, RZ ;  /* 0x0000000f8a887c10 */ /* 0x010fc8000ff3e0ff */
        /* <DEDUP_REMOVED lines=11> */
[----:B--2---:R-:W-:-:S04]  /*180c00*/  IADD3 R148, P1, PT, R150, UR15, RZ ;  /* 0x0000000f96947c10 */ /* 0x004fc8000ff3e0ff */
[----:B------:R-:W-:Y:S02]  /*180c10*/  IADD3.X R149, PT, PT, R151, UR9, RZ, P1, !PT ;  /* 0x0000000997957c10 */ /* 0x000fe40008ffe4ff */
[----:B------:R-:W-:Y:S01]  /*180c20*/  IADD3 R150, P1, PT, R158, UR15, RZ ;  /* 0x0000000f9e967c10 */ /* 0x000fe2000ff3e0ff */
[----:B------:R-:W-:-:S03]  /*180c30*/  IMAD.MOV.U32 R158, RZ, RZ, R239 ;  /* 0x000000ffff9e7224 */ /* 0x000fc600078e00ef */
[----:B------:R-:W-:Y:S01]  /*180c40*/  IADD3.X R151, PT, PT, R159, UR9, RZ, P1, !PT ;  /* 0x000000099f977c10 */ /* 0x000fe20008ffe4ff */
[----:B------:R-:W-:Y:S02]  /*180c50*/  IMAD.MOV.U32 R159, RZ, RZ, R238 ;  /* 0x000000ffff9f7224 */ /* 0x000fe400078e00ee */
[----:B------:R-:W2:Y:S04]  /*180c60*/  LDL.LU R238, [R1+0x238c] ;  /* 0x00238c0001ee7983 */ /* 0x000ea80000300800 */
[----:B------:R-:W2:Y:S04]  /*180c70*/  LDL.LU R239, [R1+0x3fd0] ;  /* 0x003fd00001ef7983 */ /* 0x000ea80000300800 */
[----:B------:R1:W-:Y:S02]  /*180c80*/  STL.64 [R1+0x2330], R158 ;  /* 0x0023309e01007387 */ /* 0x0003e40000100a00 */
[----:B-1----:R-:W-:Y:S01]  /*180c90*/  MOV R158, R237 ;  /* 0x000000ed009e7202 */ /* 0x002fe20000000f00 */
[----:B------:R-:W-:-:S02]  /*180ca0*/  IMAD.MOV.U32 R159, RZ, RZ, R236 ;  /* 0x000000ffff9f7224 */ /* 0x000fc400078e00ec */
[----:B------:R-:W3:Y:S04]  /*180cb0*/  LDL.LU R236, [R1+0x2378] ;  /* 0x0023780001ec7983 */ /* 0x000ee80000300800 */
[----:B------:R-:W3:Y:S04]  /*180cc0*/  LDL.LU R237, [R1+0x2380] ;  /* 0x0023800001ed7983 */ /* 0x000ee80000300800 */
[----:B------:R1:W-:Y:S02]  /*180cd0*/  STL.64 [R1+0x2328], R158 ;  /* 0x0023289e01007387 */ /* 0x0003e40000100a00 */
[----:B-1----:R-:W-:Y:S01]  /*180ce0*/  MOV R159, R234 ;  /* 0x000000ea009f7202 */ /* 0x002fe20000000f00 */
[----:B------:R-:W-:Y:S01]  /*180cf0*/  IMAD.MOV.U32 R158, RZ, RZ, R235 ;  /* 0x000000ffff9e7224 */ /* 0x000fe200078e00eb */
[----:B------:R-:W4:Y:S04]  /*180d00*/  LDL.LU R234, [R1+0x237c] ;  /* 0x00237c0001ea7983 */ /* 0x000f280000300800 */
[----:B------:R-:W4:Y:S04]  /*180d10*/  LDL.LU R235, [R1+0x3fd4] ;  /* 0x003fd40001eb7983 */ /* 0x000f280000300800 */
[----:B------:R1:W-:Y:S04]  /*180d20*/  STL.64 [R1+0x2320], R158 ;  /* 0x0023209e01007387 */ /* 0x0003e80000100a00 */
[----:B------:R-:W4:Y:S04]  /*180d30*/  LDL.LU R232, [R1+0x23a8] ;  /* 0x0023a80001e87983 */ /* 0x000f280000300800 */
[----:B------:R-:W4:Y:S04]  /*180d40*/  LDL.LU R233, [R1+0x23b0] ;  /* 0x0023b00001e97983 */ /* 0x000f280000300800 */
[----:B------:R-:W4:Y:S01]  /*180d50*/  LDL.LU R230, [R1+0x23ac] ;  /* 0x0023ac0001e67983 */ /* 0x000f220000300800 */
[----:B-1----:R-:W-:-:S02]  /*180d60*/  IMAD.MOV.U32 R158, RZ, RZ, R215 ;  /* 0x000000ffff9e7224 */ /* 0x002fc400078e00d7 */
[----:B------:R-:W-:Y:S01]  /*180d70*/  IMAD.MOV.U32 R159, RZ, RZ, R214 ;  /* 0x000000ffff9f7224 */ /* 0x000fe200078e00d6 */
[----:B------:R-:W4:Y:S01]  /*180d80*/  LDL.LU R231, [R1+0x3fc8] ;  /* 0x003fc80001e77983 */ /* 0x000f220000300800 */
[----:B------:R-:W-:-:S03]  /*180d90*/  LOP3.LUT R247, R247, R246, RZ, 0x3c, !PT ;  /* 0x000000f6f7f77212 */ /* 0x000fc600078e3cff */
[----:B------:R-:W4:Y:S01]  /*180da0*/  LDL.LU R228, [R1+0x2398] ;  /* 0x0023980001e47983 */ /* 0x000f220000300800 */
[----:B------:R-:W-:Y:S01]  /*180db0*/  MOV R162, R217 ;  /* 0x000000d900a27202 */ /* 0x000fe20000000f00 */
[----:B------:R-:W-:Y:S02]  /*180dc0*/  IMAD.MOV.U32 R163, RZ, RZ, R216 ;  /* 0x000000ffffa37224 */ /* 0x000fe400078e00d8 */
[----:B------:R-:W4:Y:S01]  /*180dd0*/  LDL.LU R229, [R1+0x23a0] ;  /* 0x0023a00001e57983 */ /* 0x000f220000300800 */
[----:B------:R-:W-:Y:S01]  /*180de0*/  IMAD.MOV.U32 R160, RZ, RZ, R219 ;  /* 0x000000ffffa07224 */ /* 0x000fe200078e00db */
[----:B------:R-:W-:Y:S02]  /*180df0*/  MOV R161, R218 ;  /* 0x000000da00a17202 */ /* 0x000fe40000000f00 */
[----:B------:R-:W4:Y:S01]  /*180e00*/  LDL.LU R226, [R1+0x239c] ;  /* 0x00239c0001e27983 */ /* 0x000f220000300800 */
[----:B------:R-:W-:-:S03]  /*180e10*/  LOP3.LUT R245, R245, R244, RZ, 0x3c, !PT ;  /* 0x000000f4f5f57212 */ /* 0x000fc600078e3cff */
[----:B------:R-:W4:Y:S01]  /*180e20*/  LDL.LU R227, [R1+0x3fcc] ;  /* 0x003fcc0001e37983 */ /* 0x000f220000300800 */
[----:B------:R-:W-:Y:S01]  /*180e30*/  MOV R250, R223 ;  /* 0x000000df00fa7202 */ /* 0x000fe20000000f00 */
[----:B------:R-:W-:Y:S02]  /*180e40*/  IMAD.MOV.U32 R251, RZ, RZ, R222 ;  /* 0x000000fffffb7224 */ /* 0x000fe400078e00de */
[----:B------:R1:W-:Y:S01]  /*180e50*/  STL.64 [R1+0x2318], R158 ;  /* 0x0023189e01007387 */ /* 0x0003e20000100a00 */
[----:B------:R-:W-:Y:S02]  /*180e60*/  LOP3.LUT R246, R247, R246, RZ, 0x3c, !PT ;  /* 0x000000f6f7f67212 */ /* 0x000fe400078e3cff */
[----:B------:R-:W-:Y:S01]  /*180e70*/  LOP3.LUT R243, R243, R242, RZ, 0x3c, !PT ;  /* 0x000000f2f3f37212 */ /* 0x000fe200078e3cff */
[----:B------:R2:W-:Y:S01]  /*180e80*/  STL.64 [R1+0x2350], R162 ;  /* 0x002350a201007387 */ /* 0x0005e20000100a00 */
[----:B------:R-:W-:Y:S01]  /*180e90*/  IMAD.MOV.U32 R248, RZ, RZ, R225 ;  /* 0x000000fffff87224 */ /* 0x000fe200078e00e1 */
[----:B------:R-:W-:-:S02]  /*180ea0*/  MOV R249, R224 ;  /* 0x000000e000f97202 */ /* 0x000fc40000000f00 */
[----:B------:R-:W-:Y:S01]  /*180eb0*/  LOP3.LUT R244, R245, R244, RZ, 0x3c, !PT ;  /* 0x000000f4f5f47212 */ /* 0x000fe200078e3cff */
[----:B-1----:R-:W-:Y:S02]  /*180ec0*/  IMAD.MOV.U32 R158, RZ, RZ, R221 ;  /* 0x000000ffff9e7224 */ /* 0x002fe400078e00dd */
[----:B------:R-:W-:Y:S01]  /*180ed0*/  IMAD.MOV.U32 R159, RZ, RZ, R220 ;  /* 0x000000ffff9f7224 */ /* 0x000fe200078e00dc */
        /* <DEDUP_REMOVED lines=8> */
[----:B------:R-:W-:-:S03]  /*180f60*/  LOP3.LUT R243, R243, R242, RZ, 0x3c, !PT ;  /* 0x000000f2f3f37212 */ /* 0x000fc600078e3cff */
        /* <DEDUP_REMOVED lines=11> */
[----:B--2---:R-:W-:-:S04]  /*181020*/  LOP3.LUT R239, R239, R238, RZ, 0x3c, !PT ;  /* 0x000000eeefef7212 */ /* 0x004fc800078e3cff */
[----:B------:R-:W-:-:S04]  /*181030*/  LOP3.LUT R238, R239, R238, RZ, 0x3c, !PT ;  /* 0x000000eeefee7212 */ /* 0x000fc800078e3cff */
[----:B------:R-:W-:Y:S02]  /*181040*/  LOP3.LUT R239, R239, R238, RZ, 0x3c, !PT ;  /* 0x000000eeefef7212 */ /* 0x000fe400078e3cff */
[----:B---3--:R-:W-:-:S04]  /*181050*/  LOP3.LUT R237, R237, R236, RZ, 0x3c, !PT ;  /* 0x000000eceded7212 */ /* 0x008fc800078e3cff */
[----:B------:R-:W-:-:S04]  /*181060*/  LOP3.LUT R236, R237, R236, RZ, 0x3c, !PT ;  /* 0x000000ecedec7212 */ /* 0x000fc800078e3cff */
[----:B------:R-:W-:Y:S01]  /*181070*/  LOP3.LUT R237, R237, R236, RZ, 0x3c, !PT ;  /* 0x000000eceded7212 */ /* 0x000fe200078e3cff */
[----:B------:R-:W-:Y:S01]  /*181080*/  STL.64 [R1+0x2388], R238 ;  /* 0x002388ee01007387 */ /* 0x000fe20000100a00 */
[----:B----4-:R-:W-:-:S04]  /*181090*/  LOP3.LUT R235, R235, R234, RZ, 0x3c, !PT ;  /* 0x000000eaebeb7212 */ /* 0x010fc800078e3cff */
[----:B------:R-:W-:-:S04]  /*1810a0*/  LOP3.LUT R234, R235, R234, RZ, 0x3c, !PT ;  /* 0x000000eaebea7212 */ /* 0x000fc800078e3cff */
[----:B------:R-:W-:Y:S01]  /*1810b0*/  LOP3.LUT R235, R235, R234, RZ, 0x3c, !PT ;  /* 0x000000eaebeb7212 */ /* 0x000fe200078e3cff */
[----:B------:R2:W-:Y:S04]  /*1810c0*/  STL.64 [R1+0x2380], R236 ;  /* 0x002380ec01007387 */ /* 0x0005e80000100a00 */
        /* <DEDUP_REMOVED lines=43> */
[----:B------:R-:W2:Y:S04]  /*181380*/  LDL.LU R194, [R1+0x2230] ;  /* 0x0022300001c27983 */ /* 0x000ea80000300800 */
[----:B------:R-:W2:Y:S04]  /*181390*/  LDL.LU R195, [R1+0x2240] ;  /* 0x0022400001c37983 */ /* 0x000ea80000300800 */
[----:B------:R-:W-:Y:S04]  /*1813a0*/  STL.64 [R1+0x23b0], R232 ;  /* 0x0023b0e801007387 */ /* 0x000fe80000100a00 */
[----:B------:R-:W-:Y:S04]  /*1813b0*/  STL.64 [R1+0x23a8], R230 ;  /* 0x0023a8e601007387 */ /* 0x000fe80000100a00 */
[----:B------:R-:W-:Y:S04]  /*1813c0*/  STL.64 [R1+0x23a0], R228 ;  /* 0x0023a0e401007387 */ /* 0x000fe80000100a00 */
[----:B------:R1:W-:Y:S01]  /*1813d0*/  STL.64 [R1+0x2398], R226 ;  /* 0x002398e201007387 */ /* 0x0003e20000100a00 */
[----:B---3--:R-:W-:-:S04]  /*1813e0*/  LOP3.LUT R225, R225, R224, RZ, 0x3c, !PT ;  /* 0x000000e0e1e17212 */ /* 0x008fc800078e3cff */
[----:B------:R-:W-:Y:S02]  /*1813f0*/  LOP3.LUT R224, R225, R224, RZ, 0x3c, !PT ;  /* 0x000000e0e1e07212 */ /* 0x000fe400078e3cff */
[----:B----4-:R-:W-:-:S04]  /*181400*/  LOP3.LUT R223, R223, R222, RZ, 0x3c, !PT ;  /* 0x000000dedfdf7212 */ /* 0x010fc800078e3cff */
[----:B------:R-:W-:Y:S02]  /*181410*/  LOP3.LUT R222, R223, R222, RZ, 0x3c, !PT ;  /* 0x000000dedfde7212 */ /* 0x000fe400078e3cff */
[----:B--2---:R-:W-:Y:S02]  /*181420*/  LOP3.LUT R221, R221, R220, RZ, 0x3c, !PT ;  /* 0x000000dcdddd7212 */ /* 0x004fe400078e3cff */
[----:B------:R-:W-:Y:S02]  /*181430*/  LOP3.LUT R225, R225, R224, RZ, 0x3c, !PT ;  /* 0x000000e0e1e17212 */ /* 0x000fe400078e3cff */
[----:B------:R-:W-:Y:S02]  /*181440*/  LOP3.LUT R220, R221, R220, RZ, 0x3c, !PT ;  /* 0x000000dcdddc7212 */ /* 0x000fe400078e3cff */
[----:B------:R-:W-:Y:S02]  /*181450*/  LOP3.LUT R219, R219, R218, RZ, 0x3c, !PT ;  /* 0x000000dadbdb7212 */ /* 0x000fe400078e3cff */
[----:B------:R-:W-:-:S02]  /*181460*/  LOP3.LUT R223, R223, R222, RZ, 0x3c, !PT ;  /* 0x000000dedfdf7212 */ /* 0x000fc400078e3cff */
[----:B------:R-:W-:Y:S02]  /*181470*/  LOP3.LUT R218, R219, R218, RZ, 0x3c, !PT ;  /* 0x000000dadbda7212 */ /* 0x000fe400078e3cff */
[----:B------:R-:W-:Y:S02]  /*181480*/  LOP3.LUT R217, R217, R216, RZ, 0x3c, !PT ;  /* 0x000000d8d9d97212 */ /* 0x000fe400078e3cff */
[----:B------:R-:W-:Y:S02]  /*181490*/  LOP3.LUT R221, R221, R220, RZ, 0x3c, !PT ;  /* 0x000000dcdddd7212 */ /* 0x000fe400078e3cff */
        /* <DEDUP_REMOVED lines=31> */
[----:B------:R-:W-:Y:S04]  /*181690*/  STL.64 [R1+0x23d8], R210 ;  /* 0x0023d8d201007387 */ /* 0x000fe80000100a00 */
[----:B------:R-:W-:Y:S04]  /*1816a0*/  STL.64 [R1+0x2410], R208 ;  /* 0x002410d001007387 */ /* 0x000fe80000100a00 */
[----:B------:R-:W-:Y:S04]  /*1816b0*/  STL.64 [R1+0x2408], R206 ;  /* 0x002408ce01007387 */ /* 0x000fe80000100a00 */
        /* <DEDUP_REMOVED lines=45> */
[----:B------:R-:W-:Y:S01]  /*181990*/  LOP3.LUT R195, R195, R194, RZ, 0x3c, !PT ;  /* 0x000000c2c3c37212 */ /* 0x000fe200078e3cff */
[----:B------:R-:W-:Y:S04]  /*1819a0*/  STL.64 [R1+0x2430], R200 ;  /* 0x002430c801007387 */ /* 0x000fe80000100a00 */
[----:B------:R-:W-:Y:S04]  /*1819b0*/  STL.64 [R1+0x2428], R198 ;  /* 0x002428c601007387 */ /* 0x000fe80000100a00 */
[----:B------:R-:W-:Y:S04]  /*1819c0*/  STL.64 [R1+0x2420], R196 ;  /* 0x002420c401007387 */ /* 0x000fe80000100a00 */
[----:B------:R-:W-:Y:S01]  /*1819d0*/  STL.64 [R1+0x2418], R194 ;  /* 0x002418c201007387 */ /* 0x000fe20000100a00 */
        /* <DEDUP_REMOVED lines=48> */
[----:B-1----:R-:W2:Y:S04]  /*181ce0*/  LDL.64 R242, [R1+0x2330] ;  /* 0x0023300001f27983 */ /* 0x002ea80000100a00 */
[----:B------:R-:W3:Y:S04]  /*181cf0*/  LDL.64 R244, [R1+0x2328] ;  /* 0x0023280001f47983 */ /* 0x000ee80000100a00 */
[----:B------:R-:W4:Y:S04]  /*181d00*/  LDL.64 R246, [R1+0x2320] ;  /* 0x0023200001f67983 */ /* 0x000f280000100a00 */
[----:B------:R-:W2:Y:S04]  /*181d10*/  LDL.64 R248, [R1+0x2318] ;  /* 0x0023180001f87983 */ /* 0x000ea80000100a00 */
[----:B------:R-:W2:Y:S01]  /*181d20*/  LDL.64 R250, [R1+0x2350] ;  /* 0x0023500001fa7983 */ /* 0x000ea20000100a00 */
        /* <DEDUP_REMOVED lines=10> */
[----:B------:R-:W-:Y:S01]  /*181dd0*/  LOP3.LUT R165, R165, R164, RZ, 0x3c, !PT ;  /* 0x000000a4a5a57212 */ /* 0x000fe200078e3cff */
[----:B------:R-:W-:Y:S01]  /*181de0*/  STL.64 [R1+0x24b0], R168 ;  /* 0x0024b0a801007387 */ /* 0x000fe20000100a00 */
[----:B------:R-:W-:Y:S01]  /*181df0*/  LOP3.LUT R163, R163, R162, RZ, 0x3c, !PT ;  /* 0x000000a2a3a37212 */ /* 0x000fe200078e3cff */
[----:B------:R-:W-:Y:S01]  /*181e00*/  IMAD.MOV.U32 R160, RZ, RZ, R154 ;  /* 0x000000ffffa07224 */ /* 0x000fe200078e009a */
[----:B------:R-:W-:Y:S01]  /*181e10*/  MOV R158, R156 ;  /* 0x0000009c009e7202 */ /* 0x000fe20000000f00 */
[----:B------:R-:W-:Y:S01]  /*181e20*/  IMAD.MOV.U32 R161, RZ, RZ, R153 ;  /* 0x000000ffffa17224 */ /* 0x000fe200078e0099 */
[----:B------:R-:W-:Y:S01]  /*181e30*/  STL.64 [R1+0x24a8], R166 ;  /* 0x0024a8a601007387 */ /* 0x000fe20000100a00 */
[----:B------:R-:W-:-:S02]  /*181e40*/  IMAD.MOV.U32 R159, RZ, RZ, R155 ;  /* 0x000000ffff9f7224 */ /* 0x000fc400078e009b */
[----:B------:R-:W-:Y:S01]  /*181e50*/  VIADD R3, R152, UR12 ;  /* 0x0000000c98037c36 */ /* 0x000fe20008000000 */
[----:B------:R-:W2:Y:S04]  /*181e60*/  LDL.64 R154, [R1+0x2340] ;  /* 0x00234000019a7983 */ /* 0x000ea80000100a00 */
[----:B------:R-:W-:Y:S04]  /*181e70*/  STL.64 [R1+0x24a0], R164 ;  /* 0x0024a0a401007387 */ /* 0x000fe80000100a00 */
[----:B------:R-:W2:Y:S04]  /*181e80*/  LDL.64 R152, [R1+0x2348] ;  /* 0x0023480001987983 */ /* 0x000ea80000100a00 */
        /* <DEDUP_REMOVED lines=74> */
[----:B--2---:R-:W-:Y:S04]  /*182330*/  LDGSTS.E [R2+0x20a00], desc[UR74][R242.64], P4 ;  /* 0x20a00000f2027fae */ /* 0x004fe8000a1a104a */
[----:B---3--:R-:W-:Y:S04]  /*182340*/  LDGSTS.E [R2+0x20a80], desc[UR74][R244.64], P2 ;  /* 0x20a80000f4027fae */ /* 0x008fe800091a104a */
[----:B----4-:R-:W-:Y:S04]  /*182350*/  LDGSTS.E [R2+0x20b00], desc[UR74][R246.64], P3 ;  /* 0x20b00000f6027fae */ /* 0x010fe800099a104a */
[----:B------:R-:W2:Y:S04]  /*182360*/  LDL.LU.64 R242, [R1+0x8280] ;  /* 0x0082800001f27983 */ /* 0x000ea80000300a00 */
[----:B------:R3:W-:Y:S04]  /*182370*/  STL.64 [R1+0x3a28], R146 ;  /* 0x003a289201007387 */ /* 0x0007e80000100a00 */
[----:B------:R-:W-:Y:S04]  /*182380*/  STL.64 [R1+0x3d68], R150 ;  /* 0x003d689601007387 */ /* 0x000fe80000100a00 */
[----:B------:R-:W4:Y:S04]  /*182390*/  LDL.LU.64 R244, [R1+0x8278] ;  /* 0x0082780001f47983 */ /* 0x000f280000300a00 */
[----:B------:R1:W-:Y:S04]  /*1823a0*/  STL.64 [R1+0x3a20], R148 ;  /* 0x003a209401007387 */ /* 0x0003e80000100a00 */
[----:B------:R-:W2:Y:S04]  /*1823b0*/  LDL.LU.64 R246, [R1+0x8270] ;  /* 0x0082700001f67983 */ /* 0x000ea80000300a00 */
[----:B------:R-:W-:Y:S04]  /*1823c0*/  LDGSTS.E [R2+0x20b80], desc[UR74][R248.64], P0 ;  /* 0x20b80000f8027fae */ /* 0x000fe800081a104a */
[----:B------:R-:W-:Y:S04]  /*1823d0*/  LDGSTS.E [R2+0x21a00], desc[UR74][R250.64], P4 ;  /* 0x21a00000fa027fae */ /* 0x000fe8000a1a104a */
[----:B------:R-:W-:Y:S04]  /*1823e0*/  LDGSTS.E [R2+0x21a80], desc[UR74][R152.64], P2 ;  /* 0x21a8000098027fae */ /* 0x000fe800091a104a */
[----:B------:R-:W2:Y:S04]  /*1823f0*/  LDL.LU.64 R248, [R1+0x8268] ;  /* 0x0082680001f87983 */ /* 0x000ea80000300a00 */
[----:B------:R-:W2:Y:S04]  /*182400*/  LDL.LU.64 R250, [R1+0x8260] ;  /* 0x0082600001fa7983 */ /* 0x000ea80000300a00 */
[----:B------:R-:W-:Y:S04]  /*182410*/  LDGSTS.E [R2+0x21b00], desc[UR74][R154.64], P3 ;  /* 0x21b000009a027fae */ /* 0x000fe800099a104a */
[----:B--2---:R-:W-:Y:S04]  /*182420*/  LDGSTS.E [R2+0x21b80], desc[UR74][R250.64], P0 ;  /* 0x21b80000fa027fae */ /* 0x004fe800081a104a */
[----:B------:R-:W-:Y:S04]  /*182430*/  LDGSTS.E [R2+0x22a00], desc[UR74][R248.64], P4 ;  /* 0x22a00000f8027fae */ /* 0x000fe8000a1a104a */
[----:B------:R-:W-:Y:S04]  /*182440*/  LDGSTS.E [R2+0x22a80], desc[UR74][R246.64], P2 ;  /* 0x22a80000f6027fae */ /* 0x000fe800091a104a */
[----:B----4-:R-:W-:Y:S04]  /*182450*/  LDGSTS.E [R2+0x22b00], desc[UR74][R244.64], P3 ;  /* 0x22b00000f4027fae */ /* 0x010fe800099a104a */
[----:B------:R-:W-:Y:S04]  /*182460*/  LDGSTS.E [R2+0x22b80], desc[UR74][R242.64], P0 ;  /* 0x22b80000f2027fae */ /* 0x000fe800081a104a */
[----:B------:R-:W-:Y:S04]  /*182470*/  LDGSTS.E [R2+0x23a00], desc[UR74][R240.64], P4 ;  /* 0x23a00000f0027fae */ /* 0x000fe8000a1a104a */
[----:B------:R-:W2:Y:S04]  /*182480*/  LDL R244, [R1+0x61d0] ;  /* 0x0061d00001f47983 */ /* 0x000ea80000100800 */
[----:B------:R-:W4:Y:S04]  /*182490*/  LDL R242, [R1+0x61d8] ;  /* 0x0061d80001f27983 */ /* 0x000f280000100800 */
[----:B------:R-:W2:Y:S04]  /*1824a0*/  LDL R240, [R1+0x61e0] ;  /* 0x0061e00001f07983 */ /* 0x000ea80000100800 */
[----:B------:R-:W1:Y:S04]  /*1824b0*/  LDL R241, [R1+0x61ec] ;  /* 0x0061ec0001f17983 */ /* 0x000e680000100800 */
        /* <DEDUP_REMOVED lines=87> */
[----:B------:R-:W3:Y:S04]  /*182a30*/  LDL R237, [R1+0x60ec] ;  /* 0x0060ec0001ed7983 */ /* 0x000ee80000100800 */
        /* <DEDUP_REMOVED lines=24> */
[----:B------:R-:W-:Y:S01]  /*182bc0*/  LDGSTS.E [R2+0x3ca80], desc[UR74][R120.64], P2 ;  /* 0x3ca8000078027fae */ /* 0x000fe200091a104a */
[----:B-1----:R-:W-:-:S03]  /*182bd0*/  MOV R4, R241 ;  /* 0x000000f100047202 */ /* 0x002fc60000000f00 */
[----:B------:R-:W-:Y:S01]  /*182be0*/  LDGSTS.E [R2+0x3cb00], desc[UR74][R122.64], P3 ;  /* 0x3cb000007a027fae */ /* 0x000fe200099a104a */
[----:B--2---:R-:W-:-:S03]  /*182bf0*/  IMAD.MOV.U32 R5, RZ, RZ, R240 ;  /* 0x000000ffff057224 */ /* 0x004fc600078e00f0 */
        /* <DEDUP_REMOVED lines=21> */
[----:B----4-:R-:W-:-:S02]  /*182d50*/  MOV R5, R242 ;  /* 0x000000f200057202 */ /* 0x010fc40000000f00 */
[----:B------:R-:W4:Y:S04]  /*182d60*/  LDL R243, [R1+0x5fdc] ;  /* 0x005fdc0001f37983 */ /* 0x000f280000100800 */
[----:B------:R-:W4:Y:S04]  /*182d70*/  LDL R242, [R1+0x5fd0] ;  /* 0x005fd00001f27983 */ /* 0x000f280000100800 */
[----:B------:R1:W-:Y:S04]  /*182d80*/  LDGSTS.E [R3+0xc80], desc[UR74][R4.64], P2 ;  /* 0x00c8000004037fae */ /* 0x0003e800091a104a */
[----:B------:R-:W4:Y:S04]  /*182d90*/  LDL R234, [R1+0x5ed8] ;  /* 0x005ed80001ea7983 */ /* 0x000f280000100800 */
[----:B------:R-:W4:Y:S01]  /*182da0*/  LDL R235, [R1+0x5ee4] ;  /* 0x005ee40001eb7983 */ /* 0x000f220000100800 */
[----:B-1----:R-:W-:-:S02]  /*182db0*/  IMAD.MOV.U32 R4, RZ, RZ, R245 ;  /* 0x000000ffff047224 */ /* 0x002fc400078e00f5 */
[----:B------:R-:W-:Y:S01]  /*182dc0*/  IMAD.MOV.U32 R5, RZ, RZ, R244 ;  /* 0x000000ffff057224 */ /* 0x000fe200078e00f4 */
[----:B------:R-:W4:Y:S04]  /*182dd0*/  LDL R245, [R1+0x5eec] ;  /* 0x005eec0001f57983 */ /* 0x000f280000100800 */
[----:B------:R-:W4:Y:S04]  /*182de0*/  LDL R244, [R1+0x5ee0] ;  /* 0x005ee00001f47983 */ /* 0x000f280000100800 */
[----:B------:R1:W-:Y:S02]  /*182df0*/  LDGSTS.E [R3+0xd00], desc[UR74][R4.64], P3 ;  /* 0x00d0000004037fae */ /* 0x0003e400099a104a */
[----:B-1----:R-:W-:Y:S01]  /*182e00*/  MOV R4, R247 ;  /* 0x000000f700047202 */ /* 0x002fe20000000f00 */
[----:B------:R-:W-:Y:S01]  /*182e10*/  IMAD.MOV.U32 R5, RZ, RZ, R246 ;  /* 0x000000ffff057224 */ /* 0x000fe200078e00f6 */
[----:B------:R-:W4:Y:S04]  /*182e20*/  LDL R247, [R1+0x5edc] ;  /* 0x005edc0001f77983 */ /* 0x000f280000100800 */
[----:B------:R-:W4:Y:S04]  /*182e30*/  LDL R246, [R1+0x5ed0] ;  /* 0x005ed00001f67983 */ /* 0x000f280000100800 */
[----:B------:R3:W-:Y:S02]  /*182e40*/  LDGSTS.E [R3+0xd80], desc[UR74][R4.64], P0 ;  /* 0x00d8000004037fae */ /* 0x0007e400081a104a */
[----:B---3--:R-:W-:-:S02]  /*182e50*/  MOV R5, R236 ;  /* 0x000000ec00057202 */ /* 0x008fc40000000f00 */
[----:B------:R-:W3:Y:S01]  /*182e60*/  LDL R236, [R1+0x5ec8] ;  /* 0x005ec80001ec7983 */ /* 0x000ee20000100800 */
[----:B------:R-:W-:-:S03]  /*182e70*/  IMAD.MOV.U32 R4, RZ, RZ, R237 ;  /* 0x000000ffff047224 */ /* 0x000fc600078e00ed */
[----:B------:R-:W3:Y:S04]  /*182e80*/  LDL R237, [R1+0x5ed4] ;  /* 0x005ed40001ed7983 */ /* 0x000ee80000100800 */
[----:B------:R1:W-:Y:S02]  /*182e90*/  LDGSTS.E [R3+0x1c00], desc[UR74][R4.64], P4 ;  /* 0x01c0000004037fae */ /* 0x0003e4000a1a104a */
[----:B-1----:R-:W-:Y:S02]  /*182ea0*/  IMAD.MOV.U32 R5, RZ, RZ, R226 ;  /* 0x000000ffff057224 */ /* 0x002fe400078e00e2 */
[----:B------:R-:W3:Y:S01]  /*182eb0*/  LDL R226, [R1+0x5cd8] ;  /* 0x005cd80001e27983 */ /* 0x000ee20000100800 */
[----:B------:R-:W-:-:S03]  /*182ec0*/  IMAD.MOV.U32 R4, RZ, RZ, R227 ;  /* 0x000000ffff047224 */ /* 0x000fc600078e00e3 */
[----:B------:R-:W3:Y:S04]  /*182ed0*/  LDL R227, [R1+0x5ce4] ;  /* 0x005ce40001e37983 */ /* 0x000ee80000100800 */
[----:B------:R1:W-:Y:S02]  /*182ee0*/  LDGSTS.E [R3+0x1c80], desc[UR74][R4.64], P2 ;  /* 0x01c8000004037fae */ /* 0x0003e400091a104a */
[----:B-1----:R-:W-:Y:S02]  /*182ef0*/  IMAD.MOV.U32 R5, RZ, RZ, R238 ;  /* 0x000000ffff057224 */ /* 0x002fe400078e00ee */
[----:B------:R-:W3:Y:S01]  /*182f00*/  LDL R238, [R1+0x5de0] ;  /* 0x005de00001ee7983 */ /* 0x000ee20000100800 */
[----:B------:R-:W-:-:S03]  /*182f10*/  MOV R4, R239 ;  /* 0x000000ef00047202 */ /* 0x000fc60000000f00 */
[----:B------:R-:W3:Y:S04]  /*182f20*/  LDL R239, [R1+0x5dec] ;  /* 0x005dec0001ef7983 */ /* 0x000ee80000100800 */
        /* <DEDUP_REMOVED lines=16> */
[----:B----4-:R-:W-:Y:S02]  /*183030*/  IMAD.MOV.U32 R4, RZ, RZ, R243 ;  /* 0x000000ffff047224 */ /* 0x010fe400078e00f3 */
[----:B------:R-:W4:Y:S01]  /*183040*/  LDL R243, [R1+0x5ddc] ;  /* 0x005ddc0001f37983 */ /* 0x000f220000100800 */
[----:B------:R-:W-:-:S03]  /*183050*/  MOV R5, R242 ;  /* 0x000000f200057202 */ /* 0x000fc60000000f00 */
[----:B------:R-:W4:Y:S04]  /*183060*/  LDL R242, [R1+0x5dd0] ;  /* 0x005dd00001f27983 */ /* 0x000f280000100800 */
[----:B------:R1:W-:Y:S02]  /*183070*/  LDGSTS.E [R3+0x2d00], desc[UR74][R4.64], P3 ;  /* 0x02d0000004037fae */ /* 0x0003e400099a104a */
[----:B-1----:R-:W-:Y:S02]  /*183080*/  IMAD.MOV.U32 R4, RZ, RZ, R233 ;  /* 0x000000ffff047224 */ /* 0x002fe400078e00e9 */
[----:B------:R-:W-:Y:S01]  /*183090*/  IMAD.MOV.U32 R5, RZ, RZ, R232 ;  /* 0x000000ffff057224 */ /* 0x000fe200078e00e8 */
[----:B------:R-:W4:Y:S04]  /*1830a0*/  LDL R233, [R1+0x4314] ;  /* 0x0043140001e97983 */ /* 0x000f280000100800 */
[----:B------:R1:W-:Y:S04]  /*1830b0*/  LDGSTS.E [R3+0x2d80], desc[UR74][R4.64], P0 ;  /* 0x02d8000004037fae */ /* 0x0003e800081a104a */
[----:B------:R-:W4:Y:S01]  /*1830c0*/  LDL R232, [R1+0x4310] ;  /* 0x0043100001e87983 */ /* 0x000f220000100800 */
[----:B-1----:R-:W-:Y:S01]  /*1830d0*/  MOV R4, R245 ;  /* 0x000000f500047202 */ /* 0x002fe20000000f00 */
[----:B------:R-:W-:-:S02]  /*1830e0*/  IMAD.MOV.U32 R5, RZ, RZ, R244 ;  /* 0x000000ffff057224 */ /* 0x000fc400078e00f4 */
[----:B------:R-:W4:Y:S04]  /*1830f0*/  LDL R245, [R1+0x5dd4] ;  /* 0x005dd40001f57983 */ /* 0x000f280000100800 */
[----:B------:R-:W4:Y:S04]  /*183100*/  LDL R244, [R1+0x5dc8] ;  /* 0x005dc80001f47983 */ /* 0x000f280000100800 */
[----:B------:R1:W-:Y:S02]  /*183110*/  LDGSTS.E [R3+0x3c00], desc[UR74][R4.64], P4 ;  /* 0x03c0000004037fae */ /* 0x0003e4000a1a104a */
[----:B-1----:R-:W-:Y:S01]  /*183120*/  IMAD.MOV.U32 R4, RZ, RZ, R235 ;  /* 0x000000ffff047224 */ /* 0x002fe200078e00eb */
[----:B------:R-:W-:Y:S01]  /*183130*/  MOV R5, R234 ;  /* 0x000000ea00057202 */ /* 0x000fe20000000f00 */
[----:B------:R-:W4:Y:S04]  /*183140*/  LDL R235, [R1+0x4404] ;  /* 0x0044040001eb7983 */ /* 0x000f280000100800 */
[----:B------:R1:W-:Y:S04]  /*183150*/  LDGSTS.E [R3+0x3c80], desc[UR74][R4.64], P2 ;  /* 0x03c8000004037fae */ /* 0x0003e800091a104a */
[----:B------:R-:W4:Y:S01]  /*183160*/  LDL R234, [R1+0x4400] ;  /* 0x0044000001ea7983 */ /* 0x000f220000100800 */
[----:B-1----:R-:W-:-:S02]  /*183170*/  IMAD.MOV.U32 R4, RZ, RZ, R247 ;  /* 0x000000ffff047224 */ /* 0x002fc400078e00f7 */
[----:B------:R-:W-:Y:S01]  /*183180*/  IMAD.MOV.U32 R5, RZ, RZ, R246 ;  /* 0x000000ffff057224 */ /* 0x000fe200078e00f6 */
[----:B------:R-:W4:Y:S04]  /*183190*/  LDL R247, [R1+0x5cec] ;  /* 0x005cec0001f77983 */ /* 0x000f280000100800 */
[----:B------:R-:W4:Y:S04]  /*1831a0*/  LDL R246, [R1+0x5ce0] ;  /* 0x005ce00001f67983 */ /* 0x000f280000100800 */
[----:B------:R3:W-:Y:S02]  /*1831b0*/  LDGSTS.E [R3+0x3d00], desc[UR74][R4.64], P3 ;  /* 0x03d0000004037fae */ /* 0x0007e400099a104a */
[----:B---3--:R-:W-:-:S02]  /*1831c0*/  IMAD.MOV.U32 R5, RZ, RZ, R236 ;  /* 0x000000ffff057224 */ /* 0x008fc400078e00ec */
        /* <DEDUP_REMOVED lines=14> */
[----:B----4-:R-:W-:Y:S02]  /*1832b0*/  MOV R4, R243 ;  /* 0x000000f300047202 */ /* 0x010fe40000000f00 */
        /* <DEDUP_REMOVED lines=9> */
[----:B-1----:R-:W-:Y:S02]  /*183350*/  IMAD.MOV.U32 R4, RZ, RZ, R247 ;  /* 0x000000ffff047224 */ /* 0x002fe400078e00f7 */
[----:B------:R-:W4:Y:S01]  /*183360*/  LDL R247, [R1+0x4414] ;  /* 0x0044140001f77983 */ /* 0x000f220000100800 */
[----:B------:R-:W-:-:S03]  /*183370*/  IMAD.MOV.U32 R5, RZ, RZ, R246 ;  /* 0x000000ffff057224 */ /* 0x000fc600078e00f6 */
[----:B------:R-:W4:Y:S04]  /*183380*/  LDL R246, [R1+0x4410] ;  /* 0x0044100001f67983 */ /* 0x000f280000100800 */
[----:B------:R1:W-:Y:S02]  /*183390*/  LDGSTS.E [R3+0x5c00], desc[UR74][R4.64], P4 ;  /* 0x05c0000004037fae */ /* 0x0003e4000a1a104a */
[----:B-1----:R-:W-:Y:S01]  /*1833a0*/  MOV R4, R227 ;  /* 0x000000e300047202 */ /* 0x002fe20000000f00 */
[----:B------:R-:W-:Y:S01]  /*1833b0*/  IMAD.MOV.U32 R5, RZ, RZ, R226 ;  /* 0x000000ffff057224 */ /* 0x000fe200078e00e2 */
[----:B------:R-:W4:Y:S04]  /*1833c0*/  LDL R227, [R1+0x4604] ;  /* 0x0046040001e37983 */ /* 0x000f280000100800 */
[----:B------:R3:W-:Y:S04]  /*1833d0*/  LDGSTS.E [R3+0x5c80], desc[UR74][R4.64], P2 ;  /* 0x05c8000004037fae */ /* 0x0007e800091a104a */
[----:B------:R-:W4:Y:S01]  /*1833e0*/  LDL R226, [R1+0x4600] ;  /* 0x0046000001e27983 */ /* 0x000f220000100800 */
[----:B---3--:R-:W-:Y:S01]  /*1833f0*/  IMAD.MOV.U32 R4, RZ, RZ, R237 ;  /* 0x000000ffff047224 */ /* 0x008fe200078e00ed */
[----:B------:R-:W-:-:S02]  /*183400*/  MOV R5, R236 ;  /* 0x000000ec00057202 */ /* 0x000fc40000000f00 */
[----:B------:R-:W3:Y:S04]  /*183410*/  LDL R237, [R1+0x44fc] ;  /* 0x0044fc0001ed7983 */ /* 0x000ee80000100800 */
[----:B------:R-:W3:Y:S04]  /*183420*/  LDL R236, [R1+0x44f8] ;  /* 0x0044f80001ec7983 */ /* 0x000ee80000100800 */
[----:B------:R1:W-:Y:S02]  /*183430*/  LDGSTS.E [R3+0x5d00], desc[UR74][R4.64], P3 ;  /* 0x05d0000004037fae */ /* 0x0003e400099a104a */
[----:B-1----:R-:W-:-:S02]  /*183440*/  IMAD.MOV.U32 R4, RZ, RZ, R229 ;  /* 0x000000ffff047224 */ /* 0x002fc400078e00e5 */
[----:B------:R-:W-:Y:S01]  /*183450*/  IMAD.MOV.U32 R5, RZ, RZ, R228 ;  /* 0x000000ffff057224 */ /* 0x000fe200078e00e4 */
[----:B------:R-:W3:Y:S04]  /*183460*/  LDL R229, [R1+0x4614] ;  /* 0x0046140001e57983 */ /* 0x000ee80000100800 */
[----:B------:R1:W-:Y:S04]  /*183470*/  LDGSTS.E [R3+0x5d80], desc[UR74][R4.64], P0 ;  /* 0x05d8000004037fae */ /* 0x0003e800081a104a */
[----:B------:R-:W3:Y:S01]  /*183480*/  LDL R228, [R1+0x4610] ;  /* 0x0046100001e47983 */ /* 0x000ee20000100800 */
[----:B-1----:R-:W-:-:S03]  /*183490*/  IMAD.MOV.U32 R5, RZ, RZ, R238 ;  /* 0x000000ffff057224 */ /* 0x002fc600078e00ee */
[----:B------:R-:W3:Y:S01]  /*1834a0*/  LDL R238, [R1+0x4500] ;  /* 0x0045000001ee7983 */ /* 0x000ee20000100800 */
[----:B------:R-:W-:-:S03]  /*1834b0*/  MOV R4, R239 ;  /* 0x000000ef00047202 */ /* 0x000fc60000000f00 */
[----:B------:R-:W3:Y:S04]  /*1834c0*/  LDL R239, [R1+0x4504] ;  /* 0x0045040001ef7983 */ /* 0x000ee80000100800 */
[----:B------:R1:W-:Y:S02]  /*1834d0*/  LDGSTS.E [R3+0x6c00], desc[UR74][R4.64], P4 ;  /* 0x06c0000004037fae */ /* 0x0003e4000a1a104a */
[----:B-1----:R-:W-:Y:S01]  /*1834e0*/  IMAD.MOV.U32 R4, RZ, RZ, R231 ;  /* 0x000000ffff047224 */ /* 0x002fe200078e00e7 */
[----:B------:R-:W-:Y:S01]  /*1834f0*/  MOV R5, R230 ;  /* 0x000000e600057202 */ /* 0x000fe20000000f00 */
[----:B------:R-:W3:Y:S04]  /*183500*/  LDL R231, [R1+0x4704] ;  /* 0x0047040001e77983 */ /* 0x000ee80000100800 */
[----:B------:R2:W-:Y:S04]  /*183510*/  LDGSTS.E [R3+0x6c80], desc[UR74][R4.64], P2 ;  /* 0x06c8000004037fae */ /* 0x0005e800091a104a */
[----:B------:R-:W3:Y:S01]  /*183520*/  LDL R230, [R1+0x4700] ;  /* 0x0047000001e67983 */ /* 0x000ee20000100800 */
        /* <DEDUP_REMOVED lines=10> */
[----:B----4-:R-:W-:-:S03]  /*1835d0*/  IMAD.MOV.U32 R4, RZ, RZ, R243 ;  /* 0x000000ffff047224 */ /* 0x010fc600078e00f3 */
        /* <DEDUP_REMOVED lines=9> */
[----:B-1----:R-:W-:-:S03]  /*183670*/  MOV R4, R245 ;  /* 0x000000f500047202 */ /* 0x002fc60000000f00 */
        /* <DEDUP_REMOVED lines=9> */
[----:B---3--:R-:W-:Y:S02]  /*183710*/  IMAD.MOV.U32 R4, RZ, RZ, R237 ;  /* 0x000000ffff047224 */ /* 0x008fe400078e00ed */
        /* <DEDUP_REMOVED lines=9> */
[----:B--2---:R-:W-:Y:S02]  /*1837b0*/  MOV R5, R240 ;  /* 0x000000f000057202 */ /* 0x004fe40000000f00 */
[----:B------:R-:W2:Y:S01]  /*1837c0*/  LDL R240, [R1+0x47f8] ;  /* 0x0047f80001f07983 */ /* 0x000ea20000100800 */
[----:B------:R-:W-:-:S03]  /*1837d0*/  IMAD.MOV.U32 R4, RZ, RZ, R241 ;  /* 0x000000ffff047224 */ /* 0x000fc600078e00f1 */
[----:B------:R-:W2:Y:S04]  /*1837e0*/  LDL R241, [R1+0x47fc] ;  /* 0x0047fc0001f17983 */ /* 0x000ea80000100800 */
[----:B------:R4:W-:Y:S02]  /*1837f0*/  LDGSTS.E [R3+0x8d00], desc[UR74][R4.64], P3 ;  /* 0x08d0000004037fae */ /* 0x0009e400099a104a */
[----:B----4-:R-:W-:Y:S02]  /*183800*/  IMAD.MOV.U32 R4, RZ, RZ, R243 ;  /* 0x000000ffff047224 */ /* 0x010fe400078e00f3 */
[----:B------:R-:W4:Y:S01]  /*183810*/  LDL R243, [R1+0x480c] ;  /* 0x00480c0001f37983 */ /* 0x000f220000100800 */
[----:B------:R-:W-:-:S03]  /*183820*/  IMAD.MOV.U32 R5, RZ, RZ, R242 ;  /* 0x000000ffff057224 */ /* 0x000fc600078e00f2 */
[----:B------:R-:W4:Y:S04]  /*183830*/  LDL R242, [R1+0x4808] ;  /* 0x0048080001f27983 */ /* 0x000f280000100800 */
[----:B------:R1:W-:Y:S02]  /*183840*/  LDGSTS.E [R3+0x8d80], desc[UR74][R4.64], P0 ;  /* 0x08d8000004037fae */ /* 0x0003e400081a104a */
[----:B-1----:R-:W-:Y:S02]  /*183850*/  MOV R4, R245 ;  /* 0x000000f500047202 */ /* 0x002fe40000000f00 */
[----:B------:R-:W4:Y:S01]  /*183860*/  LDL R245, [R1+0x4814] ;  /* 0x0048140001f57983 */ /* 0x000f220000100800 */
[----:B------:R-:W-:-:S03]  /*183870*/  IMAD.MOV.U32 R5, RZ, RZ, R244 ;  /* 0x000000ffff057224 */ /* 0x000fc600078e00f4 */
[----:B------:R-:W4:Y:S04]  /*183880*/  LDL R244, [R1+0x4810] ;  /* 0x0048100001f47983 */ /* 0x000f280000100800 */
[----:B------:R1:W-:Y:S02]  /*183890*/  LDGSTS.E [R3+0x9c00], desc[UR74][R4.64], P4 ;  /* 0x09c0000004037fae */ /* 0x0003e4000a1a104a */
[----:B-1----:R-:W-:Y:S01]  /*1838a0*/  IMAD.MOV.U32 R4, RZ, RZ, R227 ;  /* 0x000000ffff047224 */ /* 0x002fe200078e00e3 */
[----:B------:R-:W-:Y:S01]  /*1838b0*/  MOV R5, R226 ;  /* 0x000000e200057202 */ /* 0x000fe20000000f00 */
[----:B------:R-:W4:Y:S04]  /*1838c0*/  LDL R227, [R1+0x4a04] ;  /* 0x004a040001e37983 */ /* 0x000f280000100800 */
[----:B------:R1:W-:Y:S04]  /*1838d0*/  LDGSTS.E [R3+0x9c80], desc[UR74][R4.64], P2 ;  /* 0x09c8000004037fae */ /* 0x0003e800091a104a */
[----:B------:R-:W4:Y:S01]  /*1838e0*/  LDL R226, [R1+0x4a00] ;  /* 0x004a000001e27983 */ /* 0x000f220000100800 */
[----:B-1----:R-:W-:-:S03]  /*1838f0*/  IMAD.MOV.U32 R4, RZ, RZ, R247 ;  /* 0x000000ffff047224 */ /* 0x002fc600078e00f7 */
        /* <DEDUP_REMOVED lines=9> */
[----:B---3--:R-:W-:-:S03]  /*183990*/  IMAD.MOV.U32 R4, RZ, RZ, R237 ;  /* 0x000000ffff047224 */ /* 0x008fc600078e00ed */
[----:B------:R-:W3:Y:S01]  /*1839a0*/  LDL R237, [R1+0x4904] ;  /* 0x0049040001ed7983 */ /* 0x000ee20000100800 */
[----:B------:R-:W-:-:S03]  /*1839b0*/  MOV R5, R236 ;  /* 0x000000ec00057202 */ /* 0x000fc60000000f00 */
[----:B------:R-:W3:Y:S04]  /*1839c0*/  LDL R236, [R1+0x4900] ;  /* 0x0049000001ec7983 */ /* 0x000ee80000100800 */
[----:B------:R1:W-:Y:S02]  /*1839d0*/  LDGSTS.E [R3+0xac00], desc[UR74][R4.64], P4 ;  /* 0x0ac0000004037fae */ /* 0x0003e4000a1a104a */
[----:B-1----:R-:W-:Y:S02]  /*1839e0*/  IMAD.MOV.U32 R4, RZ, RZ, R231 ;  /* 0x000000ffff047224 */ /* 0x002fe400078e00e7 */
        /* <DEDUP_REMOVED lines=39> */
[----:B---3--:R-:W-:Y:S02]  /*183c60*/  IMAD.MOV.U32 R4, RZ, RZ, R237 ;  /* 0x000000ffff047224 */ /* 0x008fe400078e00ed */
[----:B------:R-:W3:Y:S01]  /*183c70*/  LDL R237, [R1+0x4b0c] ;  /* 0x004b0c0001ed7983 */ /* 0x000ee20000100800 */
[----:B------:R-:W-:-:S03]  /*183c80*/  MOV R5, R236 ;  /* 0x000000ec00057202 */ /* 0x000fc60000000f00 */
[----:B------:R-:W3:Y:S04]  /*183c90*/  LDL R236, [R1+0x4b08] ;  /* 0x004b080001ec7983 */ /* 0x000ee80000100800 */
[----:B------:R1:W-:Y:S02]  /*183ca0*/  LDGSTS.E [R3+0xcc80], desc[UR74][R4.64], P2 ;  /* 0x0cc8000004037fae */ /* 0x0003e400091a104a */
[----:B-1----:R-:W-:Y:S02]  /*183cb0*/  IMAD.MOV.U32 R5, RZ, RZ, R238 ;  /* 0x000000ffff057224 */ /* 0x002fe400078e00ee */
[----:B------:R-:W3:Y:S01]  /*183cc0*/  LDL R238, [R1+0x4bf8] ;  /* 0x004bf80001ee7983 */ /* 0x000ee20000100800 */
[----:B------:R-:W-:-:S03]  /*183cd0*/  IMAD.MOV.U32 R4, RZ, RZ, R239 ;  /* 0x000000ffff047224 */ /* 0x000fc600078e00ef */
[----:B------:R-:W3:Y:S04]  /*183ce0*/  LDL R239, [R1+0x4bfc] ;  /* 0x004bfc0001ef7983 */ /* 0x000ee80000100800 */
[----:B------:R2:W-:Y:S02]  /*183cf0*/  LDGSTS.E [R3+0xcd00], desc[UR74][R4.64], P3 ;  /* 0x0cd0000004037fae */ /* 0x0005e400099a104a */
[----:B--2---:R-:W-:Y:S02]  /*183d00*/  IMAD.MOV.U32 R5, RZ, RZ, R240 ;  /* 0x000000ffff057224 */ /* 0x004fe400078e00f0 */
        /* <DEDUP_REMOVED lines=74> */
[----:B---3--:R-:W-:Y:S02]  /*1841b0*/  MOV R4, R237 ;  /* 0x000000ed00047202 */ /* 0x008fe40000000f00 */
[----:B------:R-:W3:Y:S01]  /*1841c0*/  LDL R237, [R1+0x4ffc] ;  /* 0x004ffc0001ed7983 */ /* 0x000ee20000100800 */
[----:B------:R-:W-:-:S03]  /*1841d0*/  IMAD.MOV.U32 R5, RZ, RZ, R236 ;  /* 0x000000ffff057224 */ /* 0x000fc600078e00ec */
        /* <DEDUP_REMOVED lines=298> */
[----:B------:R1:W-:Y:S04]  /*185480*/  LDGSTS.E [R3+0x1dc00], desc[UR74][R4.64], P4 ;  /* 0x1dc0000004037fae */ /* 0x0003e8000a1a104a */
[----:B------:R-:W4:Y:S04]  /*185490*/  LDL.LU.64 R100, [R1+0x3840] ;  /* 0x0038400001647983 */ /* 0x000f280000300a00 */
[----:B------:R-:W4:Y:S01]  /*1854a0*/  LDL.LU.64 R102, [R1+0x3838] ;  /* 0x0038380001667983 */ /* 0x000f220000300a00 */
[----:B-1----:R-:W-:Y:S01]  /*1854b0*/  MOV R4, R227 ;  /* 0x000000e300047202 */ /* 0x002fe20000000f00 */
[----:B------:R-:W-:-:S02]  /*1854c0*/  IMAD.MOV.U32 R5, RZ, RZ, R226 ;  /* 0x000000ffff057224 */ /* 0x000fc400078e00e2 */
[----:B------:R-:W4:Y:S04]  /*1854d0*/  LDL.LU.64 R104, [R1+0x3830] ;  /* 0x0038300001687983 */ /* 0x000f280000300a00 */
[----:B------:R1:W-:Y:S04]  /*1854e0*/  LDGSTS.E [R3+0x1dc80], desc[UR74][R4.64], P2 ;  /* 0x1dc8000004037fae */ /* 0x0003e800091a104a */
[----:B------:R-:W4:Y:S04]  /*1854f0*/  LDL.LU.64 R106, [R1+0x3828] ;  /* 0x00382800016a7983 */ /* 0x000f280000300a00 */
[----:B------:R-:W4:Y:S01]  /*185500*/  LDL.LU.64 R108, [R1+0x3820] ;  /* 0x00382000016c7983 */ /* 0x000f220000300a00 */
[----:B-1----:R-:W-:Y:S01]  /*185510*/  IMAD.MOV.U32 R4, RZ, RZ, R229 ;  /* 0x000000ffff047224 */ /* 0x002fe200078e00e5 */
[----:B------:R-:W-:-:S02]  /*185520*/  MOV R5, R228 ;  /* 0x000000e400057202 */ /* 0x000fc40000000f00 */
[----:B------:R-:W4:Y:S04]  /*185530*/  LDL.LU.64 R110, [R1+0x3818] ;  /* 0x00381800016e7983 */ /* 0x000f280000300a00 */
[----:B------:R1:W-:Y:S04]  /*185540*/  LDGSTS.E [R3+0x1dd00], desc[UR74][R4.64], P3 ;  /* 0x1dd0000004037fae */ /* 0x0003e800099a104a */
[----:B------:R-:W4:Y:S04]  /*185550*/  LDL.LU.64 R112, [R1+0x3810] ;  /* 0x0038100001707983 */ /* 0x000f280000300a00 */
[----:B------:R-:W4:Y:S01]  /*185560*/  LDL.LU.64 R114, [R1+0x3808] ;  /* 0x0038080001727983 */ /* 0x000f220000300a00 */
[----:B-1----:R-:W-:-:S03]  /*185570*/  IMAD.MOV.U32 R4, RZ, RZ, R231 ;  /* 0x000000ffff047224 */ /* 0x002fc600078e00e7 */
[----:B------:R-:W4:Y:S01]  /*185580*/  LDL.LU.64 R116, [R1+0x3800] ;  /* 0x0038000001747983 */ /* 0x000f220000300a00 */
[----:B------:R-:W-:-:S03]  /*185590*/  IMAD.MOV.U32 R5, RZ, RZ, R230 ;  /* 0x000000ffff057224 */ /* 0x000fc600078e00e6 */
        /* <DEDUP_REMOVED lines=16> */
[----:B---3--:R-:W-:-:S03]  /*1856a0*/  IMAD.MOV.U32 R4, RZ, RZ, R237 ;  /* 0x000000ffff047224 */ /* 0x008fc600078e00ed */
[----:B------:R-:W3:Y:S01]  /*1856b0*/  LDL.LU.64 R136, [R1+0x37b0] ;  /* 0x0037b00001887983 */ /* 0x000ee20000300a00 */
[----:B------:R-:W-:-:S03]  /*1856c0*/  IMAD.MOV.U32 R5, RZ, RZ, R236 ;  /* 0x000000ffff057224 */ /* 0x000fc600078e00ec */
[----:B------:R-:W3:Y:S04]  /*1856d0*/  LDL.LU.64 R138, [R1+0x37a8] ;  /* 0x0037a800018a7983 */ /* 0x000ee80000300a00 */
        /* <DEDUP_REMOVED lines=14> */
[----:B------:R-:W2:Y:S01]  /*1857c0*/  LDL.LU.64 R154, [R1+0x3768] ;  /* 0x00376800019a7983 */ /* 0x000ea20000300a00 */
[----:B----4-:R-:W-:-:S03]  /*1857d0*/  IMAD.MOV.U32 R4, RZ, RZ, R243 ;  /* 0x000000ffff047224 */ /* 0x010fc600078e00f3 */
[----:B------:R-:W4:Y:S01]  /*1857e0*/  LDL.LU.64 R158, [R1+0x3760] ;  /* 0x00376000019e7983 */ /* 0x000f220000300a00 */
        /* <DEDUP_REMOVED lines=172> */
[----:B------:R-:W-:-:S04]  /*1862b0*/  IADD3 R150, P1, PT, R152, UR15, RZ ;  /* 0x0000000f98967c10 */ /* 0x000fc8000ff3e0ff */
[----:B------:R-:W-:Y:S02]  /*1862c0*/  IADD3.X R151, PT, PT, R153, UR9, RZ, P1, !PT ;  /* 0x0000000999977c10 */ /* 0x000fe40008ffe4ff */
[----:B------:R-:W-:-:S04]  /*1862d0*/  IADD3 R152, P1, PT, R154, UR15, RZ ;  /* 0x0000000f9a987c10 */ /* 0x000fc8000ff3e0ff */
[----:B------:R-:W-:Y:S02]  /*1862e0*/  IADD3.X R153, PT, PT, R155, UR9, RZ, P1, !PT ;  /* 0x000000099b997c10 */ /* 0x000fe40008ffe4ff */
[----:B----4-:R-:W-:Y:S01]  /*1862f0*/  IADD3 R154, P1, PT, R158, UR15, RZ ;  /* 0x0000000f9e9a7c10 */ /* 0x010fe2000ff3e0ff */
        /* <DEDUP_REMOVED lines=11> */
[----:B-1----:R-:W-:Y:S01]  /*1863b0*/  IMAD.MOV.U32 R158, RZ, RZ, R235 ;  /* 0x000000ffff9e7224 */ /* 0x002fe200078e00eb */
[----:B------:R-:W-:-:S02]  /*1863c0*/  MOV R159, R234 ;  /* 0x000000ea009f7202 */ /* 0x000fc40000000f00 */
[----:B------:R-:W4:Y:S04]  /*1863d0*/  LDL.LU R234, [R1+0x40a8] ;  /* 0x0040a80001ea7983 */ /* 0x000f280000300800 */
[----:B------:R-:W4:Y:S04]  /*1863e0*/  LDL.LU R235, [R1+0x40b8] ;  /* 0x0040b80001eb7983 */ /* 0x000f280000300800 */
[----:B------:R1:W-:Y:S02]  /*1863f0*/  STL.64 [R1+0x2048], R158 ;  /* 0x0020489e01007387 */ /* 0x0003e40000100a00 */
[----:B-1----:R-:W-:-:S02]  /*186400*/  IMAD.MOV.U32 R158, RZ, RZ, R233 ;  /* 0x000000ffff9e7224 */ /* 0x002fc400078e00e9 */
[----:B------:R-:W-:Y:S02]  /*186410*/  IMAD.MOV.U32 R159, RZ, RZ, R232 ;  /* 0x000000ffff9f7224 */ /* 0x000fe400078e00e8 */
        /* <DEDUP_REMOVED lines=9> */
[----:B------:R-:W-:-:S02]  /*1864b0*/  LOP3.LUT R247, R247, R246, RZ, 0x3c, !PT ;  /* 0x000000f6f7f77212 */ /* 0x000fc400078e3cff */
[----:B------:R-:W-:Y:S01]  /*1864c0*/  LOP3.LUT R245, R245, R244, RZ, 0x3c, !PT ;  /* 0x000000f4f5f57212 */ /* 0x000fe200078e3cff */
[----:B------:R-:W4:Y:S01]  /*1864d0*/  LDL.LU R224, [R1+0x405c] ;  /* 0x00405c0001e07983 */ /* 0x000f220000300800 */
[----:B------:R-:W-:Y:S02]  /*1864e0*/  LOP3.LUT R246, R247, R246, RZ, 0x3c, !PT ;  /* 0x000000f6f7f67212 */ /* 0x000fe400078e3cff */
[----:B------:R-:W-:Y:S01]  /*1864f0*/  LOP3.LUT R243, R243, R242, RZ, 0x3c, !PT ;  /* 0x000000f2f3f37212 */ /* 0x000fe200078e3cff */
[----:B------:R-:W4:Y:S01]  /*186500*/  LDL.LU R225, [R1+0x406c] ;  /* 0x00406c0001e17983 */ /* 0x000f220000300800 */
[----:B------:R-:W-:Y:S01]  /*186510*/  LOP3.LUT R244, R245, R244, RZ, 0x3c, !PT ;  /* 0x000000f4f5f47212 */ /* 0x000fe200078e3cff */
[----:B-1----:R-:W-:Y:S01]  /*186520*/  IMAD.MOV.U32 R159, RZ, RZ, R216 ;  /* 0x000000ffff9f7224 */ /* 0x002fe200078e00d8 */
[----:B------:R-:W-:Y:S01]  /*186530*/  LOP3.LUT R241, R241, R240, RZ, 0x3c, !PT ;  /* 0x000000f0f1f17212 */ /* 0x000fe200078e3cff */
[----:B------:R-:W4:Y:S01]  /*186540*/  LDL.LU R222, [R1+0x4060] ;  /* 0x0040600001de7983 */ /* 0x000f220000300800 */
[----:B------:R-:W-:-:S02]  /*186550*/  MOV R158, R217 ;  /* 0x000000d9009e7202 */ /* 0x000fc40000000f00 */
[----:B------:R-:W-:Y:S01]  /*186560*/  LOP3.LUT R247, R247, R246, RZ, 0x3c, !PT ;  /* 0x000000f6f7f77212 */ /* 0x000fe200078e3cff */
[----:B------:R-:W4:Y:S01]  /*186570*/  LDL.LU R223, [R1+0x4070] ;  /* 0x0040700001df7983 */ /* 0x000f220000300800 */
[----:B------:R-:W-:-:S03]  /*186580*/  LOP3.LUT R242, R243, R242, RZ, 0x3c, !PT ;  /* 0x000000f2f3f27212 */ /* 0x000fc600078e3cff */
[----:B------:R-:W4:Y:S01]  /*186590*/  LDL.LU R220, [R1+0x4064] ;  /* 0x0040640001dc7983 */ /* 0x000f220000300800 */
[----:B------:R-:W-:Y:S02]  /*1865a0*/  LOP3.LUT R245, R245, R244, RZ, 0x3c, !PT ;  /* 0x000000f4f5f57212 */ /* 0x000fe400078e3cff */
[----:B------:R-:W-:Y:S01]  /*1865b0*/  LOP3.LUT R240, R241, R240, RZ, 0x3c, !PT ;  /* 0x000000f0f1f07212 */ /* 0x000fe200078e3cff */
[----:B------:R-:W4:Y:S01]  /*1865c0*/  LDL.LU R221, [R1+0x4074] ;  /* 0x0040740001dd7983 */ /* 0x000f220000300800 */
[----:B------:R-:W-:-:S03]  /*1865d0*/  LOP3.LUT R243, R243, R242, RZ, 0x3c, !PT ;  /* 0x000000f2f3f37212 */ /* 0x000fc600078e3cff */
[----:B------:R-:W4:Y:S01]  /*1865e0*/  LDL.LU R218, [R1+0x4068] ;  /* 0x0040680001da7983 */ /* 0x000f220000300800 */
[----:B------:R-:W-:-:S03]  /*1865f0*/  LOP3.LUT R241, R241, R240, RZ, 0x3c, !PT ;  /* 0x000000f0f1f17212 */ /* 0x000fc600078e3cff */
[----:B------:R-:W4:Y:S04]  /*186600*/  LDL.LU R219, [R1+0x4078] ;  /* 0x0040780001db7983 */ /* 0x000f280000300800 */
        /* <DEDUP_REMOVED lines=9> */
[----:B--2---:R-:W-:-:S04]  /*1866a0*/  LOP3.LUT R239, R239, R238, RZ, 0x3c, !PT ;  /* 0x000000eeefef7212 */ /* 0x004fc800078e3cff */
[----:B------:R-:W-:-:S04]  /*1866b0*/  LOP3.LUT R238, R239, R238, RZ, 0x3c, !PT ;  /* 0x000000eeefee7212 */ /* 0x000fc800078e3cff */
[----:B------:R-:W-:Y:S02]  /*1866c0*/  LOP3.LUT R239, R239, R238, RZ, 0x3c, !PT ;  /* 0x000000eeefef7212 */ /* 0x000fe400078e3cff */
[----:B---3--:R-:W-:-:S04]  /*1866d0*/  LOP3.LUT R237, R237, R236, RZ, 0x3c, !PT ;  /* 0x000000eceded7212 */ /* 0x008fc800078e3cff */
[----:B------:R-:W-:-:S04]  /*1866e0*/  LOP3.LUT R236, R237, R236, RZ, 0x3c, !PT ;  /* 0x000000ecedec7212 */ /* 0x000fc800078e3cff */
[----:B------:R-:W-:Y:S01]  /*1866f0*/  LOP3.LUT R237, R237, R236, RZ, 0x3c, !PT ;  /* 0x000000eceded7212 */ /* 0x000fe200078e3cff */
[----:B------:R2:W-:Y:S01]  /*186700*/  STL.64 [R1+0x21c8], R238 ;  /* 0x0021c8ee01007387 */ /* 0x0005e20000100a00 */
[----:B----4-:R-:W-:-:S04]  /*186710*/  LOP3.LUT R235, R235, R234, RZ, 0x3c, !PT ;  /* 0x000000eaebeb7212 */ /* 0x010fc800078e3cff */
[----:B------:R-:W-:-:S04]  /*186720*/  LOP3.LUT R234, R235, R234, RZ, 0x3c, !PT ;  /* 0x000000eaebea7212 */ /* 0x000fc800078e3cff */
[----:B------:R-:W-:Y:S01]  /*186730*/  LOP3.LUT R235, R235, R234, RZ, 0x3c, !PT ;  /* 0x000000eaebeb7212 */ /* 0x000fe200078e3cff */
[----:B------:R3:W-:Y:S01]  /*186740*/  STL.64 [R1+0x20a0], R236 ;  /* 0x0020a0ec01007387 */ /* 0x0007e20000100a00 */
[----:B------:R-:W-:-:S04]  /*186750*/  LOP3.LUT R233, R233, R232, RZ, 0x3c, !PT ;  /* 0x000000e8e9e97212 */ /* 0x000fc800078e3cff */
[----:B------:R-:W-:Y:S02]  /*186760*/  LOP3.LUT R232, R233, R232, RZ, 0x3c, !PT ;  /* 0x000000e8e9e87212 */ /* 0x000fe400078e3cff */
[----:B------:R-:W-:-:S04]  /*186770*/  LOP3.LUT R231, R231, R230, RZ, 0x3c, !PT ;  /* 0x000000e6e7e77212 */ /* 0x000fc800078e3cff */
        /* <DEDUP_REMOVED lines=8> */
[----:B------:R4:W-:Y:S01]  /*186800*/  STL.64 [R1+0x2080], R234 ;  /* 0x002080ea01007387 */ /* 0x0009e20000100a00 */
[----:B------:R-:W-:-:S03]  /*186810*/  LOP3.LUT R227, R227, R226, RZ, 0x3c, !PT ;  /* 0x000000e2e3e37212 */ /* 0x000fc600078e3cff */
[----:B------:R1:W-:Y:S04]  /*186820*/  STL.64 [R1+0x21f0], R232 ;  /* 0x0021f0e801007387 */ /* 0x0003e80000100a00 */
[----:B------:R1:W-:Y:S04]  /*186830*/  STL.64 [R1+0x21e8], R230 ;  /* 0x0021e8e601007387 */ /* 0x0003e80000100a00 */
[----:B------:R1:W-:Y:S04]  /*186840*/  STL.64 [R1+0x21e0], R228 ;  /* 0x0021e0e401007387 */ /* 0x0003e80000100a00 */
[----:B------:R1:W-:Y:S04]  /*186850*/  STL.64 [R1+0x21d8], R226 ;  /* 0x0021d8e201007387 */ /* 0x0003e80000100a00 */
        /* <DEDUP_REMOVED lines=30> */
[----:B------:R-:W-:Y:S02]  /*186a40*/  LOP3.LUT R224, R225, R224, RZ, 0x3c, !PT ;  /* 0x000000e0e1e07212 */ /* 0x000fe400078e3cff */
[----:B------:R-:W-:Y:S01]  /*186a50*/  LOP3.LUT R222, R223, R222, RZ, 0x3c, !PT ;  /* 0x000000dedfde7212 */ /* 0x000fe200078e3cff */
        /* <DEDUP_REMOVED lines=9> */
[----:B------:R-:W4:Y:S04]  /*186af0*/  LDL.LU R189, [R1+0x2280] ;  /* 0x0022800001bd7983 */ /* 0x000f280000300800 */
[----:B------:R-:W4:Y:S04]  /*186b00*/  LDL.LU R186, [R1+0x227c] ;  /* 0x00227c0001ba7983 */ /* 0x000f280000300800 */
[----:B------:R-:W4:Y:S04]  /*186b10*/  LDL.LU R187, [R1+0x4010] ;  /* 0x0040100001bb7983 */ /* 0x000f280000300800 */
[----:B------:R1:W-:Y:S04]  /*186b20*/  STL.64 [R1+0x2210], R224 ;  /* 0x002210e001007387 */ /* 0x0003e80000100a00 */
[----:B------:R1:W-:Y:S04]  /*186b30*/  STL.64 [R1+0x2208], R222 ;  /* 0x002208de01007387 */ /* 0x0003e80000100a00 */
[----:B------:R1:W-:Y:S04]  /*186b40*/  STL.64 [R1+0x2200], R220 ;  /* 0x002200dc01007387 */ /* 0x0003e80000100a00 */
        /* <DEDUP_REMOVED lines=19> */
[----:B------:R-:W-:Y:S02]  /*186c80*/  LOP3.LUT R209, R209, R208, RZ, 0x3c, !PT ;  /* 0x000000d0d1d17212 */ /* 0x000fe400078e3cff */
[----:B------:R-:W-:Y:S02]  /*186c90*/  LOP3.LUT R204, R205, R204, RZ, 0x3c, !PT ;  /* 0x000000cccdcc7212 */ /* 0x000fe400078e3cff */
[----:B------:R-:W-:Y:S01]  /*186ca0*/  LOP3.LUT R203, R203, R202, RZ, 0x3c, !PT ;  /* 0x000000cacbcb7212 */ /* 0x000fe200078e3cff */
[----:B------:R3:W-:Y:S01]  /*186cb0*/  STL.64 [R1+0x2228], R214 ;  /* 0x002228d601007387 */ /* 0x0007e20000100a00 */
        /* <DEDUP_REMOVED lines=17> */
[----:B------:R-:W-:Y:S01]  /*186dd0*/  LOP3.LUT R194, R195, R194, RZ, 0x3c, !PT ;  /* 0x000000c2c3c27212 */ /* 0x000fe200078e3cff */
[----:B------:R1:W-:Y:S01]  /*186de0*/  STL.64 [R1+0x2240], R204 ;  /* 0x002240cc01007387 */ /* 0x0003e20000100a00 */
[----:B------:R-:W-:Y:S02]  /*186df0*/  LOP3.LUT R197, R197, R196, RZ, 0x3c, !PT ;  /* 0x000000c4c5c57212 */ /* 0x000fe400078e3cff */
[----:B------:R-:W-:Y:S01]  /*186e00*/  LOP3.LUT R195, R195, R194, RZ, 0x3c, !PT ;  /* 0x000000c2c3c37212 */ /* 0x000fe200078e3cff */
[----:B------:R1:W-:Y:S04]  /*186e10*/  STL.64 [R1+0x2238], R202 ;  /* 0x002238ca01007387 */ /* 0x0003e80000100a00 */
        /* <DEDUP_REMOVED lines=100> */
[----:B------:R-:W2:Y:S04]  /*187460*/  LDL.64 R240, [R1+0x2058] ;  /* 0x0020580001f07983 */ /* 0x000ea80000100a00 */
[----:B------:R-:W2:Y:S04]  /*187470*/  LDL.64 R242, [R1+0x2050] ;  /* 0x0020500001f27983 */ /* 0x000ea80000100a00 */
        /* <DEDUP_REMOVED lines=13> */
[----:B------:R1:W-:Y:S01]  /*187550*/  STL.64 [R1+0x2310], R160 ;  /* 0x002310a001007387 */ /* 0x0003e20000100a00 */
[----:B------:R-:W-:Y:S01]  /*187560*/  LOP3.LUT R249, R249, R248, RZ, 0x3c, !PT ;  /* 0x000000f8f9f97212 */ /* 0x000fe200078e3cff */
[----:B------:R-:W-:Y:S02]  /*187570*/  VIADD R2, R157, UR12 ;  /* 0x0000000c9d027c36 */ /* 0x000fe40008000000 */
[----:B------:R-:W2:Y:S04]  /*187580*/  LDL.64 R156, [R1+0x2078] ;  /* 0x00207800019c7983 */ /* 0x000ea80000100a00 */
        /* <DEDUP_REMOVED lines=77> */
[----:B------:R-:W-:Y:S04]  /*187a60*/  LDGSTS.E [R3+0x20c80], desc[UR74][R242.64], P2 ;  /* 0x20c80000f2037fae */ /* 0x000fe800091a104a */
[----:B------:R-:W-:Y:S04]  /*187a70*/  LDGSTS.E [R3+0x20d00], desc[UR74][R244.64], P3 ;  /* 0x20d00000f4037fae */ /* 0x000fe800099a104a */
[----:B------:R-:W2:Y:S04]  /*187a80*/  LDL.LU.64 R240, [R1+0x8258] ;  /* 0x0082580001f07983 */ /* 0x000ea80000300a00 */
[----:B------:R1:W-:Y:S04]  /*187a90*/  STL.64 [R1+0x3770], R150 ;  /* 0x0037709601007387 */ /* 0x0003e80000100a00 */
[----:B------:R-:W2:Y:S04]  /*187aa0*/  LDL.LU.64 R242, [R1+0x8250] ;  /* 0x0082500001f27983 */ /* 0x000ea80000300a00 */
[----:B------:R1:W-:Y:S04]  /*187ab0*/  STL.64 [R1+0x3768], R152 ;  /* 0x0037689801007387 */ /* 0x0003e80000100a00 */
[----:B------:R-:W2:Y:S04]  /*187ac0*/  LDL.LU.64 R244, [R1+0x8248] ;  /* 0x0082480001f47983 */ /* 0x000ea80000300a00 */
[----:B------:R1:W-:Y:S04]  /*187ad0*/  STL.64 [R1+0x3760], R154 ;  /* 0x0037609a01007387 */ /* 0x0003e80000100a00 */
[----:B------:R-:W-:Y:S04]  /*187ae0*/  LDGSTS.E [R3+0x20d80], desc[UR74][R246.64], P0 ;  /* 0x20d80000f6037fae */ /* 0x000fe800081a104a */
[----:B------:R-:W-:Y:S04]  /*187af0*/  LDGSTS.E [R3+0x21c00], desc[UR74][R156.64], P4 ;  /* 0x21c000009c037fae */ /* 0x000fe8000a1a104a */
[----:B------:R-:W2:Y:S04]  /*187b00*/  LDL.LU.64 R246, [R1+0x8240] ;  /* 0x0082400001f67983 */ /* 0x000ea80000300a00 */
[----:B--2---:R-:W-:Y:S04]  /*187b10*/  LDGSTS.E [R3+0x21c80], desc[UR74][R246.64], P2 ;  /* 0x21c80000f6037fae */ /* 0x004fe800091a104a */
[----:B------:R-:W-:Y:S04]  /*187b20*/  LDGSTS.E [R3+0x21d00], desc[UR74][R244.64], P3 ;  /* 0x21d00000f4037fae */ /* 0x000fe800099a104a */
[----:B------:R-:W-:Y:S04]  /*187b30*/  LDGSTS.E [R3+0x21d80], desc[UR74][R242.64], P0 ;  /* 0x21d80000f2037fae */ /* 0x000fe800081a104a */
[----:B------:R-:W2:Y:S04]  /*187b40*/  LDL.LU.64 R246, [R1+0x8238] ;  /* 0x0082380001f67983 */ /* 0x000ea80000300a00 */
[----:B------:R-:W2:Y:S04]  /*187b50*/  LDL.LU.64 R244, [R1+0x8230] ;  /* 0x0082300001f47983 */ /* 0x000ea80000300a00 */
[----:B------:R-:W2:Y:S04]  /*187b60*/  LDL.LU.64 R242, [R1+0x8228] ;  /* 0x0082280001f27983 */ /* 0x000ea80000300a00 */
[----:B------:R-:W-:Y:S04]  /*187b70*/  LDGSTS.E [R3+0x22c00], desc[UR74][R240.64], P4 ;  /* 0x22c00000f0037fae */ /* 0x000fe8000a1a104a */
        /* <DEDUP_REMOVED lines=50> */
[----:B-1----:R-:W2:Y:S04]  /*187ea0*/  LDL.LU.64 R192, [R1+0x8160] ;  /* 0x0081600001c07983 */ /* 0x002ea80000300a00 */
[----:B------:R-:W2:Y:S04]  /*187eb0*/  LDL.LU.64 R190, [R1+0x8158] ;  /* 0x0081580001be7983 */ /* 0x000ea80000300a00 */
[----:B------:R-:W2:Y:S04]  /*187ec0*/  LDL.LU.64 R188, [R1+0x8150] ;  /* 0x0081500001bc7983 */ /* 0x000ea80000300a00 */
[----:B------:R-:W-:Y:S04]  /*187ed0*/  LDGSTS.E [R3+0x28d80], desc[UR74][R186.64], P0 ;  /* 0x28d80000ba037fae */ /* 0x000fe800081a104a */
[----:B------:R-:W-:Y:S04]  /*187ee0*/  LDGSTS.E [R3+0x29c00], desc[UR74][R184.64], P4 ;  /* 0x29c00000b8037fae */ /* 0x000fe8000a1a104a */
[----:B------:R-:W-:Y:S04]  /*187ef0*/  LDGSTS.E [R3+0x29c80], desc[UR74][R182.64], P2 ;  /* 0x29c80000b6037fae */ /* 0x000fe800091a104a */
[----:B------:R-:W2:Y:S04]  /*187f00*/  LDL.LU.64 R186, [R1+0x8148] ;  /* 0x0081480001ba7983 */ /* 0x000ea80000300a00 */
[----:B------:R-:W2:Y:S04]  /*187f10*/  LDL.LU.64 R184, [R1+0x8140] ;  /* 0x0081400001b87983 */ /* 0x000ea80000300a00 */
[----:B---3--:R-:W3:Y:S04]  /*187f20*/  LDL.LU.64 R182, [R1+0x8138] ;  /* 0x0081380001b67983 */ /* 0x008ee80000300a00 */
[----:B------:R-:W-:Y:S04]  /*187f30*/  LDGSTS.E [R3+0x29d00], desc[UR74][R180.64], P3 ;  /* 0x29d00000b4037fae */ /* 0x000fe800099a104a */
[----:B------:R-:W-:Y:S04]  /*187f40*/  LDGSTS.E [R3+0x29d80], desc[UR74][R178.64], P0 ;  /* 0x29d80000b2037fae */ /* 0x000fe800081a104a */
[----:B------:R-:W-:Y:S04]  /*187f50*/  LDGSTS.E [R3+0x2ac00], desc[UR74][R176.64], P4 ;  /* 0x2ac00000b0037fae */ /* 0x000fe8000a1a104a */
[----:B----4-:R-:W4:Y:S04]  /*187f60*/  LDL.LU.64 R180, [R1+0x8130] ;  /* 0x0081300001b47983 */ /* 0x010f280000300a00 */
        /* <DEDUP_REMOVED lines=20> */
[----:B------:R-:W2:Y:S04]  /*1880b0*/  LDL R157, [R1+0x61c0] ;  /* 0x0061c000019d7983 */ /* 0x000ea80000100800 */
[----:B------:R-:W2:Y:S04]  /*1880c0*/  LDL R156, [R1+0x61cc] ;  /* 0x0061cc00019c7983 */ /* 0x000ea80000100800 */
[----:B------:R-:W-:Y:S04]  /*1880d0*/  LDGSTS.E [R3+0x2cd00], desc[UR74][R250.64], P3 ;  /* 0x2cd00000fa037fae */ /* 0x000fe800099a104a */
[----:B------:R-:W-:Y:S04]  /*1880e0*/  LDGSTS.E [R3+0x2cd80], desc[UR74][R248.64], P0 ;  /* 0x2cd80000f8037fae */ /* 0x000fe800081a104a */
[----:B------:R2:W-:Y:S04]  /*1880f0*/  LDGSTS.E [R3+0x2dc00], desc[UR74][R4.64], P4 ;  /* 0x2dc0000004037fae */ /* 0x0005e8000a1a104a */
        /* <DEDUP_REMOVED lines=19> */
[----:B------:R-:W2:Y:S04]  /*188230*/  LDL R30, [R1+0x61a8] ;  /* 0x0061a800011e7983 */ /* 0x000ea80000100800 */
[----:B------:R-:W2:Y:S04]  /*188240*/  LDL R31, [R1+0x61b4] ;  /* 0x0061b400011f7983 */ /* 0x000ea80000100800 */
[----:B------:R-:W2:Y:S04]  /*188250*/  LDL R29, [R1+0x60cc] ;  /* 0x0060cc00011d7983 */ /* 0x000ea80000100800 */
[----:B------:R-:W3:Y:S04]  /*188260*/  LDL R27, [R1+0x60c4] ;  /* 0x0060c400011b7983 */ /* 0x000ee80000100800 */
[----:B------:R-:W3:Y:S04]  /*188270*/  LDL R24, [R1+0x60b0] ;  /* 0x0060b00001187983 */ /* 0x000ee80000100800 */
[----:B------:R-:W3:Y:S04]  /*188280*/  LDL R25, [R1+0x60bc] ;  /* 0x0060bc0001197983 */ /* 0x000ee80000100800 */
        /* <DEDUP_REMOVED lines=84> */
[----:B------:R1:W-:Y:S02]  /*1887d0*/  LDGSTS.E [R2+0xe00], desc[UR74][R4.64], P4 ;  /* 0x00e0000004027fae */ /* 0x0003e4000a1a104a */
[----:B-1----:R-:W-:Y:S01]  /*1887e0*/  IMAD.MOV.U32 R4, RZ, RZ, R249 ;  /* 0x000000ffff047224 */ /* 0x002fe200078e00f9 */
[----:B------:R-:W-:Y:S01]  /*1887f0*/  MOV R5, R248 ;  /* 0x000000f800057202 */ /* 0x000fe20000000f00 */
[----:B------:R-:W2:Y:S04]  /*188800*/  LDL R249, [R1+0x5dc4] ;  /* 0x005dc40001f97983 */ /* 0x000ea80000100800 */
[----:B------:R-:W2:Y:S04]  /*188810*/  LDL R248, [R1+0x5db8] ;  /* 0x005db80001f87983 */ /* 0x000ea80000100800 */
[----:B------:R1:W-:Y:S02]  /*188820*/  LDGSTS.E [R2+0xe80], desc[UR74][R4.64], P2 ;  /* 0x00e8000004027fae */ /* 0x0003e400091a104a */
        /* <DEDUP_REMOVED lines=10> */
[----:B-1----:R-:W-:Y:S01]  /*1888d0*/  IMAD.MOV.U32 R4, RZ, RZ, R29 ;  /* 0x000000ffff047224 */ /* 0x002fe200078e001d */
[----:B------:R-:W-:Y:S01]  /*1888e0*/  MOV R5, R28 ;  /* 0x0000001c00057202 */ /* 0x000fe20000000f00 */
[----:B------:R-:W2:Y:S04]  /*1888f0*/  LDL R29, [R1+0x5ccc] ;  /* 0x005ccc00011d7983 */ /* 0x000ea80000100800 */
[----:B------:R-:W2:Y:S04]  /*188900*/  LDL R28, [R1+0x5cc0] ;  /* 0x005cc000011c7983 */ /* 0x000ea80000100800 */
[----:B------:R3:W-:Y:S02]  /*188910*/  LDGSTS.E [R2+0x1e00], desc[UR74][R4.64], P4 ;  /* 0x01e0000004027fae */ /* 0x0007e4000a1a104a */
[----:B---3--:R-:W-:-:S02]  /*188920*/  IMAD.MOV.U32 R4, RZ, RZ, R27 ;  /* 0x000000ffff047224 */ /* 0x008fc400078e001b */
[----:B------:R-:W-:Y:S01]  /*188930*/  IMAD.MOV.U32 R5, RZ, RZ, R26 ;  /* 0x000000ffff057224 */ /* 0x000fe200078e001a */
[----:B------:R-:W3:Y:S04]  /*188940*/  LDL R27, [R1+0x5cc4] ;  /* 0x005cc400011b7983 */ /* 0x000ee80000100800 */
[----:B------:R-:W3:Y:S04]  /*188950*/  LDL R26, [R1+0x5cb8] ;  /* 0x005cb800011a7983 */ /* 0x000ee80000100800 */
[----:B------:R1:W-:Y:S02]  /*188960*/  LDGSTS.E [R2+0x1e80], desc[UR74][R4.64], P2 ;  /* 0x01e8000004027fae */ /* 0x0003e400091a104a */
[----:B-1----:R-:W-:Y:S01]  /*188970*/  MOV R4, R25 ;  /* 0x0000001900047202 */ /* 0x002fe20000000f00 */
[----:B------:R-:W-:Y:S01]  /*188980*/  IMAD.MOV.U32 R5, RZ, RZ, R24 ;  /* 0x000000ffff057224 */ /* 0x000fe200078e0018 */
[----:B------:R-:W3:Y:S04]  /*188990*/  LDL R25, [R1+0x5cbc] ;  /* 0x005cbc0001197983 */ /* 0x000ee80000100800 */
[----:B------:R-:W3:Y:S04]  /*1889a0*/  LDL R24, [R1+0x5cb0] ;  /* 0x005cb00001187983 */ /* 0x000ee80000100800 */
[----:B------:R1:W-:Y:S02]  /*1889b0*/  LDGSTS.E [R2+0x1f00], desc[UR74][R4.64], P3 ;  /* 0x01f0000004027fae */ /* 0x0003e400099a104a */
[----:B-1----:R-:W-:Y:S01]  /*1889c0*/  IMAD.MOV.U32 R4, RZ, RZ, R23 ;  /* 0x000000ffff047224 */ /* 0x002fe200078e0017 */
[----:B------:R-:W-:Y:S01]  /*1889d0*/  MOV R5, R22 ;  /* 0x0000001600057202 */ /* 0x000fe20000000f00 */
[----:B------:R-:W3:Y:S04]  /*1889e0*/  LDL R23, [R1+0x5cb4] ;  /* 0x005cb40001177983 */ /* 0x000ee80000100800 */
[----:B------:R-:W3:Y:S04]  /*1889f0*/  LDL R22, [R1+0x5c88] ;  /* 0x005c880001167983 */ /* 0x000ee80000100800 */
[----:B------:R1:W-:Y:S02]  /*188a00*/  LDGSTS.E [R2+0x1f80], desc[UR74][R4.64], P0 ;  /* 0x01f8000004027fae */ /* 0x0003e400081a104a */
[----:B-1----:R-:W-:-:S02]  /*188a10*/  IMAD.MOV.U32 R4, RZ, RZ, R21 ;  /* 0x000000ffff047224 */ /* 0x002fc400078e0015 */
        /* <DEDUP_REMOVED lines=14> */
[----:B----4-:R-:W-:-:S02]  /*188b00*/  IMAD.MOV.U32 R4, RZ, RZ, R15 ;  /* 0x000000ffff047224 */ /* 0x010fc400078e000f */
        /* <DEDUP_REMOVED lines=9> */
[----:B-1----:R-:W-:Y:S01]  /*188ba0*/  IMAD.MOV.U32 R4, RZ, RZ, R11 ;  /* 0x000000ffff047224 */ /* 0x002fe200078e000b */
[----:B------:R-:W-:Y:S01]  /*188bb0*/  MOV R5, R10 ;  /* 0x0000000a00057202 */ /* 0x000fe20000000f00 */
[----:B------:R-:W4:Y:S04]  /*188bc0*/  LDL R11, [R1+0x4424] ;  /* 0x00442400010b7983 */ /* 0x000f280000100800 */
[----:B------:R-:W4:Y:S04]  /*188bd0*/  LDL R10, [R1+0x4420] ;  /* 0x00442000010a7983 */ /* 0x000f280000100800 */
[----:B------:R1:W-:Y:S02]  /*188be0*/  LDGSTS.E [R2+0x3e80], desc[UR74][R4.64], P2 ;  /* 0x03e8000004027fae */ /* 0x0003e400091a104a */
        /* <DEDUP_REMOVED lines=10> */
[----:B--2---:R-:W-:Y:S01]  /*188c90*/  IMAD.MOV.U32 R4, RZ, RZ, R156 ;  /* 0x000000ffff047224 */ /* 0x004fe200078e009c */
        /* <DEDUP_REMOVED lines=24> */
[----:B---3--:R-:W-:Y:S01]  /*188e20*/  MOV R4, R27 ;  /* 0x0000001b00047202 */ /* 0x008fe20000000f00 */
        /* <DEDUP_REMOVED lines=29> */
[----:B----4-:R-:W-:Y:S01]  /*189000*/  MOV R4, R15 ;  /* 0x0000000f00047202 */ /* 0x010fe20000000f00 */
        /* <DEDUP_REMOVED lines=24> */
[----:B--2---:R-:W-:-:S02]  /*189190*/  IMAD.MOV.U32 R4, RZ, RZ, R156 ;  /* 0x000000ffff047224 */ /* 0x004fc400078e009c */
        /* <DEDUP_REMOVED lines=24> */
[----:B---3--:R-:W-:Y:S01]  /*189320*/  IMAD.MOV.U32 R4, RZ, RZ, R27 ;  /* 0x000000ffff047224 */ /* 0x008fe200078e001b */
        /* <DEDUP_REMOVED lines=29> */
[----:B----4-:R-:W-:Y:S01]  /*189500*/  IMAD.MOV.U32 R4, RZ, RZ, R15 ;  /* 0x000000ffff047224 */ /* 0x010fe200078e000f */
        /* <DEDUP_REMOVED lines=24> */
[----:B--2---:R-:W-:Y:S01]  /*189690*/  MOV R4, R156 ;  /* 0x0000009c00047202 */ /* 0x004fe20000000f00 */
        /* <DEDUP_REMOVED lines=95> */
[----:B------:R-:W-:-:S05]  /*189c90*/  MOV R5, R30 ;  /* 0x0000001e00057202 */ /* 0x000fca0000000f00 */
[----:B------:R1:W-:Y:S02]  /*189ca0*/  LDGSTS.E [R2+0x10f80], desc[UR74][R4.64], P0 ;  /* 0x10f8000004027fae */ /* 0x0003e400081a104a */
[----:B-1----:R-:W-:Y:S02]  /*189cb0*/  IMAD.MOV.U32 R4, RZ, RZ, R29 ;  /* 0x000000ffff047224 */ /* 0x002fe400078e001d */
[----:B------:R-:W-:-:S05]  /*189cc0*/  IMAD.MOV.U32 R5, RZ, RZ, R28 ;  /* 0x000000ffff057224 */ /* 0x000fca00078e001c */
[----:B------:R3:W-:Y:S02]  /*189cd0*/  LDGSTS.E [R2+0x11e00], desc[UR74][R4.64], P4 ;  /* 0x11e0000004027fae */ /* 0x0007e4000a1a104a */
[----:B---3--:R-:W-:Y:S01]  /*189ce0*/  MOV R4, R27 ;  /* 0x0000001b00047202 */ /* 0x008fe20000000f00 */
[----:B------:R-:W-:Y:S02]  /*189cf0*/  IMAD.MOV.U32 R5, RZ, RZ, R26 ;  /* 0x000000ffff057224 */ /* 0x000fe400078e001a */
[----:B------:R-:W3:Y:S04]  /*189d00*/  LDL.LU.64 R26, [R1+0x3d38] ;  /* 0x003d3800011a7983 */ /* 0x000ee80000300a00 */
        /* <DEDUP_REMOVED lines=16> */
[----:B----4-:R-:W-:Y:S01]  /*189e10*/  MOV R4, R15 ;  /* 0x0000000f00047202 */ /* 0x010fe20000000f00 */
        /* <DEDUP_REMOVED lines=12> */
[----:B------:R-:W-:Y:S02]  /*189ee0*/  MOV R5, R6 ;  /* 0x0000000600057202 */ /* 0x000fe40000000f00 */
[----:B------:R-:W4:Y:S04]  /*189ef0*/  LDL.LU.64 R6, [R1+0x3d30] ;  /* 0x003d300001067983 */ /* 0x000f280000300a00 */
[----:B------:R2:W-:Y:S04]  /*189f00*/  LDGSTS.E [R2+0x13f80], desc[UR74][R4.64], P0 ;  /* 0x13f8000004027fae */ /* 0x0005e800081a104a */
[----:B------:R-:W3:Y:S04]  /*189f10*/  LDL.LU.64 R8, [R1+0x3d28] ;  /* 0x003d280001087983 */ /* 0x000ee80000300a00 */
[----:B------:R-:W3:Y:S01]  /*189f20*/  LDL.LU.64 R10, [R1+0x3d20] ;  /* 0x003d2000010a7983 */ /* 0x000ee20000300a00 */
[----:B--2---:R-:W-:-:S03]  /*189f30*/  IMAD.MOV.U32 R4, RZ, RZ, R156 ;  /* 0x000000ffff047224 */ /* 0x004fc600078e009c */
        /* <DEDUP_REMOVED lines=145> */
[----:B-1----:R-:W-:Y:S01]  /*18a850*/  MOV R4, R160 ;  /* 0x000000a000047202 */ /* 0x002fe20000000f00 */
[----:B------:R-:W-:-:S05]  /*18a860*/  IMAD.MOV.U32 R5, RZ, RZ, R161 ;  /* 0x000000ffff057224 */ /* 0x000fca00078e00a1 */
[----:B------:R1:W-:Y:S02]  /*18a870*/  LDGSTS.E [R2+0x1ff00], desc[UR74][R4.64], P3 ;  /* 0x1ff0000004027fae */ /* 0x0003e400099a104a */
[----:B-1----:R-:W-:Y:S01]  /*18a880*/  IMAD.MOV.U32 R4, RZ, RZ, R158 ;  /* 0x000000ffff047224 */ /* 0x002fe200078e009e */
[----:B------:R-:W-:-:S05]  /*18a890*/  MOV R5, R159 ;  /* 0x0000009f00057202 */ /* 0x000fca0000000f00 */
[----:B------:R1:W-:Y:S02]  /*18a8a0*/  LDGSTS.E [R2+0x1ff80], desc[UR74][R4.64], P0 ;  /* 0x1ff8000004027fae */ /* 0x0003e400081a104a */
[----:B-1----:R-:W-:Y:S02]  /*18a8b0*/  IADD3.X R4, PT, PT, R27, UR9, RZ, P1, !PT ;  /* 0x000000091b047c10 */ /* 0x002fe40008ffe4ff */
[----:B------:R-:W3:Y:S04]  /*18a8c0*/  LDL.LU.64 R26, [R1+0x3c60] ;  /* 0x003c6000011a7983 */ /* 0x000ee80000300a00 */
        /* <DEDUP_REMOVED lines=108> */
[----:B----4-:R-:W-:-:S03]  /*18af90*/  IMAD.MOV.U32 R161, RZ, RZ, R234 ;  /* 0x000000ffffa17224 */ /* 0x010fc600078e00ea */
[----:B------:R1:W-:Y:S01]  /*18afa0*/  STL.64 [R1+0x1ff0], R164 ;  /* 0x001ff0a401007387 */ /* 0x0003e20000100a00 */
[----:B------:R-:W-:Y:S02]  /*18afb0*/  MOV R160, R235 ;  /* 0x000000eb00a07202 */ /* 0x000fe40000000f00 */
[----:B------:R-:W-:-:S03]  /*18afc0*/  MOV R157, R230 ;  /* 0x000000e6009d7202 */ /* 0x000fc60000000f00 */
[----:B------:R2:W-:Y:S01]  /*18afd0*/  STL.64 [R1+0x1fe8], R160 ;  /* 0x001fe8a001007387 */ /* 0x0005e20000100a00 */
[----:B------:R-:W-:Y:S02]  /*18afe0*/  IMAD.MOV.U32 R156, RZ, RZ, R231 ;  /* 0x000000ffff9c7224 */ /* 0x000fe400078e00e7 */
[----:B-1----:R-:W-:-:S03]  /*18aff0*/  IMAD.MOV.U32 R165, RZ, RZ, R226 ;  /* 0x000000ffffa57224 */ /* 0x002fc600078e00e2 */
[----:B------:R1:W-:Y:S01]  /*18b000*/  STL.64 [R1+0x1fe0], R156 ;  /* 0x001fe09c01007387 */ /* 0x0003e20000100a00 */
[----:B------:R-:W-:Y:S02]  /*18b010*/  IMAD.MOV.U32 R164, RZ, RZ, R227 ;  /* 0x000000ffffa47224 */ /* 0x000fe400078e00e3 */
[----:B--2---:R-:W-:-:S03]  /*18b020*/  IMAD.MOV.U32 R161, RZ, RZ, R222 ;  /* 0x000000ffffa17224 */ /* 0x004fc600078e00de */
[----:B------:R2:W-:Y:S01]  /*18b030*/  STL.64 [R1+0x1fd8], R164 ;  /* 0x001fd8a401007387 */ /* 0x0005e20000100a00 */
[----:B------:R-:W-:Y:S02]  /*18b040*/  MOV R160, R223 ;  /* 0x000000df00a07202 */ /* 0x000fe40000000f00 */
[----:B-1----:R-:W-:-:S03]  /*18b050*/  MOV R157, R218 ;  /* 0x000000da009d7202 */ /* 0x002fc60000000f00 */
[----:B------:R1:W-:Y:S01]  /*18b060*/  STL.64 [R1+0x2010], R160 ;  /* 0x002010a001007387 */ /* 0x0003e20000100a00 */
[----:B------:R-:W-:Y:S02]  /*18b070*/  IMAD.MOV.U32 R156, RZ, RZ, R219 ;  /* 0x000000ffff9c7224 */ /* 0x000fe400078e00db */
[----:B--2---:R-:W-:-:S03]  /*18b080*/  IMAD.MOV.U32 R165, RZ, RZ, R214 ;  /* 0x000000ffffa57224 */ /* 0x004fc600078e00d6 */
[----:B------:R2:W-:Y:S01]  /*18b090*/  STL.64 [R1+0x2008], R156 ;  /* 0x0020089c01007387 */ /* 0x0005e20000100a00 */
[----:B------:R-:W-:Y:S02]  /*18b0a0*/  IMAD.MOV.U32 R164, RZ, RZ, R215 ;  /* 0x000000ffffa47224 */ /* 0x000fe400078e00d7 */
[----:B-1----:R-:W-:-:S03]  /*18b0b0*/  IMAD.MOV.U32 R161, RZ, RZ, R210 ;  /* 0x000000ffffa17224 */ /* 0x002fc600078e00d2 */
[----:B------:R1:W-:Y:S01]  /*18b0c0*/  STL.64 [R1+0x2000], R164 ;  /* 0x002000a401007387 */ /* 0x0003e20000100a00 */
[----:B------:R-:W-:Y:S02]  /*18b0d0*/  MOV R160, R211 ;  /* 0x000000d300a07202 */ /* 0x000fe40000000f00 */
[----:B--2---:R-:W-:-:S03]  /*18b0e0*/  MOV R157, R206 ;  /* 0x000000ce009d7202 */ /* 0x004fc60000000f00 */
        /* <DEDUP_REMOVED lines=34> */
[----:B------:R-:W-:-:S03]  /*18b310*/  MOV R160, R163 ;  /* 0x000000a300a07202 */ /* 0x000fc60000000f00 */
[----:B------:R-:W3:Y:S01]  /*18b320*/  LDL.LU R189, [R1+0x417c] ;  /* 0x00417c0001bd7983 */ /* 0x000ee20000300800 */
[----:B--2---:R-:W-:-:S03]  /*18b330*/  MOV R157, R158 ;  /* 0x0000009e009d7202 */ /* 0x004fc60000000f00 */
[----:B------:R2:W-:Y:S01]  /*18b340*/  STL.64 [R1+0x20a8], R160 ;  /* 0x0020a8a001007387 */ /* 0x0005e20000100a00 */
[----:B------:R-:W-:-:S03]  /*18b350*/  IMAD.MOV.U32 R156, RZ, RZ, R159 ;  /* 0x000000ffff9c7224 */ /* 0x000fc600078e009f */
[----:B------:R-:W3:Y:S04]  /*18b360*/  LDL.LU R188, [R1+0x422c] ;  /* 0x00422c0001bc7983 */ /* 0x000ee80000300800 */
        /* <DEDUP_REMOVED lines=73> */
[----:B------:R-:W-:Y:S01]  /*18b800*/  IADD3 R17, P1, PT, R18, UR15, RZ ;  /* 0x0000000f12117c10 */ /* 0x000fe2000ff3e0ff */
[----:B---3--:R-:W-:Y:S04]  /*18b810*/  STL.64 [R1+0x20d8], R188 ;  /* 0x0020d8bc01007387 */ /* 0x008fe80000100a00 */
[----:B----4-:R-:W-:Y:S01]  /*18b820*/  STL.64 [R1+0x20d0], R184 ;  /* 0x0020d0b801007387 */ /* 0x010fe20000100a00 */
[----:B------:R-:W-:Y:S02]  /*18b830*/  IMAD.MOV.U32 R157, RZ, RZ, R181 ;  /* 0x000000ffff9d7224 */ /* 0x000fe400078e00b5 */
[----:B------:R-:W-:-:S05]  /*18b840*/  IMAD.MOV.U32 R156, RZ, RZ, R180 ;  /* 0x000000ffff9c7224 */ /* 0x000fca00078e00b4 */
[----:B------:R1:W-:Y:S04]  /*18b850*/  STL.64 [R1+0x20c8], R156 ;  /* 0x0020c89c01007387 */ /* 0x0003e80000100a00 */
[----:B------:R-:W-:Y:S04]  /*18b860*/  STL.64 [R1+0x2100], R176 ;  /* 0x002100b001007387 */ /* 0x000fe80000100a00 */
[----:B------:R-:W-:Y:S01]  /*18b870*/  STL.64 [R1+0x20f8], R172 ;  /* 0x0020f8ac01007387 */ /* 0x000fe20000100a00 */
[----:B-1----:R-:W-:Y:S01]  /*18b880*/  IMAD.MOV.U32 R157, RZ, RZ, R169 ;  /* 0x000000ffff9d7224 */ /* 0x002fe200078e00a9 */
[----:B------:R-:W-:-:S02]  /*18b890*/  MOV R156, R168 ;  /* 0x000000a8009c7202 */ /* 0x000fc40000000f00 */
[----:B------:R-:W-:-:S03]  /*18b8a0*/  MOV R169, R165 ;  /* 0x000000a500a97202 */ /* 0x000fc60000000f00 */
[----:B------:R1:W-:Y:S01]  /*18b8b0*/  STL.64 [R1+0x20f0], R156 ;  /* 0x0020f09c01007387 */ /* 0x0003e20000100a00 */
[----:B------:R-:W-:Y:S02]  /*18b8c0*/  IMAD.MOV.U32 R168, RZ, RZ, R164 ;  /* 0x000000ffffa87224 */ /* 0x000fe400078e00a4 */
[----:B--2---:R-:W-:Y:S02]  /*18b8d0*/  IMAD.MOV.U32 R165, RZ, RZ, R161 ;  /* 0x000000ffffa57224 */ /* 0x004fe400078e00a1 */
[----:B------:R-:W-:Y:S01]  /*18b8e0*/  IMAD.MOV.U32 R164, RZ, RZ, R160 ;  /* 0x000000ffffa47224 */ /* 0x000fe200078e00a0 */
[----:B------:R-:W-:Y:S01]  /*18b8f0*/  STL.64 [R1+0x20e8], R168 ;  /* 0x0020e8a801007387 */ /* 0x000fe20000100a00 */
[----:B-1----:R-:W-:Y:S01]  /*18b900*/  IMAD.MOV.U32 R157, RZ, RZ, R240 ;  /* 0x000000ffff9d7224 */ /* 0x002fe200078e00f0 */
[----:B------:R-:W-:Y:S02]  /*18b910*/  MOV R156, R241 ;  /* 0x000000f1009c7202 */ /* 0x000fe40000000f00 */
[----:B------:R1:W-:Y:S01]  /*18b920*/  STL.64 [R1+0x2120], R164 ;  /* 0x002120a401007387 */ /* 0x0003e20000100a00 */
[----:B------:R-:W-:-:S03]  /*18b930*/  MOV R161, R242 ;  /* 0x000000f200a17202 */ /* 0x000fc60000000f00 */
[----:B------:R2:W-:Y:S01]  /*18b940*/  STL.64 [R1+0x2118], R156 ;  /* 0x0021189c01007387 */ /* 0x0005e20000100a00 */
[----:B------:R-:W-:Y:S01]  /*18b950*/  IMAD.MOV.U32 R160, RZ, RZ, R243 ;  /* 0x000000ffffa07224 */ /* 0x000fe200078e00f3 */
[----:B------:R-:W-:Y:S01]  /*18b960*/  IADD3.X R18, PT, PT, R19, UR9, RZ, P1, !PT ;  /* 0x0000000913127c10 */ /* 0x000fe20008ffe4ff */
[----:B-1----:R-:W-:Y:S02]  /*18b970*/  IMAD.MOV.U32 R165, RZ, RZ, R238 ;  /* 0x000000ffffa57224 */ /* 0x002fe400078e00ee */
[----:B------:R-:W-:Y:S01]  /*18b980*/  IMAD.MOV.U32 R164, RZ, RZ, R239 ;  /* 0x000000ffffa47224 */ /* 0x000fe200078e00ef */
[----:B------:R-:W-:Y:S01]  /*18b990*/  IADD3 R19, P1, PT, R20, UR15, RZ ;  /* 0x0000000f14137c10 */ /* 0x000fe2000ff3e0ff */
[----:B--2---:R-:W-:Y:S01]  /*18b9a0*/  IMAD.MOV.U32 R157, RZ, RZ, R234 ;  /* 0x000000ffff9d7224 */ /* 0x004fe200078e00ea */
[----:B------:R1:W-:Y:S01]  /*18b9b0*/  STL.64 [R1+0x2110], R160 ;  /* 0x002110a001007387 */ /* 0x0003e20000100a00 */
[----:B------:R-:W-:-:S03]  /*18b9c0*/  MOV R156, R235 ;  /* 0x000000eb009c7202 */ /* 0x000fc60000000f00 */
[----:B------:R2:W-:Y:S01]  /*18b9d0*/  STL.64 [R1+0x2108], R164 ;  /* 0x002108a401007387 */ /* 0x0005e20000100a00 */
[----:B------:R-:W-:-:S03]  /*18b9e0*/  IADD3.X R20, PT, PT, R21, UR9, RZ, P1, !PT ;  /* 0x0000000915147c10 */ /* 0x000fc60008ffe4ff */
[----:B------:R3:W-:Y:S01]  /*18b9f0*/  STL.64 [R1+0x2140], R156 ;  /* 0x0021409c01007387 */ /* 0x0007e20000100a00 */
[----:B------:R-:W-:Y:S01]  /*18ba00*/  IADD3 R21, P1, PT, R22, UR15, RZ ;  /* 0x0000000f16157c10 */ /* 0x000fe2000ff3e0ff */
[----:B-1----:R-:W-:Y:S01]  /*18ba10*/  IMAD.MOV.U32 R160, RZ, RZ, R231 ;  /* 0x000000ffffa07224 */ /* 0x002fe200078e00e7 */
[----:B------:R-:W-:Y:S01]  /*18ba20*/  MOV R161, R230 ;  /* 0x000000e600a17202 */ /* 0x000fe20000000f00 */
[----:B--2---:R-:W-:Y:S02]  /*18ba30*/  IMAD.MOV.U32 R165, RZ, RZ, R226 ;  /* 0x000000ffffa57224 */ /* 0x004fe400078e00e2 */
[----:B------:R-:W-:Y:S02]  /*18ba40*/  IMAD.MOV.U32 R164, RZ, RZ, R227 ;  /* 0x000000ffffa47224 */ /* 0x000fe400078e00e3 */
[----:B------:R1:W-:Y:S01]  /*18ba50*/  STL.64 [R1+0x2138], R160 ;  /* 0x002138a001007387 */ /* 0x0003e20000100a00 */
[----:B---3--:R-:W-:Y:S01]  /*18ba60*/  IMAD.MOV.U32 R157, RZ, RZ, R222 ;  /* 0x000000ffff9d7224 */ /* 0x008fe200078e00de */
[----:B------:R-:W-:-:S02]  /*18ba70*/  MOV R156, R223 ;  /* 0x000000df009c7202 */ /* 0x000fc40000000f00 */
[----:B------:R2:W-:Y:S01]  /*18ba80*/  STL.64 [R1+0x2130], R164 ;  /* 0x002130a401007387 */ /* 0x0005e20000100a00 */
[----:B------:R-:W-:Y:S02]  /*18ba90*/  IADD3.X R22, PT, PT, R23, UR9, RZ, P1, !PT ;  /* 0x0000000917167c10 */ /* 0x000fe40008ffe4ff */
[----:B-1----:R-:W-:Y:S01]  /*18baa0*/  MOV R161, R218 ;  /* 0x000000da00a17202 */ /* 0x002fe20000000f00 */
[----:B------:R1:W-:Y:S01]  /*18bab0*/  STL.64 [R1+0x2128], R156 ;  /* 0x0021289c01007387 */ /* 0x0003e20000100a00 */
[----:B------:R-:W-:Y:S01]  /*18bac0*/  IMAD.MOV.U32 R160, RZ, RZ, R219 ;  /* 0x000000ffffa07224 */ /* 0x000fe200078e00db */
[----:B------:R-:W-:Y:S01]  /*18bad0*/  IADD3 R23, P1, PT, R24, UR15, RZ ;  /* 0x0000000f18177c10 */ /* 0x000fe2000ff3e0ff */
[----:B--2---:R-:W-:Y:S02]  /*18bae0*/  IMAD.MOV.U32 R165, RZ, RZ, R214 ;  /* 0x000000ffffa57224 */ /* 0x004fe400078e00d6 */
[----:B------:R-:W-:Y:S01]  /*18baf0*/  IMAD.MOV.U32 R164, RZ, RZ, R215 ;  /* 0x000000ffffa47224 */ /* 0x000fe200078e00d7 */
[----:B------:R2:W-:Y:S01]  /*18bb00*/  STL.64 [R1+0x2160], R160 ;  /* 0x002160a001007387 */ /* 0x0005e20000100a00 */
[----:B-1----:R-:W-:Y:S01]  /*18bb10*/  IMAD.MOV.U32 R157, RZ, RZ, R210 ;  /* 0x000000ffff9d7224 */ /* 0x002fe200078e00d2 */
[----:B------:R-:W-:-:S02]  /*18bb20*/  MOV R156, R211 ;  /* 0x000000d3009c7202 */ /* 0x000fc40000000f00 */
[----:B------:R1:W-:Y:S01]  /*18bb30*/  STL.64 [R1+0x2158], R164 ;  /* 0x002158a401007387 */ /* 0x0003e20000100a00 */
[----:B------:R-:W-:Y:S02]  /*18bb40*/  IADD3.X R24, PT, PT, R25, UR9, RZ, P1, !PT ;  /* 0x0000000919187c10 */ /* 0x000fe40008ffe4ff */
[----:B------:R-:W-:Y:S01]  /*18bb50*/  IADD3 R25, P1, PT, R26, UR15, RZ ;  /* 0x0000000f1a197c10 */ /* 0x000fe2000ff3e0ff */
[----:B------:R3:W-:Y:S01]  /*18bb60*/  STL.64 [R1+0x2150], R156 ;  /* 0x0021509c01007387 */ /* 0x0007e20000100a00 */
[----:B--2---:R-:W-:Y:S01]  /*18bb70*/  MOV R161, R206 ;  /* 0x000000ce00a17202 */ /* 0x004fe20000000f00 */
[----:B------:R-:W-:Y:S01]  /*18bb80*/  IMAD.MOV.U32 R160, RZ, RZ, R207 ;  /* 0x000000ffffa07224 */ /* 0x000fe200078e00cf */
[----:B------:R-:W-:Y:S01]  /*18bb90*/  IADD3.X R26, PT, PT, R27, UR9, RZ, P1, !PT ;  /* 0x000000091b1a7c10 */ /* 0x000fe20008ffe4ff */
[----:B-1----:R-:W-:Y:S02]  /*18bba0*/  IMAD.MOV.U32 R165, RZ, RZ, R202 ;  /* 0x000000ffffa57224 */ /* 0x002fe400078e00ca */
[----:B------:R-:W-:Y:S01]  /*18bbb0*/  IMAD.MOV.U32 R164, RZ, RZ, R203 ;  /* 0x000000ffffa47224 */ /* 0x000fe200078e00cb */
[----:B------:R1:W-:Y:S01]  /*18bbc0*/  STL.64 [R1+0x2148], R160 ;  /* 0x002148a001007387 */ /* 0x0003e20000100a00 */
[----:B---3--:R-:W-:Y:S01]  /*18bbd0*/  IMAD.MOV.U32 R157, RZ, RZ, R198 ;  /* 0x000000ffff9d7224 */ /* 0x008fe200078e00c6 */
[----:B------:R-:W-:-:S02]  /*18bbe0*/  MOV R156, R199 ;  /* 0x000000c7009c7202 */ /* 0x000fc40000000f00 */
[----:B------:R2:W-:Y:S01]  /*18bbf0*/  STL.64 [R1+0x2180], R164 ;  /* 0x002180a401007387 */ /* 0x0005e20000100a00 */
[----:B------:R-:W-:Y:S02]  /*18bc00*/  IADD3 R27, P1, PT, R28, UR15, RZ ;  /* 0x0000000f1c1b7c10 */ /* 0x000fe4000ff3e0ff */
[----:B-1----:R-:W-:Y:S01]  /*18bc10*/  MOV R161, R194 ;  /* 0x000000c200a17202 */ /* 0x002fe20000000f00 */
[----:B------:R1:W-:Y:S01]  /*18bc20*/  STL.64 [R1+0x2178], R156 ;  /* 0x0021789c01007387 */ /* 0x0003e20000100a00 */
[----:B------:R-:W-:Y:S01]  /*18bc30*/  IMAD.MOV.U32 R160, RZ, RZ, R195 ;  /* 0x000000ffffa07224 */ /* 0x000fe200078e00c3 */
[----:B------:R-:W-:Y:S01]  /*18bc40*/  IADD3.X R28, PT, PT, R29, UR9, RZ, P1, !PT ;  /* 0x000000091d1c7c10 */ /* 0x000fe20008ffe4ff */
[----:B--2---:R-:W-:Y:S02]  /*18bc50*/  IMAD.MOV.U32 R165, RZ, RZ, R190 ;  /* 0x000000ffffa57224 */ /* 0x004fe400078e00be */
[----:B------:R-:W-:Y:S01]  /*18bc60*/  IMAD.MOV.U32 R164, RZ, RZ, R191 ;  /* 0x000000ffffa47224 */ /* 0x000fe200078e00bf */
[----:B------:R-:W-:Y:S01]  /*18bc70*/  IADD3 R29, P1, PT, R30, UR15, RZ ;  /* 0x0000000f1e1d7c10 */ /* 0x000fe2000ff3e0ff */
[----:B-1----:R-:W-:Y:S01]  /*18bc80*/  IMAD.MOV.U32 R157, RZ, RZ, R186 ;  /* 0x000000ffff9d7224 */ /* 0x002fe200078e00ba */
[----:B------:R1:W-:Y:S01]  /*18bc90*/  STL.64 [R1+0x2170], R160 ;  /* 0x002170a001007387 */ /* 0x0003e20000100a00 */
[----:B------:R-:W-:-:S03]  /*18bca0*/  MOV R156, R187 ;  /* 0x000000bb009c7202 */ /* 0x000fc60000000f00 */
[----:B------:R2:W-:Y:S01]  /*18bcb0*/  STL.64 [R1+0x2168], R164 ;  /* 0x002168a401007387 */ /* 0x0005e20000100a00 */
[----:B------:R-:W-:-:S03]  /*18bcc0*/  IADD3.X R30, PT, PT, R31, UR9, RZ, P1, !PT ;  /* 0x000000091f1e7c10 */ /* 0x000fc60008ffe4ff */
[----:B------:R3:W-:Y:S01]  /*18bcd0*/  STL.64 [R1+0x2198], R156 ;  /* 0x0021989c01007387 */ /* 0x0007e20000100a00 */
[----:B-1----:R-:W-:Y:S01]  /*18bce0*/  IMAD.MOV.U32 R160, RZ, RZ, R183 ;  /* 0x000000ffffa07224 */ /* 0x002fe200078e00b7 */
[----:B------:R-:W-:Y:S01]  /*18bcf0*/  MOV R161, R182 ;  /* 0x000000b600a17202 */ /* 0x000fe20000000f00 */
[----:B--2---:R-:W-:Y:S02]  /*18bd00*/  IMAD.MOV.U32 R165, RZ, RZ, R178 ;  /* 0x000000ffffa57224 */ /* 0x004fe400078e00b2 */
[----:B------:R-:W-:Y:S01]  /*18bd10*/  IMAD.MOV.U32 R164, RZ, RZ, R179 ;  /* 0x000000ffffa47224 */ /* 0x000fe200078e00b3 */
[----:B------:R-:W-:Y:S01]  /*18bd20*/  IADD3 R31, P1, PT, R32, UR15, RZ ;  /* 0x0000000f201f7c10 */ /* 0x000fe2000ff3e0ff */
[----:B---3--:R-:W-:Y:S01]  /*18bd30*/  IMAD.MOV.U32 R157, RZ, RZ, R174 ;  /* 0x000000ffff9d7224 */ /* 0x008fe200078e00ae */
        /* <DEDUP_REMOVED lines=13> */
[----:B------:R-:W-:Y:S01]  /*18be10*/  STL.64 [R1+0x21b0], R164 ;  /* 0x0021b0a401007387 */ /* 0x000fe20000100a00 */
[----:B------:R-:W-:Y:S02]  /*18be20*/  IADD3.X R34, PT, PT, R35, UR9, RZ, P1, !PT ;  /* 0x0000000923227c10 */ /* 0x000fe40008ffe4ff */
[----:B-1----:R-:W-:Y:S01]  /*18be30*/  MOV R161, R158 ;  /* 0x0000009e00a17202 */ /* 0x002fe20000000f00 */
[----:B------:R-:W-:Y:S01]  /*18be40*/  IMAD.MOV.U32 R158, RZ, RZ, R3 ;  /* 0x000000ffff9e7224 */ /* 0x000fe200078e0003 */
[----:B------:R1:W-:Y:S01]  /*18be50*/  STL.64 [R1+0x21a8], R156 ;  /* 0x0021a89c01007387 */ /* 0x0003e20000100a00 */
[----:B------:R-:W-:Y:S01]  /*18be60*/  IMAD.MOV.U32 R160, RZ, RZ, R159 ;  /* 0x000000ffffa07224 */ /* 0x000fe200078e009f */
[----:B------:R-:W-:Y:S01]  /*18be70*/  IADD3 R35, P1, PT, R36, UR15, RZ ;  /* 0x0000000f24237c10 */ /* 0x000fe2000ff3e0ff */
[----:B------:R-:W-:Y:S02]  /*18be80*/  IMAD.MOV.U32 R159, RZ, RZ, R4 ;  /* 0x000000ffff9f7224 */ /* 0x000fe400078e0004 */
[----:B------:R-:W-:Y:S01]  /*18be90*/  IMAD.MOV.U32 R4, RZ, RZ, R7 ;  /* 0x000000ffff047224 */ /* 0x000fe200078e0007 */
[----:B------:R-:W-:Y:S01]  /*18bea0*/  STL.64 [R1+0x21c0], R160 ;  /* 0x0021c0a001007387 */ /* 0x000fe20000100a00 */
[----:B------:R-:W-:-:S02]  /*18beb0*/  IADD3.X R36, PT, PT, R37, UR9, RZ, P1, !PT ;  /* 0x0000000925247c10 */ /* 0x000fc40008ffe4ff */
[----:B-1----:R-:W-:Y:S01]  /*18bec0*/  MOV R156, R5 ;  /* 0x00000005009c7202 */ /* 0x002fe20000000f00 */
[----:B------:R-:W-:Y:S01]  /*18bed0*/  IMAD.MOV.U32 R157, RZ, RZ, R6 ;  /* 0x000000ffff9d7224 */ /* 0x000fe200078e0006 */
[----:B------:R-:W-:Y:S01]  /*18bee0*/  MOV R5, R8 ;  /* 0x0000000800057202 */ /* 0x000fe20000000f00 */
[----:B------:R-:W-:Y:S01]  /*18bef0*/  STL.64 [R1+0x3d38], R158 ;  /* 0x003d389e01007387 */ /* 0x000fe20000100a00 */
[----:B------:R-:W-:Y:S01]  /*18bf00*/  IMAD.MOV.U32 R8, RZ, RZ, R9 ;  /* 0x000000ffff087224 */ /* 0x000fe200078e0009 */
[----:B------:R-:W-:Y:S01]  /*18bf10*/  IADD3 R37, P1, PT, R38, UR15, RZ ;  /* 0x0000000f26257c10 */ /* 0x000fe2000ff3e0ff */
[----:B------:R-:W-:Y:S01]  /*18bf20*/  IMAD.MOV.U32 R9, RZ, RZ, R10 ;  /* 0x000000ffff097224 */ /* 0x000fe200078e000a */
[----:B------:R-:W-:Y:S01]  /*18bf30*/  STL.64 [R1+0x3d30], R156 ;  /* 0x003d309c01007387 */ /* 0x000fe20000100a00 */
[----:B------:R-:W-:Y:S01]  /*18bf40*/  MOV R6, R11 ;  /* 0x0000000b00067202 */ /* 0x000fe20000000f00 */
[----:B------:R-:W-:Y:S02]  /*18bf50*/  IMAD.MOV.U32 R7, RZ, RZ, R12 ;  /* 0x000000ffff077224 */ /* 0x000fe400078e000c */
[----:B------:R1:W-:Y:S01]  /*18bf60*/  STL.64 [R1+0x3d28], R4 ;  /* 0x003d280401007387 */ /* 0x0003e20000100a00 */
[----:B------:R-:W-:-:S02]  /*18bf70*/  IADD3.X R38, PT, PT, R39, UR9, RZ, P1, !PT ;  /* 0x0000000927267c10 */ /* 0x000fc40008ffe4ff */
[----:B------:R-:W-:Y:S01]  /*18bf80*/  IADD3 R39, P1, PT, R40, UR15, RZ ;  /* 0x0000000f28277c10 */ /* 0x000fe2000ff3e0ff */
[----:B------:R2:W-:Y:S04]  /*18bf90*/  STL.64 [R1+0x3d20], R8 ;  /* 0x003d200801007387 */ /* 0x0005e80000100a00 */
[----:B------:R3:W-:Y:S01]  /*18bfa0*/  STL.64 [R1+0x3cd8], R6 ;  /* 0x003cd80601007387 */ /* 0x0007e20000100a00 */
[----:B-1----:R-:W-:Y:S01]  /*18bfb0*/  IMAD.MOV.U32 R4, RZ, RZ, R13 ;  /* 0x000000ffff047224 */ /* 0x002fe200078e000d */
[----:B------:R-:W-:Y:S01]  /*18bfc0*/  MOV R5, R14 ;  /* 0x0000000e00057202 */ /* 0x000fe20000000f00 */
[----:B--2---:R-:W-:Y:S02]  /*18bfd0*/  IMAD.MOV.U32 R8, RZ, RZ, R15 ;  /* 0x000000ffff087224 */ /* 0x004fe400078e000f */
[----:B------:R-:W-:-:S02]  /*18bfe0*/  IMAD.MOV.U32 R9, RZ, RZ, R16 ;  /* 0x000000ffff097224 */ /* 0x000fc400078e0010 */
[----:B------:R1:W-:Y:S01]  /*18bff0*/  STL.64 [R1+0x3cd0], R4 ;  /* 0x003cd00401007387 */ /* 0x0003e20000100a00 */
[----:B---3--:R-:W-:Y:S01]  /*18c000*/  MOV R6, R17 ;  /* 0x0000001100067202 */ /* 0x008fe20000000f00 */
[----:B------:R-:W-:Y:S01]  /*18c010*/  IMAD.MOV.U32 R7, RZ, RZ, R18 ;  /* 0x000000ffff077224 */ /* 0x000fe200078e0012 */
[----:B------:R-:W-:Y:S01]  /*18c020*/  IADD3.X R40, PT, PT, R41, UR9, RZ, P1, !PT ;  /* 0x0000000929287c10 */ /* 0x000fe20008ffe4ff */
[----:B------:R2:W-:Y:S01]  /*18c030*/  STL.64 [R1+0x3cc8], R8 ;  /* 0x003cc80801007387 */ /* 0x0005e20000100a00 */
[----:B------:R-:W-:-:S03]  /*18c040*/  IADD3 R41, P1, PT, R42, UR15, RZ ;  /* 0x0000000f2a297c10 */ /* 0x000fc6000ff3e0ff */
[----:B------:R3:W-:Y:S01]  /*18c050*/  STL.64 [R1+0x3cc0], R6 ;  /* 0x003cc00601007387 */ /* 0x0007e20000100a00 */
[----:B-1----:R-:W-:Y:S01]  /*18c060*/  IMAD.MOV.U32 R4, RZ, RZ, R19 ;  /* 0x000000ffff047224 */ /* 0x002fe200078e0013 */
[----:B------:R-:W-:Y:S01]  /*18c070*/  MOV R5, R20 ;  /* 0x0000001400057202 */ /* 0x000fe20000000f00 */
[----:B--2---:R-:W-:Y:S02]  /*18c080*/  IMAD.MOV.U32 R8, RZ, RZ, R21 ;  /* 0x000000ffff087224 */ /* 0x004fe400078e0015 */
[----:B------:R-:W-:Y:S02]  /*18c090*/  IMAD.MOV.U32 R9, RZ, RZ, R22 ;  /* 0x000000ffff097224 */ /* 0x000fe400078e0016 */
[----:B------:R1:W-:Y:S01]  /*18c0a0*/  STL.64 [R1+0x3c78], R4 ;  /* 0x003c780401007387 */ /* 0x0003e20000100a00 */
[----:B---3--:R-:W-:Y:S01]  /*18c0b0*/  MOV R6, R23 ;  /* 0x0000001700067202 */ /* 0x008fe20000000f00 */
[----:B------:R-:W-:Y:S01]  /*18c0c0*/  IMAD.MOV.U32 R7, RZ, RZ, R24 ;  /* 0x000000ffff077224 */ /* 0x000fe200078e0018 */
[----:B------:R-:W-:Y:S01]  /*18c0d0*/  IADD3.X R42, PT, PT, R43, UR9, RZ, P1, !PT ;  /* 0x000000092b2a7c10 */ /* 0x000fe20008ffe4ff */
[----:B------:R-:W-:Y:S01]  /*18c0e0*/  IMAD.MOV.U32 R250, RZ, RZ, R27 ;  /* 0x000000fffffa7224 */ /* 0x000fe200078e001b */
[----:B------:R-:W-:Y:S01]  /*18c0f0*/  IADD3 R43, P1, PT, R44, UR15, RZ ;  /* 0x0000000f2c2b7c10 */ /* 0x000fe2000ff3e0ff */
[----:B------:R-:W-:Y:S01]  /*18c100*/  IMAD.MOV.U32 R251, RZ, RZ, R28 ;  /* 0x000000fffffb7224 */ /* 0x000fe200078e001c */
[----:B------:R2:W-:Y:S01]  /*18c110*/  STL.64 [R1+0x3c70], R8 ;  /* 0x003c700801007387 */ /* 0x0005e20000100a00 */
[----:B------:R-:W-:Y:S01]  /*18c120*/  IMAD.MOV.U32 R249, RZ, RZ, R30 ;  /* 0x000000fffff97224 */ /* 0x000fe200078e001e */
[----:B------:R-:W-:Y:S01]  /*18c130*/  MOV R248, R29 ;  /* 0x0000001d00f87202 */ /* 0x000fe20000000f00 */
[----:B-1----:R-:W-:Y:S01]  /*18c140*/  IMAD.MOV.U32 R4, RZ, RZ, R25 ;  /* 0x000000ffff047224 */ /* 0x002fe200078e0019 */
[----:B------:R-:W-:Y:S01]  /*18c150*/  MOV R5, R26 ;  /* 0x0000001a00057202 */ /* 0x000fe20000000f00 */
[----:B------:R-:W-:Y:S01]  /*18c160*/  IMAD.MOV.U32 R30, RZ, RZ, R31 ;  /* 0x000000ffff1e7224 */ /* 0x000fe200078e001f */
[----:B------:R1:W-:Y:S01]  /*18c170*/  STL.64 [R1+0x3c68], R6 ;  /* 0x003c680601007387 */ /* 0x0003e20000100a00 */
[----:B------:R-:W-:Y:S01]  /*18c180*/  MOV R31, R32 ;  /* 0x00000020001f7202 */ /* 0x000fe20000000f00 */
[----:B------:R-:W-:Y:S01]  /*18c190*/  IMAD.MOV.U32 R32, RZ, RZ, R33 ;  /* 0x000000ffff207224 */ /* 0x000fe200078e0021 */
[----:B------:R-:W-:Y:S01]  /*18c1a0*/  IADD3.X R44, PT, PT, R45, UR9, RZ, P1, !PT ;  /* 0x000000092d2c7c10 */ /* 0x000fe20008ffe4ff */
[----:B------:R3:W-:Y:S01]  /*18c1b0*/  STL.64 [R1+0x3c60], R4 ;  /* 0x003c600401007387 */ /* 0x0007e20000100a00 */
[----:B------:R-:W-:Y:S01]  /*18c1c0*/  IADD3 R45, P1, PT, R46, UR15, RZ ;  /* 0x0000000f2e2d7c10 */ /* 0x000fe2000ff3e0ff */
[----:B------:R-:W-:Y:S01]  /*18c1d0*/  IMAD.MOV.U32 R33, RZ, RZ, R34 ;  /* 0x000000ffff217224 */ /* 0x000fe200078e0022 */
[----:B------:R-:W-:Y:S01]  /*18c1e0*/  MOV R28, R35 ;  /* 0x00000023001c7202 */ /* 0x000fe20000000f00 */
[----:B------:R4:W-:Y:S01]  /*18c1f0*/  STL.64 [R1+0x3c18], R250 ;  /* 0x003c18fa01007387 */ /* 0x0009e20000100a00 */
[----:B------:R-:W-:-:S02]  /*18c200*/  IMAD.MOV.U32 R29, RZ, RZ, R36 ;  /* 0x000000ffff1d7224 */ /* 0x000fc400078e0024 */
[----:B------:R-:W-:Y:S01]  /*18c210*/  IMAD.MOV.U32 R26, RZ, RZ, R37 ;  /* 0x000000ffff1a7224 */ /* 0x000fe200078e0025 */
[----:B------:R-:W4:Y:S01]  /*18c220*/  LDL.64 R34, [R1+0x1fe0] ;  /* 0x001fe00001227983 */ /* 0x000f220000100a00 */
[----:B------:R-:W-:Y:S01]  /*18c230*/  IADD3.X R46, PT, PT, R47, UR9, RZ, P1, !PT ;  /* 0x000000092f2e7c10 */ /* 0x000fe20008ffe4ff */
[----:B------:R-:W-:Y:S02]  /*18c240*/  IMAD.MOV.U32 R24, RZ, RZ, R39 ;  /* 0x000000ffff187224 */ /* 0x000fe400078e0027 */
[----:B------:R1:W-:Y:S01]  /*18c250*/  STL.64 [R1+0x3c10], R248 ;  /* 0x003c10f801007387 */ /* 0x0003e20000100a00 */
[----:B------:R-:W-:-:S03]  /*18c260*/  MOV R27, R38 ;  /* 0x00000026001b7202 */ /* 0x000fc60000000f00 */
[----:B------:R-:W4:Y:S01]  /*18c270*/  LDL.64 R36, [R1+0x1fe8] ;  /* 0x001fe80001247983 */ /* 0x000f220000100a00 */
[----:B------:R-:W-:-:S03]  /*18c280*/  IADD3 R47, P1, PT, R48, UR15, RZ ;  /* 0x0000000f302f7c10 */ /* 0x000fc6000ff3e0ff */
[----:B------:R1:W-:Y:S04]  /*18c290*/  STL.64 [R1+0x3c08], R30 ;  /* 0x003c081e01007387 */ /* 0x0003e80000100a00 */
[----:B------:R-:W4:Y:S01]  /*18c2a0*/  LDL.64 R38, [R1+0x1ff0] ;  /* 0x001ff00001267983 */ /* 0x000f220000100a00 */
        /* <DEDUP_REMOVED lines=82> */
[----:B------:R-:W-:-:S03]  /*18c7d0*/  IMAD.MOV.U32 R25, RZ, RZ, R40 ;  /* 0x000000ffff197224 */ /* 0x000fc600078e0028 */
[----:B------:R-:W-:Y:S02]  /*18c7e0*/  IADD3.X R130, PT, PT, R131, UR9, RZ, P1, !PT ;  /* 0x0000000983827c10 */ /* 0x000fe40008ffe4ff */
[----:B------:R-:W-:Y:S01]  /*18c7f0*/  IADD3 R131, P1, PT, R132, UR15, RZ ;  /* 0x0000000f84837c10 */ /* 0x000fe2000ff3e0ff */
[----:B------:R-:W-:Y:S01]  /*18c800*/  IMAD.MOV.U32 R23, RZ, RZ, R42 ;  /* 0x000000ffff177224 */ /* 0x000fe200078e002a */
[----:B------:R-:W-:Y:S01]  /*18c810*/  MOV R22, R41 ;  /* 0x0000002900167202 */ /* 0x000fe20000000f00 */
[----:B------:R1:W-:Y:S01]  /*18c820*/  STL.64 [R1+0x3c00], R32 ;  /* 0x003c002001007387 */ /* 0x0003e20000100a00 */
[----:B------:R-:W-:Y:S01]  /*18c830*/  IADD3.X R132, PT, PT, R133, UR9, RZ, P1, !PT ;  /* 0x0000000985847c10 */ /* 0x000fe20008ffe4ff */
[----:B------:R-:W-:Y:S01]  /*18c840*/  IMAD.MOV.U32 R20, RZ, RZ, R43 ;  /* 0x000000ffff147224 */ /* 0x000fe200078e002b */
[----:B------:R-:W-:Y:S01]  /*18c850*/  MOV R21, R44 ;  /* 0x0000002c00157202 */ /* 0x000fe20000000f00 */
[----:B------:R1:W-:Y:S01]  /*18c860*/  STL.64 [R1+0x39f8], R28 ;  /* 0x0039f81c01007387 */ /* 0x0003e20000100a00 */
[----:B------:R-:W-:Y:S01]  /*18c870*/  IADD3 R133, P1, PT, R134, UR15, RZ ;  /* 0x0000000f86857c10 */ /* 0x000fe2000ff3e0ff */
[----:B------:R-:W-:Y:S01]  /*18c880*/  IMAD.MOV.U32 R18, RZ, RZ, R45 ;  /* 0x000000ffff127224 */ /* 0x000fe200078e002d */
[----:B------:R-:W-:Y:S01]  /*18c890*/  MOV R16, R47 ;  /* 0x0000002f00107202 */ /* 0x000fe20000000f00 */
[----:B------:R-:W-:Y:S01]  /*18c8a0*/  IMAD.MOV.U32 R19, RZ, RZ, R46 ;  /* 0x000000ffff137224 */ /* 0x000fe200078e002e */
[----:B------:R1:W-:Y:S01]  /*18c8b0*/  STL.64 [R1+0x39f0], R26 ;  /* 0x0039f01a01007387 */ /* 0x0003e20000100a00 */
[----:B------:R-:W-:Y:S01]  /*18c8c0*/  IMAD.MOV.U32 R17, RZ, RZ, R48 ;  /* 0x000000ffff117224 */ /* 0x000fe200078e0030 */
[----:B------:R-:W-:Y:S01]  /*18c8d0*/  MOV R15, R50 ;  /* 0x00000032000f7202 */ /* 0x000fe20000000f00 */
[----:B------:R-:W-:Y:S01]  /*18c8e0*/  IMAD.MOV.U32 R14, RZ, RZ, R49 ;  /* 0x000000ffff0e7224 */ /* 0x000fe200078e0031 */
[----:B------:R3:W-:Y:S01]  /*18c8f0*/  STL.64 [R1+0x39e8], R24 ;  /* 0x0039e81801007387 */ /* 0x0007e20000100a00 */
[----:B------:R-:W-:Y:S01]  /*18c900*/  IMAD.MOV.U32 R12, RZ, RZ, R51 ;  /* 0x000000ffff0c7224 */ /* 0x000fe200078e0033 */
[----:B------:R-:W-:Y:S01]  /*18c910*/  IADD3.X R134, PT, PT, R135, UR9, RZ, P1, !PT ;  /* 0x0000000987867c10 */ /* 0x000fe20008ffe4ff */
[----:B------:R-:W-:Y:S01]  /*18c920*/  IMAD.MOV.U32 R13, RZ, RZ, R52 ;  /* 0x000000ffff0d7224 */ /* 0x000fe200078e0034 */
[----:B------:R4:W-:Y:S01]  /*18c930*/  STL.64 [R1+0x39e0], R22 ;  /* 0x0039e01601007387 */ /* 0x0009e20000100a00 */
[----:B------:R-:W-:Y:S01]  /*18c940*/  MOV R10, R53 ;  /* 0x00000035000a7202 */ /* 0x000fe20000000f00 */
[----:B------:R-:W-:Y:S01]  /*18c950*/  IMAD.MOV.U32 R11, RZ, RZ, R54 ;  /* 0x000000ffff0b7224 */ /* 0x000fe200078e0036 */
[----:B------:R-:W-:Y:S01]  /*18c960*/  IADD3 R135, P1, PT, R136, UR15, RZ ;  /* 0x0000000f88877c10 */ /* 0x000fe2000ff3e0ff */
[----:B------:R4:W-:Y:S01]  /*18c970*/  STL.64 [R1+0x39b8], R20 ;  /* 0x0039b81401007387 */ /* 0x0009e20000100a00 */
[----:B--2---:R-:W-:Y:S01]  /*18c980*/  IMAD.MOV.U32 R8, RZ, RZ, R55 ;  /* 0x000000ffff087224 */ /* 0x004fe200078e0037 */
[----:B------:R-:W-:Y:S01]  /*18c990*/  MOV R9, R56 ;  /* 0x0000003800097202 */ /* 0x000fe20000000f00 */
[----:B-1----:R-:W-:Y:S01]  /*18c9a0*/  IMAD.MOV.U32 R6, RZ, RZ, R57 ;  /* 0x000000ffff067224 */ /* 0x002fe200078e0039 */
[----:B------:R1:W-:Y:S01]  /*18c9b0*/  STL.64 [R1+0x39b0], R18 ;  /* 0x0039b01201007387 */ /* 0x0003e20000100a00 */
[----:B------:R-:W-:Y:S01]  /*18c9c0*/  IMAD.MOV.U32 R7, RZ, RZ, R58 ;  /* 0x000000ffff077224 */ /* 0x000fe200078e003a */
[----:B---3--:R-:W-:Y:S01]  /*18c9d0*/  MOV R4, R59 ;  /* 0x0000003b00047202 */ /* 0x008fe20000000f00 */
[----:B------:R-:W-:Y:S01]  /*18c9e0*/  IMAD.MOV.U32 R5, RZ, RZ, R60 ;  /* 0x000000ffff057224 */ /* 0x000fe200078e003c */
[----:B------:R1:W-:Y:S01]  /*18c9f0*/  STL.64 [R1+0x39a8], R16 ;  /* 0x0039a81001007387 */ /* 0x0003e20000100a00 */
[----:B------:R-:W-:Y:S01]  /*18ca00*/  IMAD.MOV.U32 R246, RZ, RZ, R61 ;  /* 0x000000fffff67224 */ /* 0x000fe200078e003d */
[----:B------:R-:W-:-:S02]  /*18ca10*/  MOV R247, R62 ;  /* 0x0000003e00f77202 */ /* 0x000fc40000000f00 */
[----:B------:R1:W-:Y:S01]  /*18ca20*/  STL.64 [R1+0x39a0], R14 ;  /* 0x0039a00e01007387 */ /* 0x0003e20000100a00 */
[----:B------:R-:W-:Y:S01]  /*18ca30*/  IADD3.X R136, PT, PT, R137, UR9, RZ, P1, !PT ;  /* 0x0000000989887c10 */ /* 0x000fe20008ffe4ff */
[----:B------:R-:W-:Y:S02]  /*18ca40*/  IMAD.MOV.U32 R244, RZ, RZ, R63 ;  /* 0x000000fffff47224 */ /* 0x000fe400078e003f */
[----:B------:R1:W-:Y:S01]  /*18ca50*/  STL.64 [R1+0x3978], R12 ;  /* 0x0039780c01007387 */ /* 0x0003e20000100a00 */
[----:B------:R-:W-:Y:S01]  /*18ca60*/  IMAD.MOV.U32 R245, RZ, RZ, R64 ;  /* 0x000000fffff57224 */ /* 0x000fe200078e0040 */
[----:B------:R-:W-:Y:S01]  /*18ca70*/  IADD3 R137, P1, PT, R138, UR15, RZ ;  /* 0x0000000f8a897c10 */ /* 0x000fe2000ff3e0ff */
[----:B------:R-:W-:Y:S01]  /*18ca80*/  IMAD.MOV.U32 R243, RZ, RZ, R66 ;  /* 0x000000fffff37224 */ /* 0x000fe200078e0042 */
[----:B------:R1:W-:Y:S01]  /*18ca90*/  STL.64 [R1+0x3970], R10 ;  /* 0x0039700a01007387 */ /* 0x0003e20000100a00 */
[----:B------:R-:W-:Y:S01]  /*18caa0*/  MOV R242, R65 ;  /* 0x0000004100f27202 */ /* 0x000fe20000000f00 */
[----:B------:R-:W-:Y:S01]  /*18cab0*/  IMAD.MOV.U32 R240, RZ, RZ, R67 ;  /* 0x000000fffff07224 */ /* 0x000fe200078e0043 */
[----:B------:R-:W-:Y:S01]  /*18cac0*/  MOV R241, R68 ;  /* 0x0000004400f17202 */ /* 0x000fe20000000f00 */
[----:B------:R1:W-:Y:S01]  /*18cad0*/  STL.64 [R1+0x3968], R8 ;  /* 0x0039680801007387 */ /* 0x0003e20000100a00 */
[----:B------:R-:W-:Y:S01]  /*18cae0*/  IMAD.MOV.U32 R238, RZ, RZ, R69 ;  /* 0x000000ffffee7224 */ /* 0x000fe200078e0045 */
[----:B------:R-:W-:Y:S01]  /*18caf0*/  MOV R236, R71 ;  /* 0x0000004700ec7202 */ /* 0x000fe20000000f00 */
[----:B------:R-:W-:Y:S01]  /*18cb00*/  IMAD.MOV.U32 R239, RZ, RZ, R70 ;  /* 0x000000ffffef7224 */ /* 0x000fe200078e0046 */
[----:B------:R1:W-:Y:S01]  /*18cb10*/  STL.64 [R1+0x3960], R6 ;  /* 0x0039600601007387 */ /* 0x0003e20000100a00 */
[----:B------:R-:W-:Y:S01]  /*18cb20*/  IMAD.MOV.U32 R237, RZ, RZ, R72 ;  /* 0x000000ffffed7224 */ /* 0x000fe200078e0048 */
[----:B------:R-:W-:-:S02]  /*18cb30*/  IADD3.X R138, PT, PT, R139, UR9, RZ, P1, !PT ;  /* 0x000000098b8a7c10 */ /* 0x000fc40008ffe4ff */
[----:B------:R1:W-:Y:S01]  /*18cb40*/  STL.64 [R1+0x3938], R4 ;  /* 0x0039380401007387 */ /* 0x0003e20000100a00 */
[----:B------:R-:W-:Y:S01]  /*18cb50*/  IMAD.MOV.U32 R234, RZ, RZ, R73 ;  /* 0x000000ffffea7224 */ /* 0x000fe200078e0049 */
[----:B------:R-:W-:Y:S02]  /*18cb60*/  MOV R235, R74 ;  /* 0x0000004a00eb7202 */ /* 0x000fe40000000f00 */
[----:B------:R1:W-:Y:S01]  /*18cb70*/  STL.64 [R1+0x3930], R246 ;  /* 0x003930f601007387 */ /* 0x0003e20000100a00 */
[----:B------:R-:W-:Y:S01]  /*18cb80*/  IADD3 R139, P1, PT, R140, UR15, RZ ;  /* 0x0000000f8c8b7c10 */ /* 0x000fe2000ff3e0ff */
[----:B------:R-:W-:Y:S02]  /*18cb90*/  IMAD.MOV.U32 R232, RZ, RZ, R75 ;  /* 0x000000ffffe87224 */ /* 0x000fe400078e004b */
[----:B------:R1:W-:Y:S01]  /*18cba0*/  STL.64 [R1+0x3928], R244 ;  /* 0x003928f401007387 */ /* 0x0003e20000100a00 */
[----:B------:R-:W-:Y:S01]  /*18cbb0*/  IMAD.MOV.U32 R233, RZ, RZ, R76 ;  /* 0x000000ffffe97224 */ /* 0x000fe200078e004c */
[----:B------:R-:W-:Y:S01]  /*18cbc0*/  MOV R230, R77 ;  /* 0x0000004d00e67202 */ /* 0x000fe20000000f00 */
[----:B------:R-:W-:Y:S01]  /*18cbd0*/  IMAD.MOV.U32 R231, RZ, RZ, R78 ;  /* 0x000000ffffe77224 */ /* 0x000fe200078e004e */
[----:B------:R1:W-:Y:S01]  /*18cbe0*/  STL.64 [R1+0x3920], R242 ;  /* 0x003920f201007387 */ /* 0x0003e20000100a00 */
[----:B------:R-:W-:Y:S01]  /*18cbf0*/  IMAD.MOV.U32 R228, RZ, RZ, R79 ;  /* 0x000000ffffe47224 */ /* 0x000fe200078e004f */
[----:B------:R-:W-:-:S02]  /*18cc00*/  MOV R229, R80 ;  /* 0x0000005000e57202 */ /* 0x000fc40000000f00 */
[----:B------:R1:W-:Y:S01]  /*18cc10*/  STL.64 [R1+0x38f8], R240 ;  /* 0x0038f8f001007387 */ /* 0x0003e20000100a00 */
[----:B------:R-:W-:Y:S01]  /*18cc20*/  IMAD.MOV.U32 R226, RZ, RZ, R81 ;  /* 0x000000ffffe27224 */ /* 0x000fe200078e0051 */
[----:B------:R-:W-:Y:S01]  /*18cc30*/  IADD3.X R140, PT, PT, R141, UR9, RZ, P1, !PT ;  /* 0x000000098d8c7c10 */ /* 0x000fe20008ffe4ff */
[----:B------:R-:W-:Y:S01]  /*18cc40*/  IMAD.MOV.U32 R227, RZ, RZ, R82 ;  /* 0x000000ffffe37224 */ /* 0x000fe200078e0052 */
[----:B------:R1:W-:Y:S01]  /*18cc50*/  STL.64 [R1+0x38f0], R238 ;  /* 0x0038f0ee01007387 */ /* 0x0003e20000100a00 */
[----:B------:R-:W-:Y:S01]  /*18cc60*/  MOV R224, R83 ;  /* 0x0000005300e07202 */ /* 0x000fe20000000f00 */
[----:B------:R-:W-:Y:S02]  /*18cc70*/  IMAD.MOV.U32 R225, RZ, RZ, R84 ;  /* 0x000000ffffe17224 */ /* 0x000fe400078e0054 */
[----:B------:R1:W-:Y:S01]  /*18cc80*/  STL.64 [R1+0x38e8], R236 ;  /* 0x0038e8ec01007387 */ /* 0x0003e20000100a00 */
[----:B------:R-:W-:Y:S01]  /*18cc90*/  IADD3 R141, P1, PT, R142, UR15, RZ ;  /* 0x0000000f8e8d7c10 */ /* 0x000fe2000ff3e0ff */
        /* <DEDUP_REMOVED lines=11> */
[----:B------:R-:W-:Y:S02]  /*18cd50*/  IADD3.X R142, PT, PT, R143, UR9, RZ, P1, !PT ;  /* 0x000000098f8e7c10 */ /* 0x000fe40008ffe4ff */
[----:B------:R1:W-:Y:S01]  /*18cd60*/  STL.64 [R1+0x38a8], R228 ;  /* 0x0038a8e401007387 */ /* 0x0003e20000100a00 */
[----:B------:R-:W-:Y:S01]  /*18cd70*/  IMAD.MOV.U32 R214, RZ, RZ, R93 ;  /* 0x000000ffffd67224 */ /* 0x000fe200078e005d */
[----:B------:R-:W-:Y:S01]  /*18cd80*/  IADD3 R143, P1, PT, R144, UR15, RZ ;  /* 0x0000000f908f7c10 */ /* 0x000fe2000ff3e0ff */
[----:B------:R-:W-:Y:S01]  /*18cd90*/  IMAD.MOV.U32 R215, RZ, RZ, R94 ;  /* 0x000000ffffd77224 */ /* 0x000fe200078e005e */
[----:B------:R1:W-:Y:S01]  /*18cda0*/  STL.64 [R1+0x38a0], R226 ;  /* 0x0038a0e201007387 */ /* 0x0003e20000100a00 */
[----:B------:R-:W-:Y:S01]  /*18cdb0*/  MOV R212, R95 ;  /* 0x0000005f00d47202 */ /* 0x000fe20000000f00 */
[----:B------:R-:W-:-:S02]  /*18cdc0*/  IMAD.MOV.U32 R213, RZ, RZ, R96 ;  /* 0x000000ffffd57224 */ /* 0x000fc400078e0060 */
[----:B------:R1:W-:Y:S01]  /*18cdd0*/  STL.64 [R1+0x3878], R224 ;  /* 0x003878e001007387 */ /* 0x0003e20000100a00 */
[----:B------:R-:W-:Y:S01]  /*18cde0*/  IMAD.MOV.U32 R210, RZ, RZ, R97 ;  /* 0x000000ffffd27224 */ /* 0x000fe200078e0061 */
[----:B------:R-:W-:Y:S02]  /*18cdf0*/  MOV R211, R98 ;  /* 0x0000006200d37202 */ /* 0x000fe40000000f00 */
        /* <DEDUP_REMOVED lines=90> */
[----:B------:R1:W-:Y:S04]  /*18d3a0*/  STL.64 [R1+0x3698], R168 ;  /* 0x003698a801007387 */ /* 0x0003e80000100a00 */
[----:B------:R1:W-:Y:S04]  /*18d3b0*/  STL.64 [R1+0x3690], R166 ;  /* 0x003690a601007387 */ /* 0x0003e80000100a00 */
[----:B------:R1:W-:Y:S04]  /*18d3c0*/  STL.64 [R1+0x3688], R164 ;  /* 0x003688a401007387 */ /* 0x0003e80000100a00 */
[----:B------:R1:W-:Y:S04]  /*18d3d0*/  STL.64 [R1+0x3680], R162 ;  /* 0x003680a201007387 */ /* 0x0003e80000100a00 */
[----:B------:R1:W-:Y:S04]  /*18d3e0*/  STL.64 [R1+0x3678], R160 ;  /* 0x003678a001007387 */ /* 0x0003e80000100a00 */
[----:B------:R1:W-:Y:S04]  /*18d3f0*/  STL.64 [R1+0x3670], R158 ;  /* 0x0036709e01007387 */ /* 0x0003e80000100a00 */
[----:B------:R1:W-:Y:S04]  /*18d400*/  STL.64 [R1+0x3668], R156 ;  /* 0x0036689c01007387 */ /* 0x0003e80000100a00 */
[----:B------:R-:W2:Y:S04]  /*18d410*/  LDL.64 R92, [R1+0x1fd8] ;  /* 0x001fd800015c7983 */ /* 0x000ea80000100a00 */
        /* <DEDUP_REMOVED lines=25> */
[----:B----4-:R1:W-:Y:S04]  /*18d5b0*/  LDGSTS.E [R2+0x20e00], desc[UR74][R38.64], P4 ;  /* 0x20e0000026027fae */ /* 0x0103e8000a1a104a */
[----:B------:R-:W4:Y:S04]  /*18d5c0*/  LDL.64 R40, [R1+0x2118] ;  /* 0x0021180001287983 */ /* 0x000f280000100a00 */
[----:B------:R1:W-:Y:S04]  /*18d5d0*/  LDGSTS.E [R2+0x20e80], desc[UR74][R36.64], P2 ;  /* 0x20e8000024027fae */ /* 0x0003e800091a104a */
[----:B------:R-:W4:Y:S04]  /*18d5e0*/  LDL.64 R38, [R1+0x2110] ;  /* 0x0021100001267983 */ /* 0x000f280000100a00 */
[----:B------:R1:W-:Y:S04]  /*18d5f0*/  LDGSTS.E [R2+0x20f00], desc[UR74][R34.64], P3 ;  /* 0x20f0000022027fae */ /* 0x0003e800099a104a */
[----:B------:R-:W4:Y:S04]  /*18d600*/  LDL.64 R36, [R1+0x2108] ;  /* 0x0021080001247983 */ /* 0x000f280000100a00 */
[----:B------:R-:W4:Y:S01]  /*18d610*/  LDL.64 R34, [R1+0x2140] ;  /* 0x0021400001227983 */ /* 0x000f220000100a00 */
[----:B------:R-:W-:-:S04]  /*18d620*/  IADD3 R153, P1, PT, R154, UR15, RZ ;  /* 0x0000000f9a997c10 */ /* 0x000fc8000ff3e0ff */
[----:B------:R-:W-:-:S05]  /*18d630*/  IADD3.X R154, PT, PT, R155, UR9, RZ, P1, !PT ;  /* 0x000000099b9a7c10 */ /* 0x000fca0008ffe4ff */
[----:B------:R-:W-:Y:S02]  /*18d640*/  IMAD.MOV.U32 R155, RZ, RZ, R154 ;  /* 0x000000ffff9b7224 */ /* 0x000fe400078e009a */
[----:B------:R-:W-:-:S05]  /*18d650*/  IMAD.MOV.U32 R154, RZ, RZ, R153 ;  /* 0x000000ffff9a7224 */ /* 0x000fca00078e0099 */
[----:B------:R1:W-:Y:S04]  /*18d660*/  STL.64 [R1+0x3660], R154 ;  /* 0x0036609a01007387 */ /* 0x0003e80000100a00 */
[----:B------:R-:W4:Y:S04]  /*18d670*/  LDL.64 R94, [R1+0x2138] ;  /* 0x00213800015e7983 */ /* 0x000f280000100a00 */
[----:B--2---:R1:W-:Y:S04]  /*18d680*/  LDGSTS.E [R2+0x20f80], desc[UR74][R92.64], P0 ;  /* 0x20f800005c027fae */ /* 0x0043e800081a104a */
[----:B---3--:R1:W-:Y:S04]  /*18d690*/  LDGSTS.E [R2+0x21e00], desc[UR74][R90.64], P4 ;  /* 0x21e000005a027fae */ /* 0x0083e8000a1a104a */
[----:B------:R1:W-:Y:S04]  /*18d6a0*/  LDGSTS.E [R2+0x21e80], desc[UR74][R88.64], P2 ;  /* 0x21e8000058027fae */ /* 0x0003e800091a104a */
[----:B------:R-:W2:Y:S04]  /*18d6b0*/  LDL.64 R92, [R1+0x2130] ;  /* 0x00213000015c7983 */ /* 0x000ea80000100a00 */
[----:B------:R-:W3:Y:S04]  /*18d6c0*/  LDL.64 R90, [R1+0x2128] ;  /* 0x00212800015a7983 */ /* 0x000ee80000100a00 */
[----:B------:R1:W-:Y:S04]  /*18d6d0*/  LDGSTS.E [R2+0x21f00], desc[UR74][R86.64], P3 ;  /* 0x21f0000056027fae */ /* 0x0003e800099a104a */
        /* <DEDUP_REMOVED lines=45> */
[----:B----4-:R1:W-:Y:S04]  /*18d9b0*/  LDGSTS.E [R2+0x27e80], desc[UR74][R40.64], P2 ;  /* 0x27e8000028027fae */ /* 0x0103e800091a104a */
[----:B------:R-:W4:Y:S04]  /*18d9c0*/  LDL.64 R42, [R1+0x3cc0] ;  /* 0x003cc000012a7983 */ /* 0x000f280000100a00 */
[----:B------:R1:W-:Y:S04]  /*18d9d0*/  LDGSTS.E [R2+0x27f00], desc[UR74][R38.64], P3 ;  /* 0x27f0000026027fae */ /* 0x0003e800099a104a */
[----:B------:R-:W4:Y:S04]  /*18d9e0*/  LDL.64 R40, [R1+0x3c78] ;  /* 0x003c780001287983 */ /* 0x000f280000100a00 */
[----:B------:R1:W-:Y:S04]  /*18d9f0*/  LDGSTS.E [R2+0x27f80], desc[UR74][R36.64], P0 ;  /* 0x27f8000024027fae */ /* 0x0003e800081a104a */
[----:B------:R-:W4:Y:S04]  /*18da00*/  LDL.64 R38, [R1+0x3c70] ;  /* 0x003c700001267983 */ /* 0x000f280000100a00 */
[----:B------:R1:W-:Y:S04]  /*18da10*/  LDGSTS.E [R2+0x28e00], desc[UR74][R34.64], P4 ;  /* 0x28e0000022027fae */ /* 0x0003e8000a1a104a */
[----:B------:R-:W4:Y:S04]  /*18da20*/  LDL.64 R36, [R1+0x3c68] ;  /* 0x003c680001247983 */ /* 0x000f280000100a00 */
[----:B------:R1:W-:Y:S04]  /*18da30*/  LDGSTS.E [R2+0x28e80], desc[UR74][R94.64], P2 ;  /* 0x28e800005e027fae */ /* 0x0003e800091a104a */
[----:B------:R-:W4:Y:S04]  /*18da40*/  LDL.64 R34, [R1+0x3c60] ;  /* 0x003c600001227983 */ /* 0x000f280000100a00 */
[----:B--2---:R1:W-:Y:S04]  /*18da50*/  LDGSTS.E [R2+0x28f00], desc[UR74][R92.64], P3 ;  /* 0x28f000005c027fae */ /* 0x0043e800099a104a */
[----:B---3--:R1:W-:Y:S04]  /*18da60*/  LDGSTS.E [R2+0x28f80], desc[UR74][R90.64], P0 ;  /* 0x28f800005a027fae */ /* 0x0083e800081a104a */
[----:B------:R1:W-:Y:S04]  /*18da70*/  LDGSTS.E [R2+0x29e00], desc[UR74][R88.64], P4 ;  /* 0x29e0000058027fae */ /* 0x0003e8000a1a104a */
        /* <DEDUP_REMOVED lines=22> */
[----:B----4-:R1:W-:Y:S04]  /*18dbe0*/  LDGSTS.E [R2+0x2ef80], desc[UR74][R42.64], P0 ;  /* 0x2ef800002a027fae */ /* 0x0103e800081a104a */
[----:B------:R1:W-:Y:S04]  /*18dbf0*/  LDGSTS.E [R2+0x2fe00], desc[UR74][R40.64], P4 ;  /* 0x2fe0000028027fae */ /* 0x0003e8000a1a104a */
[----:B------:R1:W-:Y:S04]  /*18dc00*/  LDGSTS.E [R2+0x2fe80], desc[UR74][R38.64], P2 ;  /* 0x2fe8000026027fae */ /* 0x0003e800091a104a */
[----:B------:R1:W-:Y:S04]  /*18dc10*/  LDGSTS.E [R2+0x2ff00], desc[UR74][R36.64], P3 ;  /* 0x2ff0000024027fae */ /* 0x0003e800099a104a */
[----:B------:R1:W-:Y:S04]  /*18dc20*/  LDGSTS.E [R2+0x2ff80], desc[UR74][R34.64], P0 ;  /* 0x2ff8000022027fae */ /* 0x0003e800081a104a */
[----:B------:R1:W-:Y:S04]  /*18dc30*/  LDGSTS.E [R2+0x30e00], desc[UR74][R250.64], P4 ;  /* 0x30e00000fa027fae */ /* 0x0003e8000a1a104a */
[----:B------:R1:W-:Y:S04]  /*18dc40*/  LDGSTS.E [R2+0x30e80], desc[UR74][R248.64], P2 ;  /* 0x30e80000f8027fae */ /* 0x0003e800091a104a */
[----:B------:R1:W-:Y:S04]  /*18dc50*/  LDGSTS.E [R2+0x30f00], desc[UR74][R30.64], P3 ;  /* 0x30f000001e027fae */ /* 0x0003e800099a104a */
[----:B------:R1:W5:Y:S04]  /*18dc60*/  LDL.LU.64 R250, [R1+0x80d0] ;  /* 0x0080d00001fa7983 */ /* 0x0003680000300a00 */
[----:B------:R1:W5:Y:S04]  /*18dc70*/  LDL.LU.64 R248, [R1+0x80c8] ;  /* 0x0080c80001f87983 */ /* 0x0003680000300a00 */
        /* <DEDUP_REMOVED lines=61> */
[----:B------:R-:W0:Y:S01]  /*18e050*/  LDGDEPBAR ;  /* 0x00000000000079af */ /* 0x000e220000000000 */
[----:B------:R-:W-:-:S04]  /*18e060*/  UIADD3 UR6, UPT, UPT, UR6, 0x1, URZ ;  /* 0x0000000106067890 */ /* 0x000fc8000fffe0ff */
[----:B------:R-:W-:-:S09]  /*18e070*/  UISETP.NE.U32.AND UP0, UPT, UR6, UR10, UPT ;  /* 0x0000000a0600728c */ /* 0x000fd2000bf05070 */
[----:B-1----:R-:W-:Y:S05]  /*18e080*/  BRA.U UP0, `(.L_x_1) ;  /* 0xfffff0d100bc7547 */ /* 0x002fea000b83ffff */
.L_x_0:
[----:B-----5:R-:W-:Y:S01]  /*18e090*/  STL [R1+0x80d4], R251 ;  /* 0x0080d4fb01007387 */ /* 0x020fe20000100800 */
[----:B------:R-:W2:Y:S01]  /*18e0a0*/  LDCU.64 UR6, c[0x0][0x398] ;  /* 0x00007300ff0677ac */ /* 0x000ea20008000a00 */
[----:B------:R-:W3:Y:S02]  /*18e0b0*/  LDCU UR14, c[0x0][0x3b4] ;  /* 0x00007680ff0e77ac */ /* 0x000ee40008000800 */
[----:B------:R4:W-:Y:S01]  /*18e0c0*/  STL [R1+0x80d0], R250 ;  /* 0x0080d0fa01007387 */ /* 0x0009e20000100800 */
[----:B------:R-:W1:Y:S01]  /*18e0d0*/  LDCU.64 UR24, c[0x0][0x390] ;  /* 0x00007200ff1877ac */ /* 0x000e620008000a00 */
[----:B------:R-:W-:Y:S01]  /*18e0e0*/  MOV.SPILL R12, UR75 ;  /* 0x0000004b000c7c02 */ /* 0x000fe20009000f00 */
[----:B------:R-:W-:-:S04]  /*18e0f0*/  DEPBAR.LE SB0, 0x0 ;  /* 0x000080000000791a */ /* 0x000fc80000000000 */
[----:B------:R-:W1:Y:S01]  /*18e100*/  LDCU.64 UR20, c[0x0][0x398] ;  /* 0x00007300ff1477ac */ /* 0x000e620008000a00 */
[----:B----4-:R-:W3:Y:S01]  /*18e110*/  LDL R250, [R1+0x1ad4] ;  /* 0x001ad40001fa7983 */ /* 0x010ee20000100800 */
[----:B------:R-:W4:Y:S03]  /*18e120*/  LDCU UR5, c[0x0][0x3b4] ;  /* 0x00007680ff0577ac */ /* 0x000f260008000800 */
[----:B------:R-:W-:Y:S01]  /*18e130*/  STL [R1+0x80cc], R249 ;  /* 0x0080ccf901007387 */ /* 0x000fe20000100800 */
[----:B------:R-:W1:Y:S03]  /*18e140*/  LDCU.64 UR46, c[0x0][0x390] ;  /* 0x00007200ff2e77ac */ /* 0x000e660008000a00 */
[----:B------:R2:W-:Y:S01]  /*18e150*/  STL [R1+0x80c8], R248 ;  /* 0x0080c8f801007387 */ /* 0x0005e20000100800 */
[----:B------:R-:W1:Y:S03]  /*18e160*/  LDCU.64 UR8, c[0x0][0x398] ;  /* 0x00007300ff0877ac */ /* 0x000e660008000a00 */
[----:B------:R-:W4:Y:S01]  /*18e170*/  LDL R104, [R1+0x1ad0] ;  /* 0x001ad00001687983 */ /* 0x000f220000100800 */
[----:B------:R-:W-:Y:S01]  /*18e180*/  LOP3.LUT R2, R2, 0xffffefff, RZ, 0xc0, !PT ;  /* 0xffffefff02027812 */ /* 0x000fe200078ec0ff */
[----:B------:R-:W1:Y:S02]  /*18e190*/  LDCU.64 UR22, c[0x0][0x398] ;  /* 0x00007300ff1677ac */ /* 0x000e640008000a00 */
[----:B--2---:R-:W2:Y:S01]  /*18e1a0*/  LDL R248, [R1+0x1ad8] ;  /* 0x001ad80001f87983 */ /* 0x004ea20000100800 */
[----:B------:R-:W-:Y:S01]  /*18e1b0*/  MOV R99, UR6 ;  /* 0x0000000600637c02 */ /* 0x000fe20008000f00 */
[----:B------:R-:W-:Y:S01]  /*18e1c0*/  UMOV UR55, UR7 ;  /* 0x0000000700377c82 */ /* 0x000fe20008000000 */
[----:B------:R-:W1:Y:S01]  /*18e1d0*/  LDCU.64 UR6, c[0x0][0x398] ;  /* 0x00007300ff0677ac */ /* 0x000e620008000a00 */
[----:B------:R3:W-:Y:S01]  /*18e1e0*/  STL [R1+0xb3c], R12 ;  /* 0x000b3c0c01007387 */ /* 0x0007e20000100800 */
[----:B------:R-:W2:Y:S01]  /*18e1f0*/  LDCU.64 UR18, c[0x0][0x398] ;  /* 0x00007300ff1277ac */ /* 0x000ea20008000a00 */
[----:B------:R-:W2:Y:S01]  /*18e200*/  LDCU.64 UR44, c[0x0][0x398] ;  /* 0x00007300ff2c77ac */ /* 0x000ea20008000a00 */
[----:B------:R-:W2:Y:S01]  /*18e210*/  LDCU.64 UR42, c[0x0][0x398] ;  /* 0x00007300ff2a77ac */ /* 0x000ea20008000a00 */
[----:B------:R-:W2:Y:S01]  /*18e220*/  LDCU.64 UR34, c[0x0][0x398] ;  /* 0x00007300ff2277ac */ /* 0x000ea20008000a00 */
[----:B-1----:R-:W-:Y:S01]  /*18e230*/  IMAD.U32 R97, RZ, RZ, UR7 ;  /* 0x00000007ff617e24 */ /* 0x002fe2000f8e00ff */
[----:B------:R-:W-:Y:S01]  /*18e240*/  UMOV UR54, UR6 ;  /* 0x0000000600367c82 */ /* 0x000fe20008000000 */
[----:B------:R-:W1:Y:S01]  /*18e250*/  LDCU.64 UR6, c[0x0][0x398] ;  /* 0x00007300ff0677ac */ /* 0x000e620008000a00 */
[----:B------:R-:W2:Y:S01]  /*18e260*/  LDCU.64 UR38, c[0x0][0x398] ;  /* 0x00007300ff2677ac */ /* 0x000ea20008000a00 */
[----:B------:R-:W-:Y:S01]  /*18e270*/  LOP3.LUT R26, R26, 0x7fffffff, RZ, 0xc0, !PT ;  /* 0x7fffffff1a1a7812 */ /* 0x000fe200078ec0ff */
[----:B------:R-:W2:Y:S01]  /*18e280*/  LDCU.64 UR36, c[0x0][0x398] ;  /* 0x00007300ff2477ac */ /* 0x000ea20008000a00 */
[----:B------:R-:W2:Y:S01]  /*18e290*/  LDCU.64 UR16, c[0x0][0x398] ;  /* 0x00007300ff1077ac */ /* 0x000ea20008000a00 */
[----:B------:R-:W2:Y:S01]  /*18e2a0*/  LDCU.64 UR12, c[0x0][0x398] ;  /* 0x00007300ff0c77ac */ /* 0x000ea20008000a00 */
[----:B-1----:R-:W-:Y:S01]  /*18e2b0*/  IMAD.U32 R96, RZ, RZ, UR7 ;  /* 0x00000007ff607e24 */ /* 0x002fe2000f8e00ff */
[----:B------:R-:W-:Y:S01]  /*18e2c0*/  UMOV UR57, UR6 ;  /* 0x0000000600397c82 */ /* 0x000fe20008000000 */
[----:B------:R-:W1:Y:S01]  /*18e2d0*/  LDCU.64 UR6, c[0x0][0x398] ;  /* 0x00007300ff0677ac */ /* 0x000e620008000a00 */
[----:B------:R-:W2:Y:S01]  /*18e2e0*/  LDCU.64 UR32, c[0x0][0x398] ;  /* 0x00007300ff2077ac */ /* 0x000ea20008000a00 */
[----:B------:R-:W2:Y:S01]  /*18e2f0*/  LDCU.64 UR30, c[0x0][0x398] ;  /* 0x00007300ff1e77ac */ /* 0x000ea20008000a00 */
[----:B------:R-:W2:Y:S01]  /*18e300*/  LDCU.64 UR10, c[0x0][0x398] ;  /* 0x00007300ff0a77ac */ /* 0x000ea20008000a00 */
[----:B------:R-:W2:Y:S01]  /*18e310*/  LDCU.64 UR64, c[0x0][0x398] ;  /* 0x00007300ff4077ac */ /* 0x000ea20008000a00 */
[----:B-1----:R-:W-:Y:S01]  /*18e320*/  MOV R95, UR7 ;  /* 0x00000007005f7c02 */ /* 0x002fe20008000f00 */
[----:B------:R-:W-:Y:S01]  /*18e330*/  UMOV UR56, UR6 ;  /* 0x0000000600387c82 */ /* 0x000fe20008000000 */
[----:B------:R-:W1:Y:S01]  /*18e340*/  LDCU.64 UR6, c[0x0][0x398] ;  /* 0x00007300ff0677ac */ /* 0x000e620008000a00 */
[----:B------:R-:W2:Y:S01]  /*18e350*/  LDCU.64 UR28, c[0x0][0x398] ;  /* 0x00007300ff1c77ac */ /* 0x000ea20008000a00 */
[----:B------:R-:W2:Y:S01]  /*18e360*/  LDCU.64 UR52, c[0x0][0x398] ;  /* 0x00007300ff3477ac */ /* 0x000ea20008000a00 */
[----:B------:R-:W-:Y:S01]  /*18e370*/  LOP3.LUT R25, R25, 0xffefffff, RZ, 0xc0, !PT ;  /* 0xffefffff19197812 */ /* 0x000fe200078ec0ff */
[----:B------:R-:W2:Y:S01]  /*18e380*/  LDCU.64 UR40, c[0x0][0x398] ;  /* 0x00007300ff2877ac */ /* 0x000ea20008000a00 */
[----:B------:R-:W2:Y:S01]  /*18e390*/  LDCU.64 UR26, c[0x0][0x398] ;  /* 0x00007300ff1a77ac */ /* 0x000ea20008000a00 */
[----:B-1----:R-:W-:Y:S01]  /*18e3a0*/  UMOV UR62, UR6 ;  /* 0x00000006003e7c82 */ /* 0x002fe20008000000 */
[----:B------:R-:W-:Y:S01]  /*18e3b0*/  IMAD.U32 R92, RZ, RZ, UR7 ;  /* 0x00000007ff5c7e24 */ /* 0x000fe2000f8e00ff */
[----:B------:R-:W1:Y:S01]  /*18e3c0*/  LDCU.64 UR6, c[0x0][0x398] ;  /* 0x00007300ff0677ac */ /* 0x000e620008000a00 */
[----:B------:R-:W-:Y:S01]  /*18e3d0*/  LOP3.LUT R24, R24, 0xfffbffff, RZ, 0xc0, !PT ;  /* 0xfffbffff18187812 */ /* 0x000fe200078ec0ff */
[----:B------:R-:W2:Y:S01]  /*18e3e0*/  LDCU.64 UR66, c[0x0][0x398] ;  /* 0x00007300ff4277ac */ /* 0x000ea20008000a00 */
[----:B------:R-:W-:-:S02]  /*18e3f0*/  LOP3.LUT R20, R20, 0x7fffffff, RZ, 0xc0, !PT ;  /* 0x7fffffff14147812 */ /* 0x000fc400078ec0ff */
[----:B------:R-:W-:Y:S01]  /*18e400*/  LOP3.LUT R21, R21, 0xfffffffe, RZ, 0xc0, !PT ;  /* 0xfffffffe15157812 */ /* 0x000fe200078ec0ff */
[----:B------:R-:W2:Y:S01]  /*18e410*/  LDCU.64 UR68, c[0x0][0x398] ;  /* 0x00007300ff4477ac */ /* 0x000ea20008000a00 */
[----:B------:R-:W-:Y:S01]  /*18e420*/  LOP3.LUT R22, R22, 0x7fffffff, RZ, 0xc0, !PT ;  /* 0x7fffffff16167812 */ /* 0x000fe200078ec0ff */
[----:B------:R-:W2:Y:S01]  /*18e430*/  LDCU.64 UR70, c[0x0][0x398] ;  /* 0x00007300ff4677ac */ /* 0x000ea20008000a00 */
[----:B------:R-:W-:Y:S01]  /*18e440*/  LOP3.LUT R23, R23, 0x7fffffff, RZ, 0xc0, !PT ;  /* 0x7fffffff17177812 */ /* 0x000fe200078ec0ff */
[----:B------:R-:W2:Y:S01]  /*18e450*/  LDCU.64 UR72, c[0x0][0x398] ;  /* 0x00007300ff4877ac */ /* 0x000ea20008000a00 */
[----:B-1----:R-:W-:Y:S01]  /*18e460*/  UMOV UR51, UR6 ;  /* 0x0000000600337c82 */ /* 0x002fe20008000000 */
[----:B------:R-:W-:Y:S01]  /*18e470*/  IMAD.U32 R90, RZ, RZ, UR7 ;  /* 0x00000007ff5a7e24 */ /* 0x000fe2000f8e00ff */
[----:B------:R-:W1:Y:S01]  /*18e480*/  LDCU.64 UR6, c[0x0][0x398] ;  /* 0x00007300ff0677ac */ /* 0x000e620008000a00 */
[----:B------:R-:W2:Y:S01]  /*18e490*/  LDCU.64 UR76, c[0x0][0x398] ;  /* 0x00007300ff4c77ac */ /* 0x000ea20008000a00 */
[----:B-1----:R-:W-:Y:S01]  /*18e4a0*/  MOV R88, UR7 ;  /* 0x0000000700587c02 */ /* 0x002fe20008000f00 */
[----:B------:R-:W-:Y:S01]  /*18e4b0*/  UMOV UR49, UR6 ;  /* 0x0000000600317c82 */ /* 0x000fe20008000000 */
[----:B------:R-:W1:Y:S02]  /*18e4c0*/  LDCU.64 UR6, c[0x0][0x398] ;  /* 0x00007300ff0677ac */ /* 0x000e640008000a00 */
[----:B-1----:R-:W-:Y:S01]  /*18e4d0*/  UMOV UR48, UR6 ;  /* 0x0000000600307c82 */ /* 0x002fe20008000000 */
[----:B---3--:R-:W-:Y:S01]  /*18e4e0*/  IMAD R12, R250, UR14, RZ ;  /* 0x0000000efa0c7c24 */ /* 0x008fe2000f8e02ff */
[----:B------:R-:W-:-:S02]  /*18e4f0*/  MOV.SPILL R249, UR4 ;  /* 0x0000000400f97c02 */ /* 0x000fc40009000f00 */
[C---:B----4-:R-:W-:Y:S01]  /*18e500*/  IADD3 R15, PT, PT, R104.reuse, 0xdc, RZ ;  /* 0x000000dc680f7810 */ /* 0x050fe20007ffe0ff */
[----:B------:R-:W-:Y:S01]  /*18e510*/  VIADD R30, R104, 0xd6 ;  /* 0x000000d6681e7836 */ /* 0x000fe20000000000 */
[----:B------:R-:W-:Y:S01]  /*18e520*/  LEA R14, P1, R12, UR24, 0x2 ;  /* 0x000000180c0e7c11 */ /* 0x000fe2000f8210ff */
[----:B--2---:R-:W-:Y:S01]  /*18e530*/  IMAD R13, R248, UR5, RZ ;  /* 0x00000005f80d7c24 */ /* 0x004fe2000f8e02ff */
[----:B------:R-:W-:Y:S02]  /*18e540*/  ISETP.GE.AND P0, PT, R15, UR55, PT ;  /* 0x000000370f007c0c */ /* 0x000fe4000bf06270 */
[----:B------:R-:W-:Y:S01]  /*18e550*/  IADD3 R31, PT, PT, R104, 0xb8, RZ ;  /* 0x000000b8681f7810 */ /* 0x000fe20007ffe0ff */
[----:B------:R-:W-:Y:S01]  /*18e560*/  IMAD.U32 R87, RZ, RZ, UR7 ;  /* 0x00000007ff577e24 */ /* 0x000fe2000f8e00ff */
[----:B------:R-:W-:Y:S01]  /*18e570*/  LEA.HI.X.SX32 R15, R12, UR25, 0x2, P1 ;  /* 0x000000190c0f7c11 */ /* 0x000fe200088f16ff */
[----:B------:R-:W1:Y:S01]  /*18e580*/  LDCU.64 UR6, c[0x0][0x398] ;  /* 0x00007300ff0677ac */ /* 0x000e620008000a00 */
[----:B------:R-:W-:-:S02]  /*18e590*/  ISETP.LT.AND P1, PT, R248, UR20, !P0 ;  /* 0x00000014f8007c0c */ /* 0x000fc4000c721270 */
[----:B------:R-:W-:Y:S01]  /*18e5a0*/  ISETP.LT.AND P0, PT, R250, UR54, !P0 ;  /* 0x00000036fa007c0c */ /* 0x000fe2000c701270 */
[----:B------:R-:W2:Y:S01]  /*18e5b0*/  LDCU.64 UR14, c[0x0][0x398] ;  /* 0x00007300ff0e77ac */ /* 0x000ea20008000a00 */
[C---:B------:R-:W-:Y:S01]  /*18e5c0*/  LEA R12, P2, R13.reuse, UR46, 0x2 ;  /* 0x0000002e0d0c7c11 */ /* 0x040fe2000f8410ff */
[----:B------:R-:W3:Y:S03]  /*18e5d0*/  LDCU.64 UR24, c[0x0][0x398] ;  /* 0x00007300ff1877ac */ /* 0x000ee60008000a00 */
[----:B------:R-:W-:Y:S01]  /*18e5e0*/  LEA.HI.X.SX32 R13, R13, UR47, 0x2, P2 ;  /* 0x0000002f0d0d7c11 */ /* 0x000fe200090f16ff */
[----:B------:R-:W-:Y:S01]  /*18e5f0*/  UMOV UR55, UR67 ;  /* 0x0000004300377c82 */ /* 0x000fe20008000000 */
[----:B------:R-:W4:Y:S03]  /*18e600*/  LDCU.64 UR46, c[0x0][0x398] ;  /* 0x00007300ff2e77ac */ /* 0x000f260008000a00 */
[----:B------:R-:W-:-:S02]  /*18e610*/  @P1 LOP3.LUT R2, R2, 0x1000, RZ, 0xfc, !PT ;  /* 0x0000100002021812 */ /* 0x000fc400078efcff */
[----:B------:R-:W-:Y:S01]  /*18e620*/  ISETP.GE.AND P1, PT, R30, UR21, PT ;  /* 0x000000151e007c0c */ /* 0x000fe2000bf26270 */
[----:B------:R-:W1:Y:S01]  /*18e630*/  LDCU.64 UR20, c[0x0][0x398] ;  /* 0x00007300ff1477ac */ /* 0x000e620008000a00 */
[----:B------:R-:W-:Y:S02]  /*18e640*/  LOP3.LUT R2, R2, 0xfffff7ff, RZ, 0xc0, !PT ;  /* 0xfffff7ff02027812 */ /* 0x000fe400078ec0ff */
[----:B------:R-:W-:Y:S02]  /*18e650*/  ISETP.LT.AND P2, PT, R248, UR8, !P1 ;  /* 0x00000008f8007c0c */ /* 0x000fe4000cf41270 */
[----:B------:R-:W-:Y:S02]  /*18e660*/  @P0 LOP3.LUT R2, R2, 0x800, RZ, 0xfc, !PT ;  /* 0x0000080002020812 */ /* 0x000fe400078efcff */
[----:B------:R-:W-:Y:S02]  /*18e670*/  IADD3 R30, PT, PT, R104, 0xd0, RZ ;  /* 0x000000d0681e7810 */ /* 0x000fe40007ffe0ff */
[----:B------:R-:W-:-:S02]  /*18e680*/  ISETP.LT.AND P1, PT, R250, UR57, !P1 ;  /* 0x00000039fa007c0c */ /* 0x000fc4000cf21270 */
[----:B------:R-:W-:Y:S02]  /*18e690*/  LOP3.LUT R2, R2, 0xfffffbff, RZ, 0xc0, !PT ;  /* 0xfffffbff02027812 */ /* 0x000fe400078ec0ff */
[----:B------:R-:W-:-:S03]  /*18e6a0*/  ISETP.GE.AND P0, PT, R30, UR9, PT ;  /* 0x000000091e007c0c */ /* 0x000fc6000bf06270 */
[----:B------:R-:W-:Y:S01]  /*18e6b0*/  @P2 LOP3.LUT R2, R2, 0x400, RZ, 0xfc, !PT ;  /* 0x0000040002022812 */ /* 0x000fe200078efcff */
[----:B------:R-:W-:Y:S01]  /*18e6c0*/  VIADD R30, R104, 0xca ;  /* 0x000000ca681e7836 */ /* 0x000fe20000000000 */
[----:B------:R-:W-:Y:S01]  /*18e6d0*/  ISETP.LT.AND P2, PT, R248, UR22, !P0 ;  /* 0x00000016f8007c0c */ /* 0x000fe2000c741270 */
[----:B-1----:R-:W-:Y:S01]  /*18e6e0*/  UMOV UR61, UR6 ;  /* 0x00000006003d7c82 */ /* 0x002fe20008000000 */
[----:B------:R-:W-:Y:S01]  /*18e6f0*/  LOP3.LUT R2, R2, 0xfffffdff, RZ, 0xc0, !PT ;  /* 0xfffffdff02027812 */ /* 0x000fe200078ec0ff */
[----:B------:R-:W-:Y:S01]  /*18e700*/  IMAD.U32 R85, RZ, RZ, UR7 ;  /* 0x00000007ff557e24 */ /* 0x000fe2000f8e00ff */
[----:B------:R-:W1:Y:S02]  /*18e710*/  LDCU.64 UR6, c[0x0][0x398] ;  /* 0x00007300ff0677ac */ /* 0x000e640008000a00 */
[----:B------:R-:W-:Y:S02]  /*18e720*/  @P1 LOP3.LUT R2, R2, 0x200, RZ, 0xfc, !PT ;  /* 0x0000020002021812 */ /* 0x000fe400078efcff */
[----:B------:R-:W-:Y:S01]  /*18e730*/  ISETP.LT.AND P1, PT, R250, UR56, !P0 ;  /* 0x00000038fa007c0c */ /* 0x000fe2000c721270 */
[----:B------:R-:W-:Y:S01]  /*18e740*/  UMOV UR54, UR20 ;  /* 0x0000001400367c82 */ /* 0x000fe20008000000 */
[----:B------:R-:W-:Y:S01]  /*18e750*/  LOP3.LUT R2, R2, 0xfffffeff, RZ, 0xc0, !PT ;  /* 0xfffffeff02027812 */ /* 0x000fe200078ec0ff */
[----:B------:R-:W-:Y:S01]  /*18e760*/  UMOV UR75, UR21 ;  /* 0x00000015004b7c82 */ /* 0x000fe20008000000 */
[----:B------:R-:W-:Y:S01]  /*18e770*/  ISETP.GE.AND P0, PT, R30, UR23, PT ;  /* 0x000000171e007c0c */ /* 0x000fe2000bf06270 */
[----:B------:R-:W2:Y:S01]  /*18e780*/  LDCU.64 UR20, c[0x0][0x398] ;  /* 0x00007300ff1477ac */ /* 0x000ea20008000a00 */
[----:B------:R-:W-:-:S02]  /*18e790*/  @P2 LOP3.LUT R2, R2, 0x100, RZ, 0xfc, !PT ;  /* 0x0000010002022812 */ /* 0x000fc400078efcff */
[----:B------:R-:W-:Y:S01]  /*18e7a0*/  ISETP.LT.AND P2, PT, R248, UR18, !P0 ;  /* 0x00000012f8007c0c */ /* 0x000fe2000c741270 */
[----:B------:R-:W2:Y:S01]  /*18e7b0*/  LDCU.64 UR8, c[0x0][0x398] ;  /* 0x00007300ff0877ac */ /* 0x000ea20008000a00 */
[----:B------:R-:W-:Y:S02]  /*18e7c0*/  LOP3.LUT R2, R2, 0xffffff7f, RZ, 0xc0, !PT ;  /* 0xffffff7f02027812 */ /* 0x000fe400078ec0ff */
[----:B------:R-:W-:Y:S01]  /*18e7d0*/  IADD3 R30, PT, PT, R104, 0xc4, RZ ;  /* 0x000000c4681e7810 */ /* 0x000fe20007ffe0ff */
[----:B------:R-:W3:Y:S01]  /*18e7e0*/  LDCU.64 UR22, c[0x0][0x398] ;  /* 0x00007300ff1677ac */ /* 0x000ee20008000a00 */
[----:B------:R-:W-:Y:S02]  /*18e7f0*/  @P1 LOP3.LUT R2, R2, 0x80, RZ, 0xfc, !PT ;  /* 0x0000008002021812 */ /* 0x000fe400078efcff */
[----:B------:R-:W-:Y:S01]  /*18e800*/  ISETP.LT.AND P1, PT, R250, UR62, !P0 ;  /* 0x0000003efa007c0c */ /* 0x000fe2000c721270 */
[----:B-1----:R-:W-:Y:S01]  /*18e810*/  UMOV UR60, UR6 ;  /* 0x00000006003c7c82 */ /* 0x002fe20008000000 */
[----:B------:R-:W-:-:S02]  /*18e820*/  LOP3.LUT R2, R2, 0xffffffbf, RZ, 0xc0, !PT ;  /* 0xffffffbf02027812 */ /* 0x000fc400078ec0ff */
[----:B------:R-:W-:Y:S01]  /*18e830*/  MOV R82, UR7 ;  /* 0x0000000700527c02 */ /* 0x000fe20008000f00 */
[----:B------:R-:W1:Y:S01]  /*18e840*/  LDCU.64 UR6, c[0x0][0x398] ;  /* 0x00007300ff0677ac */ /* 0x000e620008000a00 */
[----:B------:R-:W-:Y:S02]  /*18e850*/  @P2 LOP3.LUT R2, R2, 0x40, RZ, 0xfc, !PT ;  /* 0x0000004002022812 */ /* 0x000fe400078efcff */
[----:B------:R-:W-:Y:S01]  /*18e860*/  ISETP.GE.AND P0, PT, R30, UR19, PT ;  /* 0x000000131e007c0c */ /* 0x000fe2000bf06270 */
[----:B----4-:R-:W-:Y:S01]  /*18e870*/  UMOV UR56, UR46 ;  /* 0x0000002e00387c82 */ /* 0x010fe20008000000 */
[----:B------:R-:W-:Y:S01]  /*18e880*/  LOP3.LUT R2, R2, 0xffffffdf, RZ, 0xc0, !PT ;  /* 0xffffffdf02027812 */ /* 0x000fe200078ec0ff */
[----:B------:R-:W-:Y:S01]  /*18e890*/  VIADD R30, R104, 0xbe ;  /* 0x000000be681e7836 */ /* 0x000fe20000000000 */
[----:B--2---:R-:W-:Y:S01]  /*18e8a0*/  UMOV UR57, UR8 ;  /* 0x0000000800397c82 */ /* 0x004fe20008000000 */
[----:B------:R-:W-:Y:S01]  /*18e8b0*/  IMAD.U32 R93, RZ, RZ, UR9 ;  /* 0x00000009ff5d7e24 */ /* 0x000fe2000f8e00ff */
[----:B------:R-:W-:Y:S01]  /*18e8c0*/  @P1 LOP3.LUT R2, R2, 0x20, RZ, 0xfc, !PT ;  /* 0x0000002002021812 */ /* 0x000fe200078efcff */
[----:B------:R-:W2:Y:S01]  /*18e8d0*/  LDCU.64 UR8, c[0x0][0x398] ;  /* 0x00007300ff0877ac */ /* 0x000ea20008000a00 */
[----:B------:R-:W-:-:S02]  /*18e8e0*/  ISETP.LT.AND P1, PT, R248, UR44, !P0 ;  /* 0x0000002cf8007c0c */ /* 0x000fc4000c721270 */
[----:B------:R-:W-:Y:S01]  /*18e8f0*/  ISETP.LT.AND P0, PT, R250, UR51, !P0 ;  /* 0x00000033fa007c0c */ /* 0x000fe2000c701270 */
[----:B------:R-:W4:Y:S01]  /*18e900*/  LDCU.64 UR18, c[0x0][0x398] ;  /* 0x00007300ff1277ac */ /* 0x000f220008000a00 */
[----:B------:R-:W-:Y:S02]  /*18e910*/  LOP3.LUT R2, R2, 0xffffffef, RZ, 0xc0, !PT ;  /* 0xffffffef02027812 */ /* 0x000fe400078ec0ff */
[----:B------:R-:W-:Y:S02]  /*18e920*/  MOV.SPILL R94, UR75 ;  /* 0x0000004b005e7c02 */ /* 0x000fe40009000f00 */
[----:B------:R-:W-:Y:S01]  /*18e930*/  MOV.SPILL R251, UR74 ;  /* 0x0000004a00fb7c02 */ /* 0x000fe20009000f00 */
[----:B------:R-:W-:Y:S01]  /*18e940*/  IMAD.U32 R98, RZ, RZ, UR66 ;  /* 0x00000042ff627e24 */ /* 0x000fe2000f8e00ff */
[----:B------:R-:W-:Y:S01]  /*18e950*/  MOV.SPILL R35, UR27 ;  /* 0x0000001b00237c02 */ /* 0x000fe20009000f00 */
[----:B------:R-:W2:Y:S02]  /*18e960*/  LDCU.64 UR62, c[0x0][0x398] ;  /* 0x00007300ff3e77ac */ /* 0x000ea40008000a00 */
[----:B------:R-:W-:Y:S01]  /*18e970*/  @P1 LOP3.LUT R2, R2, 0x10, RZ, 0xfc, !PT ;  /* 0x0000001002021812 */ /* 0x000fe200078efcff */
[----:B-1----:R-:W-:Y:S01]  /*18e980*/  UMOV UR4, UR6 ;  /* 0x0000000600047c82 */ /* 0x002fe20008000000 */
[----:B------:R-:W-:-:S02]  /*18e990*/  IMAD.U32 R69, RZ, RZ, UR7 ;  /* 0x00000007ff457e24 */ /* 0x000fc4000f8e00ff */
[----:B------:R-:W-:Y:S01]  /*18e9a0*/  LOP3.LUT R2, R2, 0xfffffff7, RZ, 0xc0, !PT ;  /* 0xfffffff702027812 */ /* 0x000fe200078ec0ff */
[----:B------:R-:W1:Y:S03]  /*18e9b0*/  LDCU.64 UR6, c[0x0][0x398] ;  /* 0x00007300ff0677ac */ /* 0x000e660008000a00 */
[----:B------:R-:W-:Y:S01]  /*18e9c0*/  @P0 LOP3.LUT R2, R2, 0x8, RZ, 0xfc, !PT ;  /* 0x0000000802020812 */ /* 0x000fe200078efcff */
[----:B----4-:R-:W-:Y:S01]  /*18e9d0*/  IMAD.U32 R89, RZ, RZ, UR19 ;  /* 0x00000013ff597e24 */ /* 0x010fe2000f8e00ff */
[----:B------:R-:W-:Y:S01]  /*18e9e0*/  ISETP.GE.AND P0, PT, R30, UR45, PT ;  /* 0x0000002d1e007c0c */ /* 0x000fe2000bf06270 */
[----:B------:R-:W-:Y:S01]  /*18e9f0*/  UMOV UR51, UR18 ;  /* 0x0000001200337c82 */ /* 0x000fe20008000000 */
[----:B------:R-:W-:Y:S01]  /*18ea00*/  LOP3.LUT R2, R2, 0xfffffffb, RZ, 0xc0, !PT ;  /* 0xfffffffb02027812 */ /* 0x000fe200078ec0ff */
[----:B------:R-:W-:Y:S01]  /*18ea10*/  VIADD R30, R104, 0xb2 ;  /* 0x000000b2681e7836 */ /* 0x000fe20000000000 */
[----:B------:R-:W-:Y:S01]  /*18ea20*/  ISETP.LT.AND P1, PT, R248, UR42, !P0 ;  /* 0x0000002af8007c0c */ /* 0x000fe2000c721270 */
[----:B------:R-:W4:Y:S01]  /*18ea30*/  LDCU.64 UR18, c[0x0][0x398] ;  /* 0x00007300ff1277ac */ /* 0x000f220008000a00 */
[----:B------:R-:W-:Y:S01]  /*18ea40*/  ISETP.LT.AND P0, PT, R250, UR49, !P0 ;  /* 0x00000031fa007c0c */ /* 0x000fe2000c701270 */
[----:B------:R-:W1:Y:S01]  /*18ea50*/  LDCU.64 UR44, c[0x0][0x398] ;  /* 0x00007300ff2c77ac */ /* 0x000e620008000a00 */
[----:B------:R-:W-:Y:S01]  /*18ea60*/  UMOV UR75, UR47 ;  /* 0x0000002f004b7c82 */ /* 0x000fe20008000000 */
[----:B------:R-:W1:Y:S08]  /*18ea70*/  LDCU.64 UR66, c[0x0][0x398] ;  /* 0x00007300ff4277ac */ /* 0x000e700008000a00 */
[----:B------:R-:W-:-:S04]  /*18ea80*/  @P1 LOP3.LUT R2, R2, 0x4, RZ, 0xfc, !PT ;  /* 0x0000000402021812 */ /* 0x000fc800078efcff */
[----:B------:R-:W-:-:S04]  /*18ea90*/  LOP3.LUT R2, R2, 0xfffffffd, RZ, 0xc0, !PT ;  /* 0xfffffffd02027812 */ /* 0x000fc800078ec0ff */
[----:B------:R-:W-:Y:S02]  /*18eaa0*/  @P0 LOP3.LUT R2, R2, 0x2, RZ, 0xfc, !PT ;  /* 0x0000000202020812 */ /* 0x000fe400078efcff */
[----:B------:R-:W-:Y:S01]  /*18eab0*/  ISETP.GE.AND P0, PT, R31, UR43, PT ;  /* 0x0000002b1f007c0c */ /* 0x000fe2000bf06270 */
[----:B-1----:R-:W-:Y:S01]  /*18eac0*/  UMOV UR59, UR6 ;  /* 0x00000006003b7c82 */ /* 0x002fe20008000000 */
[----:B------:R-:W-:Y:S01]  /*18ead0*/  LOP3.LUT R2, R2, 0xfffffffe, RZ, 0xc0, !PT ;  /* 0xfffffffe02027812 */ /* 0x000fe200078ec0ff */
[----:B------:R-:W-:Y:S01]  /*18eae0*/  IMAD.U32 R59, RZ, RZ, UR7 ;  /* 0x00000007ff3b7e24 */ /* 0x000fe2000f8e00ff */
[----:B------:R-:W-:Y:S01]  /*18eaf0*/  ISETP.LT.AND P1, PT, R248, UR34, !P0 ;  /* 0x00000022f8007c0c */ /* 0x000fe2000c721270 */
[----:B------:R-:W1:Y:S01]  /*18eb00*/  LDCU.64 UR6, c[0x0][0x398] ;  /* 0x00007300ff0677ac */ /* 0x000e620008000a00 */
[----:B------:R-:W-:Y:S02]  /*18eb10*/  ISETP.LT.AND P0, PT, R250, UR48, !P0 ;  /* 0x00000030fa007c0c */ /* 0x000fe4000c701270 */
[----:B------:R-:W-:Y:S01]  /*18eb20*/  IADD3 R31, PT, PT, R104, 0xac, RZ ;  /* 0x000000ac681f7810 */ /* 0x000fe20007ffe0ff */
[----:B------:R-:W-:Y:S01]  /*18eb30*/  IMAD.U32 R86, RZ, RZ, UR45 ;  /* 0x0000002dff567e24 */ /* 0x000fe2000f8e00ff */
[----:B------:R-:W-:Y:S01]  /*18eb40*/  UMOV UR49, UR44 ;  /* 0x0000002c00317c82 */ /* 0x000fe20008000000 */
[----:B------:R-:W1:Y:S01]  /*18eb50*/  LDCU.64 UR44, c[0x0][0x398] ;  /* 0x00007300ff2c77ac */ /* 0x000e620008000a00 */
[----:B------:R-:W1:Y:S07]  /*18eb60*/  LDCU.64 UR42, c[0x0][0x398] ;  /* 0x00007300ff2a77ac */ /* 0x000e6e0008000a00 */
[----:B------:R-:W-:-:S02]  /*18eb70*/  @P0 LOP3.LUT R26, R26, 0x80000000, RZ, 0xfc, !PT ;  /* 0x800000001a1a0812 */ /* 0x000fc400078efcff */
[----:B------:R-:W-:Y:S01]  /*18eb80*/  ISETP.GE.AND P0, PT, R30, UR35, PT ;  /* 0x000000231e007c0c */ /* 0x000fe2000bf06270 */
[----:B------:R-:W1:Y:S03]  /*18eb90*/  LDCU.64 UR34, c[0x0][0x398] ;  /* 0x00007300ff2277ac */ /* 0x000e660008000a00 */
[----:B------:R-:W-:Y:S02]  /*18eba0*/  ISETP.LT.AND P2, PT, R248, UR38, !P0 ;  /* 0x00000026f8007c0c */ /* 0x000fe4000c741270 */
[----:B------:R-:W-:Y:S02]  /*18ebb0*/  @P1 LOP3.LUT R2, R2, 0x1, RZ, 0xfc, !PT ;  /* 0x0000000102021812 */ /* 0x000fe400078efcff */
[----:B------:R-:W-:Y:S02]  /*18ebc0*/  ISETP.LT.AND P1, PT, R250, UR61, !P0 ;  /* 0x0000003dfa007c0c */ /* 0x000fe4000c721270 */
[----:B------:R-:W-:-:S02]  /*18ebd0*/  LOP3.LUT R26, R26, 0xbfffffff, RZ, 0xc0, !PT ;  /* 0xbfffffff1a1a7812 */ /* 0x000fc400078ec0ff */
[----:B------:R-:W-:-:S05]  /*18ebe0*/  ISETP.GE.AND P0, PT, R31, UR39, PT ;  /* 0x000000271f007c0c */ /* 0x000fca000bf06270 */
[----:B------:R-:W-:Y:S02]  /*18ebf0*/  @P2 LOP3.LUT R26, R26, 0x40000000, RZ, 0xfc, !PT ;  /* 0x400000001a1a2812 */ /* 0x000fe400078efcff */
[C---:B------:R-:W-:Y:S01]  /*18ec00*/  IADD3 R30, PT, PT, R104.reuse, 0xa6, RZ ;  /* 0x000000a6681e7810 */ /* 0x040fe20007ffe0ff */
[----:B------:R-:W-:Y:S01]  /*18ec10*/  VIADD R31, R104, 0xa0 ;  /* 0x000000a0681f7836 */ /* 0x000fe20000000000 */
[----:B------:R-:W-:Y:S01]  /*18ec20*/  LOP3.LUT R26, R26, 0xdfffffff, RZ, 0xc0, !PT ;  /* 0xdfffffff1a1a7812 */ /* 0x000fe200078ec0ff */
[----:B-1----:R-:W-:Y:S01]  /*18ec30*/  UMOV UR58, UR6 ;  /* 0x00000006003a7c82 */ /* 0x002fe20008000000 */
[----:B------:R-:W-:Y:S01]  /*18ec40*/  UMOV UR50, UR7 ;  /* 0x0000000700327c82 */ /* 0x000fe20008000000 */
[----:B------:R-:W1:Y:S01]  /*18ec50*/  LDCU.64 UR6, c[0x0][0x398] ;  /* 0x00007300ff0677ac */ /* 0x000e620008000a00 */
[----:B------:R-:W-:Y:S02]  /*18ec60*/  @P1 LOP3.LUT R26, R26, 0x20000000, RZ, 0xfc, !PT ;  /* 0x200000001a1a1812 */ /* 0x000fe400078efcff */
[----:B------:R-:W-:Y:S01]  /*18ec70*/  ISETP.LT.AND P1, PT, R248, UR36, !P0 ;  /* 0x00000024f8007c0c */ /* 0x000fe2000c721270 */
[----:B------:R-:W1:Y:S01]  /*18ec80*/  LDCU.64 UR38, c[0x0][0x398] ;  /* 0x00007300ff2677ac */ /* 0x000e620008000a00 */
[----:B------:R-:W-:-:S02]  /*18ec90*/  ISETP.LT.AND P0, PT, R250, UR60, !P0 ;  /* 0x0000003cfa007c0c */ /* 0x000fc4000c701270 */
[----:B------:R-:W-:Y:S01]  /*18eca0*/  LOP3.LUT R26, R26, 0xefffffff, RZ, 0xc0, !PT ;  /* 0xefffffff1a1a7812 */ /* 0x000fe200078ec0ff */
[----:B------:R-:W-:Y:S01]  /*18ecb0*/  UMOV UR48, UR42 ;  /* 0x0000002a00307c82 */ /* 0x000fe20008000000 */
[----:B------:R-:W-:Y:S01]  /*18ecc0*/  IMAD.U32 R84, RZ, RZ, UR43 ;  /* 0x0000002bff547e24 */ /* 0x000fe2000f8e00ff */
[----:B------:R-:W2:Y:S01]  /*18ecd0*/  LDCU.64 UR42, c[0x0][0x398] ;  /* 0x00007300ff2a77ac */ /* 0x000ea20008000a00 */
[----:B------:R-:W-:Y:S01]  /*18ece0*/  MOV.SPILL R91, UR75 ;  /* 0x0000004b005b7c02 */ /* 0x000fe20009000f00 */
[----:B------:R-:W2:Y:S04]  /*18ecf0*/  LDCU.64 UR60, c[0x0][0x398] ;  /* 0x00007300ff3c77ac */ /* 0x000ea80008000a00 */
[----:B------:R-:W-:-:S04]  /*18ed00*/  @P1 LOP3.LUT R26, R26, 0x10000000, RZ, 0xfc, !PT ;  /* 0x100000001a1a1812 */ /* 0x000fc800078efcff */
[----:B------:R-:W-:-:S04]  /*18ed10*/  LOP3.LUT R26, R26, 0xf7ffffff, RZ, 0xc0, !PT ;  /* 0xf7ffffff1a1a7812 */ /* 0x000fc800078ec0ff */
[----:B------:R-:W-:Y:S02]  /*18ed20*/  @P0 LOP3.LUT R26, R26, 0x8000000, RZ, 0xfc, !PT ;  /* 0x080000001a1a0812 */ /* 0x000fe400078efcff */
[----:B------:R-:W-:Y:S01]  /*18ed30*/  ISETP.GE.AND P0, PT, R30, UR37, PT ;  /* 0x000000251e007c0c */ /* 0x000fe2000bf06270 */
[----:B-1----:R-:W-:Y:S01]  /*18ed40*/  IMAD.U32 R75, RZ, RZ, UR39 ;  /* 0x00000027ff4b7e24 */ /* 0x002fe2000f8e00ff */
[----:B------:R-:W-:Y:S01]  /*18ed50*/  LOP3.LUT R26, R26, 0xfbffffff, RZ, 0xc0, !PT ;  /* 0xfbffffff1a1a7812 */ /* 0x000fe200078ec0ff */
[----:B------:R-:W-:Y:S01]  /*18ed60*/  UMOV UR5, UR38 ;  /* 0x0000002600057c82 */ /* 0x000fe20008000000 */
[----:B------:R-:W-:Y:S01]  /*18ed70*/  ISETP.LT.AND P1, PT, R248, UR16, !P0 ;  /* 0x00000010f8007c0c */ /* 0x000fe2000c721270 */
[----:B------:R-:W1:Y:S01]  /*18ed80*/  LDCU.64 UR38, c[0x0][0x398] ;  /* 0x00007300ff2677ac */ /* 0x000e620008000a00 */
[----:B------:R-:W-:Y:S02]  /*18ed90*/  ISETP.LT.AND P0, PT, R250, UR4, !P0 ;  /* 0x00000004fa007c0c */ /* 0x000fe4000c701270 */
[----:B------:R-:W-:Y:S01]  /*18eda0*/  IADD3 R30, PT, PT, R104, 0x9a, RZ ;  /* 0x0000009a681e7810 */ /* 0x000fe20007ffe0ff */
[----:B------:R-:W1:Y:S08]  /*18edb0*/  LDCU.64 UR36, c[0x0][0x398] ;  /* 0x00007300ff2477ac */ /* 0x000e700008000a00 */
[----:B------:R-:W-:-:S04]  /*18edc0*/  @P1 LOP3.LUT R26, R26, 0x4000000, RZ, 0xfc, !PT ;  /* 0x040000001a1a1812 */ /* 0x000fc800078efcff */
[----:B------:R-:W-:-:S04]  /*18edd0*/  LOP3.LUT R26, R26, 0xfdffffff, RZ, 0xc0, !PT ;  /* 0xfdffffff1a1a7812 */ /* 0x000fc800078ec0ff */
[----:B------:R-:W-:Y:S02]  /*18ede0*/  @P0 LOP3.LUT R26, R26, 0x2000000, RZ, 0xfc, !PT ;  /* 0x020000001a1a0812 */ /* 0x000fe400078efcff */
[----:B------:R-:W-:Y:S02]  /*18edf0*/  ISETP.GE.AND P0, PT, R31, UR17, PT ;  /* 0x000000111f007c0c */ /* 0x000fe4000bf06270 */
[----:B------:R-:W-:Y:S01]  /*18ee00*/  LOP3.LUT R26, R26, 0xfeffffff, RZ, 0xc0, !PT ;  /* 0xfeffffff1a1a7812 */ /* 0x000fe200078ec0ff */
[----:B------:R-:W-:Y:S01]  /*18ee10*/  VIADD R31, R104, 0x94 ;  /* 0x00000094681f7836 */ /* 0x000fe20000000000 */
[----:B------:R-:W-:Y:S01]  /*18ee20*/  ISETP.LT.AND P1, PT, R248, UR12, !P0 ;  /* 0x0000000cf8007c0c */ /* 0x000fe2000c721270 */
[----:B------:R-:W1:Y:S01]  /*18ee30*/  LDCU.64 UR16, c[0x0][0x398] ;  /* 0x00007300ff1077ac */ /* 0x000e620008000a00 */
[----:B------:R-:W-:-:S11]  /*18ee40*/  ISETP.LT.AND P0, PT, R250, UR59, !P0 ;  /* 0x0000003bfa007c0c */ /* 0x000fd6000c701270 */
[----:B------:R-:W-:-:S04]  /*18ee50*/  @P1 LOP3.LUT R26, R26, 0x1000000, RZ, 0xfc, !PT ;  /* 0x010000001a1a1812 */ /* 0x000fc800078efcff */
[----:B------:R-:W-:-:S04]  /*18ee60*/  LOP3.LUT R26, R26, 0xff7fffff, RZ, 0xc0, !PT ;  /* 0xff7fffff1a1a7812 */ /* 0x000fc800078ec0ff */
[----:B------:R-:W-:Y:S02]  /*18ee70*/  @P0 LOP3.LUT R26, R26, 0x800000, RZ, 0xfc, !PT ;  /* 0x008000001a1a0812 */ /* 0x000fe400078efcff */
[----:B------:R-:W-:Y:S02]  /*18ee80*/  ISETP.GE.AND P0, PT, R30, UR13, PT ;  /* 0x0000000d1e007c0c */ /* 0x000fe4000bf06270 */
[----:B------:R-:W-:Y:S01]  /*18ee90*/  LOP3.LUT R26, R26, 0xffbfffff, RZ, 0xc0, !PT ;  /* 0xffbfffff1a1a7812 */ /* 0x000fe200078ec0ff */
[----:B------:R-:W-:Y:S01]  /*18eea0*/  VIADD R30, R104, 0x8e ;  /* 0x0000008e681e7836 */ /* 0x000fe20000000000 */
[----:B------:R-:W-:Y:S01]  /*18eeb0*/  ISETP.LT.AND P2, PT, R248, UR32, !P0 ;  /* 0x00000020f8007c0c */ /* 0x000fe2000c741270 */
[----:B-1----:R-:W-:Y:S01]  /*18eec0*/  IMAD.U32 R60, RZ, RZ, UR37 ;  /* 0x00000025ff3c7e24 */ /* 0x002fe2000f8e00ff */
[----:B------:R-:W-:Y:S01]  /*18eed0*/  ISETP.LT.AND P1, PT, R250, UR58, !P0 ;  /* 0x0000003afa007c0c */ /* 0x000fe2000c721270 */
[----:B------:R-:W-:Y:S01]  /*18eee0*/  UMOV UR4, UR36 ;  /* 0x0000002400047c82 */ /* 0x000fe20008000000 */
[----:B------:R-:W-:Y:S01]  /*18eef0*/  ISETP.GE.AND P0, PT, R31, UR33, PT ;  /* 0x000000211f007c0c */ /* 0x000fe2000bf06270 */
[----:B------:R-:W1:Y:S08]  /*18ef00*/  LDCU.64 UR12, c[0x0][0x398] ;  /* 0x00007300ff0c77ac */ /* 0x000e700008000a00 */
[----:B------:R-:W-:Y:S01]  /*18ef10*/  @P2 LOP3.LUT R26, R26, 0x400000, RZ, 0xfc, !PT ;  /* 0x004000001a1a2812 */ /* 0x000fe200078efcff */
[----:B------:R-:W-:Y:S01]  /*18ef20*/  VIADD R31, R104, 0x88 ;  /* 0x00000088681f7836 */ /* 0x000fe20000000000 */
[----:B------:R-:W1:Y:S02]  /*18ef30*/  LDCU.64 UR36, c[0x0][0x398] ;  /* 0x00007300ff2477ac */ /* 0x000e640008000a00 */
[----:B------:R-:W-:Y:S01]  /*18ef40*/  LOP3.LUT R26, R26, 0xffdfffff, RZ, 0xc0, !PT ;  /* 0xffdfffff1a1a7812 */ /* 0x000fe200078ec0ff */
[----:B------:R-:W1:Y:S03]  /*18ef50*/  LDCU.64 UR32, c[0x0][0x398] ;  /* 0x00007300ff2077ac */ /* 0x000e660008000a00 */
[----:B------:R-:W-:-:S02]  /*18ef60*/  @P1 LOP3.LUT R26, R26, 0x200000, RZ, 0xfc, !PT ;  /* 0x002000001a1a1812 */ /* 0x000fc400078efcff */
[----:B------:R-:W-:Y:S01]  /*18ef70*/  ISETP.LT.AND P1, PT, R248, UR30, !P0 ;  /* 0x0000001ef8007c0c */ /* 0x000fe2000c721270 */
[----:B------:R-:W1:Y:S01]  /*18ef80*/  LDCU.64 UR58, c[0x0][0x398] ;  /* 0x00007300ff3a77ac */ /* 0x000e620008000a00 */
[----:B------:R-:W-:Y:S02]  /*18ef90*/  ISETP.LT.AND P0, PT, R250, UR10, !P0 ;  /* 0x0000000afa007c0c */ /* 0x000fe4000c701270 */
[----:B------:R-:W-:-:S09]  /*18efa0*/  LOP3.LUT R26, R26, 0xffefffff, RZ, 0xc0, !PT ;  /* 0xffefffff1a1a7812 */ /* 0x000fd200078ec0ff */
        /* <DEDUP_REMOVED lines=15> */
[----:B------:R-:W-:Y:S01]  /*18f0a0*/  ISETP.GE.AND P0, PT, R31, UR7, PT ;  /* 0x000000071f007c0c */ /* 0x000fe2000bf06270 */
[----:B------:R-:W-:Y:S01]  /*18f0b0*/  VIADD R31, R104, 0x7c ;  /* 0x0000007c681f7836 */ /* 0x000fe20000000000 */
[----:B------:R-:W-:Y:S01]  /*18f0c0*/  LOP3.LUT R26, R26, 0xfffdffff, RZ, 0xc0, !PT ;  /* 0xfffdffff1a1a7812 */ /* 0x000fe200078ec0ff */
[----:B-1----:R-:W-:Y:S01]  /*18f0d0*/  UMOV UR46, UR36 ;  /* 0x00000024002e7c82 */ /* 0x002fe20008000000 */
[----:B------:R-:W-:Y:S01]  /*18f0e0*/  ISETP.LT.AND P1, PT, R248, UR28, !P0 ;  /* 0x0000001cf8007c0c */ /* 0x000fe2000c721270 */
[----:B------:R-:W1:Y:S01]  /*18f0f0*/  LDCU.64 UR6, c[0x0][0x398] ;  /* 0x00007300ff0677ac */ /* 0x000e620008000a00 */
[----:B------:R-:W-:-:S11]  /*18f100*/  ISETP.LT.AND P0, PT, R250, UR52, !P0 ;  /* 0x00000034fa007c0c */ /* 0x000fd6000c701270 */
[----:B------:R-:W-:-:S04]  /*18f110*/  @P1 LOP3.LUT R25, R25, 0x100000, RZ, 0xfc, !PT ;  /* 0x0010000019191812 */ /* 0x000fc800078efcff */
[----:B------:R-:W-:-:S04]  /*18f120*/  LOP3.LUT R25, R25, 0xfff7ffff, RZ, 0xc0, !PT ;  /* 0xfff7ffff19197812 */ /* 0x000fc800078ec0ff */
[----:B------:R-:W-:Y:S02]  /*18f130*/  @P0 LOP3.LUT R25, R25, 0x80000, RZ, 0xfc, !PT ;  /* 0x0008000019190812 */ /* 0x000fe400078efcff */
[----:B------:R-:W-:Y:S01]  /*18f140*/  ISETP.GE.AND P0, PT, R30, UR29, PT ;  /* 0x0000001d1e007c0c */ /* 0x000fe2000bf06270 */
[----:B------:R-:W-:Y:S01]  /*18f150*/  VIADD R30, R104, 0xd7 ;  /* 0x000000d7681e7836 */ /* 0x000fe20000000000 */
[----:B------:R-:W-:Y:S01]  /*18f160*/  MOV R49, UR37 ;  /* 0x0000002500317c02 */ /* 0x000fe20008000f00 */
[----:B------:R-:W1:Y:S01]  /*18f170*/  LDCU.64 UR36, c[0x0][0x398] ;  /* 0x00007300ff2477ac */ /* 0x000e620008000a00 */
[----:B------:R-:W-:Y:S02]  /*18f180*/  ISETP.LT.AND P2, PT, R248, UR14, !P0 ;  /* 0x0000000ef8007c0c */ /* 0x000fe4000c741270 */
[----:B------:R-:W-:Y:S01]  /*18f190*/  ISETP.LT.AND P1, PT, R250, UR40, !P0 ;  /* 0x00000028fa007c0c */ /* 0x000fe2000c721270 */
[----:B------:R-:W1:Y:S01]  /*18f1a0*/  LDCU.64 UR28, c[0x0][0x398] ;  /* 0x00007300ff1c77ac */ /* 0x000e620008000a00 */
[----:B------:R-:W-:-:S09]  /*18f1b0*/  ISETP.GE.AND P0, PT, R31, UR15, PT ;  /* 0x0000000f1f007c0c */ /* 0x000fd2000bf06270 */
[----:B------:R-:W-:Y:S01]  /*18f1c0*/  @P2 LOP3.LUT R24, R24, 0x40000, RZ, 0xfc, !PT ;  /* 0x0004000018182812 */ /* 0x000fe200078efcff */
[----:B------:R-:W1:Y:S03]  /*18f1d0*/  LDCU.64 UR14, c[0x0][0x398] ;  /* 0x00007300ff0e77ac */ /* 0x000e660008000a00 */
[----:B------:R-:W-:-:S04]  /*18f1e0*/  LOP3.LUT R24, R24, 0xfffeffff, RZ, 0xc0, !PT ;  /* 0xfffeffff18187812 */ /* 0x000fc800078ec0ff */
[----:B------:R-:W-:Y:S02]  /*18f1f0*/  @P1 LOP3.LUT R24, R24, 0x10000, RZ, 0xfc, !PT ;  /* 0x0001000018181812 */ /* 0x000fe400078efcff */
[----:B---3--:R-:W-:Y:S02]  /*18f200*/  ISETP.LT.AND P1, PT, R248, UR24, !P0 ;  /* 0x00000018f8007c0c */ /* 0x008fe4000c721270 */
[----:B------:R-:W-:-:S13]  /*18f210*/  ISETP.LT.AND P0, PT, R250, UR26, !P0 ;  /* 0x0000001afa007c0c */ /* 0x000fda000c701270 */
[----:B------:R-:W-:Y:S02]  /*18f220*/  @P0 LOP3.LUT R20, R20, 0x80000000, RZ, 0xfc, !PT ;  /* 0x8000000014140812 */ /* 0x000fe400078efcff */
[----:B------:R-:W-:-:S04]  /*18f230*/  ISETP.GE.AND P0, PT, R30, UR55, PT ;  /* 0x000000371e007c0c */ /* 0x000fc8000bf06270 */
[----:B------:R-:W-:Y:S02]  /*18f240*/  ISETP.LT.AND P2, PT, R248, UR20, !P0 ;  /* 0x00000014f8007c0c */ /* 0x000fe4000c741270 */
[----:B------:R-:W-:Y:S02]  /*18f250*/  @P1 LOP3.LUT R21, R21, 0x1, RZ, 0xfc, !PT ;  /* 0x0000000115151812 */ /* 0x000fe400078efcff */
[----:B------:R-:W-:Y:S02]  /*18f260*/  ISETP.LT.AND P1, PT, R250, UR54, !P0 ;  /* 0x00000036fa007c0c */ /* 0x000fe4000c721270 */
[C---:B------:R-:W-:Y:S01]  /*18f270*/  IADD3 R31, PT, PT, R104.reuse, 0xd1, RZ ;  /* 0x000000d1681f7810 */ /* 0x040fe20007ffe0ff */
[----:B------:R-:W-:Y:S01]  /*18f280*/  VIADD R30, R104, 0xcb ;  /* 0x000000cb681e7836 */ /* 0x000fe20000000000 */
[----:B------:R-:W-:Y:S01]  /*18f290*/  LOP3.LUT R25, R25, 0x7fffffff, RZ, 0xc0, !PT ;  /* 0x7fffffff19197812 */ /* 0x000fe200078ec0ff */
[----:B-1----:R-:W-:-:S04]  /*18f2a0*/  UMOV UR10, UR36 ;  /* 0x00000024000a7c82 */ /* 0x002fc80008000000 */
[----:B------:R-:W-:Y:S01]  /*18f2b0*/  @P2 LOP3.LUT R26, R26, 0x20000, RZ, 0xfc, !PT ;  /* 0x000200001a1a2812 */ /* 0x000fe200078efcff */
[----:B------:R-:W-:Y:S01]  /*18f2c0*/  UMOV UR74, UR37 ;  /* 0x00000025004a7c82 */ /* 0x000fe20008000000 */
[----:B------:R-:W-:Y:S01]  /*18f2d0*/  ISETP.GE.AND P0, PT, R31, UR21, PT ;  /* 0x000000151f007c0c */ /* 0x000fe2000bf06270 */
[----:B------:R-:W1:Y:S01]  /*18f2e0*/  LDCU.64 UR54, c[0x0][0x398] ;  /* 0x00007300ff3677ac */ /* 0x000e620008000a00 */
[----:B------:R-:W-:Y:S01]  /*18f2f0*/  LOP3.LUT R26, R26, 0xffff7fff, RZ, 0xc0, !PT ;  /* 0xffff7fff1a1a7812 */ /* 0x000fe200078ec0ff */
[----:B------:R-:W-:Y:S01]  /*18f300*/  VIADD R31, R104, 0xc5 ;  /* 0x000000c5681f7836 */ /* 0x000fe20000000000 */
[----:B------:R-:W3:Y:S02]  /*18f310*/  LDCU.64 UR36, c[0x0][0x398] ;  /* 0x00007300ff2477ac */ /* 0x000ee40008000a00 */
[----:B------:R-:W-:Y:S02]  /*18f320*/  @P1 LOP3.LUT R26, R26, 0x8000, RZ, 0xfc, !PT ;  /* 0x000080001a1a1812 */ /* 0x000fe400078efcff */
[----:B--2---:R-:W-:Y:S01]  /*18f330*/  ISETP.LT.AND P1, PT, R248, UR8, !P0 ;  /* 0x00000008f8007c0c */ /* 0x004fe2000c721270 */
[----:B------:R-:W2:Y:S01]  /*18f340*/  LDCU.64 UR20, c[0x0][0x398] ;  /* 0x00007300ff1477ac */ /* 0x000ea20008000a00 */
[----:B------:R-:W-:-:S02]  /*18f350*/  ISETP.LT.AND P0, PT, R250, UR57, !P0 ;  /* 0x00000039fa007c0c */ /* 0x000fc4000c701270 */
[----:B------:R-:W-:-:S09]  /*18f360*/  LOP3.LUT R26, R26, 0xffffbfff, RZ, 0xc0, !PT ;  /* 0xffffbfff1a1a7812 */ /* 0x000fd200078ec0ff */
[----:B------:R-:W-:-:S04]  /*18f370*/  @P1 LOP3.LUT R26, R26, 0x4000, RZ, 0xfc, !PT ;  /* 0x000040001a1a1812 */ /* 0x000fc800078efcff */
[----:B------:R-:W-:-:S04]  /*18f380*/  LOP3.LUT R26, R26, 0xffffdfff, RZ, 0xc0, !PT ;  /* 0xffffdfff1a1a7812 */ /* 0x000fc800078ec0ff */
[----:B------:R-:W-:Y:S02]  /*18f390*/  @P0 LOP3.LUT R26, R26, 0x2000, RZ, 0xfc, !PT ;  /* 0x000020001a1a0812 */ /* 0x000fe400078efcff */
[----:B------:R-:W-:Y:S01]  /*18f3a0*/  ISETP.GE.AND P0, PT, R30, UR9, PT ;  /* 0x000000091e007c0c */ /* 0x000fe2000bf06270 */
[----:B------:R-:W1:Y:S03]  /*18f3b0*/  LDCU.64 UR8, c[0x0][0x398] ;  /* 0x00007300ff0877ac */ /* 0x000e660008000a00 */
[----:B------:R-:W-:Y:S02]  /*18f3c0*/  ISETP.LT.AND P2, PT, R248, UR22, !P0 ;  /* 0x00000016f8007c0c */ /* 0x000fe4000c741270 */
[----:B------:R-:W-:Y:S01]  /*18f3d0*/  ISETP.LT.AND P1, PT, R250, UR56, !P0 ;  /* 0x00000038fa007c0c */ /* 0x000fe2000c721270 */
[----:B------:R-:W1:Y:S01]  /*18f3e0*/  LDCU.64 UR56, c[0x0][0x398] ;  /* 0x00007300ff3877ac */ /* 0x000e620008000a00 */
[----:B------:R-:W-:-:S02]  /*18f3f0*/  LOP3.LUT R26, R26, 0xffffefff, RZ, 0xc0, !PT ;  /* 0xffffefff1a1a7812 */ /* 0x000fc400078ec0ff */
[----:B------:R-:W-:-:S07]  /*18f400*/  ISETP.GE.AND P0, PT, R31, UR23, PT ;  /* 0x000000171f007c0c */ /* 0x000fce000bf06270 */
[----:B------:R-:W-:Y:S02]  /*18f410*/  @P2 LOP3.LUT R26, R26, 0x1000, RZ, 0xfc, !PT ;  /* 0x000010001a1a2812 */ /* 0x000fe400078efcff */
[C---:B------:R-:W-:Y:S01]  /*18f420*/  IADD3 R30, PT, PT, R104.reuse, 0xbf, RZ ;  /* 0x000000bf681e7810 */ /* 0x040fe20007ffe0ff */
[----:B------:R-:W-:Y:S01]  /*18f430*/  VIADD R31, R104, 0xb9 ;  /* 0x000000b9681f7836 */ /* 0x000fe20000000000 */
[----:B------:R-:W-:Y:S01]  /*18f440*/  LOP3.LUT R26, R26, 0xfffff7ff, RZ, 0xc0, !PT ;  /* 0xfffff7ff1a1a7812 */ /* 0x000fe200078ec0ff */
[----:B------:R-:W1:Y:S03]  /*18f450*/  LDCU.64 UR22, c[0x0][0x398] ;  /* 0x00007300ff1677ac */ /* 0x000e660008000a00 */
[----:B------:R-:W-:Y:S02]  /*18f460*/  @P1 LOP3.LUT R26, R26, 0x800, RZ, 0xfc, !PT ;  /* 0x000008001a1a1812 */ /* 0x000fe400078efcff */
[----:B----4-:R-:W-:-:S02]  /*18f470*/  ISETP.LT.AND P1, PT, R248, UR18, !P0 ;  /* 0x00000012f8007c0c */ /* 0x010fc4000c721270 */
[----:B------:R-:W-:Y:S02]  /*18f480*/  ISETP.LT.AND P0, PT, R250, UR51, !P0 ;  /* 0x00000033fa007c0c */ /* 0x000fe4000c701270 */
[----:B------:R-:W-:-:S09]  /*18f490*/  LOP3.LUT R26, R26, 0xfffffbff, RZ, 0xc0, !PT ;  /* 0xfffffbff1a1a7812 */ /* 0x000fd200078ec0ff */
[----:B------:R-:W-:-:S04]  /*18f4a0*/  @P1 LOP3.LUT R26, R26, 0x400, RZ, 0xfc, !PT ;  /* 0x000004001a1a1812 */ /* 0x000fc800078efcff */
[----:B------:R-:W-:-:S04]  /*18f4b0*/  LOP3.LUT R26, R26, 0xfffffdff, RZ, 0xc0, !PT ;  /* 0xfffffdff1a1a7812 */ /* 0x000fc800078ec0ff */
[----:B------:R-:W-:Y:S02]  /*18f4c0*/  @P0 LOP3.LUT R26, R26, 0x200, RZ, 0xfc, !PT ;  /* 0x000002001a1a0812 */ /* 0x000fe400078efcff */
[----:B------:R-:W-:Y:S02]  /*18f4d0*/  ISETP.GE.AND P0, PT, R30, UR19, PT ;  /* 0x000000131e007c0c */ /* 0x000fe4000bf06270 */
[----:B------:R-:W-:Y:S01]  /*18f4e0*/  LOP3.LUT R26, R26, 0xfffffeff, RZ, 0xc0, !PT ;  /* 0xfffffeff1a1a7812 */ /* 0x000fe200078ec0ff */
[----:B------:R-:W-:Y:S01]  /*18f4f0*/  VIADD R30, R104, 0xb3 ;  /* 0x000000b3681e7836 */ /* 0x000fe20000000000 */
[----:B------:R-:W-:Y:S01]  /*18f500*/  ISETP.LT.AND P1, PT, R248, UR44, !P0 ;  /* 0x0000002cf8007c0c */ /* 0x000fe2000c721270 */
[----:B------:R-:W4:Y:S01]  /*18f510*/  LDCU.64 UR18, c[0x0][0x398] ;  /* 0x00007300ff1277ac */ /* 0x000f220008000a00 */
[----:B------:R-:W-:-:S11]  /*18f520*/  ISETP.LT.AND P0, PT, R250, UR49, !P0 ;  /* 0x00000031fa007c0c */ /* 0x000fd6000c701270 */
[----:B------:R-:W-:-:S04]  /*18f530*/  @P1 LOP3.LUT R26, R26, 0x100, RZ, 0xfc, !PT ;  /* 0x000001001a1a1812 */ /* 0x000fc800078efcff */
[----:B------:R-:W-:-:S04]  /*18f540*/  LOP3.LUT R26, R26, 0xffffff7f, RZ, 0xc0, !PT ;  /* 0xffffff7f1a1a7812 */ /* 0x000fc800078ec0ff */
[----:B------:R-:W-:Y:S02]  /*18f550*/  @P0 LOP3.LUT R26, R26, 0x80, RZ, 0xfc, !PT ;  /* 0x000000801a1a0812 */ /* 0x000fe400078efcff */
[----:B------:R-:W-:-:S04]  /*18f560*/  ISETP.GE.AND P0, PT, R31, UR45, PT ;  /* 0x0000002d1f007c0c */ /* 0x000fc8000bf06270 */
[----:B------:R-:W-:Y:S02]  /*18f570*/  ISETP.LT.AND P1, PT, R248, UR34, !P0 ;  /* 0x00000022f8007c0c */ /* 0x000fe4000c721270 */
[----:B------:R-:W-:Y:S01]  /*18f580*/  ISETP.LT.AND P0, PT, R250, UR48, !P0 ;  /* 0x00000030fa007c0c */ /* 0x000fe2000c701270 */
[----:B----4-:R-:W-:Y:S01]  /*18f590*/  UMOV UR44, UR19 ;  /* 0x00000013002c7c82 */ /* 0x010fe20008000000 */
[----:B------:R-:W-:Y:S01]  /*18f5a0*/  LOP3.LUT R26, R26, 0xffffffbf, RZ, 0xc0, !PT ;  /* 0xffffffbf1a1a7812 */ /* 0x000fe200078ec0ff */
[----:B------:R-:W-:Y:S01]  /*18f5b0*/  UMOV UR24, UR18 ;  /* 0x0000001200187c82 */ /* 0x000fe20008000000 */
[----:B------:R-:W-:Y:S01]  /*18f5c0*/  IADD3 R31, PT, PT, R104, 0xad, RZ ;  /* 0x000000ad681f7810 */ /* 0x000fe20007ffe0ff */
[----:B------:R-:W4:Y:S01]  /*18f5d0*/  LDCU.64 UR18, c[0x0][0x398] ;  /* 0x00007300ff1277ac */ /* 0x000f220008000a00 */
[----:B------:R-:W-:Y:S02]  /*18f5e0*/  LOP3.LUT R21, R21, 0xfffffffb, RZ, 0xc0, !PT ;  /* 0xfffffffb15157812 */ /* 0x000fe400078ec0ff */
[----:B------:R-:W-:Y:S01]  /*18f5f0*/  LOP3.LUT R24, R24, 0x7fffffff, RZ, 0xc0, !PT ;  /* 0x7fffffff18187812 */ /* 0x000fe200078ec0ff */
[----:B------:R-:W1:Y:S02]  /*18f600*/  LDCU.64 UR48, c[0x0][0x398] ;  /* 0x00007300ff3077ac */ /* 0x000e640008000a00 */
[----:B------:R-:W-:-:S04]  /*18f610*/  @P1 LOP3.LUT R26, R26, 0x40, RZ, 0xfc, !PT ;  /* 0x000000401a1a1812 */ /* 0x000fc800078efcff */
[----:B------:R-:W-:-:S04]  /*18f620*/  LOP3.LUT R26, R26, 0xffffffdf, RZ, 0xc0, !PT ;  /* 0xffffffdf1a1a7812 */ /* 0x000fc800078ec0ff */
[----:B------:R-:W-:Y:S02]  /*18f630*/  @P0 LOP3.LUT R26, R26, 0x20, RZ, 0xfc, !PT ;  /* 0x000000201a1a0812 */ /* 0x000fe400078efcff */
[----:B------:R-:W-:Y:S02]  /*18f640*/  ISETP.GE.AND P0, PT, R30, UR35, PT ;  /* 0x000000231e007c0c */ /* 0x000fe4000bf06270 */
[----:B------:R-:W-:Y:S01]  /*18f650*/  LOP3.LUT R26, R26, 0xffffffef, RZ, 0xc0, !PT ;  /* 0xffffffef1a1a7812 */ /* 0x000fe200078ec0ff */
[----:B------:R-:W-:Y:S01]  /*18f660*/  VIADD R30, R104, 0xa7 ;  /* 0x000000a7681e7836 */ /* 0x000fe20000000000 */
[----:B------:R-:W-:Y:S01]  /*18f670*/  ISETP.LT.AND P1, PT, R248, UR38, !P0 ;  /* 0x00000026f8007c0c */ /* 0x000fe2000c721270 */
[----:B----4-:R-:W-:Y:S01]  /*18f680*/  UMOV UR40, UR18 ;  /* 0x0000001200287c82 */ /* 0x010fe20008000000 */
[----:B------:R-:W-:Y:S01]  /*18f690*/  ISETP.LT.AND P0, PT, R250, UR5, !P0 ;  /* 0x00000005fa007c0c */ /* 0x000fe2000c701270 */
[----:B------:R-:W-:Y:S01]  /*18f6a0*/  UMOV UR26, UR19 ;  /* 0x00000013001a7c82 */ /* 0x000fe20008000000 */
[----:B------:R-:W4:Y:S01]  /*18f6b0*/  LDCU.64 UR18, c[0x0][0x398] ;  /* 0x00007300ff1277ac */ /* 0x000f220008000a00 */
        /* <DEDUP_REMOVED lines=8> */
[----:B-1----:R-:W-:Y:S01]  /*18f740*/  UMOV UR5, UR34 ;  /* 0x0000002200057c82 */ /* 0x002fe20008000000 */
[----:B------:R-:W-:Y:S01]  /*18f750*/  ISETP.LT.AND P0, PT, R250, UR4, !P0 ;  /* 0x00000004fa007c0c */ /* 0x000fe2000c701270 */
[----:B------:R-:W-:Y:S01]  /*18f760*/  UMOV UR52, UR35 ;  /* 0x0000002300347c82 */ /* 0x000fe20008000000 */
[----:B------:R-:W1:Y:S01]  /*18f770*/  LDCU.64 UR34, c[0x0][0x398] ;  /* 0x00007300ff2277ac */ /* 0x000e620008000a00 */
[----:B------:R-:W1:Y:S08]  /*18f780*/  LDCU.64 UR38, c[0x0][0x398] ;  /* 0x00007300ff2677ac */ /* 0x000e700008000a00 */
[----:B------:R-:W-:-:S04]  /*18f790*/  @P1 LOP3.LUT R26, R26, 0x4, RZ, 0xfc, !PT ;  /* 0x000000041a1a1812 */ /* 0x000fc800078efcff */
[----:B------:R-:W-:-:S04]  /*18f7a0*/  LOP3.LUT R26, R26, 0xfffffffd, RZ, 0xc0, !PT ;  /* 0xfffffffd1a1a7812 */ /* 0x000fc800078ec0ff */
[----:B------:R-:W-:Y:S02]  /*18f7b0*/  @P0 LOP3.LUT R26, R26, 0x2, RZ, 0xfc, !PT ;  /* 0x000000021a1a0812 */ /* 0x000fe400078efcff */
[----:B------:R-:W-:Y:S01]  /*18f7c0*/  ISETP.GE.AND P0, PT, R30, UR17, PT ;  /* 0x000000111e007c0c */ /* 0x000fe2000bf06270 */
[----:B------:R-:W1:Y:S03]  /*18f7d0*/  LDCU.64 UR16, c[0x0][0x398] ;  /* 0x00007300ff1077ac */ /* 0x000e660008000a00 */
[----:B------:R-:W-:Y:S02]  /*18f7e0*/  ISETP.LT.AND P1, PT, R250, UR47, !P0 ;  /* 0x0000002ffa007c0c */ /* 0x000fe4000c721270 */
[----:B------:R-:W-:Y:S02]  /*18f7f0*/  ISETP.LT.AND P2, PT, R248, UR12, !P0 ;  /* 0x0000000cf8007c0c */ /* 0x000fe4000c741270 */
[----:B------:R-:W-:-:S09]  /*18f800*/  ISETP.GE.AND P0, PT, R31, UR13, PT ;  /* 0x0000000d1f007c0c */ /* 0x000fd2000bf06270 */
[----:B------:R-:W-:Y:S02]  /*18f810*/  @P1 LOP3.LUT R25, R25, 0x80000000, RZ, 0xfc, !PT ;  /* 0x8000000019191812 */ /* 0x000fe400078efcff */
[C---:B------:R-:W-:Y:S01]  /*18f820*/  IADD3 R30, PT, PT, R104.reuse, 0x9b, RZ ;  /* 0x0000009b681e7810 */ /* 0x040fe20007ffe0ff */
[----:B------:R-:W-:Y:S01]  /*18f830*/  VIADD R31, R104, 0x95 ;  /* 0x00000095681f7836 */ /* 0x000fe20000000000 */
[----:B------:R-:W-:Y:S01]  /*18f840*/  ISETP.LT.AND P1, PT, R248, UR32, !P0 ;  /* 0x00000020f8007c0c */ /* 0x000fe2000c721270 */
[----:B------:R-:W2:Y:S01]  /*18f850*/  LDCU.64 UR12, c[0x0][0x398] ;  /* 0x00007300ff0c77ac */ /* 0x000ea20008000a00 */
[----:B------:R-:W-:Y:S02]  /*18f860*/  ISETP.LT.AND P0, PT, R250, UR46, !P0 ;  /* 0x0000002efa007c0c */ /* 0x000fe4000c701270 */
[----:B------:R-:W-:Y:S01]  /*18f870*/  LOP3.LUT R25, R25, 0xbfffffff, RZ, 0xc0, !PT ;  /* 0xbfffffff19197812 */ /* 0x000fe200078ec0ff */
[----:B-1----:R-:W-:Y:S01]  /*18f880*/  UMOV UR4, UR38 ;  /* 0x0000002600047c82 */ /* 0x002fe20008000000 */
[----:B------:R-:W-:Y:S01]  /*18f890*/  LOP3.LUT R26, R26, 0xfffffffe, RZ, 0xc0, !PT ;  /* 0xfffffffe1a1a7812 */ /* 0x000fe200078ec0ff */
[----:B------:R-:W-:Y:S01]  /*18f8a0*/  UMOV UR64, UR39 ;  /* 0x0000002700407c82 */ /* 0x000fe20008000000 */
[----:B------:R-:W-:Y:S01]  /*18f8b0*/  MOV.SPILL R83, UR24 ;  /* 0x0000001800537c02 */ /* 0x000fe20009000f00 */
[----:B------:R-:W1:Y:S04]  /*18f8c0*/  LDCU.64 UR46, c[0x0][0x398] ;  /* 0x00007300ff2e77ac */ /* 0x000e680008000a00 */
[----:B------:R-:W-:-:S04]  /*18f8d0*/  @P1 LOP3.LUT R25, R25, 0x40000000, RZ, 0xfc, !PT ;  /* 0x4000000019191812 */ /* 0x000fc800078efcff */
[----:B------:R-:W-:-:S04]  /*18f8e0*/  LOP3.LUT R25, R25, 0xdfffffff, RZ, 0xc0, !PT ;  /* 0xdfffffff19197812 */ /* 0x000fc800078ec0ff */
[----:B------:R-:W-:Y:S02]  /*18f8f0*/  @P0 LOP3.LUT R25, R25, 0x20000000, RZ, 0xfc, !PT ;  /* 0x2000000019190812 */ /* 0x000fe400078efcff */
[----:B------:R-:W-:Y:S02]  /*18f900*/  ISETP.GE.AND P0, PT, R30, UR33, PT ;  /* 0x000000211e007c0c */ /* 0x000fe4000bf06270 */
[----:B------:R-:W-:Y:S01]  /*18f910*/  LOP3.LUT R25, R25, 0xefffffff, RZ, 0xc0, !PT ;  /* 0xefffffff19197812 */ /* 0x000fe200078ec0ff */
[----:B------:R-:W-:Y:S01]  /*18f920*/  VIADD R30, R104, 0x8f ;  /* 0x0000008f681e7836 */ /* 0x000fe20000000000 */
[----:B---3--:R-:W-:Y:S02]  /*18f930*/  ISETP.LT.AND P1, PT, R248, UR36, !P0 ;  /* 0x00000024f8007c0c */ /* 0x008fe4000c721270 */
[----:B------:R-:W-:Y:S01]  /*18f940*/  @P2 LOP3.LUT R26, R26, 0x1, RZ, 0xfc, !PT ;  /* 0x000000011a1a2812 */ /* 0x000fe200078efcff */
[----:B--2---:R-:W-:Y:S01]  /*18f950*/  UMOV UR39, UR12 ;  /* 0x0000000c00277c82 */ /* 0x004fe20008000000 */
[----:B------:R-:W-:Y:S01]  /*18f960*/  ISETP.LT.AND P0, PT, R250, UR10, !P0 ;  /* 0x0000000afa007c0c */ /* 0x000fe2000c701270 */
[----:B------:R-:W-:Y:S01]  /*18f970*/  UMOV UR75, UR13 ;  /* 0x0000000d004b7c82 */ /* 0x000fe20008000000 */
[----:B------:R-:W2:Y:S01]  /*18f980*/  LDCU.64 UR12, c[0x0][0x398] ;  /* 0x00007300ff0c77ac */ /* 0x000ea20008000a00 */
[----:B------:R-:W3:Y:S06]  /*18f990*/  LDCU.64 UR32, c[0x0][0x398] ;  /* 0x00007300ff2077ac */ /* 0x000eec0008000a00 */
[----:B------:R-:W-:-:S04]  /*18f9a0*/  @P1 LOP3.LUT R25, R25, 0x10000000, RZ, 0xfc, !PT ;  /* 0x1000000019191812 */ /* 0x000fc800078efcff */
[----:B------:R-:W-:-:S04]  /*18f9b0*/  LOP3.LUT R25, R25, 0xf7ffffff, RZ, 0xc0, !PT ;  /* 0xf7ffffff19197812 */ /* 0x000fc800078ec0ff */
[----:B------:R-:W-:Y:S02]  /*18f9c0*/  @P0 LOP3.LUT R25, R25, 0x8000000, RZ, 0xfc, !PT ;  /* 0x0800000019190812 */ /* 0x000fe400078efcff */
[----:B------:R-:W-:-:S04]  /*18f9d0*/  ISETP.GE.AND P0, PT, R31, UR37, PT ;  /* 0x000000251f007c0c */ /* 0x000fc8000bf06270 */
[----:B------:R-:W-:Y:S02]  /*18f9e0*/  ISETP.LT.AND P1, PT, R248, UR30, !P0 ;  /* 0x0000001ef8007c0c */ /* 0x000fe4000c721270 */
[----:B------:R-:W-:Y:S02]  /*18f9f0*/  ISETP.LT.AND P0, PT, R250, UR6, !P0 ;  /* 0x00000006fa007c0c */ /* 0x000fe4000c701270 */
[----:B------:R-:W-:-:S09]  /*18fa00*/  LOP3.LUT R25, R25, 0xfbffffff, RZ, 0xc0, !PT ;  /* 0xfbffffff19197812 */ /* 0x000fd200078ec0ff */
[----:B------:R-:W-:-:S04]  /*18fa10*/  @P1 LOP3.LUT R25, R25, 0x4000000, RZ, 0xfc, !PT ;  /* 0x0400000019191812 */ /* 0x000fc800078efcff */
[----:B------:R-:W-:-:S04]  /*18fa20*/  LOP3.LUT R25, R25, 0xfdffffff, RZ, 0xc0, !PT ;  /* 0xfdffffff19197812 */ /* 0x000fc800078ec0ff */
[----:B------:R-:W-:Y:S02]  /*18fa30*/  @P0 LOP3.LUT R25, R25, 0x2000000, RZ, 0xfc, !PT ;  /* 0x0200000019190812 */ /* 0x000fe400078efcff */
[----:B------:R-:W-:Y:S02]  /*18fa40*/  ISETP.GE.AND P0, PT, R30, UR31, PT ;  /* 0x0000001f1e007c0c */ /* 0x000fe4000bf06270 */
[----:B------:R-:W-:Y:S02]  /*18fa50*/  LOP3.LUT R25, R25, 0xfeffffff, RZ, 0xc0, !PT ;  /* 0xfeffffff19197812 */ /* 0x000fe400078ec0ff */
[C---:B------:R-:W-:Y:S01]  /*18fa60*/  IADD3 R31, PT, PT, R104.reuse, 0x89, RZ ;  /* 0x00000089681f7810 */ /* 0x040fe20007ffe0ff */
[----:B------:R-:W-:Y:S01]  /*18fa70*/  VIADD R30, R104, 0x83 ;  /* 0x00000083681e7836 */ /* 0x000fe20000000000 */
[----:B------:R-:W-:Y:S01]  /*18fa80*/  ISETP.LT.AND P2, PT, R248, UR14, !P0 ;  /* 0x0000000ef8007c0c */ /* 0x000fe2000c741270 */
[----:B---3--:R-:W-:Y:S01]  /*18fa90*/  UMOV UR36, UR32 ;  /* 0x0000002000247c82 */ /* 0x008fe20008000000 */
[----:B------:R-:W-:Y:S01]  /*18faa0*/  ISETP.LT.AND P1, PT, R250, UR66, !P0 ;  /* 0x00000042fa007c0c */ /* 0x000fe2000c721270 */
[----:B------:R-:W-:Y:S01]  /*18fab0*/  UMOV UR24, UR33 ;  /* 0x0000002100187c82 */ /* 0x000fe20008000000 */
[----:B------:R-:W-:Y:S01]  /*18fac0*/  ISETP.GE.AND P0, PT, R31, UR15, PT ;  /* 0x0000000f1f007c0c */ /* 0x000fe2000bf06270 */
[----:B------:R-:W3:Y:S08]  /*18fad0*/  LDCU.64 UR30, c[0x0][0x398] ;  /* 0x00007300ff1e77ac */ /* 0x000ef00008000a00 */
[----:B------:R-:W-:Y:S01]  /*18fae0*/  @P2 LOP3.LUT R25, R25, 0x1000000, RZ, 0xfc, !PT ;  /* 0x0100000019192812 */ /* 0x000fe200078efcff */
[----:B------:R-:W-:Y:S01]  /*18faf0*/  VIADD R31, R104, 0x7d ;  /* 0x0000007d681f7836 */ /* 0x000fe20000000000 */
[----:B------:R-:W1:Y:S02]  /*18fb00*/  LDCU.64 UR32, c[0x0][0x398] ;  /* 0x00007300ff2077ac */ /* 0x000e640008000a00 */
[----:B------:R-:W-:-:S02]  /*18fb10*/  LOP3.LUT R25, R25, 0xff7fffff, RZ, 0xc0, !PT ;  /* 0xff7fffff19197812 */ /* 0x000fc400078ec0ff */
[----:B------:R-:W-:Y:S01]  /*18fb20*/  MOV.SPILL R72, UR26 ;  /* 0x0000001a00487c02 */ /* 0x000fe20009000f00 */
[----:B------:R-:W1:Y:S01]  /*18fb30*/  LDCU.64 UR14, c[0x0][0x398] ;  /* 0x00007300ff0e77ac */ /* 0x000e620008000a00 */
[----:B------:R-:W-:Y:S02]  /*18fb40*/  @P1 LOP3.LUT R25, R25, 0x800000, RZ, 0xfc, !PT ;  /* 0x0080000019191812 */ /* 0x000fe400078efcff */
[----:B------:R-:W-:Y:S02]  /*18fb50*/  ISETP.LT.AND P1, PT, R248, UR20, !P0 ;  /* 0x00000014f8007c0c */ /* 0x000fe4000c721270 */
[----:B------:R-:W-:Y:S02]  /*18fb60*/  ISETP.LT.AND P0, PT, R250, UR54, !P0 ;  /* 0x00000036fa007c0c */ /* 0x000fe4000c701270 */
[----:B------:R-:W-:-:S09]  /*18fb70*/  LOP3.LUT R25, R25, 0xffbfffff, RZ, 0xc0, !PT ;  /* 0xffbfffff19197812 */ /* 0x000fd200078ec0ff */
[----:B------:R-:W-:-:S04]  /*18fb80*/  @P1 LOP3.LUT R25, R25, 0x400000, RZ, 0xfc, !PT ;  /* 0x0040000019191812 */ /* 0x000fc800078efcff */
[----:B------:R-:W-:-:S04]  /*18fb90*/  LOP3.LUT R25, R25, 0xffdfffff, RZ, 0xc0, !PT ;  /* 0xffdfffff19197812 */ /* 0x000fc800078ec0ff */
[----:B------:R-:W-:Y:S02]  /*18fba0*/  @P0 LOP3.LUT R25, R25, 0x200000, RZ, 0xfc, !PT ;  /* 0x0020000019190812 */ /* 0x000fe400078efcff */
[----:B------:R-:W-:Y:S01]  /*18fbb0*/  ISETP.GE.AND P0, PT, R30, UR21, PT ;  /* 0x000000151e007c0c */ /* 0x000fe2000bf06270 */
[----:B-1----:R-:W-:Y:S01]  /*18fbc0*/  UMOV UR26, UR46 ;  /* 0x0000002e001a7c82 */ /* 0x002fe20008000000 */
[----:B------:R-:W-:Y:S01]  /*18fbd0*/  LOP3.LUT R25, R25, 0xfffbffff, RZ, 0xc0, !PT ;  /* 0xfffbffff19197812 */ /* 0x000fe200078ec0ff */
[----:B------:R-:W1:Y:S01]  /*18fbe0*/  LDCU.64 UR20, c[0x0][0x398] ;  /* 0x00007300ff1477ac */ /* 0x000e620008000a00 */
[----:B------:R-:W-:Y:S02]  /*18fbf0*/  ISETP.LT.AND P1, PT, R248, UR8, !P0 ;  /* 0x00000008f8007c0c */ /* 0x000fe4000c721270 */
[----:B------:R-:W-:-:S11]  /*18fc00*/  ISETP.LT.AND P0, PT, R250, UR42, !P0 ;  /* 0x0000002afa007c0c */ /* 0x000fd6000c701270 */
[----:B------:R-:W-:-:S04]  /*18fc10*/  @P1 LOP3.LUT R25, R25, 0x40000, RZ, 0xfc, !PT ;  /* 0x0004000019191812 */ /* 0x000fc800078efcff */
[----:B------:R-:W-:-:S04]  /*18fc20*/  LOP3.LUT R25, R25, 0xfffeffff, RZ, 0xc0, !PT ;  /* 0xfffeffff19197812 */ /* 0x000fc800078ec0ff */
[----:B------:R-:W-:Y:S02]  /*18fc30*/  @P0 LOP3.LUT R25, R25, 0x10000, RZ, 0xfc, !PT ;  /* 0x0001000019190812 */ /* 0x000fe400078efcff */
[----:B------:R-:W-:Y:S02]  /*18fc40*/  ISETP.GE.AND P0, PT, R31, UR9, PT ;  /* 0x000000091f007c0c */ /* 0x000fe4000bf06270 */
[C---:B------:R-:W-:Y:S02]  /*18fc50*/  IADD3 R30, PT, PT, R104.reuse, 0xd8, RZ ;  /* 0x000000d8681e7810 */ /* 0x040fe40007ffe0ff */
        /* <DEDUP_REMOVED lines=10> */
[----:B------:R-:W-:Y:S02]  /*18fd00*/  MOV.SPILL R66, UR52 ;  /* 0x0000003400427c02 */ /* 0x000fe40009000f00 */
[----:B------:R-:W-:Y:S01]  /*18fd10*/  MOV.SPILL R52, UR24 ;  /* 0x0000001800347c02 */ /* 0x000fe20009000f00 */
[----:B-1----:R-:W-:Y:S01]  /*18fd20*/  IMAD.U32 R44, RZ, RZ, UR21 ;  /* 0x00000015ff2c7e24 */ /* 0x002fe2000f8e00ff */
[----:B----4-:R-:W-:Y:S01]  /*18fd30*/  ISETP.LT.AND P2, PT, R248, UR18, !P0 ;  /* 0x00000012f8007c0c */ /* 0x010fe2000c741270 */
[----:B------:R-:W-:Y:S01]  /*18fd40*/  UMOV UR6, UR20 ;  /* 0x0000001400067c82 */ /* 0x000fe20008000000 */
[----:B------:R-:W-:Y:S01]  /*18fd50*/  ISETP.LT.AND P1, PT, R250, UR40, !P0 ;  /* 0x00000028fa007c0c */ /* 0x000fe2000c721270 */
[----:B------:R-:W-:Y:S01]  /*18fd60*/  UMOV UR52, UR47 ;  /* 0x0000002f00347c82 */ /* 0x000fe20008000000 */
[----:B------:R-:W-:Y:S01]  /*18fd70*/  ISETP.GE.AND P0, PT, R31, UR19, PT ;  /* 0x000000131f007c0c */ /* 0x000fe2000bf06270 */
[----:B------:R-:W1:Y:S08]  /*18fd80*/  LDCU.64 UR44, c[0x0][0x398] ;  /* 0x00007300ff2c77ac */ /* 0x000e700008000a00 */
[----:B------:R-:W-:Y:S01]  /*18fd90*/  @P2 LOP3.LUT R25, R25, 0x20000, RZ, 0xfc, !PT ;  /* 0x0002000019192812 */ /* 0x000fe200078efcff */
[----:B------:R-:W-:Y:S01]  /*18fda0*/  VIADD R31, R104, 0xc6 ;  /* 0x000000c6681f7836 */ /* 0x000fe20000000000 */
[----:B------:R-:W4:Y:S02]  /*18fdb0*/  LDCU.64 UR46, c[0x0][0x398] ;  /* 0x00007300ff2e77ac */ /* 0x000f240008000a00 */
        /* <DEDUP_REMOVED lines=11> */
[----:B----4-:R-:W-:Y:S01]  /*18fe70*/  UMOV UR24, UR46 ;  /* 0x0000002e00187c82 */ /* 0x010fe20008000000 */
[----:B------:R-:W-:Y:S01]  /*18fe80*/  LOP3.LUT R25, R25, 0xffffefff, RZ, 0xc0, !PT ;  /* 0xffffefff19197812 */ /* 0x000fe200078ec0ff */
[----:B------:R-:W-:Y:S01]  /*18fe90*/  UMOV UR66, UR47 ;  /* 0x0000002f00427c82 */ /* 0x000fe20008000000 */
[----:B------:R-:W-:Y:S01]  /*18fea0*/  ISETP.LT.AND P1, PT, R248, UR16, !P0 ;  /* 0x00000010f8007c0c */ /* 0x000fe2000c721270 */
[----:B------:R-:W4:Y:S01]  /*18feb0*/  LDCU.64 UR46, c[0x0][0x398] ;  /* 0x00007300ff2e77ac */ /* 0x000f220008000a00 */
[----:B------:R-:W-:Y:S02]  /*18fec0*/  ISETP.LT.AND P0, PT, R250, UR4, !P0 ;  /* 0x00000004fa007c0c */ /* 0x000fe4000c701270 */
[----:B------:R-:W-:Y:S01]  /*18fed0*/  IADD3 R30, PT, PT, R104, 0xc0, RZ ;  /* 0x000000c0681e7810 */ /* 0x000fe20007ffe0ff */
[----:B-1----:R-:W-:Y:S01]  /*18fee0*/  UMOV UR5, UR18 ;  /* 0x0000001200057c82 */ /* 0x002fe20008000000 */
[----:B------:R-:W-:Y:S01]  /*18fef0*/  MOV R42, UR19 ;  /* 0x00000013002a7c02 */ /* 0x000fe20008000f00 */
[----:B------:R-:W1:Y:S01]  /*18ff00*/  LDCU.64 UR18, c[0x0][0x398] ;  /* 0x00007300ff1277ac */ /* 0x000e620008000a00 */
[----:B------:R-:W1:Y:S05]  /*18ff10*/  LDCU.64 UR34, c[0x0][0x398] ;  /* 0x00007300ff2277ac */ /* 0x000e6a0008000a00 */
[----:B------:R-:W-:-:S04]  /*18ff20*/  @P1 LOP3.LUT R25, R25, 0x1000, RZ, 0xfc, !PT ;  /* 0x0000100019191812 */ /* 0x000fc800078efcff */
[----:B------:R-:W-:-:S04]  /*18ff30*/  LOP3.LUT R25, R25, 0xfffff7ff, RZ, 0xc0, !PT ;  /* 0xfffff7ff19197812 */ /* 0x000fc800078ec0ff */
[----:B------:R-:W-:Y:S02]  /*18ff40*/  @P0 LOP3.LUT R25, R25, 0x800, RZ, 0xfc, !PT ;  /* 0x0000080019190812 */ /* 0x000fe400078efcff */
[----:B------:R-:W-:Y:S02]  /*18ff50*/  ISETP.GE.AND P0, PT, R31, UR17, PT ;  /* 0x000000111f007c0c */ /* 0x000fe4000bf06270 */
[----:B------:R-:W-:Y:S01]  /*18ff60*/  LOP3.LUT R25, R25, 0xfffffbff, RZ, 0xc0, !PT ;  /* 0xfffffbff19197812 */ /* 0x000fe200078ec0ff */
[----:B------:R-:W-:Y:S01]  /*18ff70*/  VIADD R31, R104, 0xba ;  /* 0x000000ba681f7836 */ /* 0x000fe20000000000 */
[----:B--2---:R-:W-:Y:S01]  /*18ff80*/  ISETP.LT.AND P1, PT, R248, UR12, !P0 ;  /* 0x0000000cf8007c0c */ /* 0x004fe2000c721270 */
[----:B----4-:R-:W-:Y:S01]  /*18ff90*/  UMOV UR10, UR46 ;  /* 0x0000002e000a7c82 */ /* 0x010fe20008000000 */
[----:B------:R-:W-:Y:S01]  /*18ffa0*/  ISETP.LT.AND P0, PT, R250, UR39, !P0 ;  /* 0x00000027fa007c0c */ /* 0x000fe2000c701270 */
[----:B-1----:R-:W-:Y:S01]  /*18ffb0*/  UMOV UR4, UR34 ;  /* 0x0000002200047c82 */ /* 0x002fe20008000000 */
[----:B------:R-:W-:Y:S01]  /*18ffc0*/  UMOV UR38, UR35 ;  /* 0x0000002300267c82 */ /* 0x000fe20008000000 */
[----:B------:R-:W1:Y:S01]  /*18ffd0*/  LDCU.64 UR34, c[0x0][0x398] ;  /* 0x00007300ff2277ac */ /* 0x000e620008000a00 */
[----:B------:R-:W2:Y:S07]  /*18ffe0*/  LDCU.64 UR16, c[0x0][0x398] ;  /* 0x00007300ff1077ac */ /* 0x000eae0008000a00 */
        /* <DEDUP_REMOVED lines=8> */
[----:B------:R-:W-:Y:S02]  /*190070*/  ISETP.LT.AND P1, PT, R250, UR36, !P0 ;  /* 0x00000024fa007c0c */ /* 0x000fe4000c721270 */
[----:B------:R-:W-:Y:S01]  /*190080*/  ISETP.GE.AND P0, PT, R31, UR33, PT ;  /* 0x000000211f007c0c */ /* 0x000fe2000bf06270 */
[----:B------:R-:W1:Y:S08]  /*190090*/  LDCU.64 UR32, c[0x0][0x398] ;  /* 0x00007300ff2077ac */ /* 0x000e700008000a00 */
[----:B------:R-:W-:Y:S01]  /*1900a0*/  @P2 LOP3.LUT R25, R25, 0x100, RZ, 0xfc, !PT ;  /* 0x0000010019192812 */ /* 0x000fe200078efcff */
[----:B------:R-:W1:Y:S03]  /*1900b0*/  LDCU.64 UR36, c[0x0][0x398] ;  /* 0x00007300ff2477ac */ /* 0x000e660008000a00 */
[----:B------:R-:W-:-:S04]  /*1900c0*/  LOP3.LUT R25, R25, 0xffffff7f, RZ, 0xc0, !PT ;  /* 0xffffff7f19197812 */ /* 0x000fc800078ec0ff */
[----:B------:R-:W-:Y:S02]  /*1900d0*/  @P1 LOP3.LUT R25, R25, 0x80, RZ, 0xfc, !PT ;  /* 0x0000008019191812 */ /* 0x000fe400078efcff */
[----:B---3--:R-:W-:Y:S02]  /*1900e0*/  ISETP.LT.AND P1, PT, R248, UR30, !P0 ;  /* 0x0000001ef8007c0c */ /* 0x008fe4000c721270 */
        /* <DEDUP_REMOVED lines=10> */
[----:B------:R-:W3:Y:S01]  /*190190*/  LDCU.64 UR30, c[0x0][0x398] ;  /* 0x00007300ff1e77ac */ /* 0x000ee20008000a00 */
[----:B------:R-:W-:-:S02]  /*1901a0*/  ISETP.LT.AND P1, PT, R250, UR24, !P0 ;  /* 0x00000018fa007c0c */ /* 0x000fc4000c721270 */
[----:B------:R-:W-:-:S09]  /*1901b0*/  ISETP.GE.AND P0, PT, R31, UR15, PT ;  /* 0x0000000f1f007c0c */ /* 0x000fd2000bf06270 */
[----:B------:R-:W-:Y:S01]  /*1901c0*/  @P2 LOP3.LUT R25, R25, 0x10, RZ, 0xfc, !PT ;  /* 0x0000001019192812 */ /* 0x000fe200078efcff */
[----:B------:R-:W-:Y:S01]  /*1901d0*/  VIADD R31, R104, 0xa2 ;  /* 0x000000a2681f7836 */ /* 0x000fe20000000000 */
[----:B------:R-:W1:Y:S02]  /*1901e0*/  LDCU.64 UR14, c[0x0][0x398] ;  /* 0x00007300ff0e77ac */ /* 0x000e640008000a00 */
[----:B------:R-:W-:-:S04]  /*1901f0*/  LOP3.LUT R25, R25, 0xfffffff7, RZ, 0xc0, !PT ;  /* 0xfffffff719197812 */ /* 0x000fc800078ec0ff */
        /* <DEDUP_REMOVED lines=16> */
[----:B------:R-:W1:Y:S01]  /*190300*/  LDCU.64 UR20, c[0x0][0x398] ;  /* 0x00007300ff1477ac */ /* 0x000e620008000a00 */
        /* <DEDUP_REMOVED lines=8> */
[----:B-1----:R-:W-:Y:S01]  /*190390*/  ISETP.LT.AND P1, PT, R248, UR34, !P0 ;  /* 0x00000022f8007c0c */ /* 0x002fe2000c721270 */
[----:B------:R-:W1:Y:S01]  /*1903a0*/  LDCU.64 UR18, c[0x0][0x398] ;  /* 0x00007300ff1277ac */ /* 0x000e620008000a00 */
[----:B------:R-:W-:Y:S02]  /*1903b0*/  ISETP.LT.AND P0, PT, R250, UR4, !P0 ;  /* 0x00000004fa007c0c */ /* 0x000fe4000c701270 */
[----:B------:R-:W-:Y:S01]  /*1903c0*/  LOP3.LUT R25, R25, 0xfffffffe, RZ, 0xc0, !PT ;  /* 0xfffffffe19197812 */ /* 0x000fe200078ec0ff */
[----:B------:R-:W1:Y:S08]  /*1903d0*/  LDCU.64 UR4, c[0x0][0x398] ;  /* 0x00007300ff0477ac */ /* 0x000e700008000a00 */
[----:B------:R-:W-:-:S04]  /*1903e0*/  @P1 LOP3.LUT R24, R24, 0x10000000, RZ, 0xfc, !PT ;  /* 0x1000000018181812 */ /* 0x000fc800078efcff */
[----:B------:R-:W-:-:S04]  /*1903f0*/  LOP3.LUT R24, R24, 0xf7ffffff, RZ, 0xc0, !PT ;  /* 0xf7ffffff18187812 */ /* 0x000fc800078ec0ff */
[----:B------:R-:W-:Y:S02]  /*190400*/  @P0 LOP3.LUT R24, R24, 0x8000000, RZ, 0xfc, !PT ;  /* 0x0800000018180812 */ /* 0x000fe400078efcff */
[----:B------:R-:W-:Y:S02]  /*190410*/  ISETP.GE.AND P0, PT, R31, UR35, PT ;  /* 0x000000231f007c0c */ /* 0x000fe4000bf06270 */
[----:B------:R-:W-:Y:S01]  /*190420*/  @P2 LOP3.LUT R25, R25, 0x1, RZ, 0xfc, !PT ;  /* 0x0000000119192812 */ /* 0x000fe200078efcff */
[----:B-1----:R-:W-:Y:S01]  /*190430*/  UMOV UR24, UR5 ;  /* 0x0000000500187c82 */ /* 0x002fe20008000000 */
[----:B----4-:R-:W-:Y:S01]  /*190440*/  ISETP.LT.AND P1, PT, R248, UR12, !P0 ;  /* 0x0000000cf8007c0c */ /* 0x010fe2000c721270 */
[----:B------:R-:W-:Y:S01]  /*190450*/  UMOV UR22, UR19 ;  /* 0x0000001300167c82 */ /* 0x000fe20008000000 */
[----:B--2---:R-:W-:Y:S02]  /*190460*/  ISETP.LT.AND P0, PT, R250, UR16, !P0 ;  /* 0x00000010fa007c0c */ /* 0x004fe4000c701270 */
[----:B------:R-:W-:Y:S01]  /*190470*/  LOP3.LUT R24, R24, 0xfbffffff, RZ, 0xc0, !PT ;  /* 0xfbffffff18187812 */ /* 0x000fe200078ec0ff */
[----:B------:R-:W1:Y:S08]  /*190480*/  LDCU.64 UR34, c[0x0][0x398] ;  /* 0x00007300ff2277ac */ /* 0x000e700008000a00 */
        /* <DEDUP_REMOVED lines=8> */
[----:B------:R-:W-:Y:S01]  /*190510*/  UMOV UR5, UR18 ;  /* 0x0000001200057c82 */ /* 0x000fe20008000000 */
[----:B------:R-:W-:Y:S01]  /*190520*/  ISETP.LT.AND P0, PT, R250, UR68, !P0 ;  /* 0x00000044fa007c0c */ /* 0x000fe2000c701270 */
[----:B------:R-:W2:Y:S01]  /*190530*/  LDCU.64 UR18, c[0x0][0x398] ;  /* 0x00007300ff1277ac */ /* 0x000ea20008000a00 */
[----:B------:R-:W-:Y:S01]  /*190540*/  LOP3.LUT R21, R21, 0xffffffef, RZ, 0xc0, !PT ;  /* 0xffffffef15157812 */ /* 0x000fe200078ec0ff */
[----:B------:R-:W4:Y:S08]  /*190550*/  LDCU.64 UR12, c[0x0][0x398] ;  /* 0x00007300ff0c77ac */ /* 0x000f300008000a00 */
[----:B------:R-:W-:-:S04]  /*190560*/  @P1 LOP3.LUT R24, R24, 0x1000000, RZ, 0xfc, !PT ;  /* 0x0100000018181812 */ /* 0x000fc800078efcff */
[----:B------:R-:W-:-:S04]  /*190570*/  LOP3.LUT R24, R24, 0xff7fffff, RZ, 0xc0, !PT ;  /* 0xff7fffff18187812 */ /* 0x000fc800078ec0ff */
[----:B------:R-:W-:Y:S02]  /*190580*/  @P0 LOP3.LUT R24, R24, 0x800000, RZ, 0xfc, !PT ;  /* 0x0080000018180812 */ /* 0x000fe400078efcff */
[----:B------:R-:W-:Y:S02]  /*190590*/  ISETP.GE.AND P0, PT, R31, UR33, PT ;  /* 0x000000211f007c0c */ /* 0x000fe4000bf06270 */
[----:B------:R-:W-:Y:S01]  /*1905a0*/  LOP3.LUT R24, R24, 0xffbfffff, RZ, 0xc0, !PT ;  /* 0xffbfffff18187812 */ /* 0x000fe200078ec0ff */
[----:B------:R-:W-:Y:S01]  /*1905b0*/  VIADD R31, R104, 0x7e ;  /* 0x0000007e681f7836 */ /* 0x000fe20000000000 */
[----:B------:R-:W-:Y:S01]  /*1905c0*/  ISETP.LT.AND P1, PT, R248, UR14, !P0 ;  /* 0x0000000ef8007c0c */ /* 0x000fe2000c721270 */
[----:B------:R-:W-:Y:S01]  /*1905d0*/  UMOV UR10, UR4 ;  /* 0x00000004000a7c82 */ /* 0x000fe20008000000 */
[----:B------:R-:W-:Y:S01]  /*1905e0*/  ISETP.LT.AND P0, PT, R250, UR56, !P0 ;  /* 0x00000038fa007c0c */ /* 0x000fe2000c701270 */
[----:B-1----:R-:W-:Y:S01]  /*1905f0*/  UMOV UR40, UR35 ;  /* 0x0000002300287c82 */ /* 0x002fe20008000000 */
[----:B------:R-:W1:Y:S09]  /*190600*/  LDCU.64 UR32, c[0x0][0x398] ;  /* 0x00007300ff2077ac */ /* 0x000e720008000a00 */
[----:B------:R-:W-:-:S04]  /*190610*/  @P1 LOP3.LUT R24, R24, 0x400000, RZ, 0xfc, !PT ;  /* 0x0040000018181812 */ /* 0x000fc800078efcff */
[----:B------:R-:W-:-:S04]  /*190620*/  LOP3.LUT R24, R24, 0xffdfffff, RZ, 0xc0, !PT ;  /* 0xffdfffff18187812 */ /* 0x000fc800078ec0ff */
[----:B------:R-:W-:Y:S02]  /*190630*/  @P0 LOP3.LUT R24, R24, 0x200000, RZ, 0xfc, !PT ;  /* 0x0020000018180812 */ /* 0x000fe400078efcff */
[----:B------:R-:W-:Y:S01]  /*190640*/  ISETP.GE.AND P0, PT, R30, UR15, PT ;  /* 0x0000000f1e007c0c */ /* 0x000fe2000bf06270 */
[----:B------:R-:W-:Y:S01]  /*190650*/  UMOV UR4, UR34 ;  /* 0x0000002200047c82 */ /* 0x000fe20008000000 */
[----:B------:R-:W-:Y:S01]  /*190660*/  LOP3.LUT R24, R24, 0xffefffff, RZ, 0xc0, !PT ;  /* 0xffefffff18187812 */ /* 0x000fe200078ec0ff */
[----:B------:R-:W1:Y:S01]  /*190670*/  LDCU.64 UR14, c[0x0][0x398] ;  /* 0x00007300ff0e77ac */ /* 0x000e620008000a00 */
[----:B------:R-:W-:Y:S02]  /*190680*/  ISETP.LT.AND P2, PT, R248, UR8, !P0 ;  /* 0x00000008f8007c0c */ /* 0x000fe4000c741270 */
[----:B------:R-:W-:Y:S01]  /*190690*/  ISETP.LT.AND P1, PT, R250, UR44, !P0 ;  /* 0x0000002cfa007c0c */ /* 0x000fe2000c721270 */
[----:B------:R-:W1:Y:S01]  /*1906a0*/  LDCU.64 UR34, c[0x0][0x398] ;  /* 0x00007300ff2277ac */ /* 0x000e620008000a00 */
[----:B------:R-:W-:-:S09]  /*1906b0*/  ISETP.GE.AND P0, PT, R31, UR9, PT ;  /* 0x000000091f007c0c */ /* 0x000fd2000bf06270 */
[----:B------:R-:W-:Y:S02]  /*1906c0*/  @P2 LOP3.LUT R24, R24, 0x100000, RZ, 0xfc, !PT ;  /* 0x0010000018182812 */ /* 0x000fe400078efcff */
[C---:B------:R-:W-:Y:S01]  /*1906d0*/  IADD3 R30, PT, PT, R104.reuse, 0xd9, RZ ;  /* 0x000000d9681e7810 */ /* 0x040fe20007ffe0ff */
[----:B------:R-:W-:Y:S01]  /*1906e0*/  VIADD R31, R104, 0xd3 ;  /* 0x000000d3681f7836 */ /* 0x000fe20000000000 */
[----:B------:R-:W-:Y:S01]  /*1906f0*/  LOP3.LUT R24, R24, 0xfff7ffff, RZ, 0xc0, !PT ;  /* 0xfff7ffff18187812 */ /* 0x000fe200078ec0ff */
[----:B------:R-:W1:Y:S03]  /*190700*/  LDCU.64 UR8, c[0x0][0x398] ;  /* 0x00007300ff0877ac */ /* 0x000e660008000a00 */
[----:B------:R-:W-:Y:S02]  /*190710*/  @P1 LOP3.LUT R24, R24, 0x80000, RZ, 0xfc, !PT ;  /* 0x0008000018181812 */ /* 0x000fe400078efcff */
[----:B------:R-:W-:-:S02]  /*190720*/  ISETP.LT.AND P1, PT, R248, UR20, !P0 ;  /* 0x00000014f8007c0c */ /* 0x000fc4000c721270 */
[----:B---3--:R-:W-:-:S11]  /*190730*/  ISETP.LT.AND P0, PT, R250, UR30, !P0 ;  /* 0x0000001efa007c0c */ /* 0x008fd6000c701270 */
[----:B------:R-:W-:-:S04]  /*190740*/  @P1 LOP3.LUT R21, R21, 0x10, RZ, 0xfc, !PT ;  /* 0x0000001015151812 */ /* 0x000fc800078efcff */
[----:B------:R-:W-:-:S04]  /*190750*/  LOP3.LUT R21, R21, 0xfffffff7, RZ, 0xc0, !PT ;  /* 0xfffffff715157812 */ /* 0x000fc800078ec0ff */
[----:B------:R-:W-:Y:S02]  /*190760*/  @P0 LOP3.LUT R21, R21, 0x8, RZ, 0xfc, !PT ;  /* 0x0000000815150812 */ /* 0x000fe400078efcff */
[----:B------:R-:W-:-:S04]  /*190770*/  ISETP.GE.AND P0, PT, R30, UR24, PT ;  /* 0x000000181e007c0c */ /* 0x000fc8000bf06270 */
[----:B--2---:R-:W-:Y:S02]  /*190780*/  ISETP.LT.AND P1, PT, R248, UR18, !P0 ;  /* 0x00000012f8007c0c */ /* 0x004fe4000c721270 */
[----:B------:R-:W-:Y:S02]  /*190790*/  ISETP.LT.AND P0, PT, R250, UR5, !P0 ;  /* 0x00000005fa007c0c */ /* 0x000fe4000c701270 */
[----:B------:R-:W-:-:S09]  /*1907a0*/  LOP3.LUT R24, R24, 0xfffdffff, RZ, 0xc0, !PT ;  /* 0xfffdffff18187812 */ /* 0x000fd200078ec0ff */
[----:B------:R-:W-:-:S04]  /*1907b0*/  @P1 LOP3.LUT R24, R24, 0x20000, RZ, 0xfc, !PT ;  /* 0x0002000018181812 */ /* 0x000fc800078efcff */
[----:B------:R-:W-:-:S04]  /*1907c0*/  LOP3.LUT R24, R24, 0xffff7fff, RZ, 0xc0, !PT ;  /* 0xffff7fff18187812 */ /* 0x000fc800078ec0ff */
[----:B------:R-:W-:Y:S02]  /*1907d0*/  @P0 LOP3.LUT R24, R24, 0x8000, RZ, 0xfc, !PT ;  /* 0x0000800018180812 */ /* 0x000fe400078efcff */
[----:B------:R-:W-:Y:S01]  /*1907e0*/  ISETP.GE.AND P0, PT, R31, UR19, PT ;  /* 0x000000131f007c0c */ /* 0x000fe2000bf06270 */
[----:B------:R-:W-:Y:S01]  /*1907f0*/  VIADD R30, R104, 0xcd ;  /* 0x000000cd681e7836 */ /* 0x000fe20000000000 */
[----:B------:R-:W-:Y:S02]  /*190800*/  LOP3.LUT R24, R24, 0xffffbfff, RZ, 0xc0, !PT ;  /* 0xffffbfff18187812 */ /* 0x000fe400078ec0ff */
[----:B------:R-:W-:Y:S01]  /*190810*/  MOV.SPILL R43, UR10 ;  /* 0x0000000a002b7c02 */ /* 0x000fe20009000f00 */
[----:B-1----:R-:W-:Y:S01]  /*190820*/  UMOV UR6, UR32 ;  /* 0x0000002000067c82 */ /* 0x002fe20008000000 */
[----:B----4-:R-:W-:Y:S01]  /*190830*/  ISETP.LT.AND P1, PT, R248, UR12, !P0 ;  /* 0x0000000cf8007c0c */ /* 0x010fe2000c721270 */
[----:B------:R-:W1:Y:S01]  /*190840*/  LDCU.64 UR18, c[0x0][0x398] ;  /* 0x00007300ff1277ac */ /* 0x000e620008000a00 */
[----:B------:R-:W-:-:S11]  /*190850*/  ISETP.LT.AND P0, PT, R250, UR4, !P0 ;  /* 0x00000004fa007c0c */ /* 0x000fd6000c701270 */
[----:B------:R-:W-:-:S04]  /*190860*/  @P1 LOP3.LUT R24, R24, 0x4000, RZ, 0xfc, !PT ;  /* 0x0000400018181812 */ /* 0x000fc800078efcff */
[----:B------:R-:W-:-:S04]  /*190870*/  LOP3.LUT R24, R24, 0xffffdfff, RZ, 0xc0, !PT ;  /* 0xffffdfff18187812 */ /* 0x000fc800078ec0ff */
[----:B------:R-:W-:Y:S02]  /*190880*/  @P0 LOP3.LUT R24, R24, 0x2000, RZ, 0xfc, !PT ;  /* 0x0000200018180812 */ /* 0x000fe400078efcff */
[----:B------:R-:W-:Y:S01]  /*190890*/  ISETP.GE.AND P0, PT, R30, UR13, PT ;  /* 0x0000000d1e007c0c */ /* 0x000fe2000bf06270 */
[----:B------:R-:W-:Y:S01]  /*1908a0*/  UMOV UR10, UR34 ;  /* 0x00000022000a7c82 */ /* 0x000fe20008000000 */
[----:B------:R-:W-:Y:S02]  /*1908b0*/  LOP3.LUT R24, R24, 0xffffefff, RZ, 0xc0, !PT ;  /* 0xffffefff18187812 */ /* 0x000fe400078ec0ff */
[----:B------:R-:W-:Y:S01]  /*1908c0*/  IADD3 R31, PT, PT, R104, 0xc7, RZ ;  /* 0x000000c7681f7810 */ /* 0x000fe20007ffe0ff */
[----:B------:R-:W-:Y:S01]  /*1908d0*/  UMOV UR44, UR33 ;  /* 0x00000021002c7c82 */ /* 0x000fe20008000000 */
[----:B------:R-:W-:Y:S01]  /*1908e0*/  ISETP.LT.AND P2, PT, R248, UR14, !P0 ;  /* 0x0000000ef8007c0c */ /* 0x000fe2000c741270 */
[----:B------:R-:W2:Y:S01]  /*1908f0*/  LDCU.64 UR32, c[0x0][0x398] ;  /* 0x00007300ff2077ac */ /* 0x000ea20008000a00 */
[----:B------:R-:W-:-:S02]  /*190900*/  ISETP.LT.AND P1, PT, R250, UR10, !P0 ;  /* 0x0000000afa007c0c */ /* 0x000fc4000c721270 */
[----:B------:R-:W-:Y:S01]  /*190910*/  ISETP.GE.AND P0, PT, R31, UR15, PT ;  /* 0x0000000f1f007c0c */ /* 0x000fe2000bf06270 */
[----:B------:R-:W-:Y:S01]  /*190920*/  VIADD R30, R104, 0xc1 ;  /* 0x000000c1681e7836 */ /* 0x000fe20000000000 */
[----:B------:R-:W3:Y:S07]  /*190930*/  LDCU.64 UR12, c[0x0][0x398] ;  /* 0x00007300ff0c77ac */ /* 0x000eee0008000a00 */
[----:B------:R-:W-:Y:S01]  /*190940*/  @P2 LOP3.LUT R24, R24, 0x1000, RZ, 0xfc, !PT ;  /* 0x0000100018182812 */ /* 0x000fe200078efcff */
[----:B------:R-:W4:Y:S03]  /*190950*/  LDCU.64 UR14, c[0x0][0x398] ;  /* 0x00007300ff0e77ac */ /* 0x000f260008000a00 */
        /* <DEDUP_REMOVED lines=9> */
[----:B--2---:R-:W-:Y:S01]  /*1909f0*/  UMOV UR5, UR32 ;  /* 0x0000002000057c82 */ /* 0x004fe20008000000 */
[----:B------:R-:W-:Y:S01]  /*190a00*/  UMOV UR68, UR33 ;  /* 0x0000002100447c82 */ /* 0x000fe20008000000 */
[----:B------:R-:W-:Y:S01]  /*190a10*/  LOP3.LUT R24, R24, 0xfffffeff, RZ, 0xc0, !PT ;  /* 0xfffffeff18187812 */ /* 0x000fe200078ec0ff */
[----:B------:R-:W2:Y:S01]  /*190a20*/  LDCU.64 UR32, c[0x0][0x398] ;  /* 0x00007300ff2077ac */ /* 0x000ea20008000a00 */
[----:B-1----:R-:W-:Y:S02]  /*190a30*/  ISETP.LT.AND P2, PT, R248, UR18, !P0 ;  /* 0x00000012f8007c0c */ /* 0x002fe4000c741270 */
[----:B------:R-:W-:Y:S01]  /*190a40*/  ISETP.LT.AND P1, PT, R250, UR5, !P0 ;  /* 0x00000005fa007c0c */ /* 0x000fe2000c721270 */
[C---:B------:R-:W-:Y:S01]  /*190a50*/  VIADD R31, R104.reuse, 0xbb ;  /* 0x000000bb681f7836 */ /* 0x040fe20000000000 */
[----:B------:R-:W-:Y:S01]  /*190a60*/  MOV.SPILL R58, UR64 ;  /* 0x00000040003a7c02 */ /* 0x000fe20009000f00 */
[----:B----4-:R-:W-:Y:S01]  /*190a70*/  UMOV UR6, UR14 ;  /* 0x0000000e00067c82 */ /* 0x010fe20008000000 */
[----:B------:R-:W-:Y:S01]  /*190a80*/  IADD3 R30, PT, PT, R104, 0xb5, RZ ;  /* 0x000000b5681e7810 */ /* 0x000fe20007ffe0ff */
[----:B------:R-:W1:Y:S01]  /*190a90*/  LDCU.64 UR8, c[0x0][0x398] ;  /* 0x00007300ff0877ac */ /* 0x000e620008000a00 */
[----:B------:R-:W-:-:S05]  /*190aa0*/  ISETP.GE.AND P0, PT, R31, UR19, PT ;  /* 0x000000131f007c0c */ /* 0x000fca000bf06270 */
[----:B------:R-:W-:Y:S01]  /*190ab0*/  @P2 LOP3.LUT R24, R24, 0x100, RZ, 0xfc, !PT ;  /* 0x0000010018182812 */ /* 0x000fe200078efcff */
[----:B------:R-:W-:Y:S01]  /*190ac0*/  UMOV UR64, UR15 ;  /* 0x0000000f00407c82 */ /* 0x000fe20008000000 */
[----:B------:R-:W4:Y:S02]  /*190ad0*/  LDCU.64 UR14, c[0x0][0x398] ;  /* 0x00007300ff0e77ac */ /* 0x000f240008000a00 */
[----:B------:R-:W-:Y:S01]  /*190ae0*/  LOP3.LUT R24, R24, 0xffffff7f, RZ, 0xc0, !PT ;  /* 0xffffff7f18187812 */ /* 0x000fe200078ec0ff */
[----:B--2---:R-:W-:Y:S01]  /*190af0*/  UMOV UR4, UR32 ;  /* 0x0000002000047c82 */ /* 0x004fe20008000000 */
[----:B------:R-:W2:Y:S02]  /*190b00*/  LDCU.64 UR18, c[0x0][0x398] ;  /* 0x00007300ff1277ac */ /* 0x000ea40008000a00 */
[----:B------:R-:W-:Y:S02]  /*190b10*/  @P1 LOP3.LUT R24, R24, 0x80, RZ, 0xfc, !PT ;  /* 0x0000008018181812 */ /* 0x000fe400078efcff */
[----:B---3--:R-:W-:-:S02]  /*190b20*/  ISETP.LT.AND P1, PT, R248, UR12, !P0 ;  /* 0x0000000cf8007c0c */ /* 0x008fc4000c721270 */
[----:B------:R-:W-:Y:S02]  /*190b30*/  ISETP.LT.AND P0, PT, R250, UR4, !P0 ;  /* 0x00000004fa007c0c */ /* 0x000fe4000c701270 */
[----:B------:R-:W-:-:S09]  /*190b40*/  LOP3.LUT R24, R24, 0xffffffbf, RZ, 0xc0, !PT ;  /* 0xffffffbf18187812 */ /* 0x000fd200078ec0ff */
[----:B------:R-:W-:-:S04]  /*190b50*/  @P1 LOP3.LUT R24, R24, 0x40, RZ, 0xfc, !PT ;  /* 0x0000004018181812 */ /* 0x000fc800078efcff */
[----:B------:R-:W-:-:S04]  /*190b60*/  LOP3.LUT R24, R24, 0xffffffdf, RZ, 0xc0, !PT ;  /* 0xffffffdf18187812 */ /* 0x000fc800078ec0ff */
[----:B------:R-:W-:Y:S02]  /*190b70*/  @P0 LOP3.LUT R24, R24, 0x20, RZ, 0xfc, !PT ;  /* 0x0000002018180812 */ /* 0x000fe400078efcff */
[----:B------:R-:W-:Y:S01]  /*190b80*/  ISETP.GE.AND P0, PT, R30, UR13, PT ;  /* 0x0000000d1e007c0c */ /* 0x000fe2000bf06270 */
[----:B------:R-:W-:Y:S01]  /*190b90*/  VIADD R31, R104, 0xaf ;  /* 0x000000af681f7836 */ /* 0x000fe20000000000 */
[----:B------:R-:W-:Y:S01]  /*190ba0*/  LOP3.LUT R24, R24, 0xffffffef, RZ, 0xc0, !PT ;  /* 0xffffffef18187812 */ /* 0x000fe200078ec0ff */
[----:B--2---:R-:W-:Y:S01]  /*190bb0*/  UMOV UR4, UR18 ;  /* 0x0000001200047c82 */ /* 0x004fe20008000000 */
[----:B----4-:R-:W-:Y:S01]  /*190bc0*/  ISETP.LT.AND P2, PT, R248, UR14, !P0 ;  /* 0x0000000ef8007c0c */ /* 0x010fe2000c741270 */
[----:B------:R-:W2:Y:S01]  /*190bd0*/  LDCU.64 UR12, c[0x0][0x398] ;  /* 0x00007300ff0c77ac */ /* 0x000ea20008000a00 */
[----:B------:R-:W-:Y:S02]  /*190be0*/  ISETP.LT.AND P1, PT, R250, UR6, !P0 ;  /* 0x00000006fa007c0c */ /* 0x000fe4000c721270 */
[----:B------:R-:W-:-:S02]  /*190bf0*/  ISETP.GE.AND P0, PT, R31, UR15, PT ;  /* 0x0000000f1f007c0c */ /* 0x000fc4000bf06270 */
[----:B------:R-:W-:-:S07]  /*190c00*/  MOV.SPILL R50, UR52 ;  /* 0x0000003400327c02 */ /* 0x000fce0009000f00 */
[----:B------:R-:W-:Y:S01]  /*190c10*/  @P2 LOP3.LUT R24, R24, 0x10, RZ, 0xfc, !PT ;  /* 0x0000001018182812 */ /* 0x000fe200078efcff */
[----:B------:R-:W-:Y:S01]  /*190c20*/  VIADD R30, R104, 0xa9 ;  /* 0x000000a9681e7836 */ /* 0x000fe20000000000 */
[----:B------:R-:W3:Y:S02]  /*190c30*/  LDCU.64 UR14, c[0x0][0x398] ;  /* 0x00007300ff0e77ac */ /* 0x000ee40008000a00 */
[----:B------:R-:W-:-:S04]  /*190c40*/  LOP3.LUT R24, R24, 0xfffffff7, RZ, 0xc0, !PT ;  /* 0xfffffff718187812 */ /* 0x000fc800078ec0ff */
[----:B------:R-:W-:Y:S02]  /*190c50*/  @P1 LOP3.LUT R24, R24, 0x8, RZ, 0xfc, !PT ;  /* 0x0000000818181812 */ /* 0x000fe400078efcff */
[----:B-1----:R-:W-:Y:S01]  /*190c60*/  ISETP.LT.AND P1, PT, R248, UR8, !P0 ;  /* 0x00000008f8007c0c */ /* 0x002fe2000c721270 */
[----:B------:R-:W-:Y:S01]  /*190c70*/  UMOV UR52, UR19 ;  /* 0x0000001300347c82 */ /* 0x000fe20008000000 */
[----:B------:R-:W1:Y:S01]  /*190c80*/  LDCU.64 UR18, c[0x0][0x398] ;  /* 0x00007300ff1277ac */ /* 0x000e620008000a00 */
[----:B------:R-:W-:Y:S02]  /*190c90*/  ISETP.LT.AND P0, PT, R250, UR4, !P0 ;  /* 0x00000004fa007c0c */ /* 0x000fe4000c701270 */
[----:B------:R-:W-:-:S08]  /*190ca0*/  LOP3.LUT R24, R24, 0xfffffffb, RZ, 0xc0, !PT ;  /* 0xfffffffb18187812 */ /* 0x000fd000078ec0ff */
[----:B------:R-:W-:-:S04]  /*190cb0*/  @P1 LOP3.LUT R24, R24, 0x4, RZ, 0xfc, !PT ;  /* 0x0000000418181812 */ /* 0x000fc800078efcff */
[----:B------:R-:W-:-:S04]  /*190cc0*/  LOP3.LUT R24, R24, 0xfffffffd, RZ, 0xc0, !PT ;  /* 0xfffffffd18187812 */ /* 0x000fc800078ec0ff */
[----:B------:R-:W-:Y:S02]  /*190cd0*/  @P0 LOP3.LUT R24, R24, 0x2, RZ, 0xfc, !PT ;  /* 0x0000000218180812 */ /* 0x000fe400078efcff */
[----:B------:R-:W-:Y:S01]  /*190ce0*/  ISETP.GE.AND P0, PT, R30, UR9, PT ;  /* 0x000000091e007c0c */ /* 0x000fe2000bf06270 */
[----:B-1----:R-:W-:Y:S01]  /*190cf0*/  UMOV UR5, UR18 ;  /* 0x0000001200057c82 */ /* 0x002fe20008000000 */
[----:B------:R-:W-:Y:S01]  /*190d00*/  UMOV UR10, UR19 ;  /* 0x00000013000a7c82 */ /* 0x000fe20008000000 */
[----:B------:R-:W1:Y:S01]  /*190d10*/  LDCU.64 UR18, c[0x0][0x398] ;  /* 0x00007300ff1277ac */ /* 0x000e620008000a00 */
[----:B------:R-:W-:Y:S02]  /*190d20*/  ISETP.LT.AND P1, PT, R250, UR5, !P0 ;  /* 0x00000005fa007c0c */ /* 0x000fe4000c721270 */
[----:B------:R-:W-:Y:S01]  /*190d30*/  IADD3 R31, PT, PT, R104, 0xa3, RZ ;  /* 0x000000a3681f7810 */ /* 0x000fe20007ffe0ff */
[----:B------:R-:W4:Y:S01]  /*190d40*/  LDCU.64 UR8, c[0x0][0x398] ;  /* 0x00007300ff0877ac */ /* 0x000f220008000a00 */
[----:B--2---:R-:W-:-:S02]  /*190d50*/  ISETP.LT.AND P2, PT, R248, UR12, !P0 ;  /* 0x0000000cf8007c0c */ /* 0x004fc4000c741270 */
[----:B------:R-:W-:Y:S01]  /*190d60*/  ISETP.GE.AND P0, PT, R31, UR13, PT ;  /* 0x0000000d1f007c0c */ /* 0x000fe2000bf06270 */
[----:B------:R-:W2:Y:S01]  /*190d70*/  LDCU.64 UR12, c[0x0][0x398] ;  /* 0x00007300ff0c77ac */ /* 0x000ea20008000a00 */
[----:B------:R-:W-:Y:S01]  /*190d80*/  VIADD R30, R104, 0x9d ;  /* 0x0000009d681e7836 */ /* 0x000fe20000000000 */
[----:B------:R-:W-:Y:S01]  /*190d90*/  LOP3.LUT R24, R24, 0xfffffffe, RZ, 0xc0, !PT ;  /* 0xfffffffe18187812 */ /* 0x000fe200078ec0ff */
[----:B------:R-:W-:Y:S01]  /*190da0*/  UMOV UR54, UR47 ;  /* 0x0000002f00367c82 */ /* 0x000fe20008000000 */
[----:B------:R-:W-:Y:S02]  /*190db0*/  UMOV UR42, UR35 ;  /* 0x00000023002a7c82 */ /* 0x000fe40008000000 */
[----:B------:R-:W-:Y:S01]  /*190dc0*/  @P1 LOP3.LUT R22, R22, 0x80000000, RZ, 0xfc, !PT ;  /* 0x8000000016161812 */ /* 0x000fe200078efcff */
[----:B-1----:R-:W-:Y:S01]  /*190dd0*/  UMOV UR4, UR18 ;  /* 0x0000001200047c82 */ /* 0x002fe20008000000 */
[----:B---3--:R-:W-:Y:S01]  /*190de0*/  ISETP.LT.AND P1, PT, R248, UR14, !P0 ;  /* 0x0000000ef8007c0c */ /* 0x008fe2000c721270 */
[----:B------:R-:W-:Y:S01]  /*190df0*/  VIADD R31, R104, 0x97 ;  /* 0x00000097681f7836 */ /* 0x000fe20000000000 */
[----:B------:R-:W-:Y:S01]  /*190e00*/  ISETP.LT.AND P0, PT, R250, UR4, !P0 ;  /* 0x00000004fa007c0c */ /* 0x000fe2000c701270 */
[----:B------:R-:W1:Y:S01]  /*190e10*/  LDCU.64 UR46, c[0x0][0x398] ;  /* 0x00007300ff2e77ac */ /* 0x000e620008000a00 */
[----:B------:R-:W-:-:S02]  /*190e20*/  LOP3.LUT R22, R22, 0xbfffffff, RZ, 0xc0, !PT ;  /* 0xbfffffff16167812 */ /* 0x000fc400078ec0ff */
[----:B------:R-:W-:Y:S01]  /*190e30*/  @P2 LOP3.LUT R24, R24, 0x1, RZ, 0xfc, !PT ;  /* 0x0000000118182812 */ /* 0x000fe200078efcff */
[----:B--2---:R-:W-:Y:S01]  /*190e40*/  UMOV UR27, UR13 ;  /* 0x0000000d001b7c82 */ /* 0x004fe20008000000 */
[----:B------:R-:W-:Y:S01]  /*190e50*/  UMOV UR26, UR33 ;  /* 0x00000021001a7c82 */ /* 0x000fe20008000000 */
[----:B------:R-:W-:Y:S01]  /*190e60*/  UMOV UR4, UR12 ;  /* 0x0000000c00047c82 */ /* 0x000fe20008000000 */
[----:B------:R-:W2:Y:S03]  /*190e70*/  LDCU.64 UR12, c[0x0][0x398] ;  /* 0x00007300ff0c77ac */ /* 0x000ea60008000a00 */
[----:B------:R-:W-:Y:S01]  /*190e80*/  @P1 LOP3.LUT R22, R22, 0x40000000, RZ, 0xfc, !PT ;  /* 0x4000000016161812 */ /* 0x000fe200078efcff */
[----:B------:R-:W3:Y:S03]  /*190e90*/  LDCU.64 UR32, c[0x0][0x398] ;  /* 0x00007300ff2077ac */ /* 0x000ee60008000a00 */
[----:B------:R-:W-:Y:S01]  /*190ea0*/  LOP3.LUT R22, R22, 0xdfffffff, RZ, 0xc0, !PT ;  /* 0xdfffffff16167812 */ /* 0x000fe200078ec0ff */
[----:B------:R-:W1:Y:S03]  /*190eb0*/  LDCU UR5, c[0x0][0x3b8] ;  /* 0x00007700ff0577ac */ /* 0x000e660008000800 */
[----:B------:R-:W-:Y:S01]  /*190ec0*/  @P0 LOP3.LUT R22, R22, 0x20000000, RZ, 0xfc, !PT ;  /* 0x2000000016160812 */ /* 0x000fe200078efcff */
[----:B------:R-:W1:Y:S01]  /*190ed0*/  LDCU.64 UR34, c[0x0][0x398] ;  /* 0x00007300ff2277ac */ /* 0x000e620008000a00 */
[----:B------:R-:W-:-:S02]  /*190ee0*/  ISETP.GE.AND P0, PT, R30, UR15, PT ;  /* 0x0000000f1e007c0c */ /* 0x000fc4000bf06270 */
[----:B------:R-:W-:Y:S01]  /*190ef0*/  LOP3.LUT R22, R22, 0xefffffff, RZ, 0xc0, !PT ;  /* 0xefffffff16167812 */ /* 0x000fe200078ec0ff */
[----:B------:R-:W1:Y:S01]  /*190f00*/  LDCU.64 UR14, c[0x0][0x398] ;  /* 0x00007300ff0e77ac */ /* 0x000e620008000a00 */
[----:B----4-:R-:W-:Y:S02]  /*190f10*/  ISETP.LT.AND P2, PT, R248, UR8, !P0 ;  /* 0x00000008f8007c0c */ /* 0x010fe4000c741270 */
[----:B------:R-:W-:Y:S02]  /*190f20*/  ISETP.LT.AND P1, PT, R250, UR4, !P0 ;  /* 0x00000004fa007c0c */ /* 0x000fe4000c721270 */
[----:B------:R-:W-:Y:S01]  /*190f30*/  ISETP.GE.AND P0, PT, R31, UR9, PT ;  /* 0x000000091f007c0c */ /* 0x000fe2000bf06270 */
[----:B------:R-:W4:Y:S08]  /*190f40*/  LDCU.64 UR8, c[0x0][0x398] ;  /* 0x00007300ff0877ac */ /* 0x000f300008000a00 */
[----:B------:R-:W-:-:S04]  /*190f50*/  @P2 LOP3.LUT R22, R22, 0x10000000, RZ, 0xfc, !PT ;  /* 0x1000000016162812 */ /* 0x000fc800078efcff */
[----:B------:R-:W-:-:S04]  /*190f60*/  LOP3.LUT R22, R22, 0xf7ffffff, RZ, 0xc0, !PT ;  /* 0xf7ffffff16167812 */ /* 0x000fc800078ec0ff */
[----:B------:R-:W-:Y:S02]  /*190f70*/  @P1 LOP3.LUT R22, R22, 0x8000000, RZ, 0xfc, !PT ;  /* 0x0800000016161812 */ /* 0x000fe400078efcff */
[----:B--2---:R-:W-:Y:S02]  /*190f80*/  ISETP.LT.AND P1, PT, R248, UR12, !P0 ;  /* 0x0000000cf8007c0c */ /* 0x004fe4000c721270 */
[----:B------:R-:W-:Y:S02]  /*190f90*/  ISETP.LT.AND P0, PT, R250, UR36, !P0 ;  /* 0x00000024fa007c0c */ /* 0x000fe4000c701270 */
[----:B------:R-:W-:Y:S02]  /*190fa0*/  LOP3.LUT R22, R22, 0xfbffffff, RZ, 0xc0, !PT ;  /* 0xfbffffff16167812 */ /* 0x000fe400078ec0ff */
[----:B------:R-:W-:-:S07]  /*190fb0*/  IADD3 R30, PT, PT, R104, 0x91, RZ ;  /* 0x00000091681e7810 */ /* 0x000fce0007ffe0ff */
[----:B------:R-:W-:-:S04]  /*190fc0*/  @P1 LOP3.LUT R22, R22, 0x4000000, RZ, 0xfc, !PT ;  /* 0x0400000016161812 */ /* 0x000fc800078efcff */
[----:B------:R-:W-:-:S04]  /*190fd0*/  LOP3.LUT R22, R22, 0xfdffffff, RZ, 0xc0, !PT ;  /* 0xfdffffff16167812 */ /* 0x000fc800078ec0ff */
[----:B------:R-:W-:Y:S02]  /*190fe0*/  @P0 LOP3.LUT R22, R22, 0x2000000, RZ, 0xfc, !PT ;  /* 0x0200000016160812 */ /* 0x000fe400078efcff */
[----:B------:R-:W-:Y:S01]  /*190ff0*/  ISETP.GE.AND P0, PT, R30, UR13, PT ;  /* 0x0000000d1e007c0c */ /* 0x000fe2000bf06270 */
[----:B------:R-:W2:Y:S03]  /*191000*/  LDCU.64 UR12, c[0x0][0x398] ;  /* 0x00007300ff0c77ac */ /* 0x000ea60008000a00 */
[----:B----4-:R-:W-:Y:S02]  /*191010*/  ISETP.LT.AND P1, PT, R248, UR8, !P0 ;  /* 0x00000008f8007c0c */ /* 0x010fe4000c721270 */
[----:B------:R-:W-:Y:S02]  /*191020*/  ISETP.LT.AND P0, PT, R250, UR70, !P0 ;  /* 0x00000046fa007c0c */ /* 0x000fe4000c701270 */
[----:B------:R-:W-:Y:S01]  /*191030*/  LOP3.LUT R22, R22, 0xfeffffff, RZ, 0xc0, !PT ;  /* 0xfeffffff16167812 */ /* 0x000fe200078ec0ff */
[----:B------:R-:W-:-:S08]  /*191040*/  VIADD R30, R104, 0x8b ;  /* 0x0000008b681e7836 */ /* 0x000fd00000000000 */
[----:B------:R-:W-:-:S04]  /*191050*/  @P1 LOP3.LUT R22, R22, 0x1000000, RZ, 0xfc, !PT ;  /* 0x0100000016161812 */ /* 0x000fc800078efcff */
[----:B------:R-:W-:-:S04]  /*191060*/  LOP3.LUT R22, R22, 0xff7fffff, RZ, 0xc0, !PT ;  /* 0xff7fffff16167812 */ /* 0x000fc800078ec0ff */
[----:B------:R-:W-:Y:S02]  /*191070*/  @P0 LOP3.LUT R22, R22, 0x800000, RZ, 0xfc, !PT ;  /* 0x0080000016160812 */ /* 0x000fe400078efcff */
[----:B------:R-:W-:Y:S01]  /*191080*/  ISETP.GE.AND P0, PT, R30, UR9, PT ;  /* 0x000000091e007c0c */ /* 0x000fe2000bf06270 */
[----:B------:R-:W4:Y:S03]  /*191090*/  LDCU.64 UR8, c[0x0][0x398] ;  /* 0x00007300ff0877ac */ /* 0x000f260008000a00 */
[----:B--2---:R-:W-:Y:S02]  /*1910a0*/  ISETP.LT.AND P1, PT, R248, UR12, !P0 ;  /* 0x0000000cf8007c0c */ /* 0x004fe4000c721270 */
[----:B------:R-:W-:Y:S02]  /*1910b0*/  ISETP.LT.AND P0, PT, R250, UR58, !P0 ;  /* 0x0000003afa007c0c */ /* 0x000fe4000c701270 */
[----:B------:R-:W-:Y:S01]  /*1910c0*/  LOP3.LUT R22, R22, 0xffbfffff, RZ, 0xc0, !PT ;  /* 0xffbfffff16167812 */ /* 0x000fe200078ec0ff */
[----:B------:R-:W-:-:S08]  /*1910d0*/  VIADD R30, R104, 0x85 ;  /* 0x00000085681e7836 */ /* 0x000fd00000000000 */
[----:B------:R-:W-:-:S04]  /*1910e0*/  @P1 LOP3.LUT R22, R22, 0x400000, RZ, 0xfc, !PT ;  /* 0x0040000016161812 */ /* 0x000fc800078efcff */
[----:B------:R-:W-:-:S04]  /*1910f0*/  LOP3.LUT R22, R22, 0xffdfffff, RZ, 0xc0, !PT ;  /* 0xffdfffff16167812 */ /* 0x000fc800078ec0ff */
[----:B------:R-:W-:Y:S02]  /*191100*/  @P0 LOP3.LUT R22, R22, 0x200000, RZ, 0xfc, !PT ;  /* 0x0020000016160812 */ /* 0x000fe400078efcff */
[----:B------:R-:W-:Y:S01]  /*191110*/  ISETP.GE.AND P0, PT, R30, UR13, PT ;  /* 0x0000000d1e007c0c */ /* 0x000fe2000bf06270 */
[----:B------:R-:W2:Y:S03]  /*191120*/  LDCU.64 UR12, c[0x0][0x398] ;  /* 0x00007300ff0c77ac */ /* 0x000ea60008000a00 */
[----:B----4-:R-:W-:Y:S02]  /*191130*/  ISETP.LT.AND P1, PT, R248, UR8, !P0 ;  /* 0x00000008f8007c0c */ /* 0x010fe4000c721270 */
[----:B------:R-:W-:Y:S01]  /*191140*/  MOV.SPILL R39, UR42 ;  /* 0x0000002a00277c02 */ /* 0x000fe20009000f00 */
[----:B------:R-:W-:Y:S01]  /*191150*/  UMOV UR42, UR19 ;  /* 0x00000013002a7c82 */ /* 0x000fe20008000000 */
[----:B-1----:R-:W-:Y:S01]  /*191160*/  ISETP.LT.AND P0, PT, R250, UR46, !P0 ;  /* 0x0000002efa007c0c */ /* 0x002fe2000c701270 */
[----:B------:R-:W1:Y:S01]  /*191170*/  LDCU.64 UR18, c[0x0][0x398] ;  /* 0x00007300ff1277ac */ /* 0x000e620008000a00 */
[----:B------:R-:W-:-:S02]  /*191180*/  LOP3.LUT R22, R22, 0xffefffff, RZ, 0xc0, !PT ;  /* 0xffefffff16167812 */ /* 0x000fc400078ec0ff */
[----:B------:R-:W-:-:S05]  /*191190*/  IADD3 R30, PT, PT, R104, 0x7f, RZ ;  /* 0x0000007f681e7810 */ /* 0x000fca0007ffe0ff */
[----:B------:R-:W-:-:S04]  /*1911a0*/  @P1 LOP3.LUT R22, R22, 0x100000, RZ, 0xfc, !PT ;  /* 0x0010000016161812 */ /* 0x000fc800078efcff */
[----:B------:R-:W-:-:S04]  /*1911b0*/  LOP3.LUT R22, R22, 0xfff7ffff, RZ, 0xc0, !PT ;  /* 0xfff7ffff16167812 */ /* 0x000fc800078ec0ff */
[----:B------:R-:W-:Y:S02]  /*1911c0*/  @P0 LOP3.LUT R22, R22, 0x80000, RZ, 0xfc, !PT ;  /* 0x0008000016160812 */ /* 0x000fe400078efcff */
[----:B------:R-:W-:Y:S01]  /*1911d0*/  ISETP.GE.AND P0, PT, R30, UR9, PT ;  /* 0x000000091e007c0c */ /* 0x000fe2000bf06270 */
[----:B------:R-:W4:Y:S03]  /*1911e0*/  LDCU.64 UR8, c[0x0][0x398] ;  /* 0x00007300ff0877ac */ /* 0x000f260008000a00 */
[----:B-1----:R-:W-:Y:S02]  /*1911f0*/  ISETP.LT.AND P1, PT, R248, UR18, !P0 ;  /* 0x00000012f8007c0c */ /* 0x002fe4000c721270 */
[----:B---3--:R-:W-:Y:S02]  /*191200*/  ISETP.LT.AND P0, PT, R250, UR32, !P0 ;  /* 0x00000020fa007c0c */ /* 0x008fe4000c701270 */
[----:B------:R-:W-:Y:S01]  /*191210*/  LOP3.LUT R22, R22, 0xfffbffff, RZ, 0xc0, !PT ;  /* 0xfffbffff16167812 */ /* 0x000fe200078ec0ff */
[----:B------:R-:W-:-:S02]  /*191220*/  VIADD R30, R104, 0xda ;  /* 0x000000da681e7836 */ /* 0x000fc40000000000 */
[----:B------:R-:W-:-:S06]  /*191230*/  IMAD R103, R104, UR5, RZ ;  /* 0x0000000568677c24 */ /* 0x000fcc000f8e02ff */
[----:B------:R-:W-:Y:S01]  /*191240*/  @P1 LOP3.LUT R22, R22, 0x40000, RZ, 0xfc, !PT ;  /* 0x0004000016161812 */ /* 0x000fe200078efcff */
[----:B------:R-:W-:-:S03]  /*191250*/  UMOV UR5, UR15 ;  /* 0x0000000f00057c82 */ /* 0x000fc60008000000 */
[----:B------:R-:W-:-:S04]  /*191260*/  LOP3.LUT R22, R22, 0xfffeffff, RZ, 0xc0, !PT ;  /* 0xfffeffff16167812 */ /* 0x000fc800078ec0ff */
[----:B------:R-:W-:Y:S02]  /*191270*/  @P0 LOP3.LUT R22, R22, 0x10000, RZ, 0xfc, !PT ;  /* 0x0001000016160812 */ /* 0x000fe400078efcff */
[----:B------:R-:W-:-:S04]  /*191280*/  ISETP.GE.AND P0, PT, R30, UR5, PT ;  /* 0x000000051e007c0c */ /* 0x000fc8000bf06270 */
[----:B----4-:R-:W-:Y:S01]  /*191290*/  ISETP.LT.AND P1, PT, R248, UR8, !P0 ;  /* 0x00000008f8007c0c */ /* 0x010fe2000c721270 */
[----:B--2---:R-:W-:Y:S01]  /*1912a0*/  UMOV UR4, UR12 ;  /* 0x0000000c00047c82 */ /* 0x004fe20008000000 */
[----:B------:R-:W-:Y:S01]  /*1912b0*/  UMOV UR18, UR13 ;  /* 0x0000000d00127c82 */ /* 0x000fe20008000000 */
[----:B------:R-:W-:Y:S01]  /*1912c0*/  ISETP.LT.AND P0, PT, R250, UR4, !P0 ;  /* 0x00000004fa007c0c */ /* 0x000fe2000c701270 */
[----:B------:R-:W1:Y:S01]  /*1912d0*/  LDCU.64 UR12, c[0x0][0x398] ;  /* 0x00007300ff0c77ac */ /* 0x000e620008000a00 */
[----:B------:R-:W-:Y:S01]  /*1912e0*/  LOP3.LUT R22, R22, 0xfffdffff, RZ, 0xc0, !PT ;  /* 0xfffdffff16167812 */ /* 0x000fe200078ec0ff */
[----:B------:R-:W-:Y:S01]  /*1912f0*/  UMOV UR16, UR14 ;  /* 0x0000000e00107c82 */ /* 0x000fe20008000000 */
[----:B------:R-:W2:Y:S06]  /*191300*/  LDCU.64 UR14, c[0x0][0x398] ;  /* 0x00007300ff0e77ac */ /* 0x000eac0008000a00 */
[----:B------:R-:W-:Y:S01]  /*191310*/  @P1 LOP3.LUT R22, R22, 0x20000, RZ, 0xfc, !PT ;  /* 0x0002000016161812 */ /* 0x000fe200078efcff */
[----:B------:R-:W-:-:S03]  /*191320*/  VIADD R30, R104, 0xd4 ;  /* 0x000000d4681e7836 */ /* 0x000fc60000000000 */
[----:B------:R-:W-:-:S04]  /*191330*/  LOP3.LUT R22, R22, 0xffff7fff, RZ, 0xc0, !PT ;  /* 0xffff7fff16167812 */ /* 0x000fc800078ec0ff */
[----:B------:R-:W-:Y:S02]  /*191340*/  @P0 LOP3.LUT R22, R22, 0x8000, RZ, 0xfc, !PT ;  /* 0x0000800016160812 */ /* 0x000fe400078efcff */
[----:B------:R-:W-:Y:S01]  /*191350*/  ISETP.GE.AND P0, PT, R30, UR9, PT ;  /* 0x000000091e007c0c */ /* 0x000fe2000bf06270 */
[----:B------:R-:W3:Y:S03]  /*191360*/  LDCU.64 UR8, c[0x0][0x398] ;  /* 0x00007300ff0877ac */ /* 0x000ee60008000a00 */
[----:B-1----:R-:W-:Y:S01]  /*191370*/  ISETP.LT.AND P1, PT, R248, UR12, !P0 ;  /* 0x0000000cf8007c0c */ /* 0x002fe2000c721270 */
[----:B--2---:R-:W-:Y:S01]  /*191380*/  UMOV UR4, UR14 ;  /* 0x0000000e00047c82 */ /* 0x004fe20008000000 */
[----:B------:R-:W-:Y:S02]  /*191390*/  LOP3.LUT R22, R22, 0xffffbfff, RZ, 0xc0, !PT ;  /* 0xffffbfff16167812 */ /* 0x000fe400078ec0ff */
[----:B------:R-:W-:Y:S01]  /*1913a0*/  ISETP.LT.AND P0, PT, R250, UR4, !P0 ;  /* 0x00000004fa007c0c */ /* 0x000fe2000c701270 */
[----:B------:R-:W-:Y:S01]  /*1913b0*/  UMOV UR28, UR15 ;  /* 0x0000000f001c7c82 */ /* 0x000fe20008000000 */
[----:B------:R-:W1:Y:S01]  /*1913c0*/  LDCU.64 UR14, c[0x0][0x398] ;  /* 0x00007300ff0e77ac */ /* 0x000e620008000a00 */
[----:B------:R-:W-:-:S06]  /*1913d0*/  IADD3 R30, PT, PT, R104, 0xce, RZ ;  /* 0x000000ce681e7810 */ /* 0x000fcc0007ffe0ff */
[----:B------:R-:W-:-:S04]  /*1913e0*/  @P1 LOP3.LUT R22, R22, 0x4000, RZ, 0xfc, !PT ;  /* 0x0000400016161812 */ /* 0x000fc800078efcff */
[----:B------:R-:W-:-:S04]  /*1913f0*/  LOP3.LUT R22, R22, 0xffffdfff, RZ, 0xc0, !PT ;  /* 0xffffdfff16167812 */ /* 0x000fc800078ec0ff */
[----:B------:R-:W-:Y:S02]  /*191400*/  @P0 LOP3.LUT R22, R22, 0x2000, RZ, 0xfc, !PT ;  /* 0x0000200016160812 */ /* 0x000fe400078efcff */
[----:B------:R-:W-:Y:S01]  /*191410*/  ISETP.GE.AND P0, PT, R30, UR13, PT ;  /* 0x0000000d1e007c0c */ /* 0x000fe2000bf06270 */
[----:B-1----:R-:W-:Y:S01]  /*191420*/  UMOV UR4, UR14 ;  /* 0x0000000e00047c82 */ /* 0x002fe20008000000 */
[----:B------:R-:W1:Y:S02]  /*191430*/  LDCU.64 UR12, c[0x0][0x398] ;  /* 0x00007300ff0c77ac */ /* 0x000e640008000a00 */
[----:B---3--:R-:W-:Y:S02]  /*191440*/  ISETP.LT.AND P1, PT, R248, UR8, !P0 ;  /* 0x00000008f8007c0c */ /* 0x008fe4000c721270 */
[----:B------:R-:W-:Y:S02]  /*191450*/  ISETP.LT.AND P0, PT, R250, UR4, !P0 ;  /* 0x00000004fa007c0c */ /* 0x000fe4000c701270 */
[----:B------:R-:W-:Y:S01]  /*191460*/  LOP3.LUT R22, R22, 0xffffefff, RZ, 0xc0, !PT ;  /* 0xffffefff16167812 */ /* 0x000fe200078ec0ff */
[----:B------:R-:W-:Y:S01]  /*191470*/  UMOV UR32, UR15 ;  /* 0x0000000f00207c82 */ /* 0x000fe20008000000 */
[----:B------:R-:W2:Y:S01]  /*191480*/  LDCU.64 UR14, c[0x0][0x398] ;  /* 0x00007300ff0e77ac */ /* 0x000ea20008000a00 */
[----:B------:R-:W-:-:S06]  /*191490*/  VIADD R30, R104, 0xc8 ;  /* 0x000000c8681e7836 */ /* 0x000fcc0000000000 */
[----:B------:R-:W-:-:S04]  /*1914a0*/  @P1 LOP3.LUT R22, R22, 0x1000, RZ, 0xfc, !PT ;  /* 0x0000100016161812 */ /* 0x000fc800078efcff */
[----:B------:R-:W-:-:S04]  /*1914b0*/  LOP3.LUT R22, R22, 0xfffff7ff, RZ, 0xc0, !PT ;  /* 0xfffff7ff16167812 */ /* 0x000fc800078ec0ff */
[----:B------:R-:W-:Y:S02]  /*1914c0*/  @P0 LOP3.LUT R22, R22, 0x800, RZ, 0xfc, !PT ;  /* 0x0000080016160812 */ /* 0x000fe400078efcff */
[----:B------:R-:W-:Y:S01]  /*1914d0*/  ISETP.GE.AND P0, PT, R30, UR9, PT ;  /* 0x000000091e007c0c */ /* 0x000fe2000bf06270 */
[----:B--2---:R-:W-:Y:S01]  /*1914e0*/  UMOV UR4, UR14 ;  /* 0x0000000e00047c82 */ /* 0x004fe20008000000 */
[----:B------:R-:W2:Y:S02]  /*1914f0*/  LDCU.64 UR8, c[0x0][0x398] ;  /* 0x00007300ff0877ac */ /* 0x000ea40008000a00 */
[----:B-1----:R-:W-:Y:S02]  /*191500*/  ISETP.LT.AND P1, PT, R248, UR12, !P0 ;  /* 0x0000000cf8007c0c */ /* 0x002fe4000c721270 */
[----:B------:R-:W-:Y:S02]  /*191510*/  ISETP.LT.AND P0, PT, R250, UR4, !P0 ;  /* 0x00000004fa007c0c */ /* 0x000fe4000c701270 */
[----:B------:R-:W-:Y:S01]  /*191520*/  LOP3.LUT R22, R22, 0xfffffbff, RZ, 0xc0, !PT ;  /* 0xfffffbff16167812 */ /* 0x000fe200078ec0ff */
[----:B------:R-:W-:Y:S01]  /*191530*/  UMOV UR36, UR15 ;  /* 0x0000000f00247c82 */ /* 0x000fe20008000000 */
[----:B------:R-:W1:Y:S01]  /*191540*/  LDCU.64 UR14, c[0x0][0x398] ;  /* 0x00007300ff0e77ac */ /* 0x000e620008000a00 */
[----:B------:R-:W-:-:S06]  /*191550*/  VIADD R30, R104, 0xc2 ;  /* 0x000000c2681e7836 */ /* 0x000fcc0000000000 */
[----:B------:R-:W-:-:S04]  /*191560*/  @P1 LOP3.LUT R22, R22, 0x400, RZ, 0xfc, !PT ;  /* 0x0000040016161812 */ /* 0x000fc800078efcff */
[----:B------:R-:W-:-:S04]  /*191570*/  LOP3.LUT R22, R22, 0xfffffdff, RZ, 0xc0, !PT ;  /* 0xfffffdff16167812 */ /* 0x000fc800078ec0ff */
[----:B------:R-:W-:Y:S02]  /*191580*/  @P0 LOP3.LUT R22, R22, 0x200, RZ, 0xfc, !PT ;  /* 0x0000020016160812 */ /* 0x000fe400078efcff */
[----:B------:R-:W-:Y:S01]  /*191590*/  ISETP.GE.AND P0, PT, R30, UR13, PT ;  /* 0x0000000d1e007c0c */ /* 0x000fe2000bf06270 */
[----:B-1----:R-:W-:Y:S01]  /*1915a0*/  UMOV UR4, UR14 ;  /* 0x0000000e00047c82 */ /* 0x002fe20008000000 */
[----:B------:R-:W1:Y:S02]  /*1915b0*/  LDCU.64 UR12, c[0x0][0x398] ;  /* 0x00007300ff0c77ac */ /* 0x000e640008000a00 */
[----:B--2---:R-:W-:Y:S02]  /*1915c0*/  ISETP.LT.AND P1, PT, R248, UR8, !P0 ;  /* 0x00000008f8007c0c */ /* 0x004fe4000c721270 */
[----:B------:R-:W-:Y:S02]  /*1915d0*/  ISETP.LT.AND P0, PT, R250, UR4, !P0 ;  /* 0x00000004fa007c0c */ /* 0x000fe4000c701270 */
[----:B------:R-:W-:Y:S01]  /*1915e0*/  LOP3.LUT R22, R22, 0xfffffeff, RZ, 0xc0, !PT ;  /* 0xfffffeff16167812 */ /* 0x000fe200078ec0ff */
[----:B------:R-:W-:Y:S01]  /*1915f0*/  UMOV UR56, UR15 ;  /* 0x0000000f00387c82 */ /* 0x000fe20008000000 */
[----:B------:R-:W2:Y:S01]  /*191600*/  LDCU.64 UR14, c[0x0][0x398] ;  /* 0x00007300ff0e77ac */ /* 0x000ea20008000a00 */
[----:B------:R-:W-:-:S06]  /*191610*/  IADD3 R30, PT, PT, R104, 0xbc, RZ ;  /* 0x000000bc681e7810 */ /* 0x000fcc0007ffe0ff */
        /* <DEDUP_REMOVED lines=29> */
[----:B------:R-:W-:Y:S01]  /*1917f0*/  UMOV UR24, UR15 ;  /* 0x0000000f00187c82 */ /* 0x000fe20008000000 */
[----:B------:R-:W2:Y:S01]  /*191800*/  LDCU.64 UR14, c[0x0][0x398] ;  /* 0x00007300ff0e77ac */ /* 0x000ea20008000a00 */
[----:B-1----:R-:W-:Y:S02]  /*191810*/  ISETP.LT.AND P1, PT, R248, UR12, !P0 ;  /* 0x0000000cf8007c0c */ /* 0x002fe4000c721270 */
[----:B------:R-:W-:Y:S01]  /*191820*/  ISETP.LT.AND P0, PT, R250, UR4, !P0 ;  /* 0x00000004fa007c0c */ /* 0x000fe2000c701270 */
[----:B------:R-:W1:Y:S01]  /*191830*/  LDCU.64 UR8, c[0x0][0x398] ;  /* 0x00007300ff0877ac */ /* 0x000e620008000a00 */
[----:B------:R-:W-:-:S02]  /*191840*/  LOP3.LUT R22, R22, 0xfffffffb, RZ, 0xc0, !PT ;  /* 0xfffffffb16167812 */ /* 0x000fc400078ec0ff */
[----:B------:R-:W-:-:S07]  /*191850*/  IADD3 R30, PT, PT, R104, 0xaa, RZ ;  /* 0x000000aa681e7810 */ /* 0x000fce0007ffe0ff */
        /* <DEDUP_REMOVED lines=8> */
[----:B------:R-:W-:Y:S01]  /*1918e0*/  MOV.SPILL R45, UR54 ;  /* 0x00000036002d7c02 */ /* 0x000fe20009000f00 */
[----:B------:R-:W-:Y:S01]  /*1918f0*/  UMOV UR54, UR15 ;  /* 0x0000000f00367c82 */ /* 0x000fe20008000000 */
[----:B------:R-:W1:Y:S01]  /*191900*/  LDCU.64 UR14, c[0x0][0x398] ;  /* 0x00007300ff0e77ac */ /* 0x000e620008000a00 */
[----:B------:R-:W-:Y:S01]  /*191910*/  VIADD R30, R104, 0xa4 ;  /* 0x000000a4681e7836 */ /* 0x000fe20000000000 */
[----:B------:R-:W-:-:S07]  /*191920*/  LOP3.LUT R22, R22, 0xfffffffe, RZ, 0xc0, !PT ;  /* 0xfffffffe16167812 */ /* 0x000fce00078ec0ff */
[----:B------:R-:W-:Y:S02]  /*191930*/  @P0 LOP3.LUT R23, R23, 0x80000000, RZ, 0xfc, !PT ;  /* 0x8000000017170812 */ /* 0x000fe400078efcff */
[----:B------:R-:W-:Y:S01]  /*191940*/  ISETP.GE.AND P0, PT, R30, UR9, PT ;  /* 0x000000091e007c0c */ /* 0x000fe2000bf06270 */
[----:B------:R-:W3:Y:S01]  /*191950*/  LDCU.64 UR8, c[0x0][0x398] ;  /* 0x00007300ff0877ac */ /* 0x000ee20008000a00 */
[----:B------:R-:W-:Y:S02]  /*191960*/  @P1 LOP3.LUT R22, R22, 0x1, RZ, 0xfc, !PT ;  /* 0x0000000116161812 */ /* 0x000fe400078efcff */
[----:B--2---:R-:W-:Y:S01]  /*191970*/  ISETP.LT.AND P1, PT, R248, UR12, !P0 ;  /* 0x0000000cf8007c0c */ /* 0x004fe2000c721270 */
[----:B-1----:R-:W-:Y:S01]  /*191980*/  UMOV UR4, UR14 ;  /* 0x0000000e00047c82 */ /* 0x002fe20008000000 */
[----:B------:R-:W-:Y:S02]  /*191990*/  LOP3.LUT R23, R23, 0xbfffffff, RZ, 0xc0, !PT ;  /* 0xbfffffff17177812 */ /* 0x000fe400078ec0ff */
[----:B------:R-:W-:-:S02]  /*1919a0*/  ISETP.LT.AND P0, PT, R250, UR4, !P0 ;  /* 0x00000004fa007c0c */ /* 0x000fc4000c701270 */
[----:B------:R-:W-:Y:S01]  /*1919b0*/  MOV.SPILL R40, UR40 ;  /* 0x0000002800287c02 */ /* 0x000fe20009000f00 */
[----:B------:R-:W-:Y:S01]  /*1919c0*/  UMOV UR40, UR15 ;  /* 0x0000000f00287c82 */ /* 0x000fe20008000000 */
[----:B------:R-:W1:Y:S05]  /*1919d0*/  LDCU.64 UR14, c[0x0][0x398] ;  /* 0x00007300ff0e77ac */ /* 0x000e6a0008000a00 */
[----:B------:R-:W-:Y:S01]  /*1919e0*/  @P1 LOP3.LUT R23, R23, 0x40000000, RZ, 0xfc, !PT ;  /* 0x4000000017171812 */ /* 0x000fe200078efcff */
[----:B------:R-:W-:-:S03]  /*1919f0*/  VIADD R30, R104, 0x9e ;  /* 0x0000009e681e7836 */ /* 0x000fc60000000000 */
[----:B------:R-:W-:-:S04]  /*191a00*/  LOP3.LUT R23, R23, 0xdfffffff, RZ, 0xc0, !PT ;  /* 0xdfffffff17177812 */ /* 0x000fc800078ec0ff */
[----:B------:R-:W-:Y:S02]  /*191a10*/  @P0 LOP3.LUT R23, R23, 0x20000000, RZ, 0xfc, !PT ;  /* 0x2000000017170812 */ /* 0x000fe400078efcff */
[----:B------:R-:W-:Y:S01]  /*191a20*/  ISETP.GE.AND P0, PT, R30, UR13, PT ;  /* 0x0000000d1e007c0c */ /* 0x000fe2000bf06270 */
[----:B------:R-:W2:Y:S03]  /*191a30*/  LDCU.64 UR12, c[0x0][0x398] ;  /* 0x00007300ff0c77ac */ /* 0x000ea60008000a00 */
[----:B---3--:R-:W-:Y:S01]  /*191a40*/  ISETP.LT.AND P1, PT, R248, UR8, !P0 ;  /* 0x00000008f8007c0c */ /* 0x008fe2000c721270 */
[----:B-1----:R-:W-:Y:S01]  /*191a50*/  UMOV UR4, UR14 ;  /* 0x0000000e00047c82 */ /* 0x002fe20008000000 */
        /* <DEDUP_REMOVED lines=14> */
[----:B------:R-:W-:Y:S01]  /*191b40*/  VIADD R30, R104, 0x92 ;  /* 0x00000092681e7836 */ /* 0x000fe20000000000 */
[----:B------:R-:W2:Y:S07]  /*191b50*/  LDCU.64 UR4, c[0x0][0x398] ;  /* 0x00007300ff0477ac */ /* 0x000eae0008000a00 */
[----:B------:R-:W-:-:S04]  /*191b60*/  @P1 LOP3.LUT R23, R23, 0x4000000, RZ, 0xfc, !PT ;  /* 0x0400000017171812 */ /* 0x000fc800078efcff */
[----:B------:R-:W-:-:S04]  /*191b70*/  LOP3.LUT R23, R23, 0xfdffffff, RZ, 0xc0, !PT ;  /* 0xfdffffff17177812 */ /* 0x000fc800078ec0ff */
[----:B------:R-:W-:Y:S02]  /*191b80*/  @P0 LOP3.LUT R23, R23, 0x2000000, RZ, 0xfc, !PT ;  /* 0x0200000017170812 */ /* 0x000fe400078efcff */
[----:B------:R-:W-:Y:S01]  /*191b90*/  ISETP.GE.AND P0, PT, R30, UR13, PT ;  /* 0x0000000d1e007c0c */ /* 0x000fe2000bf06270 */
[----:B------:R-:W3:Y:S03]  /*191ba0*/  LDCU.64 UR12, c[0x0][0x398] ;  /* 0x00007300ff0c77ac */ /* 0x000ee60008000a00 */
[----:B-1----:R-:W-:Y:S02]  /*191bb0*/  ISETP.LT.AND P1, PT, R248, UR8, !P0 ;  /* 0x00000008f8007c0c */ /* 0x002fe4000c721270 */
[----:B------:R-:W-:Y:S02]  /*191bc0*/  ISETP.LT.AND P0, PT, R250, UR72, !P0 ;  /* 0x00000048fa007c0c */ /* 0x000fe4000c701270 */
[----:B------:R-:W-:Y:S01]  /*191bd0*/  LOP3.LUT R23, R23, 0xfeffffff, RZ, 0xc0, !PT ;  /* 0xfeffffff17177812 */ /* 0x000fe200078ec0ff */
[----:B------:R-:W-:-:S08]  /*191be0*/  VIADD R30, R104, 0x8c ;  /* 0x0000008c681e7836 */ /* 0x000fd00000000000 */
[----:B------:R-:W-:-:S04]  /*191bf0*/  @P1 LOP3.LUT R23, R23, 0x1000000, RZ, 0xfc, !PT ;  /* 0x0100000017171812 */ /* 0x000fc800078efcff */
[----:B------:R-:W-:-:S04]  /*191c00*/  LOP3.LUT R23, R23, 0xff7fffff, RZ, 0xc0, !PT ;  /* 0xff7fffff17177812 */ /* 0x000fc800078ec0ff */
[----:B------:R-:W-:Y:S02]  /*191c10*/  @P0 LOP3.LUT R23, R23, 0x800000, RZ, 0xfc, !PT ;  /* 0x0080000017170812 */ /* 0x000fe400078efcff */
[----:B------:R-:W-:Y:S01]  /*191c20*/  ISETP.GE.AND P0, PT, R30, UR9, PT ;  /* 0x000000091e007c0c */ /* 0x000fe2000bf06270 */
[----:B------:R-:W1:Y:S03]  /*191c30*/  LDCU.64 UR8, c[0x0][0x398] ;  /* 0x00007300ff0877ac */ /* 0x000e660008000a00 */
[----:B---3--:R-:W-:Y:S02]  /*191c40*/  ISETP.LT.AND P1, PT, R248, UR12, !P0 ;  /* 0x0000000cf8007c0c */ /* 0x008fe4000c721270 */
[----:B------:R-:W-:Y:S02]  /*191c50*/  ISETP.LT.AND P0, PT, R250, UR60, !P0 ;  /* 0x0000003cfa007c0c */ /* 0x000fe4000c701270 */
[----:B------:R-:W-:-:S02]  /*191c60*/  LOP3.LUT R23, R23, 0xffbfffff, RZ, 0xc0, !PT ;  /* 0xffbfffff17177812 */ /* 0x000fc400078ec0ff */
[----:B------:R-:W-:-:S07]  /*191c70*/  IADD3 R30, PT, PT, R104, 0x86, RZ ;  /* 0x00000086681e7810 */ /* 0x000fce0007ffe0ff */
        /* <DEDUP_REMOVED lines=12> */
[----:B------:R-:W-:-:S04]  /*191d40*/  ISETP.GE.AND P0, PT, R30, UR9, PT ;  /* 0x000000091e007c0c */ /* 0x000fc8000bf06270 */
[----:B---3--:R-:W-:Y:S02]  /*191d50*/  ISETP.LT.AND P1, PT, R248, UR12, !P0 ;  /* 0x0000000cf8007c0c */ /* 0x008fe4000c721270 */
[----:B------:R-:W-:Y:S01]  /*191d60*/  MOV.SPILL R34, UR26 ;  /* 0x0000001a00227c02 */ /* 0x000fe20009000f00 */
[----:B------:R-:W-:Y:S01]  /*191d70*/  UMOV UR26, UR15 ;  /* 0x0000000f001a7c82 */ /* 0x000fe20008000000 */
[----:B------:R-:W-:Y:S01]  /*191d80*/  ISETP.LT.AND P0, PT, R250, UR34, !P0 ;  /* 0x00000022fa007c0c */ /* 0x000fe2000c701270 */
[----:B------:R-:W1:Y:S01]  /*191d90*/  LDCU.64 UR14, c[0x0][0x398] ;  /* 0x00007300ff0e77ac */ /* 0x000e620008000a00 */
[----:B------:R-:W-:Y:S01]  /*191da0*/  LOP3.LUT R23, R23, 0xfffbffff, RZ, 0xc0, !PT ;  /* 0xfffbffff17177812 */ /* 0x000fe200078ec0ff */
[----:B------:R-:W-:-:S06]  /*191db0*/  VIADD R30, R104, 0xdb ;  /* 0x000000db681e7836 */ /* 0x000fcc0000000000 */
[----:B------:R-:W-:Y:S01]  /*191dc0*/  @P1 LOP3.LUT R23, R23, 0x40000, RZ, 0xfc, !PT ;  /* 0x0004000017171812 */ /* 0x000fe200078efcff */
[----:B--2---:R-:W-:-:S03]  /*191dd0*/  UMOV UR8, UR5 ;  /* 0x0000000500087c82 */ /* 0x004fc60008000000 */
[----:B------:R-:W-:-:S04]  /*191de0*/  LOP3.LUT R23, R23, 0xfffeffff, RZ, 0xc0, !PT ;  /* 0xfffeffff17177812 */ /* 0x000fc800078ec0ff */
[----:B------:R-:W-:Y:S02]  /*191df0*/  @P0 LOP3.LUT R23, R23, 0x10000, RZ, 0xfc, !PT ;  /* 0x0001000017170812 */ /* 0x000fe400078efcff */
[----:B------:R-:W-:Y:S01]  /*191e00*/  ISETP.GE.AND P0, PT, R30, UR8, PT ;  /* 0x000000081e007c0c */ /* 0x000fe2000bf06270 */
[----:B------:R-:W-:Y:S01]  /*191e10*/  UMOV UR5, UR4 ;  /* 0x0000000400057c82 */ /* 0x000fe20008000000 */
[----:B------:R-:W2:Y:S02]  /*191e20*/  LDCU.64 UR8, c[0x0][0x398] ;  /* 0x00007300ff0877ac */ /* 0x000ea40008000a00 */
[----:B-1----:R-:W-:Y:S01]  /*191e30*/  ISETP.LT.AND P1, PT, R248, UR14, !P0 ;  /* 0x0000000ef8007c0c */ /* 0x002fe2000c721270 */
[----:B------:R-:W-:Y:S01]  /*191e40*/  UMOV UR4, UR62 ;  /* 0x0000003e00047c82 */ /* 0x000fe20008000000 */
        /* <DEDUP_REMOVED lines=9> */
[----:B------:R-:W3:Y:S03]  /*191ee0*/  LDCU.64 UR14, c[0x0][0x398] ;  /* 0x00007300ff0e77ac */ /* 0x000ee60008000a00 */
[----:B--2---:R-:W-:Y:S01]  /*191ef0*/  ISETP.LT.AND P1, PT, R248, UR8, !P0 ;  /* 0x00000008f8007c0c */ /* 0x004fe2000c721270 */
[----:B-1----:R-:W-:Y:S01]  /*191f00*/  UMOV UR4, UR62 ;  /* 0x0000003e00047c82 */ /* 0x002fe20008000000 */
[----:B------:R-:W-:Y:S02]  /*191f10*/  LOP3.LUT R23, R23, 0xffffbfff, RZ, 0xc0, !PT ;  /* 0xffffbfff17177812 */ /* 0x000fe400078ec0ff */
[----:B------:R-:W-:Y:S01]  /*191f20*/  ISETP.LT.AND P0, PT, R250, UR4, !P0 ;  /* 0x00000004fa007c0c */ /* 0x000fe2000c701270 */
        /* <DEDUP_REMOVED lines=68> */
[----:B------:R-:W-:Y:S01]  /*192370*/  MOV.SPILL R53, UR75 ;  /* 0x0000004b00357c02 */ /* 0x000fe20009000f00 */
[----:B------:R-:W2:Y:S01]  /*192380*/  LDCU.64 UR14, c[0x0][0x398] ;  /* 0x00007300ff0e77ac */ /* 0x000ea20008000a00 */
[----:B-1----:R-:W-:Y:S01]  /*192390*/  ISETP.LT.AND P1, PT, R248, UR8, !P0 ;  /* 0x00000008f8007c0c */ /* 0x002fe2000c721270 */
[----:B------:R-:W-:Y:S01]  /*1923a0*/  UMOV UR75, UR63 ;  /* 0x0000003f004b7c82 */ /* 0x000fe20008000000 */
[----:B------:R-:W1:Y:S01]  /*1923b0*/  LDCU.64 UR62, c[0x0][0x398] ;  /* 0x00007300ff3e77ac */ /* 0x000e620008000a00 */
[----:B------:R-:W-:Y:S02]  /*1923c0*/  ISETP.LT.AND P0, PT, R250, UR4, !P0 ;  /* 0x00000004fa007c0c */ /* 0x000fe4000c701270 */
[----:B------:R-:W-:Y:S01]  /*1923d0*/  LOP3.LUT R23, R23, 0xfffffffb, RZ, 0xc0, !PT ;  /* 0xfffffffb17177812 */ /* 0x000fe200078ec0ff */
[----:B------:R-:W-:-:S07]  /*1923e0*/  VIADD R30, R104, 0xab ;  /* 0x000000ab681e7836 */ /* 0x000fce0000000000 */
        /* <DEDUP_REMOVED lines=8> */
[----:B------:R-:W-:Y:S01]  /*192470*/  MOV.SPILL R48, UR66 ;  /* 0x0000004200307c02 */ /* 0x000fe20009000f00 */
[----:B------:R-:W-:Y:S01]  /*192480*/  UMOV UR66, UR63 ;  /* 0x0000003f00427c82 */ /* 0x000fe20008000000 */
[----:B------:R-:W2:Y:S01]  /*192490*/  LDCU.64 UR62, c[0x0][0x398] ;  /* 0x00007300ff3e77ac */ /* 0x000ea20008000a00 */
[----:B------:R-:W-:Y:S01]  /*1924a0*/  VIADD R30, R104, 0xa5 ;  /* 0x000000a5681e7836 */ /* 0x000fe20000000000 */
[----:B------:R-:W-:-:S02]  /*1924b0*/  LOP3.LUT R21, R21, 0x7fffffff, RZ, 0xc0, !PT ;  /* 0x7fffffff15157812 */ /* 0x000fc400078ec0ff */
[----:B------:R-:W-:-:S05]  /*1924c0*/  LOP3.LUT R23, R23, 0xfffffffe, RZ, 0xc0, !PT ;  /* 0xfffffffe17177812 */ /* 0x000fca00078ec0ff */
[----:B------:R-:W-:Y:S02]  /*1924d0*/  @P0 LOP3.LUT R21, R21, 0x80000000, RZ, 0xfc, !PT ;  /* 0x8000000015150812 */ /* 0x000fe400078efcff */
[----:B------:R-:W-:Y:S01]  /*1924e0*/  ISETP.GE.AND P0, PT, R30, UR15, PT ;  /* 0x0000000f1e007c0c */ /* 0x000fe2000bf06270 */
[----:B------:R-:W3:Y:S01]  /*1924f0*/  LDCU.64 UR14, c[0x0][0x398] ;  /* 0x00007300ff0e77ac */ /* 0x000ee20008000a00 */
[----:B------:R-:W-:Y:S02]  /*192500*/  @P1 LOP3.LUT R23, R23, 0x1, RZ, 0xfc, !PT ;  /* 0x0000000117171812 */ /* 0x000fe400078efcff */
[----:B-1----:R-:W-:Y:S01]  /*192510*/  ISETP.LT.AND P1, PT, R248, UR8, !P0 ;  /* 0x00000008f8007c0c */ /* 0x002fe2000c721270 */
[----:B--2---:R-:W-:Y:S01]  /*192520*/  UMOV UR4, UR62 ;  /* 0x0000003e00047c82 */ /* 0x004fe20008000000 */
[----:B------:R-:W-:Y:S02]  /*192530*/  LOP3.LUT R21, R21, 0xbfffffff, RZ, 0xc0, !PT ;  /* 0xbfffffff15157812 */ /* 0x000fe400078ec0ff */
[----:B------:R-:W-:-:S02]  /*192540*/  ISETP.LT.AND P0, PT, R250, UR4, !P0 ;  /* 0x00000004fa007c0c */ /* 0x000fc4000c701270 */
[----:B------:R-:W-:Y:S01]  /*192550*/  MOV.SPILL R41, UR22 ;  /* 0x0000001600297c02 */ /* 0x000fe20009000f00 */
[----:B------:R-:W-:Y:S01]  /*192560*/  UMOV UR22, UR63 ;  /* 0x0000003f00167c82 */ /* 0x000fe20008000000 */
[----:B------:R-:W1:Y:S05]  /*192570*/  LDCU.64 UR62, c[0x0][0x398] ;  /* 0x00007300ff3e77ac */ /* 0x000e6a0008000a00 */
[----:B------:R-:W-:Y:S02]  /*192580*/  @P1 LOP3.LUT R21, R21, 0x40000000, RZ, 0xfc, !PT ;  /* 0x4000000015151812 */ /* 0x000fe400078efcff */
[----:B------:R-:W-:Y:S02]  /*192590*/  IADD3 R30, PT, PT, R104, 0x9f, RZ ;  /* 0x0000009f681e7810 */ /* 0x000fe40007ffe0ff */
[----:B------:R-:W-:-:S04]  /*1925a0*/  LOP3.LUT R21, R21, 0xdfffffff, RZ, 0xc0, !PT ;  /* 0xdfffffff15157812 */ /* 0x000fc800078ec0ff */
[----:B------:R-:W-:Y:S02]  /*1925b0*/  @P0 LOP3.LUT R21, R21, 0x20000000, RZ, 0xfc, !PT ;  /* 0x2000000015150812 */ /* 0x000fe400078efcff */
[----:B------:R-:W-:Y:S01]  /*1925c0*/  ISETP.GE.AND P0, PT, R30, UR9, PT ;  /* 0x000000091e007c0c */ /* 0x000fe2000bf06270 */
[----:B------:R-:W2:Y:S03]  /*1925d0*/  LDCU.64 UR8, c[0x0][0x398] ;  /* 0x00007300ff0877ac */ /* 0x000ea60008000a00 */
[----:B---3--:R-:W-:Y:S01]  /*1925e0*/  ISETP.LT.AND P1, PT, R248, UR14, !P0 ;  /* 0x0000000ef8007c0c */ /* 0x008fe2000c721270 */
[----:B-1----:R-:W-:Y:S01]  /*1925f0*/  UMOV UR4, UR62 ;  /* 0x0000003e00047c82 */ /* 0x002fe20008000000 */
[----:B------:R-:W-:Y:S02]  /*192600*/  LOP3.LUT R21, R21, 0xefffffff, RZ, 0xc0, !PT ;  /* 0xefffffff15157812 */ /* 0x000fe400078ec0ff */
[----:B------:R-:W-:-:S02]  /*192610*/  ISETP.LT.AND P0, PT, R250, UR4, !P0 ;  /* 0x00000004fa007c0c */ /* 0x000fc4000c701270 */
[----:B------:R-:W-:Y:S01]  /*192620*/  MOV.SPILL R38, UR44 ;  /* 0x0000002c00267c02 */ /* 0x000fe20009000f00 */
[----:B------:R-:W-:Y:S01]  /*192630*/  UMOV UR44, UR63 ;  /* 0x0000003f002c7c82 */ /* 0x000fe20008000000 */
[----:B------:R-:W1:Y:S01]  /*192640*/  LDCU.64 UR62, c[0x0][0x398] ;  /* 0x00007300ff3e77ac */ /* 0x000e620008000a00 */
[----:B------:R-:W-:-:S04]  /*192650*/  VIADD R30, R104, 0x99 ;  /* 0x00000099681e7836 */ /* 0x000fc80000000000 */
[----:B------:R-:W-:-:S04]  /*192660*/  @P1 LOP3.LUT R21, R21, 0x10000000, RZ, 0xfc, !PT ;  /* 0x1000000015151812 */ /* 0x000fc800078efcff */
[----:B------:R-:W-:-:S04]  /*192670*/  LOP3.LUT R21, R21, 0xf7ffffff, RZ, 0xc0, !PT ;  /* 0xf7ffffff15157812 */ /* 0x000fc800078ec0ff */
[----:B------:R-:W-:Y:S02]  /*192680*/  @P0 LOP3.LUT R21, R21, 0x8000000, RZ, 0xfc, !PT ;  /* 0x0800000015150812 */ /* 0x000fe400078efcff */
[----:B------:R-:W-:-:S04]  /*192690*/  ISETP.GE.AND P0, PT, R30, UR15, PT ;  /* 0x0000000f1e007c0c */ /* 0x000fc8000bf06270 */
[----:B--2---:R-:W-:Y:S01]  /*1926a0*/  ISETP.LT.AND P1, PT, R248, UR8, !P0 ;  /* 0x00000008f8007c0c */ /* 0x004fe2000c721270 */
[----:B-1----:R-:W-:Y:S01]  /*1926b0*/  UMOV UR14, UR62 ;  /* 0x0000003e000e7c82 */ /* 0x002fe20008000000 */
[----:B------:R-:W-:Y:S01]  /*1926c0*/  MOV.SPILL R36, UR68 ;  /* 0x0000004400247c02 */ /* 0x000fe20009000f00 */
[----:B------:R-:W-:Y:S01]  /*1926d0*/  UMOV UR68, UR38 ;  /* 0x0000002600447c82 */ /* 0x000fe20008000000 */
[----:B------:R-:W-:Y:S01]  /*1926e0*/  ISETP.LT.AND P0, PT, R250, UR14, !P0 ;  /* 0x0000000efa007c0c */ /* 0x000fe2000c701270 */
[----:B------:R-:W1:Y:S01]  /*1926f0*/  LDCU.64 UR38, c[0x0][0x398] ;  /* 0x00007300ff2677ac */ /* 0x000e620008000a00 */
[----:B------:R-:W-:Y:S01]  /*192700*/  LOP3.LUT R21, R21, 0xfbffffff, RZ, 0xc0, !PT ;  /* 0xfbffffff15157812 */ /* 0x000fe200078ec0ff */
[----:B------:R-:W-:Y:S01]  /*192710*/  VIADD R30, R104, 0x93 ;  /* 0x00000093681e7836 */ /* 0x000fe20000000000 */
[----:B------:R-:W2:Y:S05]  /*192720*/  LDCU.64 UR14, c[0x0][0x398] ;  /* 0x00007300ff0e77ac */ /* 0x000eaa0008000a00 */
[----:B------:R-:W-:-:S04]  /*192730*/  @P1 LOP3.LUT R21, R21, 0x4000000, RZ, 0xfc, !PT ;  /* 0x0400000015151812 */ /* 0x000fc800078efcff */
[----:B------:R-:W-:-:S04]  /*192740*/  LOP3.LUT R21, R21, 0xfdffffff, RZ, 0xc0, !PT ;  /* 0xfdffffff15157812 */ /* 0x000fc800078ec0ff */
[----:B------:R-:W-:Y:S02]  /*192750*/  @P0 LOP3.LUT R21, R21, 0x2000000, RZ, 0xfc, !PT ;  /* 0x0200000015150812 */ /* 0x000fe400078efcff */
[----:B------:R-:W-:Y:S01]  /*192760*/  ISETP.GE.AND P0, PT, R30, UR9, PT ;  /* 0x000000091e007c0c */ /* 0x000fe2000bf06270 */
[----:B------:R-:W3:Y:S03]  /*192770*/  LDCU.64 UR8, c[0x0][0x398] ;  /* 0x00007300ff0877ac */ /* 0x000ee60008000a00 */
[----:B-1----:R-:W-:Y:S02]  /*192780*/  ISETP.LT.AND P1, PT, R248, UR38, !P0 ;  /* 0x00000026f8007c0c */ /* 0x002fe4000c721270 */
[----:B--2---:R-:W-:Y:S02]  /*192790*/  ISETP.LT.AND P0, PT, R250, UR14, !P0 ;  /* 0x0000000efa007c0c */ /* 0x004fe4000c701270 */
[----:B------:R-:W-:Y:S01]  /*1927a0*/  LOP3.LUT R21, R21, 0xfeffffff, RZ, 0xc0, !PT ;  /* 0xfeffffff15157812 */ /* 0x000fe200078ec0ff */
[----:B------:R-:W-:Y:S01]  /*1927b0*/  UMOV UR4, UR63 ;  /* 0x0000003f00047c82 */ /* 0x000fe20008000000 */
[----:B------:R-:W1:Y:S01]  /*1927c0*/  LDCU.64 UR62, c[0x0][0x398] ;  /* 0x00007300ff3e77ac */ /* 0x000e620008000a00 */
[----:B------:R-:W-:-:S06]  /*1927d0*/  IADD3 R30, PT, PT, R104, 0x8d, RZ ;  /* 0x0000008d681e7810 */ /* 0x000fcc0007ffe0ff */
[----:B------:R-:W-:-:S04]  /*1927e0*/  @P1 LOP3.LUT R21, R21, 0x1000000, RZ, 0xfc, !PT ;  /* 0x0100000015151812 */ /* 0x000fc800078efcff */
[----:B------:R-:W-:-:S04]  /*1927f0*/  LOP3.LUT R21, R21, 0xff7fffff, RZ, 0xc0, !PT ;  /* 0xff7fffff15157812 */ /* 0x000fc800078ec0ff */
[----:B------:R-:W-:Y:S02]  /*192800*/  @P0 LOP3.LUT R21, R21, 0x800000, RZ, 0xfc, !PT ;  /* 0x0080000015150812 */ /* 0x000fe400078efcff */
[----:B------:R-:W-:Y:S02]  /*192810*/  ISETP.GE.AND P0, PT, R30, UR39, PT ;  /* 0x000000271e007c0c */ /* 0x000fe4000bf06270 */
[----:B------:R-:W-:Y:S02]  /*192820*/  MOV.SPILL R33, UR65 ;  /* 0x0000004100217c02 */ /* 0x000fe40009000f00 */
[----:B------:R-:W-:Y:S01]  /*192830*/  MOV.SPILL R32, UR64 ;  /* 0x0000004000207c02 */ /* 0x000fe20009000f00 */
[----:B------:R-:W2:Y:S01]  /*192840*/  LDCU.64 UR64, c[0x0][0x398] ;  /* 0x00007300ff4077ac */ /* 0x000ea20008000a00 */
[----:B---3--:R-:W-:Y:S02]  /*192850*/  ISETP.LT.AND P1, PT, R248, UR8, !P0 ;  /* 0x00000008f8007c0c */ /* 0x008fe4000c721270 */
[----:B-1----:R-:W-:-:S02]  /*192860*/  ISETP.LT.AND P0, PT, R250, UR62, !P0 ;  /* 0x0000003efa007c0c */ /* 0x002fc4000c701270 */
[----:B------:R-:W-:Y:S02]  /*192870*/  LOP3.LUT R21, R21, 0xffbfffff, RZ, 0xc0, !PT ;  /* 0xffbfffff15157812 */ /* 0x000fe400078ec0ff */
[----:B------:R-:W-:Y:S01]  /*192880*/  MOV.SPILL R37, UR69 ;  /* 0x0000004500257c02 */ /* 0x000fe20009000f00 */
[----:B------:R-:W-:Y:S01]  /*192890*/  UMOV UR69, UR50 ;  /* 0x0000003200457c82 */ /* 0x000fe20008000000 */
[----:B------:R-:W1:Y:S01]  /*1928a0*/  LDCU.64 UR50, c[0x0][0x398] ;  /* 0x00007300ff3277ac */ /* 0x000e620008000a00 */
[----:B------:R-:W-:Y:S01]  /*1928b0*/  VIADD R30, R104, 0x87 ;  /* 0x00000087681e7836 */ /* 0x000fe20000000000 */
[----:B------:R-:W-:-:S03]  /*1928c0*/  UMOV UR72, UR26 ;  /* 0x0000001a00487c82 */ /* 0x000fc60008000000 */
[----:B------:R-:W-:Y:S01]  /*1928d0*/  @P1 LOP3.LUT R21, R21, 0x400000, RZ, 0xfc, !PT ;  /* 0x0040000015151812 */ /* 0x000fe200078efcff */
[----:B------:R-:W3:Y:S03]  /*1928e0*/  LDCU.64 UR38, c[0x0][0x398] ;  /* 0x00007300ff2677ac */ /* 0x000ee60008000a00 */
[----:B------:R-:W-:Y:S01]  /*1928f0*/  LOP3.LUT R21, R21, 0xffdfffff, RZ, 0xc0, !PT ;  /* 0xffdfffff15157812 */ /* 0x000fe200078ec0ff */
[----:B--2---:R-:W-:Y:S01]  /*192900*/  IMAD.U32 R63, RZ, RZ, UR64 ;  /* 0x00000040ff3f7e24 */ /* 0x004fe2000f8e00ff */
[----:B------:R-:W-:Y:S01]  /*192910*/  UMOV UR26, UR65 ;  /* 0x00000041001a7c82 */ /* 0x000fe20008000000 */
[----:B------:R-:W2:Y:S01]  /*192920*/  LDCU.64 UR64, c[0x0][0x398] ;  /* 0x00007300ff4077ac */ /* 0x000ea20008000a00 */
[----:B------:R-:W-:Y:S02]  /*192930*/  @P0 LOP3.LUT R21, R21, 0x200000, RZ, 0xfc, !PT ;  /* 0x0020000015150812 */ /* 0x000fe400078efcff */
[----:B------:R-:W-:Y:S01]  /*192940*/  ISETP.GE.AND P0, PT, R30, UR9, PT ;  /* 0x000000091e007c0c */ /* 0x000fe2000bf06270 */
[----:B------:R-:W4:Y:S03]  /*192950*/  LDCU.64 UR8, c[0x0][0x398] ;  /* 0x00007300ff0877ac */ /* 0x000f260008000a00 */
[----:B------:R-:W-:-:S02]  /*192960*/  ISETP.LT.AND P1, PT, R248, UR76, !P0 ;  /* 0x0000004cf8007c0c */ /* 0x000fc4000c721270 */
[----:B-1----:R-:W-:Y:S02]  /*192970*/  ISETP.LT.AND P0, PT, R250, UR50, !P0 ;  /* 0x00000032fa007c0c */ /* 0x002fe4000c701270 */
[----:B------:R-:W-:Y:S01]  /*192980*/  LOP3.LUT R21, R21, 0xffefffff, RZ, 0xc0, !PT ;  /* 0xffefffff15157812 */ /* 0x000fe200078ec0ff */
[----:B------:R-:W-:Y:S02]  /*192990*/  VIADD R30, R104, 0x81 ;  /* 0x00000081681e7836 */ /* 0x000fe40000000000 */
[----:B--2---:R-:W-:-:S06]  /*1929a0*/  IMAD.U32 R47, RZ, RZ, UR65 ;  /* 0x00000041ff2f7e24 */ /* 0x004fcc000f8e00ff */
[----:B------:R-:W-:Y:S01]  /*1929b0*/  @P1 LOP3.LUT R21, R21, 0x100000, RZ, 0xfc, !PT ;  /* 0x0010000015151812 */ /* 0x000fe200078efcff */
[----:B------:R-:W-:Y:S01]  /*1929c0*/  UMOV UR14, UR64 ;  /* 0x00000040000e7c82 */ /* 0x000fe20008000000 */
[----:B------:R-:W1:Y:S02]  /*1929d0*/  LDCU.64 UR64, c[0x0][0x398] ;  /* 0x00007300ff4077ac */ /* 0x000e640008000a00 */
[----:B------:R-:W-:-:S04]  /*1929e0*/  LOP3.LUT R21, R21, 0xfff7ffff, RZ, 0xc0, !PT ;  /* 0xfff7ffff15157812 */ /* 0x000fc800078ec0ff */
[----:B------:R-:W-:Y:S02]  /*1929f0*/  @P0 LOP3.LUT R21, R21, 0x80000, RZ, 0xfc, !PT ;  /* 0x0008000015150812 */ /* 0x000fe400078efcff */
[----:B------:R-:W-:Y:S01]  /*192a00*/  ISETP.GE.AND P0, PT, R30, UR77, PT ;  /* 0x0000004d1e007c0c */ /* 0x000fe2000bf06270 */
[----:B------:R-:W2:Y:S03]  /*192a10*/  LDCU.64 UR76, c[0x0][0x398] ;  /* 0x00007300ff4c77ac */ /* 0x000ea60008000a00 */
[----:B----4-:R-:W-:Y:S02]  /*192a20*/  ISETP.LT.AND P1, PT, R248, UR8, !P0 ;  /* 0x00000008f8007c0c */ /* 0x010fe4000c721270 */
[----:B---3--:R-:W-:Y:S02]  /*192a30*/  ISETP.LT.AND P0, PT, R250, UR38, !P0 ;  /* 0x00000026fa007c0c */ /* 0x008fe4000c701270 */
[----:B------:R-:W-:-:S02]  /*192a40*/  LOP3.LUT R21, R21, 0xfffbffff, RZ, 0xc0, !PT ;  /* 0xfffbffff15157812 */ /* 0x000fc400078ec0ff */
[----:B-1----:R-:W-:Y:S01]  /*192a50*/  MOV R46, UR65 ;  /* 0x00000041002e7c02 */ /* 0x002fe20008000f00 */
[----:B------:R-:W-:Y:S01]  /*192a60*/  UMOV UR8, UR64 ;  /* 0x0000004000087c82 */ /* 0x000fe20008000000 */
[----:B------:R-:W1:Y:S05]  /*192a70*/  LDCU.64 UR64, c[0x0][0x398] ;  /* 0x00007300ff4077ac */ /* 0x000e6a0008000a00 */
[----:B------:R-:W-:Y:S02]  /*192a80*/  @P1 LOP3.LUT R21, R21, 0x40000, RZ, 0xfc, !PT ;  /* 0x0004000015151812 */ /* 0x000fe400078efcff */
[----:B------:R-:W-:Y:S02]  /*192a90*/  IADD3 R30, PT, PT, R104, 0xf3, RZ ;  /* 0x000000f3681e7810 */ /* 0x000fe40007ffe0ff */
[----:B------:R-:W-:-:S04]  /*192aa0*/  LOP3.LUT R21, R21, 0xfffeffff, RZ, 0xc0, !PT ;  /* 0xfffeffff15157812 */ /* 0x000fc800078ec0ff */
[----:B------:R-:W-:Y:S02]  /*192ab0*/  @P0 LOP3.LUT R21, R21, 0x10000, RZ, 0xfc, !PT ;  /* 0x0001000015150812 */ /* 0x000fe400078efcff */
[----:B------:R-:W-:Y:S01]  /*192ac0*/  ISETP.GE.AND P0, PT, R30, UR26, PT ;  /* 0x0000001a1e007c0c */ /* 0x000fe2000bf06270 */
[----:B-1----:R-:W-:-:S03]  /*192ad0*/  IMAD.U32 R62, RZ, RZ, UR65 ;  /* 0x00000041ff3e7e24 */ /* 0x002fc6000f8e00ff */
[----:B------:R-:W-:Y:S01]  /*192ae0*/  ISETP.LT.AND P1, PT, R248, UR14, !P0 ;  /* 0x0000000ef8007c0c */ /* 0x000fe2000c721270 */
[----:B------:R-:W-:Y:S01]  /*192af0*/  UMOV UR14, UR64 ;  /* 0x00000040000e7c82 */ /* 0x000fe20008000000 */
[----:B------:R-:W1:Y:S01]  /*192b00*/  LDCU.64 UR64, c[0x0][0x398] ;  /* 0x00007300ff4077ac */ /* 0x000e620008000a00 */
[----:B------:R-:W-:Y:S02]  /*192b10*/  ISETP.LT.AND P0, PT, R250, UR8, !P0 ;  /* 0x00000008fa007c0c */ /* 0x000fe4000c701270 */
[----:B------:R-:W-:Y:S01]  /*192b20*/  LOP3.LUT R21, R21, 0xfffdffff, RZ, 0xc0, !PT ;  /* 0xfffdffff15157812 */ /* 0x000fe200078ec0ff */
[----:B------:R-:W-:-:S07]  /*192b30*/  VIADD R30, R104, 0x100 ;  /* 0x00000100681e7836 */ /* 0x000fce0000000000 */
[----:B------:R-:W-:Y:S02]  /*192b40*/  @P1 LOP3.LUT R21, R21, 0x20000, RZ, 0xfc, !PT ;  /* 0x0002000015151812 */ /* 0x000fe400078efcff */
[----:B-1----:R-:W-:Y:S01]  /*192b50*/  MOV R64, UR65 ;  /* 0x0000004100407c02 */ /* 0x002fe20008000f00 */
[----:B------:R-:W-:Y:S01]  /*192b60*/  UMOV UR8, UR64 ;  /* 0x0000004000087c82 */ /* 0x000fe20008000000 */
[----:B------:R-:W1:Y:S01]  /*192b70*/  LDCU.64 UR64, c[0x0][0x398] ;  /* 0x00007300ff4077ac */ /* 0x000e620008000a00 */
[----:B------:R-:W-:-:S04]  /*192b80*/  LOP3.LUT R21, R21, 0xffffbfff, RZ, 0xc0, !PT ;  /* 0xffffbfff15157812 */ /* 0x000fc800078ec0ff */
[----:B------:R-:W-:Y:S02]  /*192b90*/  @P0 LOP3.LUT R21, R21, 0x4000, RZ, 0xfc, !PT ;  /* 0x0000400015150812 */ /* 0x000fe400078efcff */
[----:B--2---:R-:W-:-:S04]  /*192ba0*/  ISETP.GE.AND P0, PT, R30, UR77, PT ;  /* 0x0000004d1e007c0c */ /* 0x004fc8000bf06270 */
[----:B------:R-:W-:Y:S01]  /*192bb0*/  ISETP.LT.AND P1, PT, R248, UR14, !P0 ;  /* 0x0000000ef8007c0c */ /* 0x000fe2000c721270 */
[----:B-1----:R-:W-:Y:S01]  /*192bc0*/  UMOV UR50, UR65 ;  /* 0x0000004100327c82 */ /* 0x002fe20008000000 */
[----:B------:R-:W-:Y:S01]  /*192bd0*/  UMOV UR14, UR64 ;  /* 0x00000040000e7c82 */ /* 0x000fe20008000000 */
[----:B------:R-:W1:Y:S01]  /*192be0*/  LDCU.64 UR64, c[0x0][0x398] ;  /* 0x00007300ff4077ac */ /* 0x000e620008000a00 */
[----:B------:R-:W-:Y:S01]  /*192bf0*/  ISETP.LT.AND P0, PT, R250, UR8, !P0 ;  /* 0x00000008fa007c0c */ /* 0x000fe2000c701270 */
[----:B-1----:R-:W-:Y:S01]  /*192c00*/  IMAD.U32 R57, RZ, RZ, UR65 ;  /* 0x00000041ff397e24 */ /* 0x002fe2000f8e00ff */
[----:B------:R-:W-:Y:S01]  /*192c10*/  UMOV UR38, UR64 ;  /* 0x0000004000267c82 */ /* 0x000fe20008000000 */
[----:B------:R-:W1:Y:S01]  /*192c20*/  LDCU.64 UR64, c[0x0][0x398] ;  /* 0x00007300ff4077ac */ /* 0x000e620008000a00 */
[----:B------:R-:W-:-:S05]  /*192c30*/  LOP3.LUT R21, R21, 0xffff7fff, RZ, 0xc0, !PT ;  /* 0xffff7fff15157812 */ /* 0x000fca00078ec0ff */
[----:B------:R-:W-:Y:S01]  /*192c40*/  @P1 LOP3.LUT R21, R21, 0x8000, RZ, 0xfc, !PT ;  /* 0x0000800015151812 */ /* 0x000fe200078efcff */
[----:B------:R-:W-:-:S03]  /*192c50*/  VIADD R30, R104, 0x101 ;  /* 0x00000101681e7836 */ /* 0x000fc60000000000 */
[----:B------:R-:W-:Y:S02]  /*192c60*/  LOP3.LUT R21, R21, 0xffffefff, RZ, 0xc0, !PT ;  /* 0xffffefff15157812 */ /* 0x000fe400078ec0ff */
[----:B-1----:R-:W-:Y:S01]  /*192c70*/  MOV R61, UR65 ;  /* 0x00000041003d7c02 */ /* 0x002fe20008000f00 */
[----:B------:R-:W-:Y:S01]  /*192c80*/  UMOV UR26, UR64 ;  /* 0x00000040001a7c82 */ /* 0x000fe20008000000 */
[----:B------:R-:W1:Y:S01]  /*192c90*/  LDCU.64 UR64, c[0x0][0x398] ;  /* 0x00007300ff4077ac */ /* 0x000e620008000a00 */
[----:B------:R-:W-:Y:S02]  /*192ca0*/  @P0 LOP3.LUT R21, R21, 0x1000, RZ, 0xfc, !PT ;  /* 0x0000100015150812 */ /* 0x000fe400078efcff */
[----:B------:R-:W-:-:S04]  /*192cb0*/  ISETP.GE.AND P0, PT, R30, UR50, PT ;  /* 0x000000321e007c0c */ /* 0x000fc8000bf06270 */
[----:B------:R-:W-:Y:S01]  /*192cc0*/  ISETP.LT.AND P1, PT, R248, UR38, !P0 ;  /* 0x00000026f8007c0c */ /* 0x000fe2000c721270 */
[----:B------:R-:W-:Y:S01]  /*192cd0*/  UMOV UR62, UR74 ;  /* 0x0000004a003e7c82 */ /* 0x000fe20008000000 */
[----:B------:R-:W-:Y:S02]  /*192ce0*/  ISETP.LT.AND P0, PT, R250, UR26, !P0 ;  /* 0x0000001afa007c0c */ /* 0x000fe4000c701270 */
[----:B------:R-:W-:Y:S01]  /*192cf0*/  LOP3.LUT R21, R21, 0xffffdfff, RZ, 0xc0, !PT ;  /* 0xffffdfff15157812 */ /* 0x000fe200078ec0ff */
[----:B-1----:R-:W-:Y:S01]  /*192d00*/  UMOV UR38, UR65 ;  /* 0x0000004100267c82 */ /* 0x002fe20008000000 */
[----:B------:R-:W-:Y:S01]  /*192d10*/  UMOV UR74, UR64 ;  /* 0x00000040004a7c82 */ /* 0x000fe20008000000 */
[----:B------:R-:W1:Y:S06]  /*192d20*/  LDCU.64 UR64, c[0x0][0x398] ;  /* 0x00007300ff4077ac */ /* 0x000e6c0008000a00 */
[----:B------:R-:W-:Y:S01]  /*192d30*/  @P1 LOP3.LUT R21, R21, 0x2000, RZ, 0xfc, !PT ;  /* 0x0000200015151812 */ /* 0x000fe200078efcff */
[----:B------:R-:W-:-:S03]  /*192d40*/  VIADD R30, R104, 0x104 ;  /* 0x00000104681e7836 */ /* 0x000fc60000000000 */
[----:B------:R-:W-:-:S04]  /*192d50*/  LOP3.LUT R21, R21, 0xfffffbff, RZ, 0xc0, !PT ;  /* 0xfffffbff15157812 */ /* 0x000fc800078ec0ff */
[----:B------:R-:W-:Y:S02]  /*192d60*/  @P0 LOP3.LUT R21, R21, 0x400, RZ, 0xfc, !PT ;  /* 0x0000040015150812 */ /* 0x000fe400078efcff */
[----:B------:R-:W-:Y:S01]  /*192d70*/  ISETP.GE.AND P0, PT, R30, UR38, PT ;  /* 0x000000261e007c0c */ /* 0x000fe2000bf06270 */
[----:B------:R-:W-:Y:S01]  /*192d80*/  UMOV UR38, UR72 ;  /* 0x0000004800267c82 */ /* 0x000fe20008000000 */
[----:B------:R-:W-:Y:S02]  /*192d90*/  UMOV UR72, UR27 ;  /* 0x0000001b00487c82 */ /* 0x000fe40008000000 */
[----:B------:R-:W-:Y:S01]  /*192da0*/  ISETP.LT.AND P1, PT, R250, UR14, !P0 ;  /* 0x0000000efa007c0c */ /* 0x000fe2000c721270 */
[----:B-1----:R-:W-:Y:S02]  /*192db0*/  UMOV UR26, UR64 ;  /* 0x00000040001a7c82 */ /* 0x002fe40008000000 */
[----:B------:R-:W-:Y:S02]  /*192dc0*/  ISETP.LT.AND P0, PT, R248, UR26, !P0 ;  /* 0x0000001af8007c0c */ /* 0x000fe4000c701270 */
[----:B------:R-:W1:Y:S01]  /*192dd0*/  LDCU.64 UR26, c[0x0][0x398] ;  /* 0x00007300ff1a77ac */ /* 0x000e620008000a00 */
[----:B------:R-:W-:Y:S01]  /*192de0*/  LOP3.LUT R21, R21, 0xfffff7ff, RZ, 0xc0, !PT ;  /* 0xfffff7ff15157812 */ /* 0x000fe200078ec0ff */
[----:B------:R-:W-:-:S06]  /*192df0*/  UMOV UR14, UR68 ;  /* 0x00000044000e7c82 */ /* 0x000fcc0008000000 */
[----:B------:R-:W-:Y:S01]  /*192e00*/  @P1 LOP3.LUT R21, R21, 0x800, RZ, 0xfc, !PT ;  /* 0x0000080015151812 */ /* 0x000fe200078efcff */
[----:B------:R-:W-:Y:S01]  /*192e10*/  VIADD R30, R104, 0x102 ;  /* 0x00000102681e7836 */ /* 0x000fe20000000000 */
[----:B------:R-:W-:Y:S02]  /*192e20*/  UMOV UR8, UR69 ;  /* 0x0000004500087c82 */ /* 0x000fe40008000000 */
[----:B------:R-:W-:Y:S01]  /*192e30*/  LOP3.LUT R21, R21, 0xfffffdff, RZ, 0xc0, !PT ;  /* 0xfffffdff15157812 */ /* 0x000fe200078ec0ff */
[----:B------:R-:W-:Y:S01]  /*192e40*/  UMOV UR69, UR65 ;  /* 0x0000004100457c82 */ /* 0x000fe20008000000 */
[----:B-1----:R-:W-:Y:S01]  /*192e50*/  MOV R56, UR27 ;  /* 0x0000001b00387c02 */ /* 0x002fe20008000f00 */
[----:B------:R-:W-:Y:S01]  /*192e60*/  UMOV UR68, UR26 ;  /* 0x0000001a00447c82 */ /* 0x000fe20008000000 */
[----:B------:R-:W1:Y:S01]  /*192e70*/  LDCU.64 UR26, c[0x0][0x398] ;  /* 0x00007300ff1a77ac */ /* 0x000e620008000a00 */
[----:B------:R-:W-:Y:S02]  /*192e80*/  @P0 LOP3.LUT R21, R21, 0x200, RZ, 0xfc, !PT ;  /* 0x0000020015150812 */ /* 0x000fe400078efcff */
[----:B------:R-:W-:-:S04]  /*192e90*/  ISETP.GE.AND P0, PT, R30, UR69, PT ;  /* 0x000000451e007c0c */ /* 0x000fc8000bf06270 */
[----:B------:R-:W-:Y:S01]  /*192ea0*/  ISETP.LT.AND P1, PT, R248, UR68, !P0 ;  /* 0x00000044f8007c0c */ /* 0x000fe2000c721270 */
[----:B------:R-:W2:Y:S01]  /*192eb0*/  LDCU.64 UR68, c[0x0][0x398] ;  /* 0x00007300ff4477ac */ /* 0x000ea20008000a00 */
[----:B------:R-:W-:Y:S01]  /*192ec0*/  LOP3.LUT R21, R21, 0xfffffeff, RZ, 0xc0, !PT ;  /* 0xfffffeff15157812 */ /* 0x000fe200078ec0ff */
[----:B-1----:R-:W-:Y:S02]  /*192ed0*/  UMOV UR50, UR26 ;  /* 0x0000001a00327c82 */ /* 0x002fe40008000000 */
[----:B------:R-:W-:-:S08]  /*192ee0*/  ISETP.LT.AND P0, PT, R250, UR50, !P0 ;  /* 0x00000032fa007c0c */ /* 0x000fd0000c701270 */
[----:B------:R-:W-:Y:S01]  /*192ef0*/  @P1 LOP3.LUT R21, R21, 0x100, RZ, 0xfc, !PT ;  /* 0x0000010015151812 */ /* 0x000fe200078efcff */
[----:B------:R-:W-:Y:S01]  /*192f00*/  STL [R1+0x80d8], R251 ;  /* 0x0080d8fb01007387 */ /* 0x000fe20000100800 */
[----:B------:R-:W-:Y:S02]  /*192f10*/  VIADD R30, R104, 0x103 ;  /* 0x00000103681e7836 */ /* 0x000fe40000000000 */
[----:B------:R-:W-:Y:S01]  /*192f20*/  LOP3.LUT R21, R21, 0xffffffbf, RZ, 0xc0, !PT ;  /* 0xffffffbf15157812 */ /* 0x000fe200078ec0ff */
[----:B------:R1:W-:Y:S03]  /*192f30*/  STL [R1+0x80dc], R249 ;  /* 0x0080dcf901007387 */ /* 0x0003e60000100800 */
[----:B------:R-:W-:Y:S02]  /*192f40*/  @P0 LOP3.LUT R21, R21, 0x40, RZ, 0xfc, !PT ;  /* 0x0000004015150812 */ /* 0x000fe400078efcff */
[----:B-1----:R-:W-:Y:S01]  /*192f50*/  MOV.SPILL R249, UR74 ;  /* 0x0000004a00f97c02 */ /* 0x002fe20009000f00 */
[----:B--2---:R-:W-:-:S02]  /*192f60*/  UMOV UR74, UR69 ;  /* 0x00000045004a7c82 */ /* 0x004fc40008000000 */
[----:B------:R-:W-:-:S04]  /*192f70*/  ISETP.GE.AND P0, PT, R30, UR74, PT ;  /* 0x0000004a1e007c0c */ /* 0x000fc8000bf06270 */
[----:B------:R-:W-:Y:S01]  /*192f80*/  ISETP.LT.AND P1, PT, R248, UR76, !P0 ;  /* 0x0000004cf8007c0c */ /* 0x000fe2000c721270 */
[----:B------:R-:W1:Y:S01]  /*192f90*/  LDCU.64 UR76, c[0x0][0x398] ;  /* 0x00007300ff4c77ac */ /* 0x000e620008000a00 */
[----:B------:R-:W-:Y:S01]  /*192fa0*/  UMOV UR50, UR4 ;  /* 0x0000000400327c82 */ /* 0x000fe20008000000 */
[----:B------:R-:W-:Y:S01]  /*192fb0*/  UMOV UR4, UR68 ;  /* 0x0000004400047c82 */ /* 0x000fe20008000000 */
[----:B------:R-:W2:Y:S01]  /*192fc0*/  LDCU.64 UR68, c[0x0][0x398] ;  /* 0x00007300ff4477ac */ /* 0x000ea20008000a00 */
[----:B-1----:R-:W-:Y:S01]  /*192fd0*/  IMAD.U32 R81, RZ, RZ, UR77 ;  /* 0x0000004dff517e24 */ /* 0x002fe2000f8e00ff */
[----:B------:R-:W-:Y:S01]  /*192fe0*/  UMOV UR74, UR76 ;  /* 0x0000004c004a7c82 */ /* 0x000fe20008000000 */
[----:B------:R-:W1:Y:S01]  /*192ff0*/  LDCU.64 UR76, c[0x0][0x398] ;  /* 0x00007300ff4c77ac */ /* 0x000e620008000a00 */
[----:B------:R-:W-:Y:S04]  /*193000*/  STL [R1+0x80e4], R14 ;  /* 0x0080e40e01007387 */ /* 0x000fe80000100800 */
[----:B------:R3:W-:Y:S01]  /*193010*/  STL [R1+0x80e0], R15 ;  /* 0x0080e00f01007387 */ /* 0x0007e20000100800 */
[----:B------:R-:W-:-:S02]  /*193020*/  LOP3.LUT R21, R21, 0xffffff7f, RZ, 0xc0, !PT ;  /* 0xffffff7f15157812 */ /* 0x000fc400078ec0ff */
[----:B---3--:R-:W-:Y:S01]  /*193030*/  MOV.SPILL R15, UR4 ;  /* 0x00000004000f7c02 */ /* 0x008fe20009000f00 */
[----:B--2---:R-:W-:Y:S02]  /*193040*/  UMOV UR4, UR68 ;  /* 0x0000004400047c82 */ /* 0x004fe40008000000 */
[----:B------:R-:W-:Y:S01]  /*193050*/  ISETP.LT.AND P0, PT, R250, UR4, !P0 ;  /* 0x00000004fa007c0c */ /* 0x000fe2000c701270 */
[----:B-1----:R-:W-:Y:S01]  /*193060*/  UMOV UR4, UR76 ;  /* 0x0000004c00047c82 */ /* 0x002fe20008000000 */
[----:B------:R-:W-:Y:S01]  /*193070*/  MOV R80, UR77 ;  /* 0x0000004d00507c02 */ /* 0x000fe20008000f00 */
[----:B------:R-:W1:Y:S01]  /*193080*/  LDCU.64 UR76, c[0x0][0x398] ;  /* 0x00007300ff4c77ac */ /* 0x000e620008000a00 */
[----:B------:R-:W-:Y:S01]  /*193090*/  @P1 LOP3.LUT R21, R21, 0x80, RZ, 0xfc, !PT ;  /* 0x0000008015151812 */ /* 0x000fe200078efcff */
[----:B------:R-:W-:-:S03]  /*1930a0*/  VIADD R30, R104, 0x7b ;  /* 0x0000007b681e7836 */ /* 0x000fc60000000000 */
[----:B------:R-:W-:-:S05]  /*1930b0*/  LOP3.LUT R21, R21, 0xffffffdf, RZ, 0xc0, !PT ;  /* 0xffffffdf15157812 */ /* 0x000fca00078ec0ff */
[----:B------:R-:W-:Y:S02]  /*1930c0*/  @P0 LOP3.LUT R21, R21, 0x20, RZ, 0xfc, !PT ;  /* 0x0000002015150812 */ /* 0x000fe400078efcff */
[----:B------:R-:W-:Y:S01]  /*1930d0*/  ISETP.GE.AND P0, PT, R30, UR9, PT ;  /* 0x000000091e007c0c */ /* 0x000fe2000bf06270 */
[----:B-1----:R-:W-:Y:S01]  /*1930e0*/  IMAD.U32 R79, RZ, RZ, UR77 ;  /* 0x0000004dff4f7e24 */ /* 0x002fe2000f8e00ff */
[----:B------:R-:W-:Y:S01]  /*1930f0*/  UMOV UR9, UR76 ;  /* 0x0000004c00097c82 */ /* 0x000fe20008000000 */
[----:B------:R-:W1:Y:S01]  /*193100*/  LDCU.64 UR76, c[0x0][0x398] ;  /* 0x00007300ff4c77ac */ /* 0x000e620008000a00 */
[----:B------:R-:W-:Y:S02]  /*193110*/  ISETP.LT.AND P1, PT, R248, UR74, !P0 ;  /* 0x0000004af8007c0c */ /* 0x000fe4000c721270 */
[----:B------:R-:W-:Y:S02]  /*193120*/  ISETP.LT.AND P0, PT, R250, UR4, !P0 ;  /* 0x00000004fa007c0c */ /* 0x000fe4000c701270 */
[----:B------:R-:W-:Y:S01]  /*193130*/  LOP3.LUT R20, R20, 0xbfffffff, RZ, 0xc0, !PT ;  /* 0xbfffffff14147812 */ /* 0x000fe200078ec0ff */
[----:B------:R-:W-:Y:S01]  /*193140*/  VIADD R30, R104, 0x7a ;  /* 0x0000007a681e7836 */ /* 0x000fe20000000000 */
[----:B-1----:R-:W-:Y:S01]  /*193150*/  MOV R78, UR77 ;  /* 0x0000004d004e7c02 */ /* 0x002fe20008000f00 */
[----:B------:R-:W-:Y:S01]  /*193160*/  UMOV UR4, UR76 ;  /* 0x0000004c00047c82 */ /* 0x000fe20008000000 */
[----:B------:R-:W1:Y:S05]  /*193170*/  LDCU.64 UR76, c[0x0][0x398] ;  /* 0x00007300ff4c77ac */ /* 0x000e6a0008000a00 */
[----:B------:R-:W-:-:S04]  /*193180*/  @P1 LOP3.LUT R20, R20, 0x40000000, RZ, 0xfc, !PT ;  /* 0x4000000014141812 */ /* 0x000fc800078efcff */
[----:B------:R-:W-:-:S04]  /*193190*/  LOP3.LUT R20, R20, 0xdfffffff, RZ, 0xc0, !PT ;  /* 0xdfffffff14147812 */ /* 0x000fc800078ec0ff */
[----:B------:R-:W-:Y:S02]  /*1931a0*/  @P0 LOP3.LUT R20, R20, 0x20000000, RZ, 0xfc, !PT ;  /* 0x2000000014140812 */ /* 0x000fe400078efcff */
[----:B------:R-:W-:-:S04]  /*1931b0*/  ISETP.GE.AND P0, PT, R30, UR13, PT ;  /* 0x0000000d1e007c0c */ /* 0x000fc8000bf06270 */
[----:B------:R-:W-:Y:S01]  /*1931c0*/  ISETP.LT.AND P1, PT, R248, UR9, !P0 ;  /* 0x00000009f8007c0c */ /* 0x000fe2000c721270 */
[----:B-1----:R-:W-:Y:S01]  /*1931d0*/  IMAD.U32 R77, RZ, RZ, UR77 ;  /* 0x0000004dff4d7e24 */ /* 0x002fe2000f8e00ff */
[----:B------:R-:W-:Y:S01]  /*1931e0*/  UMOV UR9, UR76 ;  /* 0x0000004c00097c82 */ /* 0x000fe20008000000 */
[----:B------:R-:W1:Y:S01]  /*1931f0*/  LDCU.64 UR76, c[0x0][0x398] ;  /* 0x00007300ff4c77ac */ /* 0x000e620008000a00 */
[----:B------:R-:W-:Y:S02]  /*193200*/  ISETP.LT.AND P0, PT, R250, UR4, !P0 ;  /* 0x00000004fa007c0c */ /* 0x000fe4000c701270 */
[----:B------:R-:W-:Y:S01]  /*193210*/  LOP3.LUT R20, R20, 0xefffffff, RZ, 0xc0, !PT ;  /* 0xefffffff14147812 */ /* 0x000fe200078ec0ff */
[----:B------:R-:W-:-:S06]  /*193220*/  VIADD R30, R104, 0x79 ;  /* 0x00000079681e7836 */ /* 0x000fcc0000000000 */
[----:B------:R-:W-:Y:S02]  /*193230*/  @P1 LOP3.LUT R20, R20, 0x10000000, RZ, 0xfc, !PT ;  /* 0x1000000014141812 */ /* 0x000fe400078efcff */
[----:B-1----:R-:W-:Y:S01]  /*193240*/  MOV R76, UR77 ;  /* 0x0000004d004c7c02 */ /* 0x002fe20008000f00 */
[----:B------:R-:W-:Y:S01]  /*193250*/  UMOV UR4, UR76 ;  /* 0x0000004c00047c82 */ /* 0x000fe20008000000 */
[----:B------:R-:W1:Y:S01]  /*193260*/  LDCU.64 UR76, c[0x0][0x398] ;  /* 0x00007300ff4c77ac */ /* 0x000e620008000a00 */
        /* <DEDUP_REMOVED lines=8> */
[----:B------:R-:W-:-:S07]  /*1932f0*/  LOP3.LUT R20, R20, 0xfbffffff, RZ, 0xc0, !PT ;  /* 0xfbffffff14147812 */ /* 0x000fce00078ec0ff */
[----:B------:R-:W-:Y:S01]  /*193300*/  @P1 LOP3.LUT R20, R20, 0x4000000, RZ, 0xfc, !PT ;  /* 0x0400000014141812 */ /* 0x000fe200078efcff */
[----:B------:R-:W-:Y:S01]  /*193310*/  VIADD R30, R104, 0x78 ;  /* 0x00000078681e7836 */ /* 0x000fe20000000000 */
        /* <DEDUP_REMOVED lines=38> */
[----:B------:R-:W-:Y:S01]  /*193580*/  MOV R51, UR69 ;  /* 0x0000004500337c02 */ /* 0x000fe20008000f00 */
[----:B------:R-:W-:Y:S01]  /*193590*/  IMAD.U32 R55, RZ, RZ, UR27 ;  /* 0x0000001bff377e24 */ /* 0x000fe2000f8e00ff */
[----:B------:R-:W-:Y:S02]  /*1935a0*/  R2UR.FILL UR69, R37 ;  /* 0x00000000254572ca */ /* 0x000fe400004e0000 */
[----:B------:R-:W-:Y:S02]  /*1935b0*/  ISETP.LT.AND P0, PT, R250, UR4, !P0 ;  /* 0x00000004fa007c0c */ /* 0x000fe4000c701270 */
[----:B------:R-:W-:-:S02]  /*1935c0*/  R2UR.FILL UR27, R35 ;  /* 0x00000000231b72ca */ /* 0x000fc400004e0000 */
[----:B------:R-:W-:-:S04]  /*1935d0*/  LOP3.LUT R20, R20, 0xffefffff, RZ, 0xc0, !PT ;  /* 0xffefffff14147812 */ /* 0x000fc800078ec0ff */
[----:B------:R-:W-:Y:S02]  /*1935e0*/  @P1 LOP3.LUT R20, R20, 0x100000, RZ, 0xfc, !PT ;  /* 0x0010000014141812 */ /* 0x000fe400078efcff */
[----:B-1----:R-:W-:Y:S01]  /*1935f0*/  MOV R37, UR77 ;  /* 0x0000004d00257c02 */ /* 0x002fe20008000f00 */
[----:B------:R-:W-:Y:S01]  /*193600*/  UMOV UR4, UR76 ;  /* 0x0000004c00047c82 */ /* 0x000fe20008000000 */
[----:B------:R-:W1:Y:S01]  /*193610*/  LDCU.64 UR76, c[0x0][0x398] ;  /* 0x00007300ff4c77ac */ /* 0x000e620008000a00 */
[----:B------:R-:W-:Y:S01]  /*193620*/  VIADD R30, R104, 0x75 ;  /* 0x00000075681e7836 */ /* 0x000fe20000000000 */
[----:B------:R-:W-:-:S04]  /*193630*/  LOP3.LUT R20, R20, 0xfff7ffff, RZ, 0xc0, !PT ;  /* 0xfff7ffff14147812 */ /* 0x000fc800078ec0ff */
[----:B------:R-:W-:Y:S02]  /*193640*/  @P0 LOP3.LUT R20, R20, 0x80000, RZ, 0xfc, !PT ;  /* 0x0008000014140812 */ /* 0x000fe400078efcff */
[----:B------:R-:W-:Y:S02]  /*193650*/  ISETP.GE.AND P0, PT, R30, UR27, PT ;  /* 0x0000001b1e007c0c */ /* 0x000fe4000bf06270 */
[----:B------:R-:W-:Y:S02]  /*193660*/  R2UR.FILL UR68, R36 ;  /* 0x00000000244472ca */ /* 0x000fe400004e0000 */
[----:B------:R-:W-:Y:S01]  /*193670*/  ISETP.LT.AND P1, PT, R248, UR9, !P0 ;  /* 0x00000009f8007c0c */ /* 0x000fe2000c721270 */
[----:B-1----:R-:W-:Y:S01]  /*193680*/  IMAD.U32 R36, RZ, RZ, UR77 ;  /* 0x0000004dff247e24 */ /* 0x002fe2000f8e00ff */
[----:B------:R-:W-:Y:S01]  /*193690*/  UMOV UR9, UR76 ;  /* 0x0000004c00097c82 */ /* 0x000fe20008000000 */
[----:B------:R-:W1:Y:S01]  /*1936a0*/  LDCU.64 UR76, c[0x0][0x398] ;  /* 0x00007300ff4c77ac */ /* 0x000e620008000a00 */
[----:B------:R-:W-:-:S02]  /*1936b0*/  ISETP.LT.AND P0, PT, R250, UR4, !P0 ;  /* 0x00000004fa007c0c */ /* 0x000fc4000c701270 */
        /* <DEDUP_REMOVED lines=20> */
[----:B------:R-:W-:Y:S01]  /*193800*/  LOP3.LUT R20, R20, 0xffff7fff, RZ, 0xc0, !PT ;  /* 0xffff7fff14147812 */ /* 0x000fe200078ec0ff */
[----:B------:R-:W-:Y:S03]  /*193810*/  STL [R1+0x80ec], R12 ;  /* 0x0080ec0c01007387 */ /* 0x000fe60000100800 */
[----:B------:R-:W-:Y:S02]  /*193820*/  @P0 LOP3.LUT R20, R20, 0x8000, RZ, 0xfc, !PT ;  /* 0x0000800014140812 */ /* 0x000fe400078efcff */
[----:B------:R-:W-:Y:S01]  /*193830*/  ISETP.GE.AND P0, PT, R30, UR31, PT ;  /* 0x0000001f1e007c0c */ /* 0x000fe2000bf06270 */
[----:B------:R-:W-:Y:S03]  /*193840*/  STL [R1+0x80e8], R13 ;  /* 0x0080e80d01007387 */ /* 0x000fe60000100800 */
[----:B------:R-:W-:Y:S01]  /*193850*/  ISETP.LT.AND P1, PT, R248, UR9, !P0 ;  /* 0x00000009f8007c0c */ /* 0x000fe2000c721270 */
[----:B------:R2:W-:Y:S01]  /*193860*/  STL [R1+0x80f0], R2 ;  /* 0x0080f00201007387 */ /* 0x0005e20000100800 */
[----:B-1----:R-:W-:Y:S01]  /*193870*/  UMOV UR9, UR76 ;  /* 0x0000004c00097c82 */ /* 0x002fe20008000000 */
[----:B--2---:R-:W-:Y:S01]  /*193880*/  IMAD.U32 R2, RZ, RZ, UR77 ;  /* 0x0000004dff027e24 */ /* 0x004fe2000f8e00ff */
[----:B------:R-:W1:Y:S01]  /*193890*/  LDCU.64 UR76, c[0x0][0x398] ;  /* 0x00007300ff4c77ac */ /* 0x000e620008000a00 */
[----:B------:R-:W-:Y:S04]  /*1938a0*/  STL [R1+0x80f4], R26 ;  /* 0x0080f41a01007387 */ /* 0x000fe80000100800 */
[----:B------:R-:W-:Y:S04]  /*1938b0*/  STL [R1+0x80f8], R25 ;  /* 0x0080f81901007387 */ /* 0x000fe80000100800 */
[----:B------:R-:W-:Y:S04]  /*1938c0*/  STL [R1+0x80fc], R24 ;  /* 0x0080fc1801007387 */ /* 0x000fe80000100800 */
[----:B------:R-:W-:Y:S04]  /*1938d0*/  STL [R1+0x1e54], R103 ;  /* 0x001e546701007387 */ /* 0x000fe80000100800 */
[----:B------:R-:W-:Y:S04]  /*1938e0*/  STL [R1+0x8100], R22 ;  /* 0x0081001601007387 */ /* 0x000fe80000100800 */
[----:B------:R-:W-:Y:S01]  /*1938f0*/  STL [R1+0x8104], R23 ;  /* 0x0081041701007387 */ /* 0x000fe20000100800 */
[----:B------:R-:W-:-:S03]  /*193900*/  ISETP.LT.AND P0, PT, R250, UR4, !P0 ;  /* 0x00000004fa007c0c */ /* 0x000fc6000c701270 */
[----:B------:R-:W-:Y:S01]  /*193910*/  STL [R1+0x8108], R249 ;  /* 0x008108f901007387 */ /* 0x000fe20000100800 */
[----:B-1----:R-:W-:-:S03]  /*193920*/  UMOV UR4, UR76 ;  /* 0x0000004c00047c82 */ /* 0x002fc60008000000 */
[----:B------:R-:W-:Y:S01]  /*193930*/  STL [R1+0x810c], R15 ;  /* 0x00810c0f01007387 */ /* 0x000fe20000100800 */
[----:B------:R-:W-:-:S03]  /*193940*/  LOP3.LUT R20, R20, 0xffffbfff, RZ, 0xc0, !PT ;  /* 0xffffbfff14147812 */ /* 0x000fc600078ec0ff */
[----:B------:R-:W-:Y:S04]  /*193950*/  STL [R1+0x8110], R21 ;  /* 0x0081101501007387 */ /* 0x000fe80000100800 */
[----:B------:R1:W-:Y:S01]  /*193960*/  STL [R1+0xb1c], R2 ;  /* 0x000b1c0201007387 */ /* 0x0003e20000100800 */
[----:B------:R-:W-:Y:S02]  /*193970*/  @P1 LOP3.LUT R20, R20, 0x4000, RZ, 0xfc, !PT ;  /* 0x0000400014141812 */ /* 0x000fe400078efcff */
[----:B-1----:R-:W-:Y:S01]  /*193980*/  MOV R2, UR77 ;  /* 0x0000004d00027c02 */ /* 0x002fe20008000f00 */
[----:B------:R-:W1:Y:S01]  /*193990*/  LDCU.64 UR76, c[0x0][0x398] ;  /* 0x00007300ff4c77ac */ /* 0x000e620008000a00 */
[----:B------:R-:W-:Y:S01]  /*1939a0*/  VIADD R30, R104, 0x72 ;  /* 0x00000072681e7836 */ /* 0x000fe20000000000 */
[----:B------:R-:W-:-:S04]  /*1939b0*/  LOP3.LUT R20, R20, 0xffffdfff, RZ, 0xc0, !PT ;  /* 0xffffdfff14147812 */ /* 0x000fc800078ec0ff */
[----:B------:R-:W-:Y:S02]  /*1939c0*/  @P0 LOP3.LUT R20, R20, 0x2000, RZ, 0xfc, !PT ;  /* 0x0000200014140812 */ /* 0x000fe400078efcff */
[----:B------:R-:W-:Y:S01]  /*1939d0*/  ISETP.GE.AND P0, PT, R30, UR33, PT ;  /* 0x000000211e007c0c */ /* 0x000fe2000bf06270 */
[----:B------:R2:W-:Y:S03]  /*1939e0*/  STL [R1+0xb18], R2 ;  /* 0x000b180201007387 */ /* 0x0005e60000100800 */
[----:B------:R-:W-:Y:S01]  /*1939f0*/  ISETP.LT.AND P1, PT, R248, UR9, !P0 ;  /* 0x00000009f8007c0c */ /* 0x000fe2000c721270 */
[----:B-1----:R-:W-:Y:S01]  /*193a00*/  UMOV UR9, UR76 ;  /* 0x0000004c00097c82 */ /* 0x002fe20008000000 */
[----:B--2---:R-:W-:Y:S01]  /*193a10*/  IMAD.U32 R2, RZ, RZ, UR77 ;  /* 0x0000004dff027e24 */ /* 0x004fe2000f8e00ff */
[----:B------:R-:W1:Y:S01]  /*193a20*/  LDCU.64 UR76, c[0x0][0x398] ;  /* 0x00007300ff4c77ac */ /* 0x000e620008000a00 */
[----:B------:R-:W-:-:S03]  /*193a30*/  ISETP.LT.AND P0, PT, R250, UR4, !P0 ;  /* 0x00000004fa007c0c */ /* 0x000fc6000c701270 */
[----:B------:R1:W-:Y:S01]  /*193a40*/  STL [R1+0xb14], R2 ;  /* 0x000b140201007387 */ /* 0x0003e20000100800 */
[----:B------:R-:W-:-:S05]  /*193a50*/  LOP3.LUT R20, R20, 0xffffefff, RZ, 0xc0, !PT ;  /* 0xffffefff14147812 */ /* 0x000fca00078ec0ff */
[----:B------:R-:W-:Y:S02]  /*193a60*/  @P1 LOP3.LUT R20, R20, 0x1000, RZ, 0xfc, !PT ;  /* 0x0000100014141812 */ /* 0x000fe400078efcff */
[----:B-1----:R-:W-:Y:S01]  /*193a70*/  MOV R2, UR77 ;  /* 0x0000004d00027c02 */ /* 0x002fe20008000f00 */
[----:B------:R-:W-:Y:S01]  /*193a80*/  UMOV UR4, UR76 ;  /* 0x0000004c00047c82 */ /* 0x000fe20008000000 */
        /* <DEDUP_REMOVED lines=90> */
[----:B------:R-:W-:-:S09]  /*194030*/  LOP3.LUT R20, R20, 0xfffffffe, RZ, 0xc0, !PT ;  /* 0xfffffffe14147812 */ /* 0x000fd200078ec0ff */
[----:B------:R-:W-:Y:S02]  /*194040*/  @P1 LOP3.LUT R20, R20, 0x1, RZ, 0xfc, !PT ;  /* 0x0000000114141812 */ /* 0x000fe400078efcff */
[----:B------:R-:W-:-:S03]  /*194050*/  ISETP.LT.AND P0, PT, R250, UR4, !P0 ;  /* 0x00000004fa007c0c */ /* 0x000fc6000c701270 */
[----:B------:R-:W-:Y:S04]  /*194060*/  STL [R1+0x8114], R20 ;  /* 0x0081141401007387 */ /* 0x000fe80000100800 */
[----:B------:R2:W-:Y:S01]  /*194070*/  STL [R1+0xae4], R2 ;  /* 0x000ae40201007387 */ /* 0x0005e20000100800 */
[----:B-1----:R-:W-:Y:S01]  /*194080*/  UMOV UR4, UR76 ;  /* 0x0000004c00047c82 */ /* 0x002fe20008000000 */
[----:B--2---:R-:W-:Y:S01]  /*194090*/  MOV R2, UR77 ;  /* 0x0000004d00027c02 */ /* 0x004fe20008000f00 */
        /* <DEDUP_REMOVED lines=124> */
[----:B------:R-:W-:Y:S02]  /*194860*/  R2UR.FILL UR65, R33 ;  /* 0x00000000214172ca */ /* 0x000fe400004e0000 */
        /* <DEDUP_REMOVED lines=102> */
[----:B------:R-:W-:Y:S01]  /*194ed0*/  LOP3.LUT R18, R18, 0xfff7ffff, RZ, 0xc0, !PT ;  /* 0xfff7ffff12127812 */ /* 0x000fe200078ec0ff */
[----:B------:R-:W-:-:S03]  /*194ee0*/  VIADD R30, R104, 0x5d ;  /* 0x0000005d681e7836 */ /* 0x000fc60000000000 */
[----:B------:R-:W-:Y:S02]  /*194ef0*/  @P0 LOP3.LUT R18, R18, 0x80000, RZ, 0xfc, !PT ;  /* 0x0008000012120812 */ /* 0x000fe400078efcff */
[----:B------:R-:W-:Y:S01]  /*194f00*/  ISETP.GE.AND P0, PT, R30, UR11, PT ;  /* 0x0000000b1e007c0c */ /* 0x000fe2000bf06270 */
[----:B------:R1:W-:Y:S03]  /*194f10*/  STL [R1+0xa70], R2 ;  /* 0x000a700201007387 */ /* 0x0003e60000100800 */
[----:B------:R-:W-:Y:S01]  /*194f20*/  ISETP.LT.AND P1, PT, R248, UR9, !P0 ;  /* 0x00000009f8007c0c */ /* 0x000fe2000c721270 */
[----:B-1----:R-:W-:Y:S01]  /*194f30*/  IMAD.U32 R2, RZ, RZ, UR77 ;  /* 0x0000004dff027e24 */ /* 0x002fe2000f8e00ff */
[----:B------:R-:W-:Y:S01]  /*194f40*/  UMOV UR9, UR76 ;  /* 0x0000004c00097c82 */ /* 0x000fe20008000000 */
[----:B------:R-:W1:Y:S01]  /*194f50*/  LDCU.64 UR76, c[0x0][0x398] ;  /* 0x00007300ff4c77ac */ /* 0x000e620008000a00 */
[----:B------:R-:W-:-:S02]  /*194f60*/  ISETP.LT.AND P0, PT, R250, UR4, !P0 ;  /* 0x00000004fa007c0c */ /* 0x000fc4000c701270 */
[----:B------:R1:W-:Y:S01]  /*194f70*/  STL [R1+0xa6c], R2 ;  /* 0x000a6c0201007387 */ /* 0x0003e20000100800 */
[----:B------:R-:W-:-:S06]  /*194f80*/  LOP3.LUT R18, R18, 0xfffbffff, RZ, 0xc0, !PT ;  /* 0xfffbffff12127812 */ /* 0x000fcc00078ec0ff */
[----:B------:R-:W-:Y:S02]  /*194f90*/  @P1 LOP3.LUT R18, R18, 0x40000, RZ, 0xfc, !PT ;  /* 0x0004000012121812 */ /* 0x000fe400078efcff */
[----:B-1----:R-:W-:Y:S01]  /*194fa0*/  MOV R2, UR77 ;  /* 0x0000004d00027c02 */ /* 0x002fe20008000f00 */
[----:B------:R-:W-:Y:S01]  /*194fb0*/  UMOV UR4, UR76 ;  /* 0x0000004c00047c82 */ /* 0x000fe20008000000 */
[----:B------:R-:W1:Y:S01]  /*194fc0*/  LDCU.64 UR76, c[0x0][0x398] ;  /* 0x00007300ff4c77ac */ /* 0x000e620008000a00 */
[----:B------:R-:W-:Y:S01]  /*194fd0*/  VIADD R30, R104, 0x5c ;  /* 0x0000005c681e7836 */ /* 0x000fe20000000000 */
[----:B------:R-:W-:Y:S01]  /*194fe0*/  LOP3.LUT R18, R18, 0xffff7fff, RZ, 0xc0, !PT ;  /* 0xffff7fff12127812 */ /* 0x000fe200078ec0ff */
[----:B------:R1:W-:Y:S03]  /*194ff0*/  STL [R1+0xa68], R2 ;  /* 0x000a680201007387 */ /* 0x0003e60000100800 */
[----:B------:R-:W-:-:S02]  /*195000*/  @P0 LOP3.LUT R18, R18, 0x8000, RZ, 0xfc, !PT ;  /* 0x0000800012120812 */ /* 0x000fc400078efcff */
[----:B------:R-:W-:Y:S01]  /*195010*/  ISETP.GE.AND P0, PT, R30, UR7, PT ;  /* 0x000000071e007c0c */ /* 0x000fe2000bf06270 */
[----:B-1----:R-:W-:Y:S01]  /*195020*/  IMAD.U32 R2, RZ, RZ, UR77 ;  /* 0x0000004dff027e24 */ /* 0x002fe2000f8e00ff */
[----:B------:R-:W-:Y:S01]  /*195030*/  UMOV UR7, UR76 ;  /* 0x0000004c00077c82 */ /* 0x000fe20008000000 */
[----:B------:R-:W1:Y:S01]  /*195040*/  LDCU.64 UR76, c[0x0][0x398] ;  /* 0x00007300ff4c77ac */ /* 0x000e620008000a00 */
[----:B------:R-:W-:Y:S02]  /*195050*/  ISETP.LT.AND P1, PT, R248, UR9, !P0 ;  /* 0x00000009f8007c0c */ /* 0x000fe4000c721270 */
[----:B------:R-:W-:Y:S01]  /*195060*/  ISETP.LT.AND P0, PT, R250, UR4, !P0 ;  /* 0x00000004fa007c0c */ /* 0x000fe2000c701270 */
[----:B------:R1:W-:Y:S01]  /*195070*/  STL [R1+0xa64], R2 ;  /* 0x000a640201007387 */ /* 0x0003e20000100800 */
[----:B------:R-:W-:Y:S01]  /*195080*/  LOP3.LUT R18, R18, 0xffffbfff, RZ, 0xc0, !PT ;  /* 0xffffbfff12127812 */ /* 0x000fe200078ec0ff */
[----:B------:R-:W-:-:S08]  /*195090*/  VIADD R30, R104, 0x5b ;  /* 0x0000005b681e7836 */ /* 0x000fd00000000000 */
[----:B------:R-:W-:Y:S02]  /*1950a0*/  @P1 LOP3.LUT R18, R18, 0x4000, RZ, 0xfc, !PT ;  /* 0x0000400012121812 */ /* 0x000fe400078efcff */
[----:B-1----:R-:W-:Y:S01]  /*1950b0*/  MOV R2, UR77 ;  /* 0x0000004d00027c02 */ /* 0x002fe20008000f00 */
[----:B------:R-:W-:Y:S01]  /*1950c0*/  UMOV UR4, UR76 ;  /* 0x0000004c00047c82 */ /* 0x000fe20008000000 */
[----:B------:R-:W1:Y:S01]  /*1950d0*/  LDCU.64 UR76, c[0x0][0x398] ;  /* 0x00007300ff4c77ac */ /* 0x000e620008000a00 */
[----:B------:R-:W-:-:S04]  /*1950e0*/  LOP3.LUT R18, R18, 0xffffefff, RZ, 0xc0, !PT ;  /* 0xffffefff12127812 */ /* 0x000fc800078ec0ff */
[----:B------:R-:W-:Y:S02]  /*1950f0*/  @P0 LOP3.LUT R18, R18, 0x1000, RZ, 0xfc, !PT ;  /* 0x0000100012120812 */ /* 0x000fe400078efcff */
[----:B------:R-:W-:Y:S01]  /*195100*/  ISETP.GE.AND P0, PT, R30, UR17, PT ;  /* 0x000000111e007c0c */ /* 0x000fe2000bf06270 */
[----:B------:R1:W-:Y:S03]  /*195110*/  STL [R1+0xa60], R2 ;  /* 0x000a600201007387 */ /* 0x0003e60000100800 */
[----:B------:R-:W-:Y:S02]  /*195120*/  ISETP.LT.AND P1, PT, R248, UR7, !P0 ;  /* 0x00000007f8007c0c */ /* 0x000fe4000c721270 */
[----:B------:R-:W-:Y:S01]  /*195130*/  ISETP.LT.AND P0, PT, R250, UR4, !P0 ;  /* 0x00000004fa007c0c */ /* 0x000fe2000c701270 */
[----:B-1----:R-:W-:Y:S01]  /*195140*/  IMAD.U32 R2, RZ, RZ, UR77 ;  /* 0x0000004dff027e24 */ /* 0x002fe2000f8e00ff */
[----:B------:R-:W-:Y:S01]  /*195150*/  UMOV UR7, UR76 ;  /* 0x0000004c00077c82 */ /* 0x000fe20008000000 */
[----:B------:R-:W1:Y:S01]  /*195160*/  LDCU.64 UR76, c[0x0][0x398] ;  /* 0x00007300ff4c77ac */ /* 0x000e620008000a00 */
[----:B------:R-:W-:-:S07]  /*195170*/  LOP3.LUT R18, R18, 0xfffffbff, RZ, 0xc0, !PT ;  /* 0xfffffbff12127812 */ /* 0x000fce00078ec0ff */
[----:B------:R-:W-:Y:S01]  /*195180*/  @P1 LOP3.LUT R18, R18, 0x400, RZ, 0xfc, !PT ;  /* 0x0000040012121812 */ /* 0x000fe200078efcff */
[----:B------:R-:W-:-:S03]  /*195190*/  VIADD R30, R104, 0x5a ;  /* 0x0000005a681e7836 */ /* 0x000fc60000000000 */
[----:B------:R-:W-:Y:S01]  /*1951a0*/  LOP3.LUT R18, R18, 0xfffffeff, RZ, 0xc0, !PT ;  /* 0xfffffeff12127812 */ /* 0x000fe200078ec0ff */
[----:B------:R2:W-:Y:S03]  /*1951b0*/  STL [R1+0x9dc], R2 ;  /* 0x0009dc0201007387 */ /* 0x0005e60000100800 */
[----:B------:R-:W-:Y:S02]  /*1951c0*/  @P0 LOP3.LUT R18, R18, 0x100, RZ, 0xfc, !PT ;  /* 0x0000010012120812 */ /* 0x000fe400078efcff */
[----:B------:R-:W-:Y:S01]  /*1951d0*/  ISETP.GE.AND P0, PT, R30, UR37, PT ;  /* 0x000000251e007c0c */ /* 0x000fe2000bf06270 */
[----:B-1----:R-:W-:Y:S01]  /*1951e0*/  UMOV UR4, UR76 ;  /* 0x0000004c00047c82 */ /* 0x002fe20008000000 */
[----:B--2---:R-:W-:Y:S01]  /*1951f0*/  MOV R2, UR77 ;  /* 0x0000004d00027c02 */ /* 0x004fe20008000f00 */
[----:B------:R-:W1:Y:S01]  /*195200*/  LDCU.64 UR76, c[0x0][0x398] ;  /* 0x00007300ff4c77ac */ /* 0x000e620008000a00 */
[----:B------:R-:W-:-:S02]  /*195210*/  ISETP.LT.AND P1, PT, R248, UR7, !P0 ;  /* 0x00000007f8007c0c */ /* 0x000fc4000c721270 */
[----:B------:R-:W-:Y:S02]  /*195220*/  ISETP.LT.AND P0, PT, R250, UR4, !P0 ;  /* 0x00000004fa007c0c */ /* 0x000fe4000c701270 */
[----:B------:R-:W-:Y:S01]  /*195230*/  LOP3.LUT R18, R18, 0xffffff7f, RZ, 0xc0, !PT ;  /* 0xffffff7f12127812 */ /* 0x000fe200078ec0ff */
[----:B------:R1:W-:Y:S01]  /*195240*/  STL [R1+0x9d8], R2 ;  /* 0x0009d80201007387 */ /* 0x0003e20000100800 */
[----:B------:R-:W-:-:S07]  /*195250*/  VIADD R30, R104, 0x59 ;  /* 0x00000059681e7836 */ /* 0x000fce0000000000 */
[----:B------:R-:W-:Y:S01]  /*195260*/  @P1 LOP3.LUT R18, R18, 0x80, RZ, 0xfc, !PT ;  /* 0x0000008012121812 */ /* 0x000fe200078efcff */
[----:B-1----:R-:W-:Y:S01]  /*195270*/  IMAD.U32 R2, RZ, RZ, UR77 ;  /* 0x0000004dff027e24 */ /* 0x002fe2000f8e00ff */
[----:B------:R-:W-:Y:S01]  /*195280*/  UMOV UR7, UR76 ;  /* 0x0000004c00077c82 */ /* 0x000fe20008000000 */
[----:B------:R-:W1:Y:S01]  /*195290*/  LDCU.64 UR76, c[0x0][0x398] ;  /* 0x00007300ff4c77ac */ /* 0x000e620008000a00 */
[----:B------:R-:W-:-:S04]  /*1952a0*/  LOP3.LUT R18, R18, 0xffffffef, RZ, 0xc0, !PT ;  /* 0xffffffef12127812 */ /* 0x000fc800078ec0ff */
[----:B------:R-:W-:Y:S02]  /*1952b0*/  @P0 LOP3.LUT R18, R18, 0x10, RZ, 0xfc, !PT ;  /* 0x0000001012120812 */ /* 0x000fe400078efcff */
[----:B------:R-:W-:Y:S01]  /*1952c0*/  ISETP.GE.AND P0, PT, R30, UR38, PT ;  /* 0x000000261e007c0c */ /* 0x000fe2000bf06270 */
[----:B------:R-:W2:Y:S03]  /*1952d0*/  LDCU.64 UR38, c[0x0][0x398] ;  /* 0x00007300ff2677ac */ /* 0x000ea60008000a00 */
[----:B------:R-:W-:Y:S01]  /*1952e0*/  ISETP.LT.AND P1, PT, R248, UR7, !P0 ;  /* 0x00000007f8007c0c */ /* 0x000fe2000c721270 */
[----:B------:R3:W-:Y:S01]  /*1952f0*/  STL [R1+0x9d4], R2 ;  /* 0x0009d40201007387 */ /* 0x0007e20000100800 */
[----:B------:R-:W-:Y:S01]  /*195300*/  LOP3.LUT R18, R18, 0xfffffff7, RZ, 0xc0, !PT ;  /* 0xfffffff712127812 */ /* 0x000fe200078ec0ff */
[----:B-1----:R-:W-:Y:S02]  /*195310*/  UMOV UR4, UR76 ;  /* 0x0000004c00047c82 */ /* 0x002fe40008000000 */
[----:B------:R-:W-:-:S02]  /*195320*/  ISETP.LT.AND P0, PT, R250, UR4, !P0 ;  /* 0x00000004fa007c0c */ /* 0x000fc4000c701270 */
[----:B---3--:R-:W-:Y:S01]  /*195330*/  MOV R2, UR77 ;  /* 0x0000004d00027c02 */ /* 0x008fe20008000f00 */
[----:B------:R-:W-:-:S05]  /*195340*/  VIADD R30, R104, 0x58 ;  /* 0x00000058681e7836 */ /* 0x000fca0000000000 */
[----:B------:R-:W-:Y:S01]  /*195350*/  @P1 LOP3.LUT R18, R18, 0x8, RZ, 0xfc, !PT ;  /* 0x0000000812121812 */ /* 0x000fe200078efcff */
[----:B------:R-:W1:Y:S01]  /*195360*/  LDCU.64 UR76, c[0x0][0x398] ;  /* 0x00007300ff4c77ac */ /* 0x000e620008000a00 */
[----:B------:R3:W-:Y:S01]  /*195370*/  STL [R1+0x9d0], R2 ;  /* 0x0009d00201007387 */ /* 0x0007e20000100800 */
[----:B--2---:R-:W-:Y:S01]  /*195380*/  UMOV UR7, UR38 ;  /* 0x0000002600077c82 */ /* 0x004fe20008000000 */
[----:B------:R-:W-:Y:S01]  /*195390*/  LOP3.LUT R18, R18, 0xfffffffd, RZ, 0xc0, !PT ;  /* 0xfffffffd12127812 */ /* 0x000fe200078ec0ff */
[----:B---3--:R-:W-:Y:S01]  /*1953a0*/  IMAD.U32 R2, RZ, RZ, UR39 ;  /* 0x00000027ff027e24 */ /* 0x008fe2000f8e00ff */
[----:B------:R-:W2:Y:S02]  /*1953b0*/  LDCU.64 UR38, c[0x0][0x398] ;  /* 0x00007300ff2677ac */ /* 0x000ea40008000a00 */
[----:B------:R-:W-:Y:S02]  /*1953c0*/  @P0 LOP3.LUT R18, R18, 0x2, RZ, 0xfc, !PT ;  /* 0x0000000212120812 */ /* 0x000fe400078efcff */
[----:B------:R-:W-:-:S04]  /*1953d0*/  ISETP.GE.AND P0, PT, R30, UR50, PT ;  /* 0x000000321e007c0c */ /* 0x000fc8000bf06270 */
[----:B------:R-:W-:Y:S01]  /*1953e0*/  ISETP.LT.AND P1, PT, R248, UR7, !P0 ;  /* 0x00000007f8007c0c */ /* 0x000fe2000c721270 */
[----:B------:R-:W-:Y:S01]  /*1953f0*/  UMOV UR50, UR6 ;  /* 0x0000000600327c82 */ /* 0x000fe20008000000 */
[----:B------:R-:W3:Y:S01]  /*195400*/  LDCU.64 UR6, c[0x0][0x398] ;  /* 0x00007300ff0677ac */ /* 0x000ee20008000a00 */
[----:B------:R-:W-:Y:S01]  /*195410*/  LOP3.LUT R17, R17, 0x7fffffff, RZ, 0xc0, !PT ;  /* 0x7fffffff11117812 */ /* 0x000fe200078ec0ff */
[----:B------:R-:W-:Y:S01]  /*195420*/  STL [R1+0x811c], R18 ;  /* 0x00811c1201007387 */ /* 0x000fe20000100800 */
[----:B--2---:R-:W-:Y:S02]  /*195430*/  UMOV UR4, UR38 ;  /* 0x0000002600047c82 */ /* 0x004fe40008000000 */
[----:B------:R-:W-:Y:S01]  /*195440*/  ISETP.LT.AND P0, PT, R250, UR4, !P0 ;  /* 0x00000004fa007c0c */ /* 0x000fe2000c701270 */
[----:B------:R2:W-:Y:S05]  /*195450*/  STL [R1+0x9cc], R2 ;  /* 0x0009cc0201007387 */ /* 0x0005ea0000100800 */
[----:B------:R-:W-:Y:S01]  /*195460*/  @P1 LOP3.LUT R17, R17, 0x80000000, RZ, 0xfc, !PT ;  /* 0x8000000011111812 */ /* 0x000fe200078efcff */
[----:B------:R-:W-:-:S03]  /*195470*/  VIADD R30, R104, 0x57 ;  /* 0x00000057681e7836 */ /* 0x000fc60000000000 */
[----:B------:R-:W-:Y:S02]  /*195480*/  LOP3.LUT R17, R17, 0xdfffffff, RZ, 0xc0, !PT ;  /* 0xdfffffff11117812 */ /* 0x000fe400078ec0ff */
[----:B--2---:R-:W-:Y:S01]  /*195490*/  MOV R2, UR39 ;  /* 0x0000002700027c02 */ /* 0x004fe20008000f00 */
[----:B------:R-:W2:Y:S01]  /*1954a0*/  LDCU.64 UR38, c[0x0][0x398] ;  /* 0x00007300ff2677ac */ /* 0x000ea20008000a00 */
[----:B------:R-:W-:Y:S02]  /*1954b0*/  @P0 LOP3.LUT R17, R17, 0x20000000, RZ, 0xfc, !PT ;  /* 0x2000000011110812 */ /* 0x000fe400078efcff */
[----:B------:R-:W-:Y:S01]  /*1954c0*/  ISETP.GE.AND P0, PT, R30, UR8, PT ;  /* 0x000000081e007c0c */ /* 0x000fe2000bf06270 */
[----:B------:R4:W-:Y:S01]  /*1954d0*/  STL [R1+0x9c8], R2 ;  /* 0x0009c80201007387 */ /* 0x0009e20000100800 */
[----:B------:R-:W-:Y:S01]  /*1954e0*/  LOP3.LUT R17, R17, 0xefffffff, RZ, 0xc0, !PT ;  /* 0xefffffff11117812 */ /* 0x000fe200078ec0ff */
[----:B------:R-:W1:Y:S01]  /*1954f0*/  LDCU.64 UR8, c[0x0][0x398] ;  /* 0x00007300ff0877ac */ /* 0x000e620008000a00 */
[----:B---3--:R-:W-:Y:S01]  /*195500*/  ISETP.LT.AND P1, PT, R248, UR6, !P0 ;  /* 0x00000006f8007c0c */ /* 0x008fe2000c721270 */
[----:B----4-:R-:W-:Y:S01]  /*195510*/  IMAD.U32 R2, RZ, RZ, UR7 ;  /* 0x00000007ff027e24 */ /* 0x010fe2000f8e00ff */
[----:B------:R-:W3:Y:S01]  /*195520*/  LDCU.64 UR6, c[0x0][0x398] ;  /* 0x00007300ff0677ac */ /* 0x000ee20008000a00 */
[----:B--2---:R-:W-:-:S02]  /*195530*/  UMOV UR4, UR38 ;  /* 0x0000002600047c82 */ /* 0x004fc40008000000 */
[----:B------:R-:W-:-:S08]  /*195540*/  ISETP.LT.AND P0, PT, R250, UR4, !P0 ;  /* 0x00000004fa007c0c */ /* 0x000fd0000c701270 */
[----:B------:R-:W-:Y:S01]  /*195550*/  @P1 LOP3.LUT R17, R17, 0x10000000, RZ, 0xfc, !PT ;  /* 0x1000000011111812 */ /* 0x000fe200078efcff */
[----:B------:R-:W-:-:S03]  /*195560*/  VIADD R30, R104, 0x56 ;  /* 0x00000056681e7836 */ /* 0x000fc60000000000 */
[----:B------:R-:W-:Y:S01]  /*195570*/  LOP3.LUT R17, R17, 0xfdffffff, RZ, 0xc0, !PT ;  /* 0xfdffffff11117812 */ /* 0x000fe200078ec0ff */
[----:B------:R2:W-:Y:S03]  /*195580*/  STL [R1+0x9c4], R2 ;  /* 0x0009c40201007387 */ /* 0x0005e60000100800 */
[----:B------:R-:W-:Y:S02]  /*195590*/  @P0 LOP3.LUT R17, R17, 0x2000000, RZ, 0xfc, !PT ;  /* 0x0200000011110812 */ /* 0x000fe400078efcff */
[----:B------:R-:W-:Y:S02]  /*1955a0*/  ISETP.GE.AND P0, PT, R30, UR62, PT ;  /* 0x0000003e1e007c0c */ /* 0x000fe4000bf06270 */
[----:B--2---:R-:W-:Y:S01]  /*1955b0*/  MOV R2, UR39 ;  /* 0x0000002700027c02 */ /* 0x004fe20008000f00 */
[----:B-1----:R-:W-:Y:S01]  /*1955c0*/  UMOV UR4, UR8 ;  /* 0x0000000800047c82 */ /* 0x002fe20008000000 */
[----:B---3--:R-:W-:-:S02]  /*1955d0*/  ISETP.LT.AND P1, PT, R248, UR6, !P0 ;  /* 0x00000006f8007c0c */ /* 0x008fc4000c721270 */
[----:B------:R-:W-:Y:S01]  /*1955e0*/  LOP3.LUT R17, R17, 0xfeffffff, RZ, 0xc0, !PT ;  /* 0xfeffffff11117812 */ /* 0x000fe200078ec0ff */
[----:B------:R1:W-:Y:S01]  /*1955f0*/  STL [R1+0x9c0], R2 ;  /* 0x0009c00201007387 */ /* 0x0003e20000100800 */
[----:B------:R-:W-:Y:S01]  /*195600*/  ISETP.LT.AND P0, PT, R250, UR4, !P0 ;  /* 0x00000004fa007c0c */ /* 0x000fe2000c701270 */
[----:B------:R-:W-:Y:S01]  /*195610*/  VIADD R30, R104, 0x55 ;  /* 0x00000055681e7836 */ /* 0x000fe20000000000 */
[----:B------:R-:W-:Y:S01]  /*195620*/  R2UR UR62, R59 ;  /* 0x000000003b3e72ca */ /* 0x000fe200000e0000 */
[----:B------:R-:W2:Y:S01]  /*195630*/  LDCU.64 UR38, c[0x0][0x398] ;  /* 0x00007300ff2677ac */ /* 0x000ea20008000a00 */
[----:B-1----:R-:W-:Y:S01]  /*195640*/  IMAD.U32 R2, RZ, RZ, UR7 ;  /* 0x00000007ff027e24 */ /* 0x002fe2000f8e00ff */
[----:B------:R-:W1:Y:S04]  /*195650*/  LDCU.64 UR6, c[0x0][0x398] ;  /* 0x00007300ff0677ac */ /* 0x000e680008000a00 */
[----:B------:R-:W-:Y:S01]  /*195660*/  @P1 LOP3.LUT R17, R17, 0x1000000, RZ, 0xfc, !PT ;  /* 0x0100000011111812 */ /* 0x000fe200078efcff */
[----:B------:R3:W-:Y:S03]  /*195670*/  STL [R1+0x9bc], R2 ;  /* 0x0009bc0201007387 */ /* 0x0007e60000100800 */
[----:B------:R-:W-:-:S02]  /*195680*/  LOP3.LUT R17, R17, 0xffbfffff, RZ, 0xc0, !PT ;  /* 0xffbfffff11117812 */ /* 0x000fc400078ec0ff */
[----:B---3--:R-:W-:Y:S01]  /*195690*/  MOV R2, UR9 ;  /* 0x0000000900027c02 */ /* 0x008fe20008000f00 */
[----:B------:R-:W3:Y:S01]  /*1956a0*/  LDCU.64 UR8, c[0x0][0x398] ;  /* 0x00007300ff0877ac */ /* 0x000ee20008000a00 */
[----:B------:R-:W-:Y:S02]  /*1956b0*/  @P0 LOP3.LUT R17, R17, 0x400000, RZ, 0xfc, !PT ;  /* 0x0040000011110812 */ /* 0x000fe400078efcff */
[----:B------:R-:W-:-:S04]  /*1956c0*/  ISETP.GE.AND P0, PT, R30, UR14, PT ;  /* 0x0000000e1e007c0c */ /* 0x000fc8000bf06270 */
[----:B-1----:R-:W-:Y:S01]  /*1956d0*/  ISETP.LT.AND P1, PT, R248, UR6, !P0 ;  /* 0x00000006f8007c0c */ /* 0x002fe2000c721270 */
[----:B------:R1:W-:Y:S01]  /*1956e0*/  STL [R1+0x9b8], R2 ;  /* 0x0009b80201007387 */ /* 0x0003e20000100800 */
[----:B------:R-:W-:Y:S01]  /*1956f0*/  LOP3.LUT R17, R17, 0xffefffff, RZ, 0xc0, !PT ;  /* 0xffefffff11117812 */ /* 0x000fe200078ec0ff */
[----:B---3--:R-:W-:Y:S01]  /*195700*/  UMOV UR4, UR8 ;  /* 0x0000000800047c82 */ /* 0x008fe20008000000 */
[----:B-1----:R-:W-:Y:S01]  /*195710*/  IMAD.U32 R2, RZ, RZ, UR7 ;  /* 0x00000007ff027e24 */ /* 0x002fe2000f8e00ff */
[----:B------:R-:W-:Y:S01]  /*195720*/  ISETP.LT.AND P0, PT, R250, UR4, !P0 ;  /* 0x00000004fa007c0c */ /* 0x000fe2000c701270 */
[----:B------:R-:W1:Y:S07]  /*195730*/  LDCU.64 UR6, c[0x0][0x398] ;  /* 0x00007300ff0677ac */ /* 0x000e6e0008000a00 */
[----:B------:R-:W-:Y:S01]  /*195740*/  @P1 LOP3.LUT R17, R17, 0x100000, RZ, 0xfc, !PT ;  /* 0x0010000011111812 */ /* 0x000fe200078efcff */
[----:B------:R3:W-:Y:S01]  /*195750*/  STL [R1+0x9b4], R2 ;  /* 0x0009b40201007387 */ /* 0x0007e20000100800 */
[----:B------:R-:W-:-:S02]  /*195760*/  VIADD R30, R104, 0x54 ;  /* 0x00000054681e7836 */ /* 0x000fc40000000000 */
[----:B------:R-:W-:Y:S02]  /*195770*/  LOP3.LUT R17, R17, 0xfffbffff, RZ, 0xc0, !PT ;  /* 0xfffbffff11117812 */ /* 0x000fe400078ec0ff */
        /* <DEDUP_REMOVED lines=18> */
[----:B------:R-:W-:Y:S01]  /*1958a0*/  ISETP.GE.AND P0, PT, R30, UR50, PT ;  /* 0x000000321e007c0c */ /* 0x000fe2000bf06270 */
[----:B------:R4:W-:Y:S01]  /*1958b0*/  STL [R1+0x9a8], R2 ;  /* 0x0009a80201007387 */ /* 0x0009e20000100800 */
[----:B------:R-:W-:Y:S01]  /*1958c0*/  LOP3.LUT R17, R17, 0xffffdfff, RZ, 0xc0, !PT ;  /* 0xffffdfff11117812 */ /* 0x000fe200078ec0ff */
[----:B------:R-:W-:Y:S01]  /*1958d0*/  VIADD R30, R104, 0x52 ;  /* 0x00000052681e7836 */ /* 0x000fe20000000000 */
[----:B-1----:R-:W-:Y:S01]  /*1958e0*/  ISETP.LT.AND P1, PT, R248, UR6, !P0 ;  /* 0x00000006f8007c0c */ /* 0x002fe2000c721270 */
[----:B------:R-:W1:Y:S01]  /*1958f0*/  LDCU.64 UR50, c[0x0][0x398] ;  /* 0x00007300ff3277ac */ /* 0x000e620008000a00 */
[----:B----4-:R-:W-:Y:S01]  /*195900*/  IMAD.U32 R2, RZ, RZ, UR7 ;  /* 0x00000007ff027e24 */ /* 0x010fe2000f8e00ff */
[----:B------:R-:W4:Y:S01]  /*195910*/  LDCU.64 UR6, c[0x0][0x398] ;  /* 0x00007300ff0677ac */ /* 0x000f220008000a00 */
[----:B---3--:R-:W-:-:S02]  /*195920*/  UMOV UR4, UR8 ;  /* 0x0000000800047c82 */ /* 0x008fc40008000000 */
[----:B------:R-:W-:Y:S01]  /*195930*/  ISETP.LT.AND P0, PT, R250, UR4, !P0 ;  /* 0x00000004fa007c0c */ /* 0x000fe2000c701270 */
[----:B------:R3:W-:Y:S06]  /*195940*/  STL [R1+0x9a4], R2 ;  /* 0x0009a40201007387 */ /* 0x0007ec0000100800 */
[----:B------:R-:W-:-:S04]  /*195950*/  @P1 LOP3.LUT R17, R17, 0x2000, RZ, 0xfc, !PT ;  /* 0x0000200011111812 */ /* 0x000fc800078efcff */
[----:B------:R-:W-:Y:S02]  /*195960*/  LOP3.LUT R17, R17, 0xfffff7ff, RZ, 0xc0, !PT ;  /* 0xfffff7ff11117812 */ /* 0x000fe400078ec0ff */
[----:B---3--:R-:W-:Y:S01]  /*195970*/  MOV R2, UR9 ;  /* 0x0000000900027c02 */ /* 0x008fe20008000f00 */
[----:B------:R-:W3:Y:S01]  /*195980*/  LDCU.64 UR8, c[0x0][0x398] ;  /* 0x00007300ff0877ac */ /* 0x000ee20008000a00 */
[----:B------:R-:W-:Y:S02]  /*195990*/  @P0 LOP3.LUT R17, R17, 0x800, RZ, 0xfc, !PT ;  /* 0x0000080011110812 */ /* 0x000fe400078efcff */
[----:B------:R-:W-:-:S04]  /*1959a0*/  ISETP.GE.AND P0, PT, R30, UR44, PT ;  /* 0x0000002c1e007c0c */ /* 0x000fc8000bf06270 */
[----:B----4-:R-:W-:Y:S01]  /*1959b0*/  ISETP.LT.AND P1, PT, R248, UR6, !P0 ;  /* 0x00000006f8007c0c */ /* 0x010fe2000c721270 */
[----:B------:R4:W-:Y:S01]  /*1959c0*/  STL [R1+0x9a0], R2 ;  /* 0x0009a00201007387 */ /* 0x0009e20000100800 */
[----:B------:R-:W-:Y:S01]  /*1959d0*/  LOP3.LUT R17, R17, 0xfffffdff, RZ, 0xc0, !PT ;  /* 0xfffffdff11117812 */ /* 0x000fe200078ec0ff */
[----:B---3--:R-:W-:Y:S01]  /*1959e0*/  UMOV UR4, UR8 ;  /* 0x0000000800047c82 */ /* 0x008fe20008000000 */
[----:B----4-:R-:W-:Y:S01]  /*1959f0*/  IMAD.U32 R2, RZ, RZ, UR7 ;  /* 0x00000007ff027e24 */ /* 0x010fe2000f8e00ff */
[----:B------:R-:W-:Y:S01]  /*195a00*/  ISETP.LT.AND P0, PT, R250, UR4, !P0 ;  /* 0x00000004fa007c0c */ /* 0x000fe2000c701270 */
[----:B------:R-:W3:Y:S07]  /*195a10*/  LDCU.64 UR6, c[0x0][0x398] ;  /* 0x00007300ff0677ac */ /* 0x000eee0008000a00 */
[----:B------:R-:W-:Y:S01]  /*195a20*/  @P1 LOP3.LUT R17, R17, 0x200, RZ, 0xfc, !PT ;  /* 0x0000020011111812 */ /* 0x000fe200078efcff */
[----:B------:R4:W-:Y:S01]  /*195a30*/  STL [R1+0x99c], R2 ;  /* 0x00099c0201007387 */ /* 0x0009e20000100800 */
[----:B------:R-:W-:-:S02]  /*195a40*/  VIADD R30, R104, 0x51 ;  /* 0x00000051681e7836 */ /* 0x000fc40000000000 */
[----:B------:R-:W-:Y:S02]  /*195a50*/  LOP3.LUT R17, R17, 0xffffff7f, RZ, 0xc0, !PT ;  /* 0xffffff7f11117812 */ /* 0x000fe400078ec0ff */
[----:B----4-:R-:W-:Y:S01]  /*195a60*/  MOV R2, UR9 ;  /* 0x0000000900027c02 */ /* 0x010fe20008000f00 */
[----:B------:R-:W4:Y:S01]  /*195a70*/  LDCU.64 UR8, c[0x0][0x398] ;  /* 0x00007300ff0877ac */ /* 0x000f220008000a00 */
[----:B------:R-:W-:Y:S02]  /*195a80*/  @P0 LOP3.LUT R17, R17, 0x80, RZ, 0xfc, !PT ;  /* 0x0000008011110812 */ /* 0x000fe400078efcff */
[----:B------:R-:W-:-:S04]  /*195a90*/  ISETP.GE.AND P0, PT, R30, UR62, PT ;  /* 0x0000003e1e007c0c */ /* 0x000fc8000bf06270 */
[----:B---3--:R-:W-:Y:S01]  /*195aa0*/  ISETP.LT.AND P1, PT, R248, UR6, !P0 ;  /* 0x00000006f8007c0c */ /* 0x008fe2000c721270 */
[----:B------:R3:W-:Y:S01]  /*195ab0*/  STL [R1+0x998], R2 ;  /* 0x0009980201007387 */ /* 0x0007e20000100800 */
[----:B------:R-:W-:Y:S02]  /*195ac0*/  R2UR UR14, R49 ;  /* 0x00000000310e72ca */ /* 0x000fe400000e0000 */
[----:B------:R-:W-:Y:S01]  /*195ad0*/  LOP3.LUT R17, R17, 0xffffffbf, RZ, 0xc0, !PT ;  /* 0xffffffbf11117812 */ /* 0x000fe200078ec0ff */
[----:B----4-:R-:W-:Y:S01]  /*195ae0*/  UMOV UR4, UR8 ;  /* 0x0000000800047c82 */ /* 0x010fe20008000000 */
[----:B---3--:R-:W-:Y:S01]  /*195af0*/  IMAD.U32 R2, RZ, RZ, UR7 ;  /* 0x00000007ff027e24 */ /* 0x008fe2000f8e00ff */
[----:B------:R-:W-:Y:S01]  /*195b00*/  ISETP.LT.AND P0, PT, R250, UR4, !P0 ;  /* 0x00000004fa007c0c */ /* 0x000fe2000c701270 */
[----:B------:R-:W3:Y:S05]  /*195b10*/  LDCU.64 UR6, c[0x0][0x398] ;  /* 0x00007300ff0677ac */ /* 0x000eea0008000a00 */
        /* <DEDUP_REMOVED lines=26> */
[----:B------:R-:W-:-:S03]  /*195cc0*/  LOP3.LUT R16, R16, 0xbfffffff, RZ, 0xc0, !PT ;  /* 0xbfffffff10107812 */ /* 0x000fc600078ec0ff */
[----:B------:R-:W-:Y:S01]  /*195cd0*/  STL [R1+0x8120], R17 ;  /* 0x0081201101007387 */ /* 0x000fe20000100800 */
[----:B----4-:R-:W-:Y:S01]  /*195ce0*/  UMOV UR4, UR8 ;  /* 0x0000000800047c82 */ /* 0x010fe20008000000 */
[----:B---3--:R-:W-:Y:S01]  /*195cf0*/  IMAD.U32 R2, RZ, RZ, UR7 ;  /* 0x00000007ff027e24 */ /* 0x008fe2000f8e00ff */
[----:B------:R-:W-:Y:S01]  /*195d00*/  ISETP.LT.AND P0, PT, R250, UR4, !P0 ;  /* 0x00000004fa007c0c */ /* 0x000fe2000c701270 */
[----:B------:R-:W3:Y:S04]  /*195d10*/  LDCU.64 UR6, c[0x0][0x398] ;  /* 0x00007300ff0677ac */ /* 0x000ee80008000a00 */
        /* <DEDUP_REMOVED lines=10> */
[----:B------:R-:W-:Y:S01]  /*195dc0*/  LOP3.LUT R16, R16, 0xf7ffffff, RZ, 0xc0, !PT ;  /* 0xf7ffffff10107812 */ /* 0x000fe200078ec0ff */
[----:B----4-:R-:W-:Y:S01]  /*195dd0*/  UMOV UR4, UR8 ;  /* 0x0000000800047c82 */ /* 0x010fe20008000000 */
[----:B---3--:R-:W-:Y:S01]  /*195de0*/  IMAD.U32 R2, RZ, RZ, UR7 ;  /* 0x00000007ff027e24 */ /* 0x008fe2000f8e00ff */
        /* <DEDUP_REMOVED lines=40> */
[----:B------:R-:W-:Y:S01]  /*196070*/  ISETP.GE.AND P0, PT, R30, UR62, PT ;  /* 0x0000003e1e007c0c */ /* 0x000fe2000bf06270 */
[----:B------:R1:W-:Y:S01]  /*196080*/  STL [R1+0x968], R2 ;  /* 0x0009680201007387 */ /* 0x0003e20000100800 */
[----:B------:R-:W-:Y:S02]  /*196090*/  R2UR UR14, R54 ;  /* 0x00000000360e72ca */ /* 0x000fe400000e0000 */
[----:B------:R-:W-:Y:S01]  /*1960a0*/  LOP3.LUT R16, R16, 0xfffeffff, RZ, 0xc0, !PT ;  /* 0xfffeffff10107812 */ /* 0x000fe200078ec0ff */
[----:B----4-:R-:W-:Y:S01]  /*1960b0*/  UMOV UR4, UR8 ;  /* 0x0000000800047c82 */ /* 0x010fe20008000000 */
[----:B---3--:R-:W-:Y:S01]  /*1960c0*/  ISETP.LT.AND P1, PT, R248, UR6, !P0 ;  /* 0x00000006f8007c0c */ /* 0x008fe2000c721270 */
[----:B-1----:R-:W-:Y:S01]  /*1960d0*/  IMAD.U32 R2, RZ, RZ, UR7 ;  /* 0x00000007ff027e24 */ /* 0x002fe2000f8e00ff */
[----:B------:R-:W-:Y:S01]  /*1960e0*/  ISETP.LT.AND P0, PT, R250, UR4, !P0 ;  /* 0x00000004fa007c0c */ /* 0x000fe2000c701270 */
[----:B------:R-:W1:Y:S03]  /*1960f0*/  LDCU.64 UR6, c[0x0][0x398] ;  /* 0x00007300ff0677ac */ /* 0x000e660008000a00 */
[----:B------:R3:W-:Y:S01]  /*196100*/  STL [R1+0x964], R2 ;  /* 0x0009640201007387 */ /* 0x0007e20000100800 */
[----:B------:R-:W-:Y:S01]  /*196110*/  VIADD R30, R104, 0x4a ;  /* 0x0000004a681e7836 */ /* 0x000fe20000000000 */
[----:B------:R-:W-:Y:S01]  /*196120*/  R2UR UR72, R44 ;  /* 0x000000002c4872ca */ /* 0x000fe200000e0000 */
[----:B------:R-:W4:Y:S04]  /*196130*/  LDCU.64 UR62, c[0x0][0x398] ;  /* 0x00007300ff3e77ac */ /* 0x000f280008000a00 */
[----:B------:R-:W-:-:S02]  /*196140*/  @P1 LOP3.LUT R16, R16, 0x10000, RZ, 0xfc, !PT ;  /* 0x0001000010101812 */ /* 0x000fc400078efcff */
[----:B---3--:R-:W-:Y:S01]  /*196150*/  MOV R2, UR9 ;  /* 0x0000000900027c02 */ /* 0x008fe20008000f00 */
[----:B------:R-:W3:Y:S01]  /*196160*/  LDCU.64 UR8, c[0x0][0x398] ;  /* 0x00007300ff0877ac */ /* 0x000ee20008000a00 */
[----:B------:R-:W-:-:S04]  /*196170*/  LOP3.LUT R16, R16, 0xffffdfff, RZ, 0xc0, !PT ;  /* 0xffffdfff10107812 */ /* 0x000fc800078ec0ff */
[----:B------:R-:W-:Y:S02]  /*196180*/  @P0 LOP3.LUT R16, R16, 0x2000, RZ, 0xfc, !PT ;  /* 0x0000200010100812 */ /* 0x000fe400078efcff */
[----:B------:R-:W-:-:S04]  /*196190*/  ISETP.GE.AND P0, PT, R30, UR14, PT ;  /* 0x0000000e1e007c0c */ /* 0x000fc8000bf06270 */
[----:B-1----:R-:W-:Y:S01]  /*1961a0*/  ISETP.LT.AND P1, PT, R248, UR6, !P0 ;  /* 0x00000006f8007c0c */ /* 0x002fe2000c721270 */
[----:B------:R1:W-:Y:S01]  /*1961b0*/  STL [R1+0x960], R2 ;  /* 0x0009600201007387 */ /* 0x0003e20000100800 */
[----:B------:R-:W-:Y:S01]  /*1961c0*/  LOP3.LUT R16, R16, 0xffffefff, RZ, 0xc0, !PT ;  /* 0xffffefff10107812 */ /* 0x000fe200078ec0ff */
[----:B---3--:R-:W-:Y:S02]  /*1961d0*/  UMOV UR4, UR8 ;  /* 0x0000000800047c82 */ /* 0x008fe40008000000 */
[----:B------:R-:W-:Y:S01]  /*1961e0*/  ISETP.LT.AND P0, PT, R250, UR4, !P0 ;  /* 0x00000004fa007c0c */ /* 0x000fe2000c701270 */
[----:B-1----:R-:W-:Y:S01]  /*1961f0*/  IMAD.U32 R2, RZ, RZ, UR7 ;  /* 0x00000007ff027e24 */ /* 0x002fe2000f8e00ff */
[----:B------:R-:W1:Y:S06]  /*196200*/  LDCU.64 UR6, c[0x0][0x398] ;  /* 0x00007300ff0677ac */ /* 0x000e6c0008000a00 */
        /* <DEDUP_REMOVED lines=23> */
[----:B------:R2:W-:Y:S03]  /*196380*/  STL [R1+0x950], R2 ;  /* 0x0009500201007387 */ /* 0x0005e60000100800 */
[----:B-1----:R-:W-:Y:S01]  /*196390*/  ISETP.LT.AND P1, PT, R248, UR6, !P0 ;  /* 0x00000006f8007c0c */ /* 0x002fe2000c721270 */
[----:B--2---:R-:W-:Y:S01]  /*1963a0*/  IMAD.U32 R2, RZ, RZ, UR7 ;  /* 0x00000007ff027e24 */ /* 0x004fe2000f8e00ff */
[----:B------:R-:W1:Y:S04]  /*1963b0*/  LDCU.64 UR6, c[0x0][0x398] ;  /* 0x00007300ff0677ac */ /* 0x000e680008000a00 */
[----:B------:R2:W-:Y:S01]  /*1963c0*/  STL [R1+0x94c], R2 ;  /* 0x00094c0201007387 */ /* 0x0005e20000100800 */
[----:B---3--:R-:W-:Y:S01]  /*1963d0*/  UMOV UR4, UR8 ;  /* 0x0000000800047c82 */ /* 0x008fe20008000000 */
[----:B------:R-:W-:-:S02]  /*1963e0*/  LOP3.LUT R16, R16, 0xffffffdf, RZ, 0xc0, !PT ;  /* 0xffffffdf10107812 */ /* 0x000fc400078ec0ff */
[----:B------:R-:W-:Y:S02]  /*1963f0*/  ISETP.LT.AND P0, PT, R250, UR4, !P0 ;  /* 0x00000004fa007c0c */ /* 0x000fe4000c701270 */
[----:B--2---:R-:W-:Y:S01]  /*196400*/  MOV R2, UR9 ;  /* 0x0000000900027c02 */ /* 0x004fe20008000f00 */
[----:B------:R-:W2:Y:S01]  /*196410*/  LDCU.64 UR8, c[0x0][0x398] ;  /* 0x00007300ff0877ac */ /* 0x000ea20008000a00 */
[----:B------:R-:W-:Y:S01]  /*196420*/  @P1 LOP3.LUT R16, R16, 0x20, RZ, 0xfc, !PT ;  /* 0x0000002010101812 */ /* 0x000fe200078efcff */
[----:B------:R-:W-:-:S03]  /*196430*/  VIADD R30, R104, 0x47 ;  /* 0x00000047681e7836 */ /* 0x000fc60000000000 */
[----:B------:R-:W-:-:S05]  /*196440*/  LOP3.LUT R16, R16, 0xfffffffb, RZ, 0xc0, !PT ;  /* 0xfffffffb10107812 */ /* 0x000fca00078ec0ff */
[----:B------:R-:W-:Y:S02]  /*196450*/  @P0 LOP3.LUT R16, R16, 0x4, RZ, 0xfc, !PT ;  /* 0x0000000410100812 */ /* 0x000fe400078efcff */
[----:B------:R-:W-:Y:S01]  /*196460*/  ISETP.GE.AND P0, PT, R30, UR54, PT ;  /* 0x000000361e007c0c */ /* 0x000fe2000bf06270 */
[----:B------:R3:W-:Y:S03]  /*196470*/  STL [R1+0x948], R2 ;  /* 0x0009480201007387 */ /* 0x0007e60000100800 */
[----:B-1----:R-:W-:Y:S01]  /*196480*/  ISETP.LT.AND P1, PT, R248, UR6, !P0 ;  /* 0x00000006f8007c0c */ /* 0x002fe2000c721270 */
[----:B--2---:R-:W-:Y:S02]  /*196490*/  UMOV UR4, UR8 ;  /* 0x0000000800047c82 */ /* 0x004fe40008000000 */
[----:B------:R-:W-:Y:S01]  /*1964a0*/  ISETP.LT.AND P0, PT, R250, UR4, !P0 ;  /* 0x00000004fa007c0c */ /* 0x000fe2000c701270 */
[----:B---3--:R-:W-:Y:S01]  /*1964b0*/  IMAD.U32 R2, RZ, RZ, UR7 ;  /* 0x00000007ff027e24 */ /* 0x008fe2000f8e00ff */
[----:B------:R-:W1:Y:S04]  /*1964c0*/  LDCU.64 UR6, c[0x0][0x398] ;  /* 0x00007300ff0677ac */ /* 0x000e680008000a00 */
[----:B------:R2:W-:Y:S01]  /*1964d0*/  STL [R1+0x944], R2 ;  /* 0x0009440201007387 */ /* 0x0005e20000100800 */
[----:B------:R-:W-:Y:S01]  /*1964e0*/  VIADD R30, R104, 0x46 ;  /* 0x00000046681e7836 */ /* 0x000fe20000000000 */
[----:B------:R-:W-:-:S02]  /*1964f0*/  LOP3.LUT R11, R11, 0x7fffffff, RZ, 0xc0, !PT ;  /* 0x7fffffff0b0b7812 */ /* 0x000fc400078ec0ff */
[----:B--2---:R-:W-:Y:S01]  /*196500*/  MOV R2, UR9 ;  /* 0x0000000900027c02 */ /* 0x004fe20008000f00 */
[----:B------:R-:W2:Y:S01]  /*196510*/  LDCU.64 UR8, c[0x0][0x398] ;  /* 0x00007300ff0877ac */ /* 0x000ea20008000a00 */
[----:B------:R-:W-:Y:S02]  /*196520*/  LOP3.LUT R16, R16, 0xfffffffd, RZ, 0xc0, !PT ;  /* 0xfffffffd10107812 */ /* 0x000fe400078ec0ff */
[----:B------:R-:W-:Y:S02]  /*196530*/  @P0 LOP3.LUT R11, R11, 0x80000000, RZ, 0xfc, !PT ;  /* 0x800000000b0b0812 */ /* 0x000fe400078efcff */
[----:B------:R-:W-:Y:S02]  /*196540*/  ISETP.GE.AND P0, PT, R30, UR66, PT ;  /* 0x000000421e007c0c */ /* 0x000fe4000bf06270 */
[----:B------:R-:W-:Y:S02]  /*196550*/  @P1 LOP3.LUT R16, R16, 0x2, RZ, 0xfc, !PT ;  /* 0x0000000210101812 */ /* 0x000fe400078efcff */
[----:B-1----:R-:W-:Y:S01]  /*196560*/  ISETP.LT.AND P1, PT, R248, UR6, !P0 ;  /* 0x00000006f8007c0c */ /* 0x002fe2000c721270 */
[----:B------:R1:W-:Y:S01]  /*196570*/  STL [R1+0x940], R2 ;  /* 0x0009400201007387 */ /* 0x0003e20000100800 */
[----:B------:R-:W-:-:S02]  /*196580*/  R2UR UR14, R82 ;  /* 0x00000000520e72ca */ /* 0x000fc400000e0000 */
[----:B------:R-:W-:Y:S01]  /*196590*/  LOP3.LUT R11, R11, 0xdfffffff, RZ, 0xc0, !PT ;  /* 0xdfffffff0b0b7812 */ /* 0x000fe200078ec0ff */
[----:B--2---:R-:W-:Y:S01]  /*1965a0*/  UMOV UR4, UR8 ;  /* 0x0000000800047c82 */ /* 0x004fe20008000000 */
[----:B-1----:R-:W-:Y:S01]  /*1965b0*/  IMAD.U32 R2, RZ, RZ, UR7 ;  /* 0x00000007ff027e24 */ /* 0x002fe2000f8e00ff */
[----:B------:R-:W-:Y:S01]  /*1965c0*/  ISETP.LT.AND P0, PT, R250, UR4, !P0 ;  /* 0x00000004fa007c0c */ /* 0x000fe2000c701270 */
[----:B------:R-:W1:Y:S01]  /*1965d0*/  LDCU.64 UR6, c[0x0][0x398] ;  /* 0x00007300ff0677ac */ /* 0x000e620008000a00 */
[----:B------:R-:W-:Y:S04]  /*1965e0*/  STL [R1+0x8124], R16 ;  /* 0x0081241001007387 */ /* 0x000fe80000100800 */
[----:B------:R-:W-:Y:S01]  /*1965f0*/  @P1 LOP3.LUT R11, R11, 0x20000000, RZ, 0xfc, !PT ;  /* 0x200000000b0b1812 */ /* 0x000fe200078efcff */
[----:B------:R2:W-:Y:S01]  /*196600*/  STL [R1+0x93c], R2 ;  /* 0x00093c0201007387 */ /* 0x0005e20000100800 */
[----:B------:R-:W-:-:S02]  /*196610*/  VIADD R30, R104, 0x45 ;  /* 0x00000045681e7836 */ /* 0x000fc40000000000 */
[----:B------:R-:W-:Y:S02]  /*196620*/  LOP3.LUT R11, R11, 0xf7ffffff, RZ, 0xc0, !PT ;  /* 0xf7ffffff0b0b7812 */ /* 0x000fe400078ec0ff */
[----:B--2---:R-:W-:Y:S01]  /*196630*/  MOV R2, UR9 ;  /* 0x0000000900027c02 */ /* 0x004fe20008000f00 */
[----:B------:R-:W2:Y:S01]  /*196640*/  LDCU.64 UR8, c[0x0][0x398] ;  /* 0x00007300ff0877ac */ /* 0x000ea20008000a00 */
[----:B------:R-:W-:Y:S02]  /*196650*/  @P0 LOP3.LUT R11, R11, 0x8000000, RZ, 0xfc, !PT ;  /* 0x080000000b0b0812 */ /* 0x000fe400078efcff */
[----:B------:R-:W-:Y:S01]  /*196660*/  ISETP.GE.AND P0, PT, R30, UR14, PT ;  /* 0x0000000e1e007c0c */ /* 0x000fe2000bf06270 */
[----:B------:R3:W-:Y:S01]  /*196670*/  STL [R1+0x938], R2 ;  /* 0x0009380201007387 */ /* 0x0007e20000100800 */
[----:B------:R-:W-:Y:S02]  /*196680*/  R2UR UR72, R60 ;  /* 0x000000003c4872ca */ /* 0x000fe400000e0000 */
[----:B------:R-:W-:Y:S01]  /*196690*/  LOP3.LUT R11, R11, 0xfbffffff, RZ, 0xc0, !PT ;  /* 0xfbffffff0b0b7812 */ /* 0x000fe200078ec0ff */
[----:B--2---:R-:W-:Y:S01]  /*1966a0*/  UMOV UR4, UR8 ;  /* 0x0000000800047c82 */ /* 0x004fe20008000000 */
[----:B-1----:R-:W-:Y:S01]  /*1966b0*/  ISETP.LT.AND P1, PT, R248, UR6, !P0 ;  /* 0x00000006f8007c0c */ /* 0x002fe2000c721270 */
[----:B---3--:R-:W-:Y:S01]  /*1966c0*/  IMAD.U32 R2, RZ, RZ, UR7 ;  /* 0x00000007ff027e24 */ /* 0x008fe2000f8e00ff */
[----:B------:R-:W-:Y:S01]  /*1966d0*/  ISETP.LT.AND P0, PT, R250, UR4, !P0 ;  /* 0x00000004fa007c0c */ /* 0x000fe2000c701270 */
[----:B------:R-:W1:Y:S03]  /*1966e0*/  LDCU.64 UR6, c[0x0][0x398] ;  /* 0x00007300ff0677ac */ /* 0x000e660008000a00 */
[----:B------:R2:W-:Y:S01]  /*1966f0*/  STL [R1+0x934], R2 ;  /* 0x0009340201007387 */ /* 0x0005e20000100800 */
[----:B------:R-:W-:Y:S01]  /*196700*/  VIADD R30, R104, 0x44 ;  /* 0x00000044681e7836 */ /* 0x000fe20000000000 */
[----:B------:R-:W-:Y:S01]  /*196710*/  R2UR.FILL UR54, R45 ;  /* 0x000000002d3672ca */ /* 0x000fe200004e0000 */
[----:B------:R-:W3:Y:S04]  /*196720*/  LDCU.64 UR14, c[0x0][0x398] ;  /* 0x00007300ff0e77ac */ /* 0x000ee80008000a00 */
[----:B------:R-:W-:-:S02]  /*196730*/  @P1 LOP3.LUT R11, R11, 0x4000000, RZ, 0xfc, !PT ;  /* 0x040000000b0b1812 */ /* 0x000fc400078efcff */
[----:B--2---:R-:W-:Y:S01]  /*196740*/  MOV R2, UR9 ;  /* 0x0000000900027c02 */ /* 0x004fe20008000f00 */
[----:B------:R-:W2:Y:S01]  /*196750*/  LDCU.64 UR8, c[0x0][0x398] ;  /* 0x00007300ff0877ac */ /* 0x000ea20008000a00 */
[----:B------:R-:W-:-:S04]  /*196760*/  LOP3.LUT R11, R11, 0xff7fffff, RZ, 0xc0, !PT ;  /* 0xff7fffff0b0b7812 */ /* 0x000fc800078ec0ff */
[----:B------:R-:W-:Y:S02]  /*196770*/  @P0 LOP3.LUT R11, R11, 0x800000, RZ, 0xfc, !PT ;  /* 0x008000000b0b0812 */ /* 0x000fe400078efcff */
[----:B------:R-:W-:-:S04]  /*196780*/  ISETP.GE.AND P0, PT, R30, UR72, PT ;  /* 0x000000481e007c0c */ /* 0x000fc8000bf06270 */
[----:B-1----:R-:W-:Y:S01]  /*196790*/  ISETP.LT.AND P1, PT, R248, UR6, !P0 ;  /* 0x00000006f8007c0c */ /* 0x002fe2000c721270 */
[----:B------:R1:W-:Y:S01]  /*1967a0*/  STL [R1+0x930], R2 ;  /* 0x0009300201007387 */ /* 0x0003e20000100800 */
[----:B------:R-:W-:Y:S01]  /*1967b0*/  LOP3.LUT R11, R11, 0xffbfffff, RZ, 0xc0, !PT ;  /* 0xffbfffff0b0b7812 */ /* 0x000fe200078ec0ff */
[----:B--2---:R-:W-:Y:S02]  /*1967c0*/  UMOV UR4, UR8 ;  /* 0x0000000800047c82 */ /* 0x004fe40008000000 */
[----:B------:R-:W-:Y:S01]  /*1967d0*/  ISETP.LT.AND P0, PT, R250, UR4, !P0 ;  /* 0x00000004fa007c0c */ /* 0x000fe2000c701270 */
[----:B-1----:R-:W-:Y:S01]  /*1967e0*/  IMAD.U32 R2, RZ, RZ, UR7 ;  /* 0x00000007ff027e24 */ /* 0x002fe2000f8e00ff */
[----:B------:R-:W1:Y:S06]  /*1967f0*/  LDCU.64 UR6, c[0x0][0x398] ;  /* 0x00007300ff0677ac */ /* 0x000e6c0008000a00 */
[----:B------:R-:W-:Y:S01]  /*196800*/  @P1 LOP3.LUT R11, R11, 0x400000, RZ, 0xfc, !PT ;  /* 0x004000000b0b1812 */ /* 0x000fe200078efcff */
[----:B------:R2:W-:Y:S01]  /*196810*/  STL [R1+0x92c], R2 ;  /* 0x00092c0201007387 */ /* 0x0005e20000100800 */
[----:B------:R-:W-:-:S02]  /*196820*/  VIADD R30, R104, 0x43 ;  /* 0x00000043681e7836 */ /* 0x000fc40000000000 */
[----:B------:R-:W-:Y:S02]  /*196830*/  LOP3.LUT R11, R11, 0xffefffff, RZ, 0xc0, !PT ;  /* 0xffefffff0b0b7812 */ /* 0x000fe400078ec0ff */
[----:B--2---:R-:W-:Y:S01]  /*196840*/  MOV R2, UR9 ;  /* 0x0000000900027c02 */ /* 0x004fe20008000f00 */
[----:B------:R-:W2:Y:S01]  /*196850*/  LDCU.64 UR8, c[0x0][0x398] ;  /* 0x00007300ff0877ac */ /* 0x000ea20008000a00 */
[----:B------:R-:W-:Y:S02]  /*196860*/  @P0 LOP3.LUT R11, R11, 0x100000, RZ, 0xfc, !PT ;  /* 0x001000000b0b0812 */ /* 0x000fe400078efcff */
[----:B------:R-:W-:-:S04]  /*196870*/  ISETP.GE.AND P0, PT, R30, UR54, PT ;  /* 0x000000361e007c0c */ /* 0x000fc8000bf06270 */
[----:B-1----:R-:W-:Y:S01]  /*196880*/  ISETP.LT.AND P1, PT, R248, UR6, !P0 ;  /* 0x00000006f8007c0c */ /* 0x002fe2000c721270 */
[----:B------:R1:W-:Y:S01]  /*196890*/  STL [R1+0x928], R2 ;  /* 0x0009280201007387 */ /* 0x0003e20000100800 */
[----:B------:R-:W-:Y:S01]  /*1968a0*/  LOP3.LUT R11, R11, 0xfffbffff, RZ, 0xc0, !PT ;  /* 0xfffbffff0b0b7812 */ /* 0x000fe200078ec0ff */
[----:B--2---:R-:W-:Y:S01]  /*1968b0*/  UMOV UR4, UR8 ;  /* 0x0000000800047c82 */ /* 0x004fe20008000000 */
[----:B-1----:R-:W-:Y:S01]  /*1968c0*/  IMAD.U32 R2, RZ, RZ, UR7 ;  /* 0x00000007ff027e24 */ /* 0x002fe2000f8e00ff */
[----:B------:R-:W-:Y:S01]  /*1968d0*/  ISETP.LT.AND P0, PT, R250, UR4, !P0 ;  /* 0x00000004fa007c0c */ /* 0x000fe2000c701270 */
[----:B------:R-:W1:Y:S07]  /*1968e0*/  LDCU.64 UR6, c[0x0][0x398] ;  /* 0x00007300ff0677ac */ /* 0x000e6e0008000a00 */
        /* <DEDUP_REMOVED lines=40> */
[----:B------:R-:W-:Y:S02]  /*196b70*/  R2UR UR72, R85 ;  /* 0x00000000554872ca */ /* 0x000fe400000e0000 */
[----:B------:R-:W-:Y:S01]  /*196b80*/  LOP3.LUT R11, R11, 0xffffefff, RZ, 0xc0, !PT ;  /* 0xffffefff0b0b7812 */ /* 0x000fe200078ec0ff */
[----:B--2---:R-:W-:Y:S01]  /*196b90*/  UMOV UR4, UR8 ;  /* 0x0000000800047c82 */ /* 0x004fe20008000000 */
[----:B-1----:R-:W-:Y:S01]  /*196ba0*/  IMAD.U32 R2, RZ, RZ, UR7 ;  /* 0x00000007ff027e24 */ /* 0x002fe2000f8e00ff */
[----:B------:R-:W-:Y:S01]  /*196bb0*/  ISETP.LT.AND P0, PT, R250, UR4, !P0 ;  /* 0x00000004fa007c0c */ /* 0x000fe2000c701270 */
[----:B------:R-:W1:Y:S05]  /*196bc0*/  LDCU.64 UR6, c[0x0][0x398] ;  /* 0x00007300ff0677ac */ /* 0x000e6a0008000a00 */
        /* <DEDUP_REMOVED lines=13> */
[----:B------:R-:W-:Y:S01]  /*196ca0*/  IMAD.U32 R2, RZ, RZ, UR7 ;  /* 0x00000007ff027e24 */ /* 0x000fe2000f8e00ff */
[----:B------:R-:W-:Y:S01]  /*196cb0*/  ISETP.LT.AND P0, PT, R250, UR4, !P0 ;  /* 0x00000004fa007c0c */ /* 0x000fe2000c701270 */
[----:B------:R-:W1:Y:S03]  /*196cc0*/  LDCU.64 UR6, c[0x0][0x398] ;  /* 0x00007300ff0677ac */ /* 0x000e660008000a00 */
[----:B------:R2:W-:Y:S01]  /*196cd0*/  STL [R1+0x904], R2 ;  /* 0x0009040201007387 */ /* 0x0005e20000100800 */
[----:B------:R-:W-:Y:S01]  /*196ce0*/  VIADD R30, R104, 0x3e ;  /* 0x0000003e681e7836 */ /* 0x000fe20000000000 */
[----:B------:R-:W-:Y:S01]  /*196cf0*/  R2UR.FILL UR66, R48 ;  /* 0x00000000304272ca */ /* 0x000fe200004e0000 */
[----:B------:R-:W1:Y:S04]  /*196d00*/  LDCU.64 UR72, c[0x0][0x398] ;  /* 0x00007300ff4877ac */ /* 0x000e680008000a00 */
        /* <DEDUP_REMOVED lines=23> */
[----:B------:R-:W-:Y:S02]  /*196e80*/  R2UR.FILL UR64, R32 ;  /* 0x00000000204072ca */ /* 0x000fe400004e0000 */
        /* <DEDUP_REMOVED lines=29> */
[----:B------:R-:W-:Y:S01]  /*197060*/  LOP3.LUT R11, R11, 0xfffffffb, RZ, 0xc0, !PT ;  /* 0xfffffffb0b0b7812 */ /* 0x000fe200078ec0ff */
[----:B------:R-:W-:Y:S01]  /*197070*/  VIADD R30, R104, 0x3a ;  /* 0x0000003a681e7836 */ /* 0x000fe20000000000 */
[----:B-1----:R-:W-:Y:S01]  /*197080*/  ISETP.LT.AND P1, PT, R248, UR6, !P0 ;  /* 0x00000006f8007c0c */ /* 0x002fe2000c721270 */
[----:B------:R-:W1:Y:S01]  /*197090*/  LDCU.64 UR70, c[0x0][0x398] ;  /* 0x00007300ff4677ac */ /* 0x000e620008000a00 */
[----:B---3--:R-:W-:Y:S01]  /*1970a0*/  IMAD.U32 R2, RZ, RZ, UR7 ;  /* 0x00000007ff027e24 */ /* 0x008fe2000f8e00ff */
[----:B------:R-:W3:Y:S04]  /*1970b0*/  LDCU.64 UR6, c[0x0][0x398] ;  /* 0x00007300ff0677ac */ /* 0x000ee80008000a00 */
[----:B------:R1:W-:Y:S01]  /*1970c0*/  STL [R1+0x8e4], R2 ;  /* 0x0008e40201007387 */ /* 0x0003e20000100800 */
[----:B--2---:R-:W-:-:S02]  /*1970d0*/  UMOV UR4, UR8 ;  /* 0x0000000800047c82 */ /* 0x004fc40008000000 */
[----:B------:R-:W-:Y:S02]  /*1970e0*/  ISETP.LT.AND P0, PT, R250, UR4, !P0 ;  /* 0x00000004fa007c0c */ /* 0x000fe4000c701270 */
[----:B-1----:R-:W-:Y:S01]  /*1970f0*/  MOV R2, UR9 ;  /* 0x0000000900027c02 */ /* 0x002fe20008000f00 */
[----:B------:R-:W1:Y:S01]  /*197100*/  LDCU.64 UR8, c[0x0][0x398] ;  /* 0x00007300ff0877ac */ /* 0x000e620008000a00 */
[----:B------:R-:W-:-:S04]  /*197110*/  @P1 LOP3.LUT R11, R11, 0x4, RZ, 0xfc, !PT ;  /* 0x000000040b0b1812 */ /* 0x000fc800078efcff */
[----:B------:R-:W-:-:S05]  /*197120*/  LOP3.LUT R11, R11, 0xfffffffd, RZ, 0xc0, !PT ;  /* 0xfffffffd0b0b7812 */ /* 0x000fca00078ec0ff */
[----:B------:R-:W-:Y:S02]  /*197130*/  @P0 LOP3.LUT R11, R11, 0x2, RZ, 0xfc, !PT ;  /* 0x000000020b0b0812 */ /* 0x000fe400078efcff */
[----:B------:R-:W-:Y:S01]  /*197140*/  ISETP.GE.AND P0, PT, R30, UR60, PT ;  /* 0x0000003c1e007c0c */ /* 0x000fe2000bf06270 */
[----:B------:R2:W-:Y:S01]  /*197150*/  STL [R1+0x8e0], R2 ;  /* 0x0008e00201007387 */ /* 0x0005e20000100800 */
[----:B------:R-:W-:Y:S01]  /*197160*/  R2UR UR54, R87 ;  /* 0x00000000573672ca */ /* 0x000fe200000e0000 */
[----:B-1----:R-:W-:Y:S01]  /*197170*/  UMOV UR4, UR8 ;  /* 0x0000000800047c82 */ /* 0x002fe20008000000 */
[----:B---3--:R-:W-:Y:S01]  /*197180*/  ISETP.LT.AND P1, PT, R248, UR6, !P0 ;  /* 0x00000006f8007c0c */ /* 0x008fe2000c721270 */
[----:B------:R-:W-:Y:S01]  /*197190*/  VIADD R30, R104, 0x39 ;  /* 0x00000039681e7836 */ /* 0x000fe20000000000 */
[----:B------:R-:W-:Y:S01]  /*1971a0*/  ISETP.LT.AND P0, PT, R250, UR4, !P0 ;  /* 0x00000004fa007c0c */ /* 0x000fe2000c701270 */
[----:B--2---:R-:W-:Y:S01]  /*1971b0*/  IMAD.U32 R2, RZ, RZ, UR7 ;  /* 0x00000007ff027e24 */ /* 0x004fe2000f8e00ff */
[----:B------:R-:W1:Y:S04]  /*1971c0*/  LDCU.64 UR6, c[0x0][0x398] ;  /* 0x00007300ff0677ac */ /* 0x000e680008000a00 */
[----:B------:R2:W-:Y:S01]  /*1971d0*/  STL [R1+0x8dc], R2 ;  /* 0x0008dc0201007387 */ /* 0x0005e20000100800 */
[----:B------:R-:W-:Y:S01]  /*1971e0*/  LOP3.LUT R10, R10, 0x7fffffff, RZ, 0xc0, !PT ;  /* 0x7fffffff0a0a7812 */ /* 0x000fe200078ec0ff */
[----:B------:R-:W3:Y:S01]  /*1971f0*/  LDCU.64 UR60, c[0x0][0x398] ;  /* 0x00007300ff3c77ac */ /* 0x000ee20008000a00 */
[----:B--2---:R-:W-:Y:S01]  /*197200*/  MOV R2, UR9 ;  /* 0x0000000900027c02 */ /* 0x004fe20008000f00 */
[----:B------:R-:W2:Y:S01]  /*197210*/  LDCU.64 UR8, c[0x0][0x398] ;  /* 0x00007300ff0877ac */ /* 0x000ea20008000a00 */
[----:B------:R-:W-:-:S02]  /*197220*/  LOP3.LUT R11, R11, 0xfffffffe, RZ, 0xc0, !PT ;  /* 0xfffffffe0b0b7812 */ /* 0x000fc400078ec0ff */
[----:B------:R-:W-:Y:S02]  /*197230*/  @P0 LOP3.LUT R10, R10, 0x80000000, RZ, 0xfc, !PT ;  /* 0x800000000a0a0812 */ /* 0x000fe400078efcff */
[----:B------:R-:W-:Y:S02]  /*197240*/  ISETP.GE.AND P0, PT, R30, UR54, PT ;  /* 0x000000361e007c0c */ /* 0x000fe4000bf06270 */
[----:B------:R-:W-:Y:S02]  /*197250*/  @P1 LOP3.LUT R11, R11, 0x1, RZ, 0xfc, !PT ;  /* 0x000000010b0b1812 */ /* 0x000fe400078efcff */
[----:B-1----:R-:W-:Y:S01]  /*197260*/  ISETP.LT.AND P1, PT, R248, UR6, !P0 ;  /* 0x00000006f8007c0c */ /* 0x002fe2000c721270 */
[----:B------:R1:W-:Y:S01]  /*197270*/  STL [R1+0x8d8], R2 ;  /* 0x0008d80201007387 */ /* 0x0003e20000100800 */
[----:B------:R-:W-:Y:S02]  /*197280*/  R2UR UR66, R84 ;  /* 0x00000000544272ca */ /* 0x000fe400000e0000 */
        /* <DEDUP_REMOVED lines=67> */
[----:B------:R-:W3:Y:S01]  /*1976c0*/  LDCU.64 UR6, c[0x0][0x398] ;  /* 0x00007300ff0677ac */ /* 0x000ee20008000a00 */
[----:B--2---:R-:W-:-:S02]  /*1976d0*/  UMOV UR4, UR8 ;  /* 0x0000000800047c82 */ /* 0x004fc40008000000 */
[----:B------:R-:W-:Y:S01]  /*1976e0*/  ISETP.LT.AND P0, PT, R250, UR4, !P0 ;  /* 0x00000004fa007c0c */ /* 0x000fe2000c701270 */
[----:B------:R2:W-:Y:S06]  /*1976f0*/  STL [R1+0x8b4], R2 ;  /* 0x0008b40201007387 */ /* 0x0005ec0000100800 */
[----:B------:R-:W-:-:S04]  /*197700*/  @P1 LOP3.LUT R10, R10, 0x400000, RZ, 0xfc, !PT ;  /* 0x004000000a0a1812 */ /* 0x000fc800078efcff */
        /* <DEDUP_REMOVED lines=9> */
[----:B---3--:R-:W-:Y:S01]  /*1977a0*/  ISETP.LT.AND P1, PT, R248, UR6, !P0 ;  /* 0x00000006f8007c0c */ /* 0x008fe2000c721270 */
[----:B-1----:R-:W-:Y:S01]  /*1977b0*/  IMAD.U32 R2, RZ, RZ, UR7 ;  /* 0x00000007ff027e24 */ /* 0x002fe2000f8e00ff */
[----:B------:R-:W-:Y:S01]  /*1977c0*/  ISETP.LT.AND P0, PT, R250, UR4, !P0 ;  /* 0x00000004fa007c0c */ /* 0x000fe2000c701270 */
[----:B------:R-:W1:Y:S03]  /*1977d0*/  LDCU.64 UR6, c[0x0][0x398] ;  /* 0x00007300ff0677ac */ /* 0x000e660008000a00 */
[----:B------:R2:W-:Y:S01]  /*1977e0*/  STL [R1+0x89c], R2 ;  /* 0x00089c0201007387 */ /* 0x0005e20000100800 */
[----:B------:R-:W-:Y:S01]  /*1977f0*/  VIADD R30, R104, 0x33 ;  /* 0x00000033681e7836 */ /* 0x000fe20000000000 */
[----:B------:R-:W-:Y:S01]  /*197800*/  R2UR UR66, R86 ;  /* 0x00000000564272ca */ /* 0x000fe200000e0000 */
        /* <DEDUP_REMOVED lines=72> */
[----:B---3--:R-:W-:Y:S01]  /*197c90*/  ISETP.LT.AND P1, PT, R248, UR6, !P0 ;  /* 0x00000006f8007c0c */ /* 0x008fe2000c721270 */
[----:B------:R-:W3:Y:S01]  /*197ca0*/  LDCU.64 UR56, c[0x0][0x398] ;  /* 0x00007300ff3877ac */ /* 0x000ee20008000a00 */
[----:B-1----:R-:W-:Y:S01]  /*197cb0*/  IMAD.U32 R2, RZ, RZ, UR7 ;  /* 0x00000007ff027e24 */ /* 0x002fe2000f8e00ff */
[----:B------:R-:W1:Y:S01]  /*197cc0*/  LDCU.64 UR6, c[0x0][0x398] ;  /* 0x00007300ff0677ac */ /* 0x000e620008000a00 */
        /* <DEDUP_REMOVED lines=19> */
[----:B------:R-:W-:Y:S01]  /*197e00*/  R2UR UR66, R89 ;  /* 0x00000000594272ca */ /* 0x000fe200000e0000 */
[----:B------:R-:W1:Y:S04]  /*197e10*/  LDCU.64 UR46, c[0x0][0x398] ;  /* 0x00007300ff2e77ac */ /* 0x000e680008000a00 */
[----:B------:R-:W-:-:S02]  /*197e20*/  @P1 LOP3.LUT R10, R10, 0x100, RZ, 0xfc, !PT ;  /* 0x000001000a0a1812 */ /* 0x000fc400078efcff */
[----:B--2---:R-:W-:Y:S01]  /*197e30*/  MOV R2, UR9 ;  /* 0x0000000900027c02 */ /* 0x004fe20008000f00 */
[----:B------:R-:W2:Y:S01]  /*197e40*/  LDCU.64 UR8, c[0x0][0x398] ;  /* 0x00007300ff0877ac */ /* 0x000ea20008000a00 */
[----:B------:R-:W-:-:S04]  /*197e50*/  LOP3.LUT R10, R10, 0xffffff7f, RZ, 0xc0, !PT ;  /* 0xffffff7f0a0a7812 */ /* 0x000fc800078ec0ff */
[----:B------:R-:W-:Y:S02]  /*197e60*/  @P0 LOP3.LUT R10, R10, 0x80, RZ, 0xfc, !PT ;  /* 0x000000800a0a0812 */ /* 0x000fe400078efcff */
[----:B------:R-:W-:Y:S01]  /*197e70*/  ISETP.GE.AND P0, PT, R30, UR54, PT ;  /* 0x000000361e007c0c */ /* 0x000fe2000bf06270 */
[----:B------:R1:W-:Y:S01]  /*197e80*/  STL [R1+0x828], R2 ;  /* 0x0008280201007387 */ /* 0x0003e20000100800 */
        /* <DEDUP_REMOVED lines=31> */
[----:B------:R3:W-:Y:S03]  /*198080*/  STL [R1+0x818], R2 ;  /* 0x0008180201007387 */ /* 0x0007e60000100800 */
[----:B-1----:R-:W-:Y:S01]  /*198090*/  ISETP.LT.AND P1, PT, R248, UR6, !P0 ;  /* 0x00000006f8007c0c */ /* 0x002fe2000c721270 */
[----:B---3--:R-:W-:Y:S01]  /*1980a0*/  IMAD.U32 R2, RZ, RZ, UR7 ;  /* 0x00000007ff027e24 */ /* 0x008fe2000f8e00ff */
[----:B------:R-:W1:Y:S04]  /*1980b0*/  LDCU.64 UR6, c[0x0][0x398] ;  /* 0x00007300ff0677ac */ /* 0x000e680008000a00 */
[----:B------:R3:W-:Y:S01]  /*1980c0*/  STL [R1+0x814], R2 ;  /* 0x0008140201007387 */ /* 0x0007e20000100800 */
[----:B--2---:R-:W-:Y:S01]  /*1980d0*/  UMOV UR4, UR8 ;  /* 0x0000000800047c82 */ /* 0x004fe20008000000 */
[----:B------:R-:W-:-:S02]  /*1980e0*/  R2UR.FILL UR44, R38 ;  /* 0x00000000262c72ca */ /* 0x000fc400004e0000 */
[----:B------:R-:W-:Y:S02]  /*1980f0*/  ISETP.LT.AND P0, PT, R250, UR4, !P0 ;  /* 0x00000004fa007c0c */ /* 0x000fe4000c701270 */
[----:B------:R-:W-:Y:S02]  /*198100*/  LOP3.LUT R10, R10, 0xfffffffb, RZ, 0xc0, !PT ;  /* 0xfffffffb0a0a7812 */ /* 0x000fe400078ec0ff */
[----:B---3--:R-:W-:Y:S01]  /*198110*/  MOV R2, UR9 ;  /* 0x0000000900027c02 */ /* 0x008fe20008000f00 */
[----:B------:R-:W2:Y:S01]  /*198120*/  LDCU.64 UR8, c[0x0][0x398] ;  /* 0x00007300ff0877ac */ /* 0x000ea20008000a00 */
[----:B------:R-:W-:Y:S01]  /*198130*/  @P1 LOP3.LUT R10, R10, 0x4, RZ, 0xfc, !PT ;  /* 0x000000040a0a1812 */ /* 0x000fe200078efcff */
[----:B------:R-:W-:-:S03]  /*198140*/  VIADD R30, R104, 0x2a ;  /* 0x0000002a681e7836 */ /* 0x000fc60000000000 */
[----:B------:R-:W-:-:S04]  /*198150*/  LOP3.LUT R10, R10, 0xfffffffd, RZ, 0xc0, !PT ;  /* 0xfffffffd0a0a7812 */ /* 0x000fc800078ec0ff */
[----:B------:R-:W-:Y:S02]  /*198160*/  @P0 LOP3.LUT R10, R10, 0x2, RZ, 0xfc, !PT ;  /* 0x000000020a0a0812 */ /* 0x000fe400078efcff */
[----:B------:R-:W-:Y:S01]  /*198170*/  ISETP.GE.AND P0, PT, R30, UR44, PT ;  /* 0x0000002c1e007c0c */ /* 0x000fe2000bf06270 */
[----:B------:R3:W-:Y:S01]  /*198180*/  STL [R1+0x810], R2 ;  /* 0x0008100201007387 */ /* 0x0007e20000100800 */
[----:B--2---:R-:W-:Y:S02]  /*198190*/  UMOV UR4, UR8 ;  /* 0x0000000800047c82 */ /* 0x004fe40008000000 */
[----:B-1----:R-:W-:Y:S01]  /*1981a0*/  ISETP.LT.AND P1, PT, R248, UR6, !P0 ;  /* 0x00000006f8007c0c */ /* 0x002fe2000c721270 */
[----:B------:R-:W-:Y:S01]  /*1981b0*/  VIADD R30, R104, 0x29 ;  /* 0x00000029681e7836 */ /* 0x000fe20000000000 */
[----:B------:R-:W-:Y:S01]  /*1981c0*/  ISETP.LT.AND P0, PT, R250, UR4, !P0 ;  /* 0x00000004fa007c0c */ /* 0x000fe2000c701270 */
[----:B---3--:R-:W-:Y:S01]  /*1981d0*/  IMAD.U32 R2, RZ, RZ, UR7 ;  /* 0x00000007ff027e24 */ /* 0x008fe2000f8e00ff */
        /* <DEDUP_REMOVED lines=9> */
[----:B------:R-:W-:Y:S01]  /*198270*/  @P1 LOP3.LUT R10, R10, 0x1, RZ, 0xfc, !PT ;  /* 0x000000010a0a1812 */ /* 0x000fe200078efcff */
[----:B------:R2:W-:Y:S01]  /*198280*/  STL [R1+0x808], R2 ;  /* 0x0008080201007387 */ /* 0x0005e20000100800 */
[----:B-1----:R-:W-:Y:S02]  /*198290*/  ISETP.LT.AND P1, PT, R248, UR6, !P0 ;  /* 0x00000006f8007c0c */ /* 0x002fe4000c721270 */
[----:B------:R-:W-:Y:S01]  /*1982a0*/  LOP3.LUT R9, R9, 0xbfffffff, RZ, 0xc0, !PT ;  /* 0xbfffffff09097812 */ /* 0x000fe200078ec0ff */
[----:B------:R-:W-:Y:S01]  /*1982b0*/  STL [R1+0x812c], R10 ;  /* 0x00812c0a01007387 */ /* 0x000fe20000100800 */
[----:B--2---:R-:W-:Y:S01]  /*1982c0*/  UMOV UR4, UR8 ;  /* 0x0000000800047c82 */ /* 0x004fe20008000000 */
[----:B------:R-:W-:Y:S01]  /*1982d0*/  IMAD.U32 R2, RZ, RZ, UR7 ;  /* 0x00000007ff027e24 */ /* 0x000fe2000f8e00ff */
[----:B------:R-:W-:Y:S01]  /*1982e0*/  ISETP.LT.AND P0, PT, R250, UR4, !P0 ;  /* 0x00000004fa007c0c */ /* 0x000fe2000c701270 */
[----:B------:R-:W1:Y:S06]  /*1982f0*/  LDCU.64 UR6, c[0x0][0x398] ;  /* 0x00007300ff0677ac */ /* 0x000e6c0008000a00 */
[----:B------:R-:W-:Y:S01]  /*198300*/  @P1 LOP3.LUT R9, R9, 0x40000000, RZ, 0xfc, !PT ;  /* 0x4000000009091812 */ /* 0x000fe200078efcff */
[----:B------:R2:W-:Y:S01]  /*198310*/  STL [R1+0x804], R2 ;  /* 0x0008040201007387 */ /* 0x0005e20000100800 */
[----:B------:R-:W-:-:S02]  /*198320*/  VIADD R30, R104, 0x28 ;  /* 0x00000028681e7836 */ /* 0x000fc40000000000 */
[----:B------:R-:W-:Y:S01]  /*198330*/  LOP3.LUT R9, R9, 0xdfffffff, RZ, 0xc0, !PT ;  /* 0xdfffffff09097812 */ /* 0x000fe200078ec0ff */
[----:B------:R-:W1:Y:S01]  /*198340*/  LDCU.64 UR36, c[0x0][0x398] ;  /* 0x00007300ff2477ac */ /* 0x000e620008000a00 */
        /* <DEDUP_REMOVED lines=91> */
[----:B------:R-:W1:Y:S04]  /*198900*/  LDCU.64 UR6, c[0x0][0x398] ;  /* 0x00007300ff0677ac */ /* 0x000e680008000a00 */
[----:B------:R3:W-:Y:S01]  /*198910*/  STL [R1+0x5e4], R2 ;  /* 0x0005e40201007387 */ /* 0x0007e20000100800 */
[----:B--2---:R-:W-:-:S02]  /*198920*/  UMOV UR4, UR8 ;  /* 0x0000000800047c82 */ /* 0x004fc40008000000 */
[----:B------:R-:W-:Y:S02]  /*198930*/  ISETP.LT.AND P0, PT, R250, UR4, !P0 ;  /* 0x00000004fa007c0c */ /* 0x000fe4000c701270 */
[----:B---3--:R-:W-:Y:S01]  /*198940*/  MOV R2, UR9 ;  /* 0x0000000900027c02 */ /* 0x008fe20008000f00 */
[----:B------:R-:W2:Y:S01]  /*198950*/  LDCU.64 UR8, c[0x0][0x398] ;  /* 0x00007300ff0877ac */ /* 0x000ea20008000a00 */
[----:B------:R-:W-:-:S04]  /*198960*/  @P1 LOP3.LUT R9, R9, 0x40, RZ, 0xfc, !PT ;  /* 0x0000004009091812 */ /* 0x000fc800078efcff */
[----:B------:R-:W-:-:S05]  /*198970*/  LOP3.LUT R9, R9, 0xfffffff7, RZ, 0xc0, !PT ;  /* 0xfffffff709097812 */ /* 0x000fca00078ec0ff */
[----:B------:R-:W-:Y:S02]  /*198980*/  @P0 LOP3.LUT R9, R9, 0x8, RZ, 0xfc, !PT ;  /* 0x0000000809090812 */ /* 0x000fe400078efcff */
[----:B------:R-:W-:Y:S01]  /*198990*/  ISETP.GE.AND P0, PT, R30, UR30, PT ;  /* 0x0000001e1e007c0c */ /* 0x000fe2000bf06270 */
[----:B------:R3:W-:Y:S01]  /*1989a0*/  STL [R1+0x5e0], R2 ;  /* 0x0005e00201007387 */ /* 0x0007e20000100800 */
[----:B------:R-:W-:Y:S01]  /*1989b0*/  R2UR UR66, R95 ;  /* 0x000000005f4272ca */ /* 0x000fe200000e0000 */
[----:B--2---:R-:W-:Y:S01]  /*1989c0*/  UMOV UR4, UR8 ;  /* 0x0000000800047c82 */ /* 0x004fe20008000000 */
        /* <DEDUP_REMOVED lines=16> */
[----:B------:R-:W-:Y:S02]  /*198ad0*/  R2UR UR64, R93 ;  /* 0x000000005d4072ca */ /* 0x000fe400000e0000 */
[----:B------:R-:W-:Y:S01]  /*198ae0*/  LOP3.LUT R8, R8, 0xdfffffff, RZ, 0xc0, !PT ;  /* 0xdfffffff08087812 */ /* 0x000fe200078ec0ff */
[----:B--2---:R-:W-:Y:S01]  /*198af0*/  UMOV UR4, UR8 ;  /* 0x0000000800047c82 */ /* 0x004fe20008000000 */
[----:B------:R-:W-:Y:S01]  /*198b00*/  IMAD.U32 R2, RZ, RZ, UR7 ;  /* 0x00000007ff027e24 */ /* 0x000fe2000f8e00ff */
[----:B------:R-:W-:Y:S01]  /*198b10*/  ISETP.LT.AND P0, PT, R250, UR4, !P0 ;  /* 0x00000004fa007c0c */ /* 0x000fe2000c701270 */
[----:B------:R-:W1:Y:S01]  /*198b20*/  LDCU.64 UR6, c[0x0][0x398] ;  /* 0x00007300ff0677ac */ /* 0x000e620008000a00 */
[----:B------:R-:W-:Y:S04]  /*198b30*/  STL [R1+0x8130], R9 ;  /* 0x0081300901007387 */ /* 0x000fe80000100800 */
[----:B------:R-:W-:Y:S01]  /*198b40*/  @P1 LOP3.LUT R8, R8, 0x20000000, RZ, 0xfc, !PT ;  /* 0x2000000008081812 */ /* 0x000fe200078efcff */
[----:B------:R-:W-:Y:S01]  /*198b50*/  VIADD R30, R104, 0x20 ;  /* 0x00000020681e7836 */ /* 0x000fe20000000000 */
[----:B------:R-:W-:Y:S01]  /*198b60*/  R2UR.FILL UR52, R66 ;  /* 0x00000000423472ca */ /* 0x000fe200004e0000 */
[----:B------:R2:W-:Y:S01]  /*198b70*/  STL [R1+0x5d4], R2 ;  /* 0x0005d40201007387 */ /* 0x0005e20000100800 */
[----:B------:R-:W-:Y:S01]  /*198b80*/  LOP3.LUT R8, R8, 0xf7ffffff, RZ, 0xc0, !PT ;  /* 0xf7ffffff08087812 */ /* 0x000fe200078ec0ff */
[----:B------:R-:W3:Y:S01]  /*198b90*/  LDCU.64 UR66, c[0x0][0x398] ;  /* 0x00007300ff4277ac */ /* 0x000ee20008000a00 */
[----:B--2---:R-:W-:Y:S01]  /*198ba0*/  MOV R2, UR9 ;  /* 0x0000000900027c02 */ /* 0x004fe20008000f00 */
[----:B------:R-:W2:Y:S01]  /*198bb0*/  LDCU.64 UR8, c[0x0][0x398] ;  /* 0x00007300ff0877ac */ /* 0x000ea20008000a00 */
[----:B------:R-:W-:-:S02]  /*198bc0*/  @P0 LOP3.LUT R8, R8, 0x8000000, RZ, 0xfc, !PT ;  /* 0x0800000008080812 */ /* 0x000fc400078efcff */
[----:B------:R-:W-:-:S04]  /*198bd0*/  ISETP.GE.AND P0, PT, R30, UR64, PT ;  /* 0x000000401e007c0c */ /* 0x000fc8000bf06270 */
[----:B-1----:R-:W-:Y:S01]  /*198be0*/  ISETP.LT.AND P1, PT, R248, UR6, !P0 ;  /* 0x00000006f8007c0c */ /* 0x002fe2000c721270 */
[----:B------:R-:W-:Y:S01]  /*198bf0*/  IMAD.U32 R10, RZ, RZ, UR7 ;  /* 0x00000007ff0a7e24 */ /* 0x000fe2000f8e00ff */
[----:B------:R-:W1:Y:S01]  /*198c00*/  LDCU.64 UR6, c[0x0][0x398] ;  /* 0x00007300ff0677ac */ /* 0x000e620008000a00 */
[----:B------:R-:W-:Y:S01]  /*198c10*/  LOP3.LUT R8, R8, 0xfdffffff, RZ, 0xc0, !PT ;  /* 0xfdffffff08087812 */ /* 0x000fe200078ec0ff */
[----:B--2---:R-:W-:Y:S02]  /*198c20*/  UMOV UR4, UR8 ;  /* 0x0000000800047c82 */ /* 0x004fe40008000000 */
[----:B------:R-:W-:Y:S02]  /*198c30*/  ISETP.LT.AND P0, PT, R250, UR4, !P0 ;  /* 0x00000004fa007c0c */ /* 0x000fe4000c701270 */
[----:B------:R-:W-:Y:S01]  /*198c40*/  MOV R11, UR9 ;  /* 0x00000009000b7c02 */ /* 0x000fe20008000f00 */
[----:B------:R-:W2:Y:S04]  /*198c50*/  LDCU.64 UR8, c[0x0][0x398] ;  /* 0x00007300ff0877ac */ /* 0x000ea80008000a00 */
[----:B------:R-:W-:Y:S01]  /*198c60*/  @P1 LOP3.LUT R8, R8, 0x2000000, RZ, 0xfc, !PT ;  /* 0x0200000008081812 */ /* 0x000fe200078efcff */
[----:B------:R-:W-:-:S03]  /*198c70*/  VIADD R30, R104, 0x1f ;  /* 0x0000001f681e7836 */ /* 0x000fc60000000000 */
[----:B------:R-:W-:-:S04]  /*198c80*/  LOP3.LUT R8, R8, 0xffbfffff, RZ, 0xc0, !PT ;  /* 0xffbfffff08087812 */ /* 0x000fc800078ec0ff */
[----:B------:R-:W-:Y:S02]  /*198c90*/  @P0 LOP3.LUT R8, R8, 0x400000, RZ, 0xfc, !PT ;  /* 0x0040000008080812 */ /* 0x000fe400078efcff */
[----:B------:R-:W-:-:S04]  /*198ca0*/  ISETP.GE.AND P0, PT, R30, UR52, PT ;  /* 0x000000341e007c0c */ /* 0x000fc8000bf06270 */
[----:B-1----:R-:W-:Y:S01]  /*198cb0*/  ISETP.LT.AND P1, PT, R248, UR6, !P0 ;  /* 0x00000006f8007c0c */ /* 0x002fe2000c721270 */
[----:B------:R-:W-:Y:S01]  /*198cc0*/  IMAD.U32 R16, RZ, RZ, UR7 ;  /* 0x00000007ff107e24 */ /* 0x000fe2000f8e00ff */
[----:B--2---:R-:W-:Y:S01]  /*198cd0*/  UMOV UR4, UR8 ;  /* 0x0000000800047c82 */ /* 0x004fe20008000000 */
[----:B------:R-:W1:Y:S01]  /*198ce0*/  LDCU.64 UR6, c[0x0][0x398] ;  /* 0x00007300ff0677ac */ /* 0x000e620008000a00 */
[----:B------:R-:W-:Y:S02]  /*198cf0*/  ISETP.LT.AND P0, PT, R250, UR4, !P0 ;  /* 0x00000004fa007c0c */ /* 0x000fe4000c701270 */
[----:B------:R-:W-:Y:S02]  /*198d00*/  R2UR.FILL UR40, R40 ;  /* 0x00000000282872ca */ /* 0x000fe400004e0000 */
[----:B------:R-:W-:Y:S02]  /*198d10*/  LOP3.LUT R8, R8, 0xffdfffff, RZ, 0xc0, !PT ;  /* 0xffdfffff08087812 */ /* 0x000fe400078ec0ff */
[----:B------:R-:W-:Y:S01]  /*198d20*/  MOV R17, UR9 ;  /* 0x0000000900117c02 */ /* 0x000fe20008000f00 */
[----:B------:R-:W2:Y:S02]  /*198d30*/  LDCU.64 UR8, c[0x0][0x398] ;  /* 0x00007300ff0877ac */ /* 0x000ea40008000a00 */
        /* <DEDUP_REMOVED lines=10> */
[----:B------:R-:W-:Y:S02]  /*198de0*/  LOP3.LUT R8, R8, 0xfffdffff, RZ, 0xc0, !PT ;  /* 0xfffdffff08087812 */ /* 0x000fe400078ec0ff */
[----:B------:R-:W-:Y:S01]  /*198df0*/  MOV R19, UR9 ;  /* 0x0000000900137c02 */ /* 0x000fe20008000f00 */
[----:B------:R-:W2:Y:S04]  /*198e00*/  LDCU.64 UR8, c[0x0][0x398] ;  /* 0x00007300ff0877ac */ /* 0x000ea80008000a00 */
[----:B------:R-:W-:Y:S01]  /*198e10*/  @P1 LOP3.LUT R8, R8, 0x20000, RZ, 0xfc, !PT ;  /* 0x0002000008081812 */ /* 0x000fe200078efcff */
[----:B------:R-:W-:-:S03]  /*198e20*/  VIADD R30, R104, 0x1d ;  /* 0x0000001d681e7836 */ /* 0x000fc60000000000 */
[----:B------:R-:W-:-:S04]  /*198e30*/  LOP3.LUT R8, R8, 0xffffbfff, RZ, 0xc0, !PT ;  /* 0xffffbfff08087812 */ /* 0x000fc800078ec0ff */
[----:B------:R-:W-:Y:S02]  /*198e40*/  @P0 LOP3.LUT R8, R8, 0x4000, RZ, 0xfc, !PT ;  /* 0x0000400008080812 */ /* 0x000fe400078efcff */
[----:B------:R-:W-:Y:S01]  /*198e50*/  ISETP.GE.AND P0, PT, R30, UR28, PT ;  /* 0x0000001c1e007c0c */ /* 0x000fe2000bf06270 */
[----:B-1----:R-:W-:Y:S01]  /*198e60*/  IMAD.U32 R20, RZ, RZ, UR7 ;  /* 0x00000007ff147e24 */ /* 0x002fe2000f8e00ff */
[----:B--2---:R-:W-:Y:S02]  /*198e70*/  UMOV UR4, UR8 ;  /* 0x0000000800047c82 */ /* 0x004fe40008000000 */
[----:B------:R-:W-:Y:S01]  /*198e80*/  ISETP.LT.AND P1, PT, R248, UR6, !P0 ;  /* 0x00000006f8007c0c */ /* 0x000fe2000c721270 */
[----:B------:R-:W1:Y:S01]  /*198e90*/  LDCU.64 UR6, c[0x0][0x398] ;  /* 0x00007300ff0677ac */ /* 0x000e620008000a00 */
[----:B------:R-:W-:Y:S02]  /*198ea0*/  ISETP.LT.AND P0, PT, R250, UR4, !P0 ;  /* 0x00000004fa007c0c */ /* 0x000fe4000c701270 */
[----:B------:R-:W-:-:S02]  /*198eb0*/  LOP3.LUT R8, R8, 0xffffefff, RZ, 0xc0, !PT ;  /* 0xffffefff08087812 */ /* 0x000fc400078ec0ff */
[----:B------:R-:W-:Y:S01]  /*198ec0*/  MOV R21, UR9 ;  /* 0x0000000900157c02 */ /* 0x000fe20008000f00 */
[----:B------:R-:W2:Y:S01]  /*198ed0*/  LDCU.64 UR8, c[0x0][0x398] ;  /* 0x00007300ff0877ac */ /* 0x000ea20008000a00 */
[----:B------:R-:W-:Y:S01]  /*198ee0*/  VIADD R30, R104, 0x1c ;  /* 0x0000001c681e7836 */ /* 0x000fe20000000000 */
[----:B------:R-:W-:Y:S01]  /*198ef0*/  STL [R1+0x5d0], R2 ;  /* 0x0005d00201007387 */ /* 0x000fe20000100800 */
[----:B------:R-:W-:Y:S01]  /*198f00*/  R2UR UR64, R96 ;  /* 0x00000000604072ca */ /* 0x000fe200000e0000 */
[----:B------:R-:W3:Y:S02]  /*198f10*/  LDCU.64 UR28, c[0x0][0x398] ;  /* 0x00007300ff1c77ac */ /* 0x000ee40008000a00 */
[----:B------:R-:W-:-:S04]  /*198f20*/  @P1 LOP3.LUT R8, R8, 0x1000, RZ, 0xfc, !PT ;  /* 0x0000100008081812 */ /* 0x000fc800078efcff */
[----:B------:R-:W-:-:S04]  /*198f30*/  LOP3.LUT R8, R8, 0xfffffdff, RZ, 0xc0, !PT ;  /* 0xfffffdff08087812 */ /* 0x000fc800078ec0ff */
[----:B------:R-:W-:Y:S02]  /*198f40*/  @P0 LOP3.LUT R8, R8, 0x200, RZ, 0xfc, !PT ;  /* 0x0000020008080812 */ /* 0x000fe400078efcff */
[----:B------:R-:W-:Y:S01]  /*198f50*/  ISETP.GE.AND P0, PT, R30, UR20, PT ;  /* 0x000000141e007c0c */ /* 0x000fe2000bf06270 */
[----:B------:R-:W-:Y:S01]  /*198f60*/  STL [R1+0x8134], R10 ;  /* 0x0081340a01007387 */ /* 0x000fe20000100800 */
[----:B-1----:R-:W-:Y:S01]  /*198f70*/  IMAD.U32 R15, RZ, RZ, UR7 ;  /* 0x00000007ff0f7e24 */ /* 0x002fe2000f8e00ff */
[----:B--2---:R-:W-:Y:S01]  /*198f80*/  UMOV UR4, UR8 ;  /* 0x0000000800047c82 */ /* 0x004fe20008000000 */
[----:B------:R-:W-:Y:S01]  /*198f90*/  ISETP.LT.AND P1, PT, R248, UR6, !P0 ;  /* 0x00000006f8007c0c */ /* 0x000fe2000c721270 */
[----:B------:R-:W-:Y:S01]  /*198fa0*/  STL [R1+0x8138], R11 ;  /* 0x0081380b01007387 */ /* 0x000fe20000100800 */
[----:B------:R-:W-:Y:S01]  /*198fb0*/  MOV R249, UR9 ;  /* 0x0000000900f97c02 */ /* 0x000fe20008000f00 */
[----:B------:R-:W1:Y:S02]  /*198fc0*/  LDCU.64 UR6, c[0x0][0x398] ;  /* 0x00007300ff0677ac */ /* 0x000e640008000a00 */
[----:B------:R-:W-:Y:S01]  /*198fd0*/  STL [R1+0x813c], R16 ;  /* 0x00813c1001007387 */ /* 0x000fe20000100800 */
[----:B------:R-:W-:Y:S01]  /*198fe0*/  ISETP.LT.AND P0, PT, R250, UR4, !P0 ;  /* 0x00000004fa007c0c */ /* 0x000fe2000c701270 */
[----:B------:R-:W2:Y:S02]  /*198ff0*/  LDCU.64 UR8, c[0x0][0x398] ;  /* 0x00007300ff0877ac */ /* 0x000ea40008000a00 */
[----:B------:R-:W-:Y:S01]  /*199000*/  STL [R1+0x8140], R17 ;  /* 0x0081401101007387 */ /* 0x000fe20000100800 */
[----:B------:R-:W-:Y:S01]  /*199010*/  LOP3.LUT R8, R8, 0xfffffeff, RZ, 0xc0, !PT ;  /* 0xfffffeff08087812 */ /* 0x000fe200078ec0ff */
[----:B------:R-:W1:Y:S02]  /*199020*/  LDCU.64 UR20, c[0x0][0x398] ;  /* 0x00007300ff1477ac */ /* 0x000e640008000a00 */
[----:B------:R-:W-:Y:S04]  /*199030*/  STL [R1+0x8144], R18 ;  /* 0x0081441201007387 */ /* 0x000fe80000100800 */
[----:B------:R-:W-:Y:S04]  /*199040*/  STL [R1+0x8148], R19 ;  /* 0x0081481301007387 */ /* 0x000fe80000100800 */
[----:B------:R-:W-:Y:S01]  /*199050*/  STL [R1+0x814c], R20 ;  /* 0x00814c1401007387 */ /* 0x000fe20000100800 */
[----:B------:R-:W-:-:S03]  /*199060*/  @P1 LOP3.LUT R8, R8, 0x100, RZ, 0xfc, !PT ;  /* 0x0000010008081812 */ /* 0x000fc600078efcff */
[----:B------:R-:W-:Y:S04]  /*199070*/  STL [R1+0x8150], R21 ;  /* 0x0081501501007387 */ /* 0x000fe80000100800 */
[----:B------:R-:W-:Y:S04]  /*199080*/  STL [R1+0x8154], R15 ;  /* 0x0081540f01007387 */ /* 0x000fe80000100800 */
[----:B------:R1:W-:Y:S01]  /*199090*/  STL [R1+0x8158], R249 ;  /* 0x008158f901007387 */ /* 0x0003e20000100800 */
[----:B------:R-:W-:Y:S01]  /*1990a0*/  LOP3.LUT R8, R8, 0xffffffdf, RZ, 0xc0, !PT ;  /* 0xffffffdf08087812 */ /* 0x000fe200078ec0ff */
[----:B-1----:R-:W-:-:S04]  /*1990b0*/  IMAD.MOV.U32 R249, RZ, RZ, R104 ;  /* 0x000000fffff97224 */ /* 0x002fc800078e0068 */
[----:B------:R-:W-:Y:S01]  /*1990c0*/  VIADD R30, R249, 0x1b ;  /* 0x0000001bf91e7836 */ /* 0x000fe20000000000 */
[----:B------:R-:W-:-:S04]  /*1990d0*/  @P0 LOP3.LUT R8, R8, 0x20, RZ, 0xfc, !PT ;  /* 0x0000002008080812 */ /* 0x000fc800078efcff */
[----:B------:R-:W-:Y:S01]  /*1990e0*/  ISETP.GE.AND P0, PT, R30, UR64, PT ;  /* 0x000000401e007c0c */ /* 0x000fe2000bf06270 */
[----:B--2---:R-:W-:Y:S01]  /*1990f0*/  UMOV UR4, UR8 ;  /* 0x0000000800047c82 */ /* 0x004fe20008000000 */
[----:B------:R-:W-:Y:S02]  /*199100*/  MOV R23, UR7 ;  /* 0x0000000700177c02 */ /* 0x000fe40008000f00 */
[----:B------:R-:W-:Y:S02]  /*199110*/  R2UR.FILL UR75, R94 ;  /* 0x000000005e4b72ca */ /* 0x000fe400004e0000 */
[----:B------:R-:W-:Y:S01]  /*199120*/  LOP3.LUT R8, R8, 0xffffffef, RZ, 0xc0, !PT ;  /* 0xffffffef08087812 */ /* 0x000fe200078ec0ff */
[----:B------:R-:W-:Y:S01]  /*199130*/  IMAD.U32 R22, RZ, RZ, UR9 ;  /* 0x00000009ff167e24 */ /* 0x000fe2000f8e00ff */
[----:B------:R-:W-:Y:S01]  /*199140*/  ISETP.LT.AND P1, PT, R248, UR6, !P0 ;  /* 0x00000006f8007c0c */ /* 0x000fe2000c721270 */
[----:B------:R-:W1:Y:S01]  /*199150*/  LDCU.64 UR6, c[0x0][0x398] ;  /* 0x00007300ff0677ac */ /* 0x000e620008000a00 */
[----:B------:R-:W-:Y:S01]  /*199160*/  ISETP.LT.AND P0, PT, R250, UR4, !P0 ;  /* 0x00000004fa007c0c */ /* 0x000fe2000c701270 */
[----:B------:R-:W2:Y:S01]  /*199170*/  LDCU.64 UR8, c[0x0][0x398] ;  /* 0x00007300ff0877ac */ /* 0x000ea20008000a00 */
[----:B------:R-:W-:Y:S01]  /*199180*/  VIADD R30, R249, 0x1a ;  /* 0x0000001af91e7836 */ /* 0x000fe20000000000 */
[----:B------:R-:W-:-:S02]  /*199190*/  R2UR.FILL UR26, R72 ;  /* 0x00000000481a72ca */ /* 0x000fc400004e0000 */
[----:B------:R-:W-:Y:S01]  /*1991a0*/  LOP3.LUT R6, R6, 0x7fffffff, RZ, 0xc0, !PT ;  /* 0x7fffffff06067812 */ /* 0x000fe200078ec0ff */
[----:B------:R-:W1:Y:S05]  /*1991b0*/  LDCU.64 UR64, c[0x0][0x398] ;  /* 0x00007300ff4077ac */ /* 0x000e6a0008000a00 */
[----:B------:R-:W-:-:S04]  /*1991c0*/  @P1 LOP3.LUT R8, R8, 0x10, RZ, 0xfc, !PT ;  /* 0x0000001008081812 */ /* 0x000fc800078efcff */
[----:B------:R-:W-:-:S04]  /*1991d0*/  LOP3.LUT R8, R8, 0xfffffffd, RZ, 0xc0, !PT ;  /* 0xfffffffd08087812 */ /* 0x000fc800078ec0ff */
[----:B------:R-:W-:Y:S02]  /*1991e0*/  @P0 LOP3.LUT R8, R8, 0x2, RZ, 0xfc, !PT ;  /* 0x0000000208080812 */ /* 0x000fe400078efcff */
[----:B------:R-:W-:-:S04]  /*1991f0*/  ISETP.GE.AND P0, PT, R30, UR75, PT ;  /* 0x0000004b1e007c0c */ /* 0x000fc8000bf06270 */
[----:B-1----:R-:W-:Y:S01]  /*199200*/  ISETP.LT.AND P1, PT, R248, UR6, !P0 ;  /* 0x00000006f8007c0c */ /* 0x002fe2000c721270 */
[----:B--2---:R-:W-:Y:S01]  /*199210*/  UMOV UR4, UR8 ;  /* 0x0000000800047c82 */ /* 0x004fe20008000000 */
[----:B------:R-:W-:Y:S01]  /*199220*/  MOV R24, UR7 ;  /* 0x0000000700187c02 */ /* 0x000fe20008000f00 */
[----:B------:R-:W1:Y:S01]  /*199230*/  LDCU.64 UR6, c[0x0][0x398] ;  /* 0x00007300ff0677ac */ /* 0x000e620008000a00 */
[----:B------:R-:W-:Y:S01]  /*199240*/  ISETP.LT.AND P0, PT, R250, UR4, !P0 ;  /* 0x00000004fa007c0c */ /* 0x000fe2000c701270 */
[----:B------:R-:W-:Y:S01]  /*199250*/  IMAD.U32 R25, RZ, RZ, UR9 ;  /* 0x00000009ff197e24 */ /* 0x000fe2000f8e00ff */
[----:B------:R-:W2:Y:S01]  /*199260*/  LDCU.64 UR8, c[0x0][0x398] ;  /* 0x00007300ff0877ac */ /* 0x000ea20008000a00 */
[----:B------:R-:W-:-:S06]  /*199270*/  VIADD R30, R249, 0x19 ;  /* 0x00000019f91e7836 */ /* 0x000fcc0000000000 */
[----:B------:R-:W-:-:S04]  /*199280*/  @P1 LOP3.LUT R6, R6, 0x80000000, RZ, 0xfc, !PT ;  /* 0x8000000006061812 */ /* 0x000fc800078efcff */
[----:B------:R-:W-:-:S04]  /*199290*/  LOP3.LUT R6, R6, 0xdfffffff, RZ, 0xc0, !PT ;  /* 0xdfffffff06067812 */ /* 0x000fc800078ec0ff */
[----:B------:R-:W-:Y:S02]  /*1992a0*/  @P0 LOP3.LUT R6, R6, 0x20000000, RZ, 0xfc, !PT ;  /* 0x2000000006060812 */ /* 0x000fe400078efcff */
[----:B------:R-:W-:Y:S01]  /*1992b0*/  ISETP.GE.AND P0, PT, R30, UR26, PT ;  /* 0x0000001a1e007c0c */ /* 0x000fe2000bf06270 */
[----:B--2---:R-:W-:Y:S01]  /*1992c0*/  UMOV UR4, UR8 ;  /* 0x0000000800047c82 */ /* 0x004fe20008000000 */
[----:B-1----:R-:W-:Y:S01]  /*1992d0*/  MOV R26, UR7 ;  /* 0x00000007001a7c02 */ /* 0x002fe20008000f00 */
[----:B------:R-:W-:Y:S01]  /*1992e0*/  IMAD.U32 R2, RZ, RZ, UR9 ;  /* 0x00000009ff027e24 */ /* 0x000fe2000f8e00ff */
[----:B------:R-:W-:Y:S01]  /*1992f0*/  ISETP.LT.AND P1, PT, R248, UR6, !P0 ;  /* 0x00000006f8007c0c */ /* 0x000fe2000c721270 */
[----:B------:R-:W1:Y:S01]  /*199300*/  LDCU.64 UR6, c[0x0][0x398] ;  /* 0x00007300ff0677ac */ /* 0x000e620008000a00 */
[----:B------:R-:W-:Y:S02]  /*199310*/  ISETP.LT.AND P0, PT, R250, UR4, !P0 ;  /* 0x00000004fa007c0c */ /* 0x000fe4000c701270 */
[----:B------:R-:W-:Y:S01]  /*199320*/  R2UR.FILL UR22, R41 ;  /* 0x00000000291672ca */ /* 0x000fe200004e0000 */
[----:B------:R-:W2:Y:S01]  /*199330*/  LDCU.64 UR8, c[0x0][0x398] ;  /* 0x00007300ff0877ac */ /* 0x000ea20008000a00 */
[----:B------:R-:W-:Y:S01]  /*199340*/  LOP3.LUT R6, R6, 0xf7ffffff, RZ, 0xc0, !PT ;  /* 0xf7ffffff06067812 */ /* 0x000fe200078ec0ff */
[----:B------:R-:W-:Y:S01]  /*199350*/  VIADD R30, R249, 0x18 ;  /* 0x00000018f91e7836 */ /* 0x000fe20000000000 */
[----:B------:R-:W-:Y:S01]  /*199360*/  R2UR UR40, R97 ;  /* 0x00000000612872ca */ /* 0x000fe200000e0000 */
[----:B------:R-:W3:Y:S04]  /*199370*/  LDCU.64 UR26, c[0x0][0x398] ;  /* 0x00007300ff1a77ac */ /* 0x000ee80008000a00 */
[----:B------:R-:W-:-:S04]  /*199380*/  @P1 LOP3.LUT R6, R6, 0x8000000, RZ, 0xfc, !PT ;  /* 0x0800000006061812 */ /* 0x000fc800078efcff */
[----:B------:R-:W-:-:S04]  /*199390*/  LOP3.LUT R6, R6, 0xfdffffff, RZ, 0xc0, !PT ;  /* 0xfdffffff06067812 */ /* 0x000fc800078ec0ff */
[----:B------:R-:W-:Y:S02]  /*1993a0*/  @P0 LOP3.LUT R6, R6, 0x2000000, RZ, 0xfc, !PT ;  /* 0x0200000006060812 */ /* 0x000fe400078efcff */
[----:B------:R-:W-:Y:S02]  /*1993b0*/  ISETP.GE.AND P0, PT, R30, UR22, PT ;  /* 0x000000161e007c0c */ /* 0x000fe4000bf06270 */
[----:B-1----:R-:W-:Y:S01]  /*1993c0*/  MOV R12, UR7 ;  /* 0x00000007000c7c02 */ /* 0x002fe20008000f00 */
[----:B--2---:R-:W-:Y:S01]  /*1993d0*/  IMAD.U32 R13, RZ, RZ, UR9 ;  /* 0x00000009ff0d7e24 */ /* 0x004fe2000f8e00ff */
[----:B------:R-:W-:Y:S01]  /*1993e0*/  ISETP.LT.AND P1, PT, R248, UR6, !P0 ;  /* 0x00000006f8007c0c */ /* 0x000fe2000c721270 */
[----:B------:R-:W1:Y:S01]  /*1993f0*/  LDCU.64 UR6, c[0x0][0x398] ;  /* 0x00007300ff0677ac */ /* 0x000e620008000a00 */
[----:B------:R-:W-:Y:S01]  /*199400*/  UMOV UR4, UR8 ;  /* 0x0000000800047c82 */ /* 0x000fe20008000000 */
[----:B------:R-:W2:Y:S01]  /*199410*/  LDCU.64 UR8, c[0x0][0x398] ;  /* 0x00007300ff0877ac */ /* 0x000ea20008000a00 */
[----:B------:R-:W-:-:S02]  /*199420*/  ISETP.LT.AND P0, PT, R250, UR4, !P0 ;  /* 0x00000004fa007c0c */ /* 0x000fc4000c701270 */
[----:B------:R-:W-:Y:S01]  /*199430*/  LOP3.LUT R6, R6, 0xff7fffff, RZ, 0xc0, !PT ;  /* 0xff7fffff06067812 */ /* 0x000fe200078ec0ff */
[----:B------:R-:W-:Y:S01]  /*199440*/  VIADD R30, R249, 0x17 ;  /* 0x00000017f91e7836 */ /* 0x000fe20000000000 */
[----:B------:R-:W-:Y:S01]  /*199450*/  LOP3.LUT R7, R7, 0xdfffffff, RZ, 0xc0, !PT ;  /* 0xdfffffff07077812 */ /* 0x000fe200078ec0ff */
[----:B------:R-:W3:Y:S04]  /*199460*/  LDCU.64 UR22, c[0x0][0x398] ;  /* 0x00007300ff1677ac */ /* 0x000ee80008000a00 */
[----:B------:R-:W-:-:S04]  /*199470*/  @P1 LOP3.LUT R6, R6, 0x800000, RZ, 0xfc, !PT ;  /* 0x0080000006061812 */ /* 0x000fc800078efcff */
[----:B------:R-:W-:Y:S02]  /*199480*/  LOP3.LUT R6, R6, 0xfff7ffff, RZ, 0xc0, !PT ;  /* 0xfff7ffff06067812 */ /* 0x000fe400078ec0ff */
[----:B-1----:R-:W-:Y:S01]  /*199490*/  MOV R14, UR7 ;  /* 0x00000007000e7c02 */ /* 0x002fe20008000f00 */
[----:B------:R-:W-:Y:S01]  /*1994a0*/  UMOV UR7, UR6 ;  /* 0x0000000600077c82 */ /* 0x000fe20008000000 */
[----:B------:R-:W-:Y:S01]  /*1994b0*/  @P0 LOP3.LUT R6, R6, 0x80000, RZ, 0xfc, !PT ;  /* 0x0008000006060812 */ /* 0x000fe200078efcff */
[----:B--2---:R-:W-:Y:S01]  /*1994c0*/  UMOV UR6, UR8 ;  /* 0x0000000800067c82 */ /* 0x004fe20008000000 */
[----:B------:R-:W-:Y:S01]  /*1994d0*/  UMOV UR4, UR9 ;  /* 0x0000000900047c82 */ /* 0x000fe20008000000 */
[----:B------:R-:W1:Y:S01]  /*1994e0*/  LDCU.64 UR8, c[0x0][0x398] ;  /* 0x00007300ff0877ac */ /* 0x000e620008000a00 */
[----:B------:R-:W-:Y:S02]  /*1994f0*/  ISETP.GE.AND P0, PT, R30, UR18, PT ;  /* 0x000000121e007c0c */ /* 0x000fe4000bf06270 */
[----:B------:R-:W-:Y:S01]  /*199500*/  LOP3.LUT R6, R6, 0xffff7fff, RZ, 0xc0, !PT ;  /* 0xffff7fff06067812 */ /* 0x000fe200078ec0ff */
[----:B------:R-:W-:Y:S01]  /*199510*/  VIADD R30, R249, 0x16 ;  /* 0x00000016f91e7836 */ /* 0x000fe20000000000 */
[----:B------:R-:W-:Y:S01]  /*199520*/  ISETP.LT.AND P1, PT, R248, UR7, !P0 ;  /* 0x00000007f8007c0c */ /* 0x000fe2000c721270 */
[----:B------:R-:W2:Y:S01]  /*199530*/  LDCU.64 UR18, c[0x0][0x398] ;  /* 0x00007300ff1277ac */ /* 0x000ea20008000a00 */
[----:B------:R-:W-:-:S11]  /*199540*/  ISETP.LT.AND P0, PT, R250, UR6, !P0 ;  /* 0x00000006fa007c0c */ /* 0x000fd6000c701270 */
[----:B------:R-:W-:Y:S01]  /*199550*/  @P1 LOP3.LUT R6, R6, 0x8000, RZ, 0xfc, !PT ;  /* 0x0000800006061812 */ /* 0x000fe200078efcff */
[----:B-1----:R-:W-:Y:S01]  /*199560*/  UMOV UR7, UR8 ;  /* 0x0000000800077c82 */ /* 0x002fe20008000000 */
[----:B------:R-:W-:Y:S01]  /*199570*/  UMOV UR74, UR9 ;  /* 0x00000009004a7c82 */ /* 0x000fe20008000000 */
[----:B------:R-:W1:Y:S01]  /*199580*/  LDCU.64 UR8, c[0x0][0x398] ;  /* 0x00007300ff0877ac */ /* 0x000e620008000a00 */
[----:B------:R-:W-:-:S04]  /*199590*/  LOP3.LUT R6, R6, 0xfffffbff, RZ, 0xc0, !PT ;  /* 0xfffffbff06067812 */ /* 0x000fc800078ec0ff */
[----:B------:R-:W-:Y:S02]  /*1995a0*/  @P0 LOP3.LUT R6, R6, 0x400, RZ, 0xfc, !PT ;  /* 0x0000040006060812 */ /* 0x000fe400078efcff */
[----:B------:R-:W-:Y:S02]  /*1995b0*/  ISETP.GE.AND P0, PT, R30, UR12, PT ;  /* 0x0000000c1e007c0c */ /* 0x000fe4000bf06270 */
[----:B------:R-:W-:Y:S01]  /*1995c0*/  LOP3.LUT R6, R6, 0xffffffbf, RZ, 0xc0, !PT ;  /* 0xffffffbf06067812 */ /* 0x000fe200078ec0ff */
[----:B-1----:R-:W-:Y:S01]  /*1995d0*/  UMOV UR6, UR8 ;  /* 0x0000000800067c82 */ /* 0x002fe20008000000 */
[----:B------:R-:W-:Y:S01]  /*1995e0*/  ISETP.LT.AND P1, PT, R248, UR7, !P0 ;  /* 0x00000007f8007c0c */ /* 0x000fe2000c721270 */
[----:B------:R-:W-:Y:S01]  /*1995f0*/  VIADD R30, R249, 0x15 ;  /* 0x00000015f91e7836 */ /* 0x000fe20000000000 */
[----:B------:R-:W-:Y:S01]  /*199600*/  ISETP.LT.AND P0, PT, R250, UR6, !P0 ;  /* 0x00000006fa007c0c */ /* 0x000fe2000c701270 */
[----:B------:R-:W1:Y:S01]  /*199610*/  LDCU.64 UR6, c[0x0][0x398] ;  /* 0x00007300ff0677ac */ /* 0x000e620008000a00 */
[----:B------:R-:W-:Y:S01]  /*199620*/  R2UR UR52, R98 ;  /* 0x00000000623472ca */ /* 0x000fe200000e0000 */
[----:B------:R-:W-:Y:S01]  /*199630*/  UMOV UR75, UR9 ;  /* 0x00000009004b7c82 */ /* 0x000fe20008000000 */
[----:B------:R-:W1:Y:S01]  /*199640*/  LDCU.64 UR8, c[0x0][0x398] ;  /* 0x00007300ff0877ac */ /* 0x000e620008000a00 */
[----:B------:R-:W-:Y:S01]  /*199650*/  R2UR.FILL UR24, R83 ;  /* 0x00000000531872ca */ /* 0x000fe200004e0000 */
[----:B------:R-:W1:Y:S05]  /*199660*/  LDCU.64 UR12, c[0x0][0x398] ;  /* 0x00007300ff0c77ac */ /* 0x000e6a0008000a00 */
[----:B------:R-:W-:-:S04]  /*199670*/  @P1 LOP3.LUT R6, R6, 0x40, RZ, 0xfc, !PT ;  /* 0x0000004006061812 */ /* 0x000fc800078efcff */
[----:B------:R-:W-:-:S04]  /*199680*/  LOP3.LUT R6, R6, 0xfffffffb, RZ, 0xc0, !PT ;  /* 0xfffffffb06067812 */ /* 0x000fc800078ec0ff */
[----:B------:R-:W-:Y:S02]  /*199690*/  @P0 LOP3.LUT R6, R6, 0x4, RZ, 0xfc, !PT ;  /* 0x0000000406060812 */ /* 0x000fe400078efcff */
[----:B------:R-:W-:Y:S01]  /*1996a0*/  ISETP.GE.AND P0, PT, R30, UR40, PT ;  /* 0x000000281e007c0c */ /* 0x000fe2000bf06270 */
[----:B------:R-:W1:Y:S03]  /*1996b0*/  LDCU.64 UR40, c[0x0][0x398] ;  /* 0x00007300ff2877ac */ /* 0x000e660008000a00 */
[----:B------:R-:W-:Y:S02]  /*1996c0*/  ISETP.LT.AND P1, PT, R248, UR64, !P0 ;  /* 0x00000040f8007c0c */ /* 0x000fe4000c721270 */
[----:B----4-:R-:W-:Y:S02]  /*1996d0*/  ISETP.LT.AND P0, PT, R250, UR62, !P0 ;  /* 0x0000003efa007c0c */ /* 0x010fe4000c701270 */
[----:B------:R-:W-:-:S09]  /*1996e0*/  IADD3 R30, PT, PT, R249, 0xdd, RZ ;  /* 0x000000ddf91e7810 */ /* 0x000fd20007ffe0ff */
[----:B------:R-:W-:-:S04]  /*1996f0*/  @P1 LOP3.LUT R7, R7, 0x20000000, RZ, 0xfc, !PT ;  /* 0x2000000007071812 */ /* 0x000fc800078efcff */
[----:B------:R-:W-:-:S04]  /*199700*/  LOP3.LUT R7, R7, 0xfdffffff, RZ, 0xc0, !PT ;  /* 0xfdffffff07077812 */ /* 0x000fc800078ec0ff */
[----:B------:R-:W-:Y:S02]  /*199710*/  @P0 LOP3.LUT R7, R7, 0x2000000, RZ, 0xfc, !PT ;  /* 0x0200000007070812 */ /* 0x000fe400078efcff */
[----:B------:R-:W-:-:S04]  /*199720*/  ISETP.GE.AND P0, PT, R30, UR21, PT ;  /* 0x000000151e007c0c */ /* 0x000fc8000bf06270 */
[----:B------:R-:W-:Y:S02]  /*199730*/  ISETP.LT.AND P1, PT, R248, UR52, !P0 ;  /* 0x00000034f8007c0c */ /* 0x000fe4000c721270 */
[----:B------:R-:W-:Y:S01]  /*199740*/  LOP3.LUT R6, R6, 0xffefffff, RZ, 0xc0, !PT ;  /* 0xffefffff06067812 */ /* 0x000fe200078ec0ff */
[----:B------:R-:W-:Y:S01]  /*199750*/  VIADD R30, R249, 0x14 ;  /* 0x00000014f91e7836 */ /* 0x000fe20000000000 */
[----:B-1----:R-:W-:Y:S01]  /*199760*/  ISETP.LT.AND P0, PT, R250, UR6, !P0 ;  /* 0x00000006fa007c0c */ /* 0x002fe2000c701270 */
[----:B------:R-:W1:Y:S08]  /*199770*/  LDCU.64 UR52, c[0x0][0x398] ;  /* 0x00007300ff3477ac */ /* 0x000e700008000a00 */
[----:B------:R-:W-:-:S04]  /*199780*/  @P1 LOP3.LUT R6, R6, 0x100000, RZ, 0xfc, !PT ;  /* 0x0010000006061812 */ /* 0x000fc800078efcff */
[----:B------:R-:W-:-:S04]  /*199790*/  LOP3.LUT R6, R6, 0xfffdffff, RZ, 0xc0, !PT ;  /* 0xfffdffff06067812 */ /* 0x000fc800078ec0ff */
[----:B------:R-:W-:Y:S02]  /*1997a0*/  @P0 LOP3.LUT R6, R6, 0x20000, RZ, 0xfc, !PT ;  /* 0x0002000006060812 */ /* 0x000fe400078efcff */
[----:B------:R-:W-:Y:S01]  /*1997b0*/  ISETP.GE.AND P0, PT, R30, UR7, PT ;  /* 0x000000071e007c0c */ /* 0x000fe2000bf06270 */
[----:B------:R-:W4:Y:S03]  /*1997c0*/  LDCU.64 UR6, c[0x0][0x398] ;  /* 0x00007300ff0677ac */ /* 0x000f260008000a00 */
[----:B------:R-:W-:Y:S02]  /*1997d0*/  ISETP.LT.AND P1, PT, R248, UR60, !P0 ;  /* 0x0000003cf8007c0c */ /* 0x000fe4000c721270 */
[----:B------:R-:W-:Y:S02]  /*1997e0*/  ISETP.LT.AND P0, PT, R250, UR58, !P0 ;  /* 0x0000003afa007c0c */ /* 0x000fe4000c701270 */
[----:B------:R-:W-:Y:S01]  /*1997f0*/  LOP3.LUT R7, R7, 0xffdfffff, RZ, 0xc0, !PT ;  /* 0xffdfffff07077812 */ /* 0x000fe200078ec0ff */
[----:B------:R-:W-:-:S08]  /*199800*/  VIADD R30, R249, 0xde ;  /* 0x000000def91e7836 */ /* 0x000fd00000000000 */
[----:B------:R-:W-:-:S04]  /*199810*/  @P1 LOP3.LUT R7, R7, 0x200000, RZ, 0xfc, !PT ;  /* 0x0020000007071812 */ /* 0x000fc800078efcff */
[----:B------:R-:W-:-:S04]  /*199820*/  LOP3.LUT R7, R7, 0xfffdffff, RZ, 0xc0, !PT ;  /* 0xfffdffff07077812 */ /* 0x000fc800078ec0ff */
[----:B------:R-:W-:Y:S02]  /*199830*/  @P0 LOP3.LUT R7, R7, 0x20000, RZ, 0xfc, !PT ;  /* 0x0002000007070812 */ /* 0x000fe400078efcff */
[----:B------:R-:W-:-:S04]  /*199840*/  ISETP.GE.AND P0, PT, R30, UR9, PT ;  /* 0x000000091e007c0c */ /* 0x000fc8000bf06270 */
[----:B------:R-:W-:Y:S01]  /*199850*/  ISETP.LT.AND P1, PT, R248, UR24, !P0 ;  /* 0x00000018f8007c0c */ /* 0x000fe2000c721270 */
[----:B------:R-:W1:Y:S01]  /*199860*/  LDCU.64 UR24, c[0x0][0x398] ;  /* 0x00007300ff1877ac */ /* 0x000e620008000a00 */
[----:B----4-:R-:W-:Y:S02]  /*199870*/  ISETP.LT.AND P0, PT, R250, UR6, !P0 ;  /* 0x00000006fa007c0c */ /* 0x010fe4000c701270 */
[----:B------:R-:W-:Y:S02]  /*199880*/  LOP3.LUT R6, R6, 0xffffefff, RZ, 0xc0, !PT ;  /* 0xffffefff06067812 */ /* 0x000fe400078ec0ff */
[----:B------:R-:W-:-:S07]  /*199890*/  IADD3 R30, PT, PT, R249, 0x13, RZ ;  /* 0x00000013f91e7810 */ /* 0x000fce0007ffe0ff */
[----:B------:R-:W-:-:S04]  /*1998a0*/  @P1 LOP3.LUT R6, R6, 0x1000, RZ, 0xfc, !PT ;  /* 0x0000100006061812 */ /* 0x000fc800078efcff */
[----:B------:R-:W-:-:S04]  /*1998b0*/  LOP3.LUT R6, R6, 0xffffff7f, RZ, 0xc0, !PT ;  /* 0xffffff7f06067812 */ /* 0x000fc800078ec0ff */
[----:B------:R-:W-:Y:S02]  /*1998c0*/  @P0 LOP3.LUT R6, R6, 0x80, RZ, 0xfc, !PT ;  /* 0x0000008006060812 */ /* 0x000fe400078efcff */
[----:B------:R-:W-:Y:S01]  /*1998d0*/  ISETP.GE.AND P0, PT, R30, UR7, PT ;  /* 0x000000071e007c0c */ /* 0x000fe2000bf06270 */
[----:B------:R-:W4:Y:S03]  /*1998e0*/  LDCU.64 UR6, c[0x0][0x398] ;  /* 0x00007300ff0677ac */ /* 0x000f260008000a00 */
[----:B------:R-:W-:Y:S02]  /*1998f0*/  ISETP.LT.AND P1, PT, R248, UR56, !P0 ;  /* 0x00000038f8007c0c */ /* 0x000fe4000c721270 */
[----:B------:R-:W-:Y:S02]  /*199900*/  ISETP.LT.AND P0, PT, R250, UR54, !P0 ;  /* 0x00000036fa007c0c */ /* 0x000fe4000c701270 */
[----:B------:R-:W-:-:S02]  /*199910*/  LOP3.LUT R7, R7, 0xffffdfff, RZ, 0xc0, !PT ;  /* 0xffffdfff07077812 */ /* 0x000fc400078ec0ff */
[----:B------:R-:W-:Y:S01]  /*199920*/  R2UR.FILL UR10, R43 ;  /* 0x000000002b0a72ca */ /* 0x000fe200004e0000 */
[----:B------:R-:W-:-:S06]  /*199930*/  VIADD R30, R249, 0xdf ;  /* 0x000000dff91e7836 */ /* 0x000fcc0000000000 */
[----:B------:R-:W-:-:S04]  /*199940*/  @P1 LOP3.LUT R7, R7, 0x2000, RZ, 0xfc, !PT ;  /* 0x0000200007071812 */ /* 0x000fc800078efcff */
[----:B------:R-:W-:-:S04]  /*199950*/  LOP3.LUT R7, R7, 0xfffffeff, RZ, 0xc0, !PT ;  /* 0xfffffeff07077812 */ /* 0x000fc800078ec0ff */
[----:B------:R-:W-:Y:S02]  /*199960*/  @P0 LOP3.LUT R7, R7, 0x100, RZ, 0xfc, !PT ;  /* 0x0000010007070812 */ /* 0x000fe400078efcff */
[----:B------:R-:W-:-:S04]  /*199970*/  ISETP.GE.AND P0, PT, R30, UR13, PT ;  /* 0x0000000d1e007c0c */ /* 0x000fc8000bf06270 */
[----:B------:R-:W-:Y:S02]  /*199980*/  ISETP.LT.AND P1, PT, R248, UR10, !P0 ;  /* 0x0000000af8007c0c */ /* 0x000fe4000c721270 */
[----:B----4-:R-:W-:Y:S01]  /*199990*/  ISETP.LT.AND P0, PT, R250, UR6, !P0 ;  /* 0x00000006fa007c0c */ /* 0x010fe2000c701270 */
[----:B------:R-:W-:Y:S01]  /*1999a0*/  VIADD R30, R249, 0x12 ;  /* 0x00000012f91e7836 */ /* 0x000fe20000000000 */
[----:B------:R-:W-:Y:S02]  /*1999b0*/  LOP3.LUT R7, R7, 0x7fffffff, RZ, 0xc0, !PT ;  /* 0x7fffffff07077812 */ /* 0x000fe400078ec0ff */
[----:B------:R-:W-:-:S09]  /*1999c0*/  LOP3.LUT R6, R6, 0xffffffef, RZ, 0xc0, !PT ;  /* 0xffffffef06067812 */ /* 0x000fd200078ec0ff */
[----:B------:R-:W-:Y:S02]  /*1999d0*/  @P0 LOP3.LUT R7, R7, 0x80000000, RZ, 0xfc, !PT ;  /* 0x8000000007070812 */ /* 0x000fe400078efcff */
[----:B------:R-:W-:Y:S01]  /*1999e0*/  ISETP.GE.AND P0, PT, R30, UR7, PT ;  /* 0x000000071e007c0c */ /* 0x000fe2000bf06270 */
[----:B------:R-:W4:Y:S01]  /*1999f0*/  LDCU.64 UR6, c[0x0][0x398] ;  /* 0x00007300ff0677ac */ /* 0x000f220008000a00 */
[----:B------:R-:W-:Y:S02]  /*199a00*/  @P1 LOP3.LUT R6, R6, 0x10, RZ, 0xfc, !PT ;  /* 0x0000001006061812 */ /* 0x000fe400078efcff */
[----:B-1----:R-:W-:Y:S02]  /*199a10*/  ISETP.LT.AND P1, PT, R248, UR52, !P0 ;  /* 0x00000034f8007c0c */ /* 0x002fe4000c721270 */
[----:B------:R-:W-:Y:S02]  /*199a20*/  ISETP.LT.AND P0, PT, R250, UR50, !P0 ;  /* 0x00000032fa007c0c */ /* 0x000fe4000c701270 */
[----:B------:R-:W-:-:S02]  /*199a30*/  LOP3.LUT R7, R7, 0xffffffef, RZ, 0xc0, !PT ;  /* 0xffffffef07077812 */ /* 0x000fc400078ec0ff */
[----:B------:R-:W-:-:S07]  /*199a40*/  IADD3 R30, PT, PT, R249, 0xe0, RZ ;  /* 0x000000e0f91e7810 */ /* 0x000fce0007ffe0ff */
[----:B------:R-:W-:-:S04]  /*199a50*/  @P1 LOP3.LUT R7, R7, 0x10, RZ, 0xfc, !PT ;  /* 0x0000001007071812 */ /* 0x000fc800078efcff */
[----:B------:R-:W-:-:S04]  /*199a60*/  LOP3.LUT R7, R7, 0xfffffffe, RZ, 0xc0, !PT ;  /* 0xfffffffe07077812 */ /* 0x000fc800078ec0ff */
[----:B------:R-:W-:Y:S02]  /*199a70*/  @P0 LOP3.LUT R7, R7, 0x1, RZ, 0xfc, !PT ;  /* 0x0000000107070812 */ /* 0x000fe400078efcff */
[----:B--2---:R-:W-:-:S04]  /*199a80*/  ISETP.GE.AND P0, PT, R30, UR19, PT ;  /* 0x000000131e007c0c */ /* 0x004fc8000bf06270 */
[----:B------:R-:W-:Y:S02]  /*199a90*/  ISETP.LT.AND P1, PT, R248, UR16, !P0 ;  /* 0x00000010f8007c0c */ /* 0x000fe4000c721270 */
[----:B------:R-:W-:Y:S01]  /*199aa0*/  LOP3.LUT R7, R7, 0xf7ffffff, RZ, 0xc0, !PT ;  /* 0xf7ffffff07077812 */ /* 0x000fe200078ec0ff */
[----:B------:R-:W-:Y:S01]  /*199ab0*/  VIADD R30, R249, 0x11 ;  /* 0x00000011f91e7836 */ /* 0x000fe20000000000 */
[----:B----4-:R-:W-:Y:S01]  /*199ac0*/  ISETP.LT.AND P0, PT, R250, UR6, !P0 ;  /* 0x00000006fa007c0c */ /* 0x010fe2000c701270 */
[----:B------:R-:W1:Y:S08]  /*199ad0*/  LDCU.64 UR16, c[0x0][0x398] ;  /* 0x00007300ff1077ac */ /* 0x000e700008000a00 */
[----:B------:R-:W-:-:S04]  /*199ae0*/  @P1 LOP3.LUT R7, R7, 0x8000000, RZ, 0xfc, !PT ;  /* 0x0800000007071812 */ /* 0x000fc800078efcff */
[----:B------:R-:W-:-:S04]  /*199af0*/  LOP3.LUT R7, R7, 0xff7fffff, RZ, 0xc0, !PT ;  /* 0xff7fffff07077812 */ /* 0x000fc800078ec0ff */
[----:B------:R-:W-:Y:S02]  /*199b00*/  @P0 LOP3.LUT R7, R7, 0x800000, RZ, 0xfc, !PT ;  /* 0x0080000007070812 */ /* 0x000fe400078efcff */
[----:B------:R-:W-:Y:S01]  /*199b10*/  ISETP.GE.AND P0, PT, R30, UR7, PT ;  /* 0x000000071e007c0c */ /* 0x000fe2000bf06270 */
[----:B------:R-:W2:Y:S03]  /*199b20*/  LDCU.64 UR6, c[0x0][0x398] ;  /* 0x00007300ff0677ac */ /* 0x000ea60008000a00 */
[----:B------:R-:W-:Y:S02]  /*199b30*/  ISETP.LT.AND P1, PT, R248, UR48, !P0 ;  /* 0x00000030f8007c0c */ /* 0x000fe4000c721270 */
[----:B------:R-:W-:Y:S02]  /*199b40*/  ISETP.LT.AND P0, PT, R250, UR46, !P0 ;  /* 0x0000002efa007c0c */ /* 0x000fe4000c701270 */
[----:B------:R-:W-:Y:S01]  /*199b50*/  LOP3.LUT R5, R5, 0xf7ffffff, RZ, 0xc0, !PT ;  /* 0xf7ffffff05057812 */ /* 0x000fe200078ec0ff */
[----:B------:R-:W-:-:S08]  /*199b60*/  VIADD R30, R249, 0xe1 ;  /* 0x000000e1f91e7836 */ /* 0x000fd00000000000 */
[----:B------:R-:W-:-:S04]  /*199b70*/  @P1 LOP3.LUT R5, R5, 0x8000000, RZ, 0xfc, !PT ;  /* 0x0800000005051812 */ /* 0x000fc800078efcff */
[----:B------:R-:W-:-:S04]  /*199b80*/  LOP3.LUT R5, R5, 0xff7fffff, RZ, 0xc0, !PT ;  /* 0xff7fffff05057812 */ /* 0x000fc800078ec0ff */
[----:B------:R-:W-:Y:S02]  /*199b90*/  @P0 LOP3.LUT R5, R5, 0x800000, RZ, 0xfc, !PT ;  /* 0x0080000005050812 */ /* 0x000fe400078efcff */
[----:B-1----:R-:W-:-:S04]  /*199ba0*/  ISETP.GE.AND P0, PT, R30, UR17, PT ;  /* 0x000000111e007c0c */ /* 0x002fc8000bf06270 */
[----:B------:R-:W-:Y:S02]  /*199bb0*/  ISETP.LT.AND P1, PT, R248, UR5, !P0 ;  /* 0x00000005f8007c0c */ /* 0x000fe4000c721270 */
[----:B--2---:R-:W-:Y:S02]  /*199bc0*/  ISETP.LT.AND P0, PT, R250, UR6, !P0 ;  /* 0x00000006fa007c0c */ /* 0x004fe4000c701270 */
[----:B------:R-:W-:Y:S02]  /*199bd0*/  LOP3.LUT R7, R7, 0xfffbffff, RZ, 0xc0, !PT ;  /* 0xfffbffff07077812 */ /* 0x000fe400078ec0ff */
[----:B------:R-:W-:-:S07]  /*199be0*/  IADD3 R30, PT, PT, R249, 0x10, RZ ;  /* 0x00000010f91e7810 */ /* 0x000fce0007ffe0ff */
[----:B------:R-:W-:-:S04]  /*199bf0*/  @P1 LOP3.LUT R7, R7, 0x40000, RZ, 0xfc, !PT ;  /* 0x0004000007071812 */ /* 0x000fc800078efcff */
[----:B------:R-:W-:-:S04]  /*199c00*/  LOP3.LUT R7, R7, 0xffff7fff, RZ, 0xc0, !PT ;  /* 0xffff7fff07077812 */ /* 0x000fc800078ec0ff */
[----:B------:R-:W-:Y:S02]  /*199c10*/  @P0 LOP3.LUT R7, R7, 0x8000, RZ, 0xfc, !PT ;  /* 0x0000800007070812 */ /* 0x000fe400078efcff */
[----:B------:R-:W-:Y:S01]  /*199c20*/  ISETP.GE.AND P0, PT, R30, UR7, PT ;  /* 0x000000071e007c0c */ /* 0x000fe2000bf06270 */
[----:B------:R-:W1:Y:S03]  /*199c30*/  LDCU.64 UR6, c[0x0][0x398] ;  /* 0x00007300ff0677ac */ /* 0x000e660008000a00 */
[----:B------:R-:W-:Y:S02]  /*199c40*/  ISETP.LT.AND P1, PT, R248, UR44, !P0 ;  /* 0x0000002cf8007c0c */ /* 0x000fe4000c721270 */
[----:B------:R-:W-:Y:S02]  /*199c50*/  ISETP.LT.AND P0, PT, R250, UR42, !P0 ;  /* 0x0000002afa007c0c */ /* 0x000fe4000c701270 */
[----:B------:R-:W-:-:S02]  /*199c60*/  LOP3.LUT R5, R5, 0xfff7ffff, RZ, 0xc0, !PT ;  /* 0xfff7ffff05057812 */ /* 0x000fc400078ec0ff */
[----:B------:R-:W-:Y:S01]  /*199c70*/  R2UR UR10, R99 ;  /* 0x00000000630a72ca */ /* 0x000fe200000e0000 */
[----:B------:R-:W-:-:S06]  /*199c80*/  VIADD R30, R249, 0xe2 ;  /* 0x000000e2f91e7836 */ /* 0x000fcc0000000000 */
        /* <DEDUP_REMOVED lines=16> */
[----:B------:R-:W-:-:S02]  /*199d90*/  LOP3.LUT R5, R5, 0xfffff7ff, RZ, 0xc0, !PT ;  /* 0xfffff7ff05057812 */ /* 0x000fc400078ec0ff */
[----:B------:R-:W-:-:S07]  /*199da0*/  IADD3 R30, PT, PT, R249, 0xe3, RZ ;  /* 0x000000e3f91e7810 */ /* 0x000fce0007ffe0ff */
[----:B------:R-:W-:-:S04]  /*199db0*/  @P1 LOP3.LUT R5, R5, 0x800, RZ, 0xfc, !PT ;  /* 0x0000080005051812 */ /* 0x000fc800078efcff */
[----:B------:R-:W-:-:S04]  /*199dc0*/  LOP3.LUT R5, R5, 0xffffffbf, RZ, 0xc0, !PT ;  /* 0xffffffbf05057812 */ /* 0x000fc800078ec0ff */
[----:B------:R-:W-:Y:S02]  /*199dd0*/  @P0 LOP3.LUT R5, R5, 0x40, RZ, 0xfc, !PT ;  /* 0x0000004005050812 */ /* 0x000fe400078efcff */
[----:B-1----:R-:W-:-:S04]  /*199de0*/  ISETP.GE.AND P0, PT, R30, UR11, PT ;  /* 0x0000000b1e007c0c */ /* 0x002fc8000bf06270 */
[----:B------:R-:W-:Y:S01]  /*199df0*/  ISETP.LT.AND P1, PT, R248, UR20, !P0 ;  /* 0x00000014f8007c0c */ /* 0x000fe2000c721270 */
[----:B------:R-:W-:Y:S01]  /*199e00*/  VIADD R30, R249, 0xe ;  /* 0x0000000ef91e7836 */ /* 0x000fe20000000000 */
[----:B--2---:R-:W-:Y:S01]  /*199e10*/  ISETP.LT.AND P0, PT, R250, UR6, !P0 ;  /* 0x00000006fa007c0c */ /* 0x004fe2000c701270 */
[----:B------:R-:W1:Y:S01]  /*199e20*/  LDCU.64 UR20, c[0x0][0x398] ;  /* 0x00007300ff1477ac */ /* 0x000e620008000a00 */
[----:B------:R-:W-:Y:S02]  /*199e30*/  LOP3.LUT R5, R5, 0xdfffffff, RZ, 0xc0, !PT ;  /* 0xdfffffff05057812 */ /* 0x000fe400078ec0ff */
[----:B------:R-:W-:-:S09]  /*199e40*/  LOP3.LUT R7, R7, 0xfffffffb, RZ, 0xc0, !PT ;  /* 0xfffffffb07077812 */ /* 0x000fd200078ec0ff */
[----:B------:R-:W-:Y:S02]  /*199e50*/  @P0 LOP3.LUT R5, R5, 0x20000000, RZ, 0xfc, !PT ;  /* 0x2000000005050812 */ /* 0x000fe400078efcff */
[----:B------:R-:W-:Y:S01]  /*199e60*/  ISETP.GE.AND P0, PT, R30, UR7, PT ;  /* 0x000000071e007c0c */ /* 0x000fe2000bf06270 */
[----:B------:R-:W2:Y:S01]  /*199e70*/  LDCU.64 UR6, c[0x0][0x398] ;  /* 0x00007300ff0677ac */ /* 0x000ea20008000a00 */
[----:B------:R-:W-:Y:S02]  /*199e80*/  @P1 LOP3.LUT R7, R7, 0x4, RZ, 0xfc, !PT ;  /* 0x0000000407071812 */ /* 0x000fe400078efcff */
[----:B------:R-:W-:Y:S02]  /*199e90*/  ISETP.LT.AND P1, PT, R248, UR36, !P0 ;  /* 0x00000024f8007c0c */ /* 0x000fe4000c721270 */
[----:B------:R-:W-:Y:S01]  /*199ea0*/  ISETP.LT.AND P0, PT, R250, UR34, !P0 ;  /* 0x00000022fa007c0c */ /* 0x000fe2000c701270 */
[----:B------:R-:W-:Y:S01]  /*199eb0*/  VIADD R30, R249, 0xe4 ;  /* 0x000000e4f91e7836 */ /* 0x000fe20000000000 */
[----:B------:R-:W-:-:S02]  /*199ec0*/  LOP3.LUT R4, R4, 0xbfffffff, RZ, 0xc0, !PT ;  /* 0xbfffffff04047812 */ /* 0x000fc400078ec0ff */
[----:B------:R-:W-:-:S09]  /*199ed0*/  LOP3.LUT R5, R5, 0xfffffffb, RZ, 0xc0, !PT ;  /* 0xfffffffb05057812 */ /* 0x000fd200078ec0ff */
[----:B------:R-:W-:Y:S02]  /*199ee0*/  @P0 LOP3.LUT R4, R4, 0x40000000, RZ, 0xfc, !PT ;  /* 0x4000000004040812 */ /* 0x000fe400078efcff */
[----:B------:R-:W-:Y:S02]  /*199ef0*/  ISETP.GE.AND P0, PT, R30, UR77, PT ;  /* 0x0000004d1e007c0c */ /* 0x000fe4000bf06270 */
[----:B------:R-:W-:Y:S02]  /*199f00*/  @P1 LOP3.LUT R5, R5, 0x4, RZ, 0xfc, !PT ;  /* 0x0000000405051812 */ /* 0x000fe400078efcff */
[----:B------:R-:W-:Y:S01]  /*199f10*/  ISETP.LT.AND P1, PT, R248, UR8, !P0 ;  /* 0x00000008f8007c0c */ /* 0x000fe2000c721270 */
[----:B------:R-:W4:Y:S01]  /*199f20*/  LDCU.64 UR8, c[0x0][0x398] ;  /* 0x00007300ff0877ac */ /* 0x000f220008000a00 */
[----:B--2---:R-:W-:Y:S02]  /*199f30*/  ISETP.LT.AND P0, PT, R250, UR6, !P0 ;  /* 0x00000006fa007c0c */ /* 0x004fe4000c701270 */
[----:B------:R-:W-:-:S02]  /*199f40*/  LOP3.LUT R5, R5, 0xfdffffff, RZ, 0xc0, !PT ;  /* 0xfdffffff05057812 */ /* 0x000fc400078ec0ff */
[----:B------:R-:W-:-:S07]  /*199f50*/  IADD3 R30, PT, PT, R249, 0xd, RZ ;  /* 0x0000000df91e7810 */ /* 0x000fce0007ffe0ff */
[----:B------:R-:W-:-:S04]  /*199f60*/  @P1 LOP3.LUT R5, R5, 0x2000000, RZ, 0xfc, !PT ;  /* 0x0200000005051812 */ /* 0x000fc800078efcff */
[----:B------:R-:W-:-:S04]  /*199f70*/  LOP3.LUT R5, R5, 0xffdfffff, RZ, 0xc0, !PT ;  /* 0xffdfffff05057812 */ /* 0x000fc800078ec0ff */
[----:B------:R-:W-:Y:S02]  /*199f80*/  @P0 LOP3.LUT R5, R5, 0x200000, RZ, 0xfc, !PT ;  /* 0x0020000005050812 */ /* 0x000fe400078efcff */
[----:B------:R-:W-:Y:S01]  /*199f90*/  ISETP.GE.AND P0, PT, R30, UR7, PT ;  /* 0x000000071e007c0c */ /* 0x000fe2000bf06270 */
[----:B------:R-:W2:Y:S03]  /*199fa0*/  LDCU.64 UR6, c[0x0][0x398] ;  /* 0x00007300ff0677ac */ /* 0x000ea60008000a00 */
[----:B------:R-:W-:Y:S02]  /*199fb0*/  ISETP.LT.AND P1, PT, R248, UR32, !P0 ;  /* 0x00000020f8007c0c */ /* 0x000fe4000c721270 */
[----:B---3--:R-:W-:Y:S02]  /*199fc0*/  ISETP.LT.AND P0, PT, R250, UR30, !P0 ;  /* 0x0000001efa007c0c */ /* 0x008fe4000c701270 */
[----:B------:R-:W-:Y:S01]  /*199fd0*/  LOP3.LUT R4, R4, 0xfdffffff, RZ, 0xc0, !PT ;  /* 0xfdffffff04047812 */ /* 0x000fe200078ec0ff */
[----:B------:R-:W-:-:S08]  /*199fe0*/  VIADD R30, R249, 0xe5 ;  /* 0x000000e5f91e7836 */ /* 0x000fd00000000000 */
        /* <DEDUP_REMOVED lines=8> */
[----:B------:R-:W2:Y:S08]  /*19a070*/  LDCU.64 UR12, c[0x0][0x398] ;  /* 0x00007300ff0c77ac */ /* 0x000eb00008000a00 */
[----:B------:R-:W-:-:S04]  /*19a080*/  @P1 LOP3.LUT R5, R5, 0x10000, RZ, 0xfc, !PT ;  /* 0x0001000005051812 */ /* 0x000fc800078efcff */
[----:B------:R-:W-:-:S04]  /*19a090*/  LOP3.LUT R5, R5, 0xffffdfff, RZ, 0xc0, !PT ;  /* 0xffffdfff05057812 */ /* 0x000fc800078ec0ff */
[----:B------:R-:W-:Y:S02]  /*19a0a0*/  @P0 LOP3.LUT R5, R5, 0x2000, RZ, 0xfc, !PT ;  /* 0x0000200005050812 */ /* 0x000fe400078efcff */
[----:B------:R-:W-:Y:S01]  /*19a0b0*/  ISETP.GE.AND P0, PT, R30, UR9, PT ;  /* 0x000000091e007c0c */ /* 0x000fe2000bf06270 */
[----:B------:R-:W3:Y:S03]  /*19a0c0*/  LDCU.64 UR8, c[0x0][0x398] ;  /* 0x00007300ff0877ac */ /* 0x000ee60008000a00 */
[----:B------:R-:W-:Y:S02]  /*19a0d0*/  ISETP.LT.AND P1, PT, R248, UR28, !P0 ;  /* 0x0000001cf8007c0c */ /* 0x000fe4000c721270 */
[----:B------:R-:W-:Y:S02]  /*19a0e0*/  ISETP.LT.AND P0, PT, R250, UR26, !P0 ;  /* 0x0000001afa007c0c */ /* 0x000fe4000c701270 */
[----:B------:R-:W-:-:S02]  /*19a0f0*/  LOP3.LUT R4, R4, 0xfffdffff, RZ, 0xc0, !PT ;  /* 0xfffdffff04047812 */ /* 0x000fc400078ec0ff */
[----:B------:R-:W-:-:S07]  /*19a100*/  IADD3 R30, PT, PT, R249, 0xe6, RZ ;  /* 0x000000e6f91e7810 */ /* 0x000fce0007ffe0ff */
[----:B------:R-:W-:-:S04]  /*19a110*/  @P1 LOP3.LUT R4, R4, 0x20000, RZ, 0xfc, !PT ;  /* 0x0002000004041812 */ /* 0x000fc800078efcff */
[----:B------:R-:W-:-:S04]  /*19a120*/  LOP3.LUT R4, R4, 0xffffdfff, RZ, 0xc0, !PT ;  /* 0xffffdfff04047812 */ /* 0x000fc800078ec0ff */
[----:B------:R-:W-:Y:S02]  /*19a130*/  @P0 LOP3.LUT R4, R4, 0x2000, RZ, 0xfc, !PT ;  /* 0x0000200004040812 */ /* 0x000fe400078efcff */
[----:B---3--:R-:W-:-:S04]  /*19a140*/  ISETP.GE.AND P0, PT, R30, UR9, PT ;  /* 0x000000091e007c0c */ /* 0x008fc8000bf06270 */
[----:B------:R-:W-:Y:S02]  /*19a150*/  ISETP.LT.AND P1, PT, R248, UR18, !P0 ;  /* 0x00000012f8007c0c */ /* 0x000fe4000c721270 */
[----:B------:R-:W-:Y:S01]  /*19a160*/  LOP3.LUT R5, R5, 0xfffffeff, RZ, 0xc0, !PT ;  /* 0xfffffeff05057812 */ /* 0x000fe200078ec0ff */
[----:B------:R-:W-:Y:S01]  /*19a170*/  VIADD R30, R249, 0xb ;  /* 0x0000000bf91e7836 */ /* 0x000fe20000000000 */
[----:B--2---:R-:W-:Y:S01]  /*19a180*/  ISETP.LT.AND P0, PT, R250, UR12, !P0 ;  /* 0x0000000cfa007c0c */ /* 0x004fe2000c701270 */
        /* <DEDUP_REMOVED lines=15> */
[----:B------:R-:W4:Y:S01]  /*19a280*/  LDCU.64 UR16, c[0x0][0x398] ;  /* 0x00007300ff1077ac */ /* 0x000f220008000a00 */
[----:B---3--:R-:W-:Y:S02]  /*19a290*/  ISETP.LT.AND P0, PT, R250, UR12, !P0 ;  /* 0x0000000cfa007c0c */ /* 0x008fe4000c701270 */
[----:B------:R-:W-:Y:S02]  /*19a2a0*/  LOP3.LUT R4, R4, 0xf7ffffff, RZ, 0xc0, !PT ;  /* 0xf7ffffff04047812 */ /* 0x000fe400078ec0ff */
[----:B------:R-:W-:Y:S02]  /*19a2b0*/  IADD3 R30, PT, PT, R249, 0xa, RZ ;  /* 0x0000000af91e7810 */ /* 0x000fe40007ffe0ff */
[----:B------:R-:W-:-:S07]  /*19a2c0*/  LOP3.LUT R5, R5, 0xfffffffe, RZ, 0xc0, !PT ;  /* 0xfffffffe05057812 */ /* 0x000fce00078ec0ff */
[----:B------:R-:W-:Y:S02]  /*19a2d0*/  @P0 LOP3.LUT R4, R4, 0x8000000, RZ, 0xfc, !PT ;  /* 0x0800000004040812 */ /* 0x000fe400078efcff */
[----:B------:R-:W-:Y:S01]  /*19a2e0*/  ISETP.GE.AND P0, PT, R30, UR13, PT ;  /* 0x0000000d1e007c0c */ /* 0x000fe2000bf06270 */
[----:B------:R-:W3:Y:S01]  /*19a2f0*/  LDCU.64 UR12, c[0x0][0x398] ;  /* 0x00007300ff0c77ac */ /* 0x000ee20008000a00 */
[----:B------:R-:W-:Y:S02]  /*19a300*/  @P1 LOP3.LUT R5, R5, 0x1, RZ, 0xfc, !PT ;  /* 0x0000000105051812 */ /* 0x000fe400078efcff */
[----:B-1----:R-:W-:Y:S02]  /*19a310*/  ISETP.LT.AND P1, PT, R248, UR20, !P0 ;  /* 0x00000014f8007c0c */ /* 0x002fe4000c721270 */
[----:B--2---:R-:W-:Y:S02]  /*19a320*/  ISETP.LT.AND P0, PT, R250, UR18, !P0 ;  /* 0x00000012fa007c0c */ /* 0x004fe4000c701270 */
        /* <DEDUP_REMOVED lines=8> */
[----:B---3--:R-:W-:Y:S02]  /*19a3b0*/  ISETP.LT.AND P0, PT, R250, UR12, !P0 ;  /* 0x0000000cfa007c0c */ /* 0x008fe4000c701270 */
        /* <DEDUP_REMOVED lines=8> */
[----:B-1----:R-:W-:Y:S02]  /*19a440*/  ISETP.LT.AND P0, PT, R250, UR14, !P0 ;  /* 0x0000000efa007c0c */ /* 0x002fe4000c701270 */
[----:B------:R-:W-:-:S02]  /*19a450*/  LOP3.LUT R3, R3, 0xffffff7f, RZ, 0xc0, !PT ;  /* 0xffffff7f03037812 */ /* 0x000fc400078ec0ff */
[----:B------:R-:W-:-:S07]  /*19a460*/  IADD3 R30, PT, PT, R249, 0xe9, RZ ;  /* 0x000000e9f91e7810 */ /* 0x000fce0007ffe0ff */
[----:B------:R-:W-:-:S04]  /*19a470*/  @P1 LOP3.LUT R3, R3, 0x80, RZ, 0xfc, !PT ;  /* 0x0000008003031812 */ /* 0x000fc800078efcff */
[----:B------:R-:W-:-:S04]  /*19a480*/  LOP3.LUT R3, R3, 0xffffffef, RZ, 0xc0, !PT ;  /* 0xffffffef03037812 */ /* 0x000fc800078ec0ff */
[----:B------:R-:W-:Y:S02]  /*19a490*/  @P0 LOP3.LUT R3, R3, 0x10, RZ, 0xfc, !PT ;  /* 0x0000001003030812 */ /* 0x000fe400078efcff */
[----:B------:R-:W-:-:S04]  /*19a4a0*/  ISETP.GE.AND P0, PT, R30, UR71, PT ;  /* 0x000000471e007c0c */ /* 0x000fc8000bf06270 */
[----:B------:R-:W-:Y:S01]  /*19a4b0*/  ISETP.LT.AND P1, PT, R248, UR10, !P0 ;  /* 0x0000000af8007c0c */ /* 0x000fe2000c721270 */
[----:B------:R-:W1:Y:S01]  /*19a4c0*/  LDCU.64 UR10, c[0x0][0x398] ;  /* 0x00007300ff0a77ac */ /* 0x000e620008000a00 */
[----:B------:R-:W-:Y:S02]  /*19a4d0*/  ISETP.LT.AND P0, PT, R250, UR72, !P0 ;  /* 0x00000048fa007c0c */ /* 0x000fe4000c701270 */
[----:B------:R-:W-:Y:S01]  /*19a4e0*/  LOP3.LUT R4, R4, 0xffffbfff, RZ, 0xc0, !PT ;  /* 0xffffbfff04047812 */ /* 0x000fe200078ec0ff */
[----:B------:R-:W-:-:S08]  /*19a4f0*/  VIADD R30, R249, 0x8 ;  /* 0x00000008f91e7836 */ /* 0x000fd00000000000 */
[----:B------:R-:W-:-:S04]  /*19a500*/  @P1 LOP3.LUT R4, R4, 0x4000, RZ, 0xfc, !PT ;  /* 0x0000400004041812 */ /* 0x000fc800078efcff */
[----:B------:R-:W-:-:S04]  /*19a510*/  LOP3.LUT R4, R4, 0xfffff7ff, RZ, 0xc0, !PT ;  /* 0xfffff7ff04047812 */ /* 0x000fc800078ec0ff */
[----:B------:R-:W-:Y:S02]  /*19a520*/  @P0 LOP3.LUT R4, R4, 0x800, RZ, 0xfc, !PT ;  /* 0x0000080004040812 */ /* 0x000fe400078efcff */
[----:B------:R-:W-:Y:S01]  /*19a530*/  ISETP.GE.AND P0, PT, R30, UR73, PT ;  /* 0x000000491e007c0c */ /* 0x000fe2000bf06270 */
[----:B------:R-:W3:Y:S03]  /*19a540*/  LDCU.64 UR72, c[0x0][0x398] ;  /* 0x00007300ff4877ac */ /* 0x000ee60008000a00 */
[----:B--2---:R-:W-:Y:S02]  /*19a550*/  ISETP.LT.AND P1, PT, R248, UR12, !P0 ;  /* 0x0000000cf8007c0c */ /* 0x004fe4000c721270 */
[----:B-1----:R-:W-:Y:S02]  /*19a560*/  ISETP.LT.AND P0, PT, R250, UR10, !P0 ;  /* 0x0000000afa007c0c */ /* 0x002fe4000c701270 */
[----:B------:R-:W-:-:S02]  /*19a570*/  LOP3.LUT R3, R3, 0xfffffff7, RZ, 0xc0, !PT ;  /* 0xfffffff703037812 */ /* 0x000fc400078ec0ff */
[----:B------:R-:W-:Y:S01]  /*19a580*/  MOV.SPILL R31, UR61 ;  /* 0x0000003d001f7c02 */ /* 0x000fe20009000f00 */
[----:B------:R-:W1:Y:S01]  /*19a590*/  LDCU.64 UR60, c[0x0][0x398] ;  /* 0x00007300ff3c77ac */ /* 0x000e620008000a00 */
[----:B------:R-:W-:-:S05]  /*19a5a0*/  VIADD R30, R249, 0xef ;  /* 0x000000eff91e7836 */ /* 0x000fca0000000000 */
[----:B------:R-:W-:-:S04]  /*19a5b0*/  @P1 LOP3.LUT R3, R3, 0x8, RZ, 0xfc, !PT ;  /* 0x0000000803031812 */ /* 0x000fc800078efcff */
[----:B------:R-:W-:-:S04]  /*19a5c0*/  LOP3.LUT R3, R3, 0xfffffffe, RZ, 0xc0, !PT ;  /* 0xfffffffe03037812 */ /* 0x000fc800078ec0ff */
[----:B------:R-:W-:Y:S02]  /*19a5d0*/  @P0 LOP3.LUT R3, R3, 0x1, RZ, 0xfc, !PT ;  /* 0x0000000103030812 */ /* 0x000fe400078efcff */
[----:B---3--:R-:W-:-:S04]  /*19a5e0*/  ISETP.GE.AND P0, PT, R30, UR73, PT ;  /* 0x000000491e007c0c */ /* 0x008fc8000bf06270 */
[----:B------:R-:W-:Y:S01]  /*19a5f0*/  ISETP.LT.AND P1, PT, R248, UR70, !P0 ;  /* 0x00000046f8007c0c */ /* 0x000fe2000c721270 */
[----:B------:R-:W2:Y:S01]  /*19a600*/  LDCU.64 UR70, c[0x0][0x398] ;  /* 0x00007300ff4677ac */ /* 0x000ea20008000a00 */
[----:B------:R-:W-:Y:S01]  /*19a610*/  LOP3.LUT R4, R4, 0xffffffbf, RZ, 0xc0, !PT ;  /* 0xffffffbf04047812 */ /* 0x000fe200078ec0ff */
[----:B-1----:R-:W-:Y:S01]  /*19a620*/  UMOV UR5, UR60 ;  /* 0x0000003c00057c82 */ /* 0x002fe20008000000 */
[----:B------:R-:W-:Y:S01]  /*19a630*/  UMOV UR10, UR61 ;  /* 0x0000003d000a7c82 */ /* 0x000fe20008000000 */
[----:B------:R-:W1:Y:S01]  /*19a640*/  LDCU.64 UR60, c[0x0][0x398] ;  /* 0x00007300ff3c77ac */ /* 0x000e620008000a00 */
[----:B------:R-:W-:-:S07]  /*19a650*/  ISETP.LT.AND P0, PT, R250, UR5, !P0 ;  /* 0x00000005fa007c0c */ /* 0x000fce000c701270 */
[----:B------:R-:W-:Y:S02]  /*19a660*/  @P1 LOP3.LUT R4, R4, 0x40, RZ, 0xfc, !PT ;  /* 0x0000004004041812 */ /* 0x000fe400078efcff */
[----:B------:R-:W-:Y:S02]  /*19a670*/  IADD3 R30, PT, PT, R249, 0xee, RZ ;  /* 0x000000eef91e7810 */ /* 0x000fe40007ffe0ff */
[----:B------:R-:W-:-:S04]  /*19a680*/  LOP3.LUT R4, R4, 0xfffffffd, RZ, 0xc0, !PT ;  /* 0xfffffffd04047812 */ /* 0x000fc800078ec0ff */
[----:B------:R-:W-:Y:S02]  /*19a690*/  @P0 LOP3.LUT R4, R4, 0x2, RZ, 0xfc, !PT ;  /* 0x0000000204040812 */ /* 0x000fe400078efcff */
[----:B--2---:R-:W-:Y:S01]  /*19a6a0*/  ISETP.GE.AND P0, PT, R30, UR71, PT ;  /* 0x000000471e007c0c */ /* 0x004fe2000bf06270 */
[----:B-1----:R-:W-:-:S03]  /*19a6b0*/  UMOV UR5, UR60 ;  /* 0x0000003c00057c82 */ /* 0x002fc60008000000 */
[----:B------:R-:W-:Y:S02]  /*19a6c0*/  ISETP.LT.AND P1, PT, R248, UR68, !P0 ;  /* 0x00000044f8007c0c */ /* 0x000fe4000c721270 */
[----:B------:R-:W-:Y:S01]  /*19a6d0*/  R2UR UR64, R47 ;  /* 0x000000002f4072ca */ /* 0x000fe200000e0000 */
[----:B------:R-:W-:Y:S01]  /*19a6e0*/  UMOV UR12, UR61 ;  /* 0x0000003d000c7c82 */ /* 0x000fe20008000000 */
[----:B------:R-:W-:Y:S01]  /*19a6f0*/  ISETP.LT.AND P0, PT, R250, UR5, !P0 ;  /* 0x00000005fa007c0c */ /* 0x000fe2000c701270 */
[----:B------:R-:W1:Y:S01]  /*19a700*/  LDCU.64 UR60, c[0x0][0x398] ;  /* 0x00007300ff3c77ac */ /* 0x000e620008000a00 */
[----:B------:R-:W-:Y:S01]  /*19a710*/  VIADD R30, R249, 0xed ;  /* 0x000000edf91e7836 */ /* 0x000fe20000000000 */
[----:B------:R-:W-:Y:S02]  /*19a720*/  LOP3.LUT R27, R27, 0xbfffffff, RZ, 0xc0, !PT ;  /* 0xbfffffff1b1b7812 */ /* 0x000fe400078ec0ff */
[----:B------:R-:W-:Y:S01]  /*19a730*/  LOP3.LUT R4, R4, 0xfffffffe, RZ, 0xc0, !PT ;  /* 0xfffffffe04047812 */ /* 0x000fe200078ec0ff */
[----:B------:R-:W2:Y:S03]  /*19a740*/  LDCU.64 UR68, c[0x0][0x398] ;  /* 0x00007300ff4477ac */ /* 0x000ea60008000a00 */
[----:B------:R-:W-:-:S04]  /*19a750*/  @P1 LOP3.LUT R4, R4, 0x1, RZ, 0xfc, !PT ;  /* 0x0000000104041812 */ /* 0x000fc800078efcff */
[----:B------:R-:W-:Y:S02]  /*19a760*/  @P0 LOP3.LUT R27, R27, 0x40000000, RZ, 0xfc, !PT ;  /* 0x400000001b1b0812 */ /* 0x000fe400078efcff */
[----:B------:R-:W-:-:S04]  /*19a770*/  ISETP.GE.AND P0, PT, R30, UR64, PT ;  /* 0x000000401e007c0c */ /* 0x000fc8000bf06270 */
[----:B------:R-:W-:Y:S01]  /*19a780*/  ISETP.LT.AND P1, PT, R248, UR66, !P0 ;  /* 0x00000042f8007c0c */ /* 0x000fe2000c721270 */
[----:B-1----:R-:W-:Y:S01]  /*19a790*/  UMOV UR5, UR60 ;  /* 0x0000003c00057c82 */ /* 0x002fe20008000000 */
[----:B------:R-:W-:Y:S02]  /*19a7a0*/  MOV.SPILL R35, UR75 ;  /* 0x0000004b00237c02 */ /* 0x000fe40009000f00 */
[----:B------:R-:W-:Y:S01]  /*19a7b0*/  LOP3.LUT R27, R27, 0xefffffff, RZ, 0xc0, !PT ;  /* 0xefffffff1b1b7812 */ /* 0x000fe200078ec0ff */
[----:B------:R-:W-:Y:S01]  /*19a7c0*/  UMOV UR14, UR61 ;  /* 0x0000003d000e7c82 */ /* 0x000fe20008000000 */
[----:B------:R-:W-:Y:S01]  /*19a7d0*/  ISETP.LT.AND P0, PT, R250, UR5, !P0 ;  /* 0x00000005fa007c0c */ /* 0x000fe2000c701270 */
[----:B------:R-:W1:Y:S01]  /*19a7e0*/  LDCU.64 UR60, c[0x0][0x398] ;  /* 0x00007300ff3c77ac */ /* 0x000e620008000a00 */
[----:B------:R-:W-:Y:S01]  /*19a7f0*/  R2UR UR75, R46 ;  /* 0x000000002e4b72ca */ /* 0x000fe200000e0000 */
[----:B------:R-:W-:Y:S01]  /*19a800*/  VIADD R30, R249, 0xec ;  /* 0x000000ecf91e7836 */ /* 0x000fe20000000000 */
[----:B------:R-:W3:Y:S03]  /*19a810*/  LDCU.64 UR66, c[0x0][0x398] ;  /* 0x00007300ff4277ac */ /* 0x000ee60008000a00 */
[----:B------:R-:W-:-:S04]  /*19a820*/  @P1 LOP3.LUT R27, R27, 0x10000000, RZ, 0xfc, !PT ;  /* 0x100000001b1b1812 */ /* 0x000fc800078efcff */
[----:B------:R-:W-:-:S04]  /*19a830*/  LOP3.LUT R27, R27, 0xfdffffff, RZ, 0xc0, !PT ;  /* 0xfdffffff1b1b7812 */ /* 0x000fc800078ec0ff */
[----:B------:R-:W-:Y:S02]  /*19a840*/  @P0 LOP3.LUT R27, R27, 0x2000000, RZ, 0xfc, !PT ;  /* 0x020000001b1b0812 */ /* 0x000fe400078efcff */
[----:B------:R-:W-:-:S04]  /*19a850*/  ISETP.GE.AND P0, PT, R30, UR75, PT ;  /* 0x0000004b1e007c0c */ /* 0x000fc8000bf06270 */
[----:B------:R-:W-:Y:S01]  /*19a860*/  ISETP.LT.AND P1, PT, R248, UR8, !P0 ;  /* 0x00000008f8007c0c */ /* 0x000fe2000c721270 */
[----:B-1----:R-:W-:Y:S01]  /*19a870*/  UMOV UR5, UR60 ;  /* 0x0000003c00057c82 */ /* 0x002fe20008000000 */
[----:B------:R-:W-:Y:S01]  /*19a880*/  LOP3.LUT R27, R27, 0xff7fffff, RZ, 0xc0, !PT ;  /* 0xff7fffff1b1b7812 */ /* 0x000fe200078ec0ff */
[----:B------:R-:W1:Y:S01]  /*19a890*/  LDCU.64 UR8, c[0x0][0x398] ;  /* 0x00007300ff0877ac */ /* 0x000e620008000a00 */
[----:B------:R-:W-:Y:S02]  /*19a8a0*/  ISETP.LT.AND P0, PT, R250, UR5, !P0 ;  /* 0x00000005fa007c0c */ /* 0x000fe4000c701270 */
[----:B------:R-:W-:Y:S01]  /*19a8b0*/  IADD3 R30, PT, PT, R249, 0xeb, RZ ;  /* 0x000000ebf91e7810 */ /* 0x000fe20007ffe0ff */
[----:B------:R-:W4:Y:S06]  /*19a8c0*/  LDCU UR5, c[0x0][0x398] ;  /* 0x00007300ff0577ac */ /* 0x000f2c0008000800 */
[----:B------:R-:W-:-:S04]  /*19a8d0*/  @P1 LOP3.LUT R27, R27, 0x800000, RZ, 0xfc, !PT ;  /* 0x008000001b1b1812 */ /* 0x000fc800078efcff */
[----:B------:R-:W-:-:S04]  /*19a8e0*/  LOP3.LUT R27, R27, 0xffdfffff, RZ, 0xc0, !PT ;  /* 0xffdfffff1b1b7812 */ /* 0x000fc800078ec0ff */
[----:B------:R-:W-:Y:S02]  /*19a8f0*/  @P0 LOP3.LUT R27, R27, 0x200000, RZ, 0xfc, !PT ;  /* 0x002000001b1b0812 */ /* 0x000fe400078efcff */
[----:B--2---:R-:W-:-:S04]  /*19a900*/  ISETP.GE.AND P0, PT, R30, UR69, PT ;  /* 0x000000451e007c0c */ /* 0x004fc8000bf06270 */
[----:B------:R-:W-:Y:S01]  /*19a910*/  ISETP.LT.AND P1, PT, R248, UR6, !P0 ;  /* 0x00000006f8007c0c */ /* 0x000fe2000c721270 */
[----:B------:R-:W2:Y:S01]  /*19a920*/  LDCU.64 UR6, c[0x0][0x398] ;  /* 0x00007300ff0677ac */ /* 0x000ea20008000a00 */
[----:B-1----:R-:W-:Y:S02]  /*19a930*/  ISETP.LT.AND P0, PT, R250, UR8, !P0 ;  /* 0x00000008fa007c0c */ /* 0x002fe4000c701270 */
[----:B------:R-:W-:Y:S01]  /*19a940*/  LOP3.LUT R27, R27, 0xffefffff, RZ, 0xc0, !PT ;  /* 0xffefffff1b1b7812 */ /* 0x000fe200078ec0ff */
[----:B------:R-:W-:-:S08]  /*19a950*/  VIADD R30, R249, 0xea ;  /* 0x000000eaf91e7836 */ /* 0x000fd00000000000 */
[----:B------:R-:W-:-:S04]  /*19a960*/  @P1 LOP3.LUT R27, R27, 0x100000, RZ, 0xfc, !PT ;  /* 0x001000001b1b1812 */ /* 0x000fc800078efcff */
[----:B------:R-:W-:-:S04]  /*19a970*/  LOP3.LUT R27, R27, 0xfffdffff, RZ, 0xc0, !PT ;  /* 0xfffdffff1b1b7812 */ /* 0x000fc800078ec0ff */
[----:B------:R-:W-:Y:S02]  /*19a980*/  @P0 LOP3.LUT R27, R27, 0x20000, RZ, 0xfc, !PT ;  /* 0x000200001b1b0812 */ /* 0x000fe400078efcff */
[----:B---3--:R-:W-:-:S04]  /*19a990*/  ISETP.GE.AND P0, PT, R30, UR67, PT ;  /* 0x000000431e007c0c */ /* 0x008fc8000bf06270 */
[----:B------:R-:W-:Y:S01]  /*19a9a0*/  ISETP.LT.AND P1, PT, R248, UR76, !P0 ;  /* 0x0000004cf8007c0c */ /* 0x000fe2000c721270 */
[----:B------:R-:W1:Y:S01]  /*19a9b0*/  LDCU.64 UR76, c[0x0][0x398] ;  /* 0x00007300ff4c77ac */ /* 0x000e620008000a00 */
[----:B------:R-:W-:Y:S02]  /*19a9c0*/  MOV.SPILL R34, UR74 ;  /* 0x0000004a00227c02 */ /* 0x000fe40009000f00 */
[----:B--2---:R-:W-:Y:S02]  /*19a9d0*/  ISETP.LT.AND P0, PT, R250, UR6, !P0 ;  /* 0x00000006fa007c0c */ /* 0x004fe4000c701270 */
[----:B------:R-:W-:Y:S02]  /*19a9e0*/  R2UR UR74, R51 ;  /* 0x00000000334a72ca */ /* 0x000fe400000e0000 */
[----:B------:R-:W-:Y:S01]  /*19a9f0*/  LOP3.LUT R27, R27, 0xffff7fff, RZ, 0xc0, !PT ;  /* 0xffff7fff1b1b7812 */ /* 0x000fe200078ec0ff */
[----:B------:R-:W-:-:S04]  /*19aa00*/  VIADD R30, R249, 0xff ;  /* 0x000000fff91e7836 */ /* 0x000fc80000000000 */
[----:B------:R-:W-:-:S04]  /*19aa10*/  @P1 LOP3.LUT R27, R27, 0x8000, RZ, 0xfc, !PT ;  /* 0x000080001b1b1812 */ /* 0x000fc800078efcff */
[----:B------:R-:W-:-:S04]  /*19aa20*/  LOP3.LUT R27, R27, 0xfffff7ff, RZ, 0xc0, !PT ;  /* 0xfffff7ff1b1b7812 */ /* 0x000fc800078ec0ff */
[----:B------:R-:W-:Y:S02]  /*19aa30*/  @P0 LOP3.LUT R27, R27, 0x800, RZ, 0xfc, !PT ;  /* 0x000008001b1b0812 */ /* 0x000fe400078efcff */
[----:B------:R-:W-:-:S04]  /*19aa40*/  ISETP.GE.AND P0, PT, R30, UR74, PT ;  /* 0x0000004a1e007c0c */ /* 0x000fc8000bf06270 */
[----:B----4-:R-:W-:Y:S01]  /*19aa50*/  ISETP.LT.AND P1, PT, R248, UR5, !P0 ;  /* 0x00000005f8007c0c */ /* 0x010fe2000c721270 */
[----:B------:R-:W2:Y:S01]  /*19aa60*/  LDCU UR5, c[0x0][0x398] ;  /* 0x00007300ff0577ac */ /* 0x000ea20008000800 */
[----:B-1----:R-:W-:Y:S02]  /*19aa70*/  ISETP.LT.AND P0, PT, R250, UR76, !P0 ;  /* 0x0000004cfa007c0c */ /* 0x002fe4000c701270 */
[----:B------:R-:W-:Y:S02]  /*19aa80*/  R2UR UR75, R56 ;  /* 0x00000000384b72ca */ /* 0x000fe400000e0000 */
[----:B------:R-:W-:Y:S01]  /*19aa90*/  LOP3.LUT R27, R27, 0xffffefff, RZ, 0xc0, !PT ;  /* 0xffffefff1b1b7812 */ /* 0x000fe200078ec0ff */
[----:B------:R-:W-:Y:S01]  /*19aaa0*/  UMOV UR16, UR61 ;  /* 0x0000003d00107c82 */ /* 0x000fe20008000000 */
[----:B------:R-:W1:Y:S05]  /*19aab0*/  LDCU.64 UR60, c[0x0][0x398] ;  /* 0x00007300ff3c77ac */ /* 0x000e6a0008000a00 */
[----:B------:R-:W-:-:S02]  /*19aac0*/  @P1 LOP3.LUT R27, R27, 0x1000, RZ, 0xfc, !PT ;  /* 0x000010001b1b1812 */ /* 0x000fc400078efcff */
[----:B------:R-:W-:Y:S02]  /*19aad0*/  IADD3 R30, PT, PT, R249, 0xfe, RZ ;  /* 0x000000fef91e7810 */ /* 0x000fe40007ffe0ff */
[----:B------:R-:W-:-:S04]  /*19aae0*/  LOP3.LUT R27, R27, 0xfffffdff, RZ, 0xc0, !PT ;  /* 0xfffffdff1b1b7812 */ /* 0x000fc800078ec0ff */
[----:B------:R-:W-:Y:S02]  /*19aaf0*/  @P0 LOP3.LUT R27, R27, 0x200, RZ, 0xfc, !PT ;  /* 0x000002001b1b0812 */ /* 0x000fe400078efcff */
[----:B------:R-:W-:-:S04]  /*19ab00*/  ISETP.GE.AND P0, PT, R30, UR75, PT ;  /* 0x0000004b1e007c0c */ /* 0x000fc8000bf06270 */
[----:B--2---:R-:W-:Y:S01]  /*19ab10*/  ISETP.LT.AND P1, PT, R248, UR5, !P0 ;  /* 0x00000005f8007c0c */ /* 0x004fe2000c721270 */
[----:B-1----:R-:W-:Y:S01]  /*19ab20*/  UMOV UR6, UR60 ;  /* 0x0000003c00067c82 */ /* 0x002fe20008000000 */
[----:B------:R-:W-:Y:S01]  /*19ab30*/  UMOV UR24, UR61 ;  /* 0x0000003d00187c82 */ /* 0x000fe20008000000 */
[----:B------:R-:W1:Y:S01]  /*19ab40*/  LDCU.64 UR60, c[0x0][0x398] ;  /* 0x00007300ff3c77ac */ /* 0x000e620008000a00 */
[----:B------:R-:W-:Y:S02]  /*19ab50*/  MOV.SPILL R32, UR63 ;  /* 0x0000003f00207c02 */ /* 0x000fe40009000f00 */
[----:B------:R-:W-:Y:S01]  /*19ab60*/  ISETP.LT.AND P0, PT, R250, UR6, !P0 ;  /* 0x00000006fa007c0c */ /* 0x000fe2000c701270 */
[----:B------:R-:W2:Y:S01]  /*19ab70*/  LDCU UR5, c[0x0][0x398] ;  /* 0x00007300ff0577ac */ /* 0x000ea20008000800 */
[----:B------:R-:W-:Y:S02]  /*19ab80*/  R2UR UR63, R55 ;  /* 0x00000000373f72ca */ /* 0x000fe400000e0000 */
[----:B------:R-:W-:-:S04]  /*19ab90*/  LOP3.LUT R27, R27, 0xffffff7f, RZ, 0xc0, !PT ;  /* 0xffffff7f1b1b7812 */ /* 0x000fc800078ec0ff */
[----:B------:R-:W-:Y:S01]  /*19aba0*/  @P1 LOP3.LUT R27, R27, 0x80, RZ, 0xfc, !PT ;  /* 0x000000801b1b1812 */ /* 0x000fe200078efcff */
[----:B------:R-:W-:-:S03]  /*19abb0*/  VIADD R30, R249, 0xfd ;  /* 0x000000fdf91e7836 */ /* 0x000fc60000000000 */
[----:B------:R-:W-:-:S04]  /*19abc0*/  LOP3.LUT R27, R27, 0xffffffef, RZ, 0xc0, !PT ;  /* 0xffffffef1b1b7812 */ /* 0x000fc800078ec0ff */
[----:B------:R-:W-:Y:S02]  /*19abd0*/  @P0 LOP3.LUT R27, R27, 0x10, RZ, 0xfc, !PT ;  /* 0x000000101b1b0812 */ /* 0x000fe400078efcff */
[----:B------:R-:W-:Y:S01]  /*19abe0*/  ISETP.GE.AND P0, PT, R30, UR63, PT ;  /* 0x0000003f1e007c0c */ /* 0x000fe2000bf06270 */
[----:B-1----:R-:W-:Y:S01]  /*19abf0*/  UMOV UR8, UR60 ;  /* 0x0000003c00087c82 */ /* 0x002fe20008000000 */
[----:B------:R-:W-:Y:S02]  /*19ac00*/  R2UR UR62, R57 ;  /* 0x00000000393e72ca */ /* 0x000fe400000e0000 */
[----:B--2---:R-:W-:Y:S01]  /*19ac10*/  ISETP.LT.AND P1, PT, R248, UR5, !P0 ;  /* 0x00000005f8007c0c */ /* 0x004fe2000c721270 */
[----:B------:R-:W1:Y:S01]  /*19ac20*/  LDCU UR5, c[0x0][0x398] ;  /* 0x00007300ff0577ac */ /* 0x000e620008000800 */
[----:B------:R-:W-:Y:S01]  /*19ac30*/  ISETP.LT.AND P0, PT, R250, UR8, !P0 ;  /* 0x00000008fa007c0c */ /* 0x000fe2000c701270 */
[----:B------:R-:W-:Y:S01]  /*19ac40*/  UMOV UR6, UR61 ;  /* 0x0000003d00067c82 */ /* 0x000fe20008000000 */
[----:B------:R-:W2:Y:S01]  /*19ac50*/  LDCU.64 UR60, c[0x0][0x398] ;  /* 0x00007300ff3c77ac */ /* 0x000ea20008000a00 */
[----:B------:R-:W-:Y:S01]  /*19ac60*/  VIADD R30, R249, 0xfc ;  /* 0x000000fcf91e7836 */ /* 0x000fe20000000000 */
[----:B------:R-:W-:-:S02]  /*19ac70*/  LOP3.LUT R28, R28, 0x7fffffff, RZ, 0xc0, !PT ;  /* 0x7fffffff1c1c7812 */ /* 0x000fc400078ec0ff */
[----:B------:R-:W-:-:S07]  /*19ac80*/  LOP3.LUT R27, R27, 0xfffffffb, RZ, 0xc0, !PT ;  /* 0xfffffffb1b1b7812 */ /* 0x000fce00078ec0ff */
[----:B------:R-:W-:Y:S02]  /*19ac90*/  @P0 LOP3.LUT R28, R28, 0x80000000, RZ, 0xfc, !PT ;  /* 0x800000001c1c0812 */ /* 0x000fe400078efcff */
[----:B------:R-:W-:Y:S01]  /*19aca0*/  ISETP.GE.AND P0, PT, R30, UR62, PT ;  /* 0x0000003e1e007c0c */ /* 0x000fe2000bf06270 */
[----:B------:R-:W3:Y:S01]  /*19acb0*/  LDCU.64 UR62, c[0x0][0x398] ;  /* 0x00007300ff3e77ac */ /* 0x000ee20008000a00 */
[----:B------:R-:W-:Y:S02]  /*19acc0*/  @P1 LOP3.LUT R27, R27, 0x4, RZ, 0xfc, !PT ;  /* 0x000000041b1b1812 */ /* 0x000fe400078efcff */
[----:B-1----:R-:W-:Y:S01]  /*19acd0*/  ISETP.LT.AND P1, PT, R248, UR5, !P0 ;  /* 0x00000005f8007c0c */ /* 0x002fe2000c721270 */
[----:B------:R-:W1:Y:S01]  /*19ace0*/  LDCU UR5, c[0x0][0x398] ;  /* 0x00007300ff0577ac */ /* 0x000e620008000800 */
[----:B------:R-:W-:Y:S01]  /*19acf0*/  MOV.SPILL R33, UR65 ;  /* 0x0000004100217c02 */ /* 0x000fe20009000f00 */
[----:B--2---:R-:W-:Y:S01]  /*19ad00*/  UMOV UR8, UR60 ;  /* 0x0000003c00087c82 */ /* 0x004fe20008000000 */
[----:B------:R-:W-:-:S02]  /*19ad10*/  R2UR UR65, R61 ;  /* 0x000000003d4172ca */ /* 0x000fc400000e0000 */
[----:B------:R-:W-:Y:S02]  /*19ad20*/  ISETP.LT.AND P0, PT, R250, UR8, !P0 ;  /* 0x00000008fa007c0c */ /* 0x000fe4000c701270 */
[----:B------:R-:W-:-:S05]  /*19ad30*/  LOP3.LUT R28, R28, 0xbfffffff, RZ, 0xc0, !PT ;  /* 0xbfffffff1c1c7812 */ /* 0x000fca00078ec0ff */
[----:B------:R-:W-:Y:S02]  /*19ad40*/  @P1 LOP3.LUT R28, R28, 0x40000000, RZ, 0xfc, !PT ;  /* 0x400000001c1c1812 */ /* 0x000fe400078efcff */
[----:B------:R-:W-:Y:S02]  /*19ad50*/  IADD3 R30, PT, PT, R249, 0xfb, RZ ;  /* 0x000000fbf91e7810 */ /* 0x000fe40007ffe0ff */
[----:B------:R-:W-:-:S04]  /*19ad60*/  LOP3.LUT R28, R28, 0xefffffff, RZ, 0xc0, !PT ;  /* 0xefffffff1c1c7812 */ /* 0x000fc800078ec0ff */
[----:B------:R-:W-:Y:S02]  /*19ad70*/  @P0 LOP3.LUT R28, R28, 0x10000000, RZ, 0xfc, !PT ;  /* 0x100000001c1c0812 */ /* 0x000fe400078efcff */
[----:B------:R-:W-:-:S04]  /*19ad80*/  ISETP.GE.AND P0, PT, R30, UR65, PT ;  /* 0x000000411e007c0c */ /* 0x000fc8000bf06270 */
[----:B-1----:R-:W-:Y:S01]  /*19ad90*/  ISETP.LT.AND P1, PT, R248, UR5, !P0 ;  /* 0x00000005f8007c0c */ /* 0x002fe2000c721270 */
[----:B---3--:R-:W-:Y:S01]  /*19ada0*/  UMOV UR8, UR62 ;  /* 0x0000003e00087c82 */ /* 0x008fe20008000000 */
[----:B------:R-:W-:Y:S01]  /*19adb0*/  R2UR UR64, R62 ;  /* 0x000000003e4072ca */ /* 0x000fe200000e0000 */
[----:B------:R-:W1:Y:S01]  /*19adc0*/  LDCU UR5, c[0x0][0x398] ;  /* 0x00007300ff0577ac */ /* 0x000e620008000800 */
[----:B------:R-:W-:Y:S02]  /*19add0*/  ISETP.LT.AND P0, PT, R250, UR8, !P0 ;  /* 0x00000008fa007c0c */ /* 0x000fe4000c701270 */
[----:B------:R-:W-:Y:S02]  /*19ade0*/  LOP3.LUT R28, R28, 0xfbffffff, RZ, 0xc0, !PT ;  /* 0xfbffffff1c1c7812 */ /* 0x000fe400078ec0ff */
[----:B------:R-:W-:Y:S01]  /*19adf0*/  R2UR UR74, R63 ;  /* 0x000000003f4a72ca */ /* 0x000fe200000e0000 */
[----:B------:R-:W-:-:S04]  /*19ae00*/  VIADD R30, R249, 0xfa ;  /* 0x000000faf91e7836 */ /* 0x000fc80000000000 */
[----:B------:R-:W-:-:S04]  /*19ae10*/  @P1 LOP3.LUT R28, R28, 0x4000000, RZ, 0xfc, !PT ;  /* 0x040000001c1c1812 */ /* 0x000fc800078efcff */
[----:B------:R-:W-:-:S04]  /*19ae20*/  LOP3.LUT R28, R28, 0xff7fffff, RZ, 0xc0, !PT ;  /* 0xff7fffff1c1c7812 */ /* 0x000fc800078ec0ff */
[----:B------:R-:W-:Y:S02]  /*19ae30*/  @P0 LOP3.LUT R28, R28, 0x800000, RZ, 0xfc, !PT ;  /* 0x008000001c1c0812 */ /* 0x000fe400078efcff */
[----:B------:R-:W-:Y:S01]  /*19ae40*/  ISETP.GE.AND P0, PT, R30, UR64, PT ;  /* 0x000000401e007c0c */ /* 0x000fe2000bf06270 */
[----:B------:R-:W2:Y:S03]  /*19ae50*/  LDCU.64 UR64, c[0x0][0x398] ;  /* 0x00007300ff4077ac */ /* 0x000ea60008000a00 */
[----:B------:R-:W-:Y:S02]  /*19ae60*/  ISETP.LT.AND P1, PT, R250, UR74, !P0 ;  /* 0x0000004afa007c0c */ /* 0x000fe4000c721270 */
[----:B-1----:R-:W-:Y:S01]  /*19ae70*/  ISETP.LT.AND P0, PT, R248, UR5, !P0 ;  /* 0x00000005f8007c0c */ /* 0x002fe2000c701270 */
[----:B------:R-:W1:Y:S01]  /*19ae80*/  LDCU UR5, c[0x0][0x398] ;  /* 0x00007300ff0577ac */ /* 0x000e620008000800 */
[----:B------:R-:W-:-:S02]  /*19ae90*/  R2UR UR75, R64 ;  /* 0x00000000404b72ca */ /* 0x000fc400000e0000 */
[----:B------:R-:W-:Y:S01]  /*19aea0*/  LOP3.LUT R28, R28, 0xffdfffff, RZ, 0xc0, !PT ;  /* 0xffdfffff1c1c7812 */ /* 0x000fe200078ec0ff */
[----:B------:R-:W-:-:S06]  /*19aeb0*/  VIADD R30, R249, 0xf9 ;  /* 0x000000f9f91e7836 */ /* 0x000fcc0000000000 */
[----:B------:R-:W-:-:S04]  /*19aec0*/  @P1 LOP3.LUT R28, R28, 0x200000, RZ, 0xfc, !PT ;  /* 0x002000001c1c1812 */ /* 0x000fc800078efcff */
[----:B------:R-:W-:-:S04]  /*19aed0*/  LOP3.LUT R28, R28, 0xfff7ffff, RZ, 0xc0, !PT ;  /* 0xfff7ffff1c1c7812 */ /* 0x000fc800078ec0ff */
[----:B------:R-:W-:Y:S02]  /*19aee0*/  @P0 LOP3.LUT R28, R28, 0x80000, RZ, 0xfc, !PT ;  /* 0x000800001c1c0812 */ /* 0x000fe400078efcff */
[----:B------:R-:W-:Y:S01]  /*19aef0*/  ISETP.GE.AND P0, PT, R30, UR75, PT ;  /* 0x0000004b1e007c0c */ /* 0x000fe2000bf06270 */
[----:B--2---:R-:W-:Y:S01]  /*19af00*/  UMOV UR8, UR64 ;  /* 0x0000004000087c82 */ /* 0x004fe20008000000 */
[----:B------:R-:W-:Y:S01]  /*19af10*/  LOP3.LUT R28, R28, 0xfffbffff, RZ, 0xc0, !PT ;  /* 0xfffbffff1c1c7812 */ /* 0x000fe200078ec0ff */
[----:B------:R-:W2:Y:S01]  /*19af20*/  LDCU.64 UR74, c[0x0][0x398] ;  /* 0x00007300ff4a77ac */ /* 0x000ea20008000a00 */
[----:B-1----:R-:W-:Y:S02]  /*19af30*/  ISETP.LT.AND P1, PT, R248, UR5, !P0 ;  /* 0x00000005f8007c0c */ /* 0x002fe4000c721270 */
[----:B------:R-:W-:Y:S01]  /*19af40*/  ISETP.LT.AND P0, PT, R250, UR8, !P0 ;  /* 0x00000008fa007c0c */ /* 0x000fe2000c701270 */
[----:B------:R-:W1:Y:S01]  /*19af50*/  LDCU UR5, c[0x0][0x398] ;  /* 0x00007300ff0577ac */ /* 0x000e620008000800 */
[----:B------:R-:W-:-:S09]  /*19af60*/  IADD3 R30, PT, PT, R249, 0xf8, RZ ;  /* 0x000000f8f91e7810 */ /* 0x000fd20007ffe0ff */
        /* <DEDUP_REMOVED lines=10> */
[----:B------:R-:W-:-:S09]  /*19b010*/  VIADD R30, R249, 0xf7 ;  /* 0x000000f7f91e7836 */ /* 0x000fd20000000000 */
[----:B------:R-:W-:-:S04]  /*19b020*/  @P1 LOP3.LUT R28, R28, 0x2000, RZ, 0xfc, !PT ;  /* 0x000020001c1c1812 */ /* 0x000fc800078efcff */
[----:B------:R-:W-:-:S04]  /*19b030*/  LOP3.LUT R28, R28, 0xfffffbff, RZ, 0xc0, !PT ;  /* 0xfffffbff1c1c7812 */ /* 0x000fc800078ec0ff */
[----:B------:R-:W-:Y:S02]  /*19b040*/  @P0 LOP3.LUT R28, R28, 0x400, RZ, 0xfc, !PT ;  /* 0x000004001c1c0812 */ /* 0x000fe400078efcff */
[----:B------:R-:W-:-:S04]  /*19b050*/  ISETP.GE.AND P0, PT, R30, UR24, PT ;  /* 0x000000181e007c0c */ /* 0x000fc8000bf06270 */
[----:B-1----:R-:W-:Y:S01]  /*19b060*/  ISETP.LT.AND P1, PT, R248, UR5, !P0 ;  /* 0x00000005f8007c0c */ /* 0x002fe2000c721270 */
[----:B------:R-:W1:Y:S01]  /*19b070*/  LDCU UR5, c[0x0][0x398] ;  /* 0x00007300ff0577ac */ /* 0x000e620008000800 */
[----:B--2---:R-:W-:Y:S02]  /*19b080*/  ISETP.LT.AND P0, PT, R250, UR76, !P0 ;  /* 0x0000004cfa007c0c */ /* 0x004fe4000c701270 */
[----:B------:R-:W-:Y:S01]  /*19b090*/  LOP3.LUT R28, R28, 0xfffffdff, RZ, 0xc0, !PT ;  /* 0xfffffdff1c1c7812 */ /* 0x000fe200078ec0ff */
[----:B------:R-:W-:-:S08]  /*19b0a0*/  VIADD R30, R249, 0xf6 ;  /* 0x000000f6f91e7836 */ /* 0x000fd00000000000 */
[----:B------:R-:W-:-:S04]  /*19b0b0*/  @P1 LOP3.LUT R28, R28, 0x200, RZ, 0xfc, !PT ;  /* 0x000002001c1c1812 */ /* 0x000fc800078efcff */
[----:B------:R-:W-:-:S04]  /*19b0c0*/  LOP3.LUT R28, R28, 0xffffff7f, RZ, 0xc0, !PT ;  /* 0xffffff7f1c1c7812 */ /* 0x000fc800078ec0ff */
[----:B------:R-:W-:Y:S02]  /*19b0d0*/  @P0 LOP3.LUT R28, R28, 0x80, RZ, 0xfc, !PT ;  /* 0x000000801c1c0812 */ /* 0x000fe400078efcff */
[----:B------:R-:W-:Y:S01]  /*19b0e0*/  ISETP.GE.AND P0, PT, R30, UR6, PT ;  /* 0x000000061e007c0c */ /* 0x000fe2000bf06270 */
[----:B------:R-:W2:Y:S03]  /*19b0f0*/  LDCU UR6, c[0x0][0x398] ;  /* 0x00007300ff0677ac */ /* 0x000ea60008000800 */
[----:B------:R-:W-:Y:S01]  /*19b100*/  ISETP.LT.AND P1, PT, R250, UR72, !P0 ;  /* 0x00000048fa007c0c */ /* 0x000fe2000c721270 */
[----:B------:R-:W-:Y:S01]  /*19b110*/  UMOV UR22, UR61 ;  /* 0x0000003d00167c82 */ /* 0x000fe20008000000 */
[----:B-1----:R-:W-:Y:S01]  /*19b120*/  ISETP.LT.AND P0, PT, R248, UR5, !P0 ;  /* 0x00000005f8007c0c */ /* 0x002fe2000c701270 */
[----:B------:R-:W1:Y:S01]  /*19b130*/  LDCU UR5, c[0x0][0x398] ;  /* 0x00007300ff0577ac */ /* 0x000e620008000800 */
[----:B------:R-:W-:-:S02]  /*19b140*/  LOP3.LUT R28, R28, 0xffffffdf, RZ, 0xc0, !PT ;  /* 0xffffffdf1c1c7812 */ /* 0x000fc400078ec0ff */
[----:B------:R-:W-:Y:S02]  /*19b150*/  IADD3 R30, PT, PT, R249, 0xf5, RZ ;  /* 0x000000f5f91e7810 */ /* 0x000fe40007ffe0ff */
[----:B------:R-:W-:Y:S01]  /*19b160*/  LOP3.LUT R3, R3, 0xdfffffff, RZ, 0xc0, !PT ;  /* 0xdfffffff03037812 */ /* 0x000fe200078ec0ff */
[----:B------:R-:W-:Y:S01]  /*19b170*/  UMOV UR20, UR63 ;  /* 0x0000003f00147c82 */ /* 0x000fe20008000000 */
[----:B------:R-:W-:Y:S01]  /*19b180*/  UMOV UR18, UR65 ;  /* 0x0000004100127c82 */ /* 0x000fe20008000000 */
[----:B------:R-:W-:Y:S01]  /*19b190*/  UMOV UR8, UR75 ;  /* 0x0000004b00087c82 */ /* 0x000fe20008000000 */
[----:B------:R-:W3:Y:S01]  /*19b1a0*/  LDCU.64 UR72, c[0x0][0x398] ;  /* 0x00007300ff4877ac */ /* 0x000ee20008000a00 */
[----:B------:R-:W-:-:S04]  /*19b1b0*/  @P1 LOP3.LUT R28, R28, 0x20, RZ, 0xfc, !PT ;  /* 0x000000201c1c1812 */ /* 0x000fc800078efcff */
[----:B------:R-:W-:-:S04]  /*19b1c0*/  LOP3.LUT R28, R28, 0xfffffffb, RZ, 0xc0, !PT ;  /* 0xfffffffb1c1c7812 */ /* 0x000fc800078ec0ff */
[----:B------:R-:W-:Y:S02]  /*19b1d0*/  @P0 LOP3.LUT R28, R28, 0x4, RZ, 0xfc, !PT ;  /* 0x000000041c1c0812 */ /* 0x000fe400078efcff */
[----:B------:R-:W-:-:S04]  /*19b1e0*/  ISETP.GE.AND P0, PT, R30, UR22, PT ;  /* 0x000000161e007c0c */ /* 0x000fc8000bf06270 */
[----:B--2---:R-:W-:Y:S02]  /*19b1f0*/  ISETP.LT.AND P1, PT, R248, UR6, !P0 ;  /* 0x00000006f8007c0c */ /* 0x004fe4000c721270 */
[----:B-1----:R-:W-:Y:S01]  /*19b200*/  ISETP.LT.AND P0, PT, R250, UR5, !P0 ;  /* 0x00000005fa007c0c */ /* 0x002fe2000c701270 */
[----:B------:R-:W1:Y:S01]  /*19b210*/  LDCU UR5, c[0x0][0x398] ;  /* 0x00007300ff0577ac */ /* 0x000e620008000800 */
[----:B------:R-:W-:Y:S01]  /*19b220*/  VIADD R30, R249, 0xf4 ;  /* 0x000000f4f91e7836 */ /* 0x000fe20000000000 */
[----:B------:R-:W-:-:S10]  /*19b230*/  LOP3.LUT R28, R28, 0xfffffffe, RZ, 0xc0, !PT ;  /* 0xfffffffe1c1c7812 */ /* 0x000fd400078ec0ff */
[----:B------:R-:W-:Y:S02]  /*19b240*/  @P0 LOP3.LUT R3, R3, 0x20000000, RZ, 0xfc, !PT ;  /* 0x2000000003030812 */ /* 0x000fe400078efcff */
[----:B------:R-:W-:Y:S02]  /*19b250*/  ISETP.GE.AND P0, PT, R30, UR20, PT ;  /* 0x000000141e007c0c */ /* 0x000fe4000bf06270 */
[----:B------:R-:W-:Y:S02]  /*19b260*/  @P1 LOP3.LUT R28, R28, 0x1, RZ, 0xfc, !PT ;  /* 0x000000011c1c1812 */ /* 0x000fe400078efcff */
[----:B------:R-:W-:Y:S02]  /*19b270*/  ISETP.LT.AND P1, PT, R248, UR70, !P0 ;  /* 0x00000046f8007c0c */ /* 0x000fe4000c721270 */
[----:B------:R-:W-:Y:S01]  /*19b280*/  LOP3.LUT R3, R3, 0xefffffff, RZ, 0xc0, !PT ;  /* 0xefffffff03037812 */ /* 0x000fe200078ec0ff */
[----:B------:R-:W-:Y:S01]  /*19b290*/  VIADD R30, R249, 0xf2 ;  /* 0x000000f2f91e7836 */ /* 0x000fe20000000000 */
[----:B-1----:R-:W-:Y:S01]  /*19b2a0*/  ISETP.LT.AND P0, PT, R250, UR5, !P0 ;  /* 0x00000005fa007c0c */ /* 0x002fe2000c701270 */
[----:B------:R-:W1:Y:S01]  /*19b2b0*/  LDCU UR5, c[0x0][0x398] ;  /* 0x00007300ff0577ac */ /* 0x000e620008000800 */
[----:B------:R-:W2:Y:S07]  /*19b2c0*/  LDCU.64 UR70, c[0x0][0x398] ;  /* 0x00007300ff4677ac */ /* 0x000eae0008000a00 */
[----:B------:R-:W-:-:S04]  /*19b2d0*/  @P1 LOP3.LUT R3, R3, 0x10000000, RZ, 0xfc, !PT ;  /* 0x1000000003031812 */ /* 0x000fc800078efcff */
[----:B------:R-:W-:-:S04]  /*19b2e0*/  LOP3.LUT R3, R3, 0xfbffffff, RZ, 0xc0, !PT ;  /* 0xfbffffff03037812 */ /* 0x000fc800078ec0ff */
[----:B------:R-:W-:Y:S02]  /*19b2f0*/  @P0 LOP3.LUT R3, R3, 0x4000000, RZ, 0xfc, !PT ;  /* 0x0400000003030812 */ /* 0x000fe400078efcff */
[----:B------:R-:W-:-:S04]  /*19b300*/  ISETP.GE.AND P0, PT, R30, UR18, PT ;  /* 0x000000121e007c0c */ /* 0x000fc8000bf06270 */
[----:B------:R-:W-:Y:S01]  /*19b310*/  ISETP.LT.AND P1, PT, R250, UR68, !P0 ;  /* 0x00000044fa007c0c */ /* 0x000fe2000c721270 */
[----:B------:R-:W4:Y:S01]  /*19b320*/  LDCU.64 UR68, c[0x0][0x398] ;  /* 0x00007300ff4477ac */ /* 0x000f220008000a00 */
[----:B-1----:R-:W-:Y:S02]  /*19b330*/  ISETP.LT.AND P0, PT, R248, UR5, !P0 ;  /* 0x00000005f8007c0c */ /* 0x002fe4000c701270 */
[----:B------:R-:W-:Y:S01]  /*19b340*/  LOP3.LUT R3, R3, 0xfeffffff, RZ, 0xc0, !PT ;  /* 0xfeffffff03037812 */ /* 0x000fe200078ec0ff */
[----:B------:R-:W1:Y:S01]  /*19b350*/  LDCU UR5, c[0x0][0x398] ;  /* 0x00007300ff0577ac */ /* 0x000e620008000800 */
[----:B------:R-:W-:-:S07]  /*19b360*/  IADD3 R30, PT, PT, R249, 0xf1, RZ ;  /* 0x000000f1f91e7810 */ /* 0x000fce0007ffe0ff */
[----:B------:R-:W-:-:S04]  /*19b370*/  @P1 LOP3.LUT R3, R3, 0x1000000, RZ, 0xfc, !PT ;  /* 0x0100000003031812 */ /* 0x000fc800078efcff */
[----:B------:R-:W-:-:S04]  /*19b380*/  LOP3.LUT R3, R3, 0xffdfffff, RZ, 0xc0, !PT ;  /* 0xffdfffff03037812 */ /* 0x000fc800078ec0ff */
[----:B------:R-:W-:Y:S02]  /*19b390*/  @P0 LOP3.LUT R3, R3, 0x200000, RZ, 0xfc, !PT ;  /* 0x0020000003030812 */ /* 0x000fe400078efcff */
[----:B------:R-:W-:-:S04]  /*19b3a0*/  ISETP.GE.AND P0, PT, R30, UR8, PT ;  /* 0x000000081e007c0c */ /* 0x000fc8000bf06270 */
[----:B------:R-:W-:Y:S01]  /*19b3b0*/  ISETP.LT.AND P1, PT, R250, UR66, !P0 ;  /* 0x00000042fa007c0c */ /* 0x000fe2000c721270 */
[----:B------:R-:W2:Y:S01]  /*19b3c0*/  LDCU.64 UR66, c[0x0][0x398] ;  /* 0x00007300ff4277ac */ /* 0x000ea20008000a00 */
[----:B-1----:R-:W-:Y:S02]  /*19b3d0*/  ISETP.LT.AND P0, PT, R248, UR5, !P0 ;  /* 0x00000005f8007c0c */ /* 0x002fe4000c701270 */
[----:B------:R-:W-:Y:S01]  /*19b3e0*/  LOP3.LUT R3, R3, 0xfff7ffff, RZ, 0xc0, !PT ;  /* 0xfff7ffff03037812 */ /* 0x000fe200078ec0ff */
[----:B------:R-:W1:Y:S01]  /*19b3f0*/  LDCU UR5, c[0x0][0x398] ;  /* 0x00007300ff0577ac */ /* 0x000e620008000800 */
[----:B------:R-:W-:-:S07]  /*19b400*/  VIADD R30, R249, 0xf0 ;  /* 0x000000f0f91e7836 */ /* 0x000fce0000000000 */
        /* <DEDUP_REMOVED lines=8> */
[----:B--2---:R-:W-:Y:S02]  /*19b490*/  ISETP.LT.AND P0, PT, R250, UR66, !P0 ;  /* 0x00000042fa007c0c */ /* 0x004fe4000c701270 */
[----:B------:R-:W-:Y:S01]  /*19b4a0*/  LOP3.LUT R0, R0, 0xbfffffff, RZ, 0xc0, !PT ;  /* 0xbfffffff00007812 */ /* 0x000fe200078ec0ff */
[----:B------:R-:W2:Y:S08]  /*19b4b0*/  LDCU UR5, c[0x0][0x398] ;  /* 0x00007300ff0577ac */ /* 0x000eb00008000800 */
        /* <DEDUP_REMOVED lines=11> */
[----:B------:R-:W-:Y:S01]  /*19b570*/  ISETP.GE.AND P0, PT, R30, UR9, PT ;  /* 0x000000091e007c0c */ /* 0x000fe2000bf06270 */
[----:B------:R-:W4:Y:S03]  /*19b580*/  LDCU.64 UR8, c[0x0][0x398] ;  /* 0x00007300ff0877ac */ /* 0x000f260008000a00 */
[----:B---3--:R-:W-:Y:S02]  /*19b590*/  ISETP.LT.AND P1, PT, R248, UR72, !P0 ;  /* 0x00000048f8007c0c */ /* 0x008fe4000c721270 */
[----:B-1----:R-:W-:Y:S02]  /*19b5a0*/  ISETP.LT.AND P0, PT, R250, UR6, !P0 ;  /* 0x00000006fa007c0c */ /* 0x002fe4000c701270 */
[----:B------:R-:W-:Y:S01]  /*19b5b0*/  LOP3.LUT R0, R0, 0xfbffffff, RZ, 0xc0, !PT ;  /* 0xfbffffff00007812 */ /* 0x000fe200078ec0ff */
[----:B------:R-:W-:Y:S01]  /*19b5c0*/  VIADD R30, R249, 0x5 ;  /* 0x00000005f91e7836 */ /* 0x000fe20000000000 */
[----:B------:R-:W1:Y:S07]  /*19b5d0*/  LDCU UR6, c[0x0][0x398] ;  /* 0x00007300ff0677ac */ /* 0x000e6e0008000800 */
[----:B------:R-:W-:-:S04]  /*19b5e0*/  @P1 LOP3.LUT R0, R0, 0x4000000, RZ, 0xfc, !PT ;  /* 0x0400000000001812 */ /* 0x000fc800078efcff */
[----:B------:R-:W-:-:S04]  /*19b5f0*/  LOP3.LUT R0, R0, 0xffbfffff, RZ, 0xc0, !PT ;  /* 0xffbfffff00007812 */ /* 0x000fc800078ec0ff */
[----:B------:R-:W-:Y:S02]  /*19b600*/  @P0 LOP3.LUT R0, R0, 0x400000, RZ, 0xfc, !PT ;  /* 0x0040000000000812 */ /* 0x000fe400078efcff */
[----:B------:R-:W-:-:S04]  /*19b610*/  ISETP.GE.AND P0, PT, R30, UR16, PT ;  /* 0x000000101e007c0c */ /* 0x000fc8000bf06270 */
[----:B------:R-:W-:Y:S02]  /*19b620*/  ISETP.LT.AND P1, PT, R248, UR76, !P0 ;  /* 0x0000004cf8007c0c */ /* 0x000fe4000c721270 */
[----:B----4-:R-:W-:Y:S02]  /*19b630*/  ISETP.LT.AND P0, PT, R250, UR8, !P0 ;  /* 0x00000008fa007c0c */ /* 0x010fe4000c701270 */
[----:B------:R-:W-:Y:S01]  /*19b640*/  LOP3.LUT R0, R0, 0xffefffff, RZ, 0xc0, !PT ;  /* 0xffefffff00007812 */ /* 0x000fe200078ec0ff */
[----:B------:R-:W-:Y:S01]  /*19b650*/  VIADD R30, R249, 0x4 ;  /* 0x00000004f91e7836 */ /* 0x000fe20000000000 */
[----:B------:R3:W-:Y:S01]  /*19b660*/  STL [R1+0x815c], R23 ;  /* 0x00815c1701007387 */ /* 0x0007e20000100800 */
[----:B------:R-:W-:Y:S02]  /*19b670*/  R2UR UR38, R80 ;  /* 0x00000000502672ca */ /* 0x000fe400000e0000 */
[----:B------:R-:W-:Y:S02]  /*19b680*/  R2UR UR40, R79 ;  /* 0x000000004f2872ca */ /* 0x000fe400000e0000 */
[----:B------:R-:W-:Y:S01]  /*19b690*/  R2UR UR42, R78 ;  /* 0x000000004e2a72ca */ /* 0x000fe200000e0000 */
[----:B------:R-:W-:Y:S01]  /*19b6a0*/  VIADD R21, R249, 0x109 ;  /* 0x00000109f9157836 */ /* 0x000fe20000000000 */
[----:B------:R-:W-:-:S02]  /*19b6b0*/  @P1 LOP3.LUT R0, R0, 0x100000, RZ, 0xfc, !PT ;  /* 0x0010000000001812 */ /* 0x000fc400078efcff */
[----:B------:R-:W-:Y:S02]  /*19b6c0*/  R2UR UR44, R77 ;  /* 0x000000004d2c72ca */ /* 0x000fe400000e0000 */
[----:B------:R-:W-:Y:S02]  /*19b6d0*/  R2UR UR46, R76 ;  /* 0x000000004c2e72ca */ /* 0x000fe400000e0000 */
[----:B------:R-:W-:Y:S02]  /*19b6e0*/  IADD3 R15, PT, PT, R249, 0x10a, RZ ;  /* 0x0000010af90f7810 */ /* 0x000fe40007ffe0ff */
[----:B------:R-:W-:Y:S02]  /*19b6f0*/  R2UR UR48, R74 ;  /* 0x000000004a3072ca */ /* 0x000fe400000e0000 */
[----:B------:R-:W-:Y:S02]  /*19b700*/  R2UR UR50, R73 ;  /* 0x00000000493272ca */ /* 0x000fe400000e0000 */
[----:B------:R-:W-:-:S02]  /*19b710*/  R2UR UR52, R71 ;  /* 0x00000000473472ca */ /* 0x000fc400000e0000 */
[----:B------:R-:W-:Y:S02]  /*19b720*/  R2UR UR54, R70 ;  /* 0x00000000463672ca */ /* 0x000fe400000e0000 */
[----:B------:R-:W-:Y:S01]  /*19b730*/  R2UR UR56, R68 ;  /* 0x00000000443872ca */ /* 0x000fe200000e0000 */
[C---:B------:R-:W-:Y:S01]  /*19b740*/  VIADD R17, R249.reuse, 0x115 ;  /* 0x00000115f9117836 */ /* 0x040fe20000000000 */
[----:B------:R-:W-:Y:S01]  /*19b750*/  LOP3.LUT R0, R0, 0xfff7ffff, RZ, 0xc0, !PT ;  /* 0xfff7ffff00007812 */ /* 0x000fe200078ec0ff */
[C---:B------:R-:W-:Y:S01]  /*19b760*/  VIADD R11, R249.reuse, 0x117 ;  /* 0x00000117f90b7836 */ /* 0x040fe20000000000 */
[C---:B------:R-:W-:Y:S01]  /*19b770*/  IADD3 R16, PT, PT, R249.reuse, 0x116, RZ ;  /* 0x00000116f9107810 */ /* 0x040fe20007ffe0ff */
[----:B------:R-:W-:Y:S01]  /*19b780*/  VIADD R10, R249, 0x118 ;  /* 0x00000118f90a7836 */ /* 0x000fe20000000000 */
[----:B------:R-:W-:Y:S02]  /*19b790*/  @P0 LOP3.LUT R0, R0, 0x80000, RZ, 0xfc, !PT ;  /* 0x0008000000000812 */ /* 0x000fe400078efcff */
[----:B------:R-:W-:-:S02]  /*19b7a0*/  R2UR UR62, R37 ;  /* 0x00000000253e72ca */ /* 0x000fc400000e0000 */
[----:B------:R-:W-:Y:S02]  /*19b7b0*/  R2UR UR58, R67 ;  /* 0x00000000433a72ca */ /* 0x000fe400000e0000 */
[----:B------:R-:W-:Y:S02]  /*19b7c0*/  R2UR UR60, R65 ;  /* 0x00000000413c72ca */ /* 0x000fe400000e0000 */
[----:B------:R-:W-:Y:S01]  /*19b7d0*/  R2UR UR36, R81 ;  /* 0x00000000512472ca */ /* 0x000fe200000e0000 */
[----:B------:R-:W-:Y:S01]  /*19b7e0*/  IMAD.MOV.U32 R18, RZ, RZ, R102 ;  /* 0x000000ffff127224 */ /* 0x000fe200078e0066 */
[----:B------:R-:W-:Y:S01]  /*19b7f0*/  ISETP.GE.AND P0, PT, R30, UR14, PT ;  /* 0x0000000e1e007c0c */ /* 0x000fe2000bf06270 */
[----:B------:R-:W-:Y:S01]  /*19b800*/  IMAD.MOV.U32 R20, RZ, RZ, R100 ;  /* 0x000000ffff147224 */ /* 0x000fe200078e0064 */
[----:B------:R-:W-:Y:S01]  /*19b810*/  R2UR.FILL UR63, R32 ;  /* 0x00000000203f72ca */ /* 0x000fe200004e0000 */
[----:B------:R-:W-:Y:S01]  /*19b820*/  VIADD R252, R249, 0x11a ;  /* 0x0000011af9fc7836 */ /* 0x000fe20000000000 */
[----:B-1----:R-:W-:Y:S01]  /*19b830*/  ISETP.LT.AND P1, PT, R248, UR6, !P0 ;  /* 0x00000006f8007c0c */ /* 0x002fe2000c721270 */
[----:B------:R-:W1:Y:S01]  /*19b840*/  LDCU UR6, c[0x0][0x398] ;  /* 0x00007300ff0677ac */ /* 0x000e620008000800 */
[----:B--2---:R-:W-:-:S02]  /*19b850*/  ISETP.LT.AND P0, PT, R250, UR5, !P0 ;  /* 0x00000005fa007c0c */ /* 0x004fc4000c701270 */
[----:B------:R-:W-:Y:S01]  /*19b860*/  LOP3.LUT R0, R0, 0xfffdffff, RZ, 0xc0, !PT ;  /* 0xfffdffff00007812 */ /* 0x000fe200078ec0ff */
[----:B------:R-:W2:Y:S01]  /*19b870*/  LDCU UR5, c[0x0][0x398] ;  /* 0x00007300ff0577ac */ /* 0x000ea20008000800 */
[----:B------:R-:W-:Y:S02]  /*19b880*/  IADD3 R30, PT, PT, R249, 0x3, RZ ;  /* 0x00000003f91e7810 */ /* 0x000fe40007ffe0ff */
[----:B------:R-:W-:Y:S01]  /*19b890*/  R2UR.FILL UR65, R33 ;  /* 0x00000000214172ca */ /* 0x000fe200004e0000 */
[C---:B------:R-:W-:Y:S01]  /*19b8a0*/  VIADD R247, R249.reuse, 0x11b ;  /* 0x0000011bf9f77836 */ /* 0x040fe20000000000 */
[----:B------:R-:W-:Y:S01]  /*19b8b0*/  R2UR.FILL UR74, R34 ;  /* 0x00000000224a72ca */ /* 0x000fe200004e0000 */
[----:B------:R-:W-:Y:S01]  /*19b8c0*/  VIADD R245, R249, 0x11d ;  /* 0x0000011df9f57836 */ /* 0x000fe20000000000 */
[----:B------:R-:W-:Y:S01]  /*19b8d0*/  R2UR.FILL UR75, R35 ;  /* 0x00000000234b72ca */ /* 0x000fe200004e0000 */
[C---:B------:R-:W-:Y:S01]  /*19b8e0*/  VIADD R244, R249.reuse, 0x11e ;  /* 0x0000011ef9f47836 */ /* 0x040fe20000000000 */
[----:B------:R-:W-:Y:S01]  /*19b8f0*/  @P1 LOP3.LUT R0, R0, 0x20000, RZ, 0xfc, !PT ;  /* 0x0002000000001812 */ /* 0x000fe200078efcff */
[C---:B------:R-:W-:Y:S01]  /*19b900*/  VIADD R242, R249.reuse, 0x120 ;  /* 0x00000120f9f27836 */ /* 0x040fe20000000000 */
[----:B------:R-:W-:Y:S01]  /*19b910*/  R2UR UR64, R36 ;  /* 0x00000000244072ca */ /* 0x000fe200000e0000 */
[C---:B------:R-:W-:Y:S01]  /*19b920*/  VIADD R241, R249.reuse, 0x121 ;  /* 0x00000121f9f17836 */ /* 0x040fe20000000000 */
[----:B------:R-:W-:Y:S01]  /*19b930*/  LOP3.LUT R0, R0, 0xfffeffff, RZ, 0xc0, !PT ;  /* 0xfffeffff00007812 */ /* 0x000fe200078ec0ff */
[----:B------:R-:W-:Y:S01]  /*19b940*/  VIADD R239, R249, 0x123 ;  /* 0x00000123f9ef7836 */ /* 0x000fe20000000000 */
[----:B------:R-:W-:Y:S01]  /*19b950*/  R2UR.FILL UR61, R31 ;  /* 0x000000001f3d72ca */ /* 0x000fe200004e0000 */
[C---:B------:R-:W-:Y:S01]  /*19b960*/  VIADD R238, R249.reuse, 0x124 ;  /* 0x00000124f9ee7836 */ /* 0x040fe20000000000 */
[----:B------:R-:W-:Y:S01]  /*19b970*/  @P0 LOP3.LUT R0, R0, 0x10000, RZ, 0xfc, !PT ;  /* 0x0001000000000812 */ /* 0x000fe200078efcff */
[C---:B------:R-:W-:Y:S01]  /*19b980*/  VIADD R236, R249.reuse, 0x126 ;  /* 0x00000126f9ec7836 */ /* 0x040fe20000000000 */
[----:B------:R-:W-:Y:S01]  /*19b990*/  ISETP.GE.AND P0, PT, R30, UR12, PT ;  /* 0x0000000c1e007c0c */ /* 0x000fe2000bf06270 */
[C---:B------:R-:W-:Y:S01]  /*19b9a0*/  VIADD R235, R249.reuse, 0x127 ;  /* 0x00000127f9eb7836 */ /* 0x040fe20000000000 */
[----:B------:R-:W-:Y:S01]  /*19b9b0*/  MOV R19, R101 ;  /* 0x0000006500137202 */ /* 0x000fe20000000f00 */
[C---:B------:R-:W-:Y:S01]  /*19b9c0*/  VIADD R233, R249.reuse, 0x129 ;  /* 0x00000129f9e97836 */ /* 0x040fe20000000000 */
[----:B-1----:R-:W-:Y:S01]  /*19b9d0*/  ISETP.LT.AND P1, PT, R248, UR6, !P0 ;  /* 0x00000006f8007c0c */ /* 0x002fe2000c721270 */
[----:B------:R-:W-:Y:S01]  /*19b9e0*/  STL [R1+0x8160], R22 ;  /* 0x0081601601007387 */ /* 0x000fe20000100800 */
[----:B--2---:R-:W-:Y:S01]  /*19b9f0*/  ISETP.LT.AND P0, PT, R250, UR5, !P0 ;  /* 0x00000005fa007c0c */ /* 0x004fe2000c701270 */
[----:B------:R-:W1:Y:S02]  /*19ba00*/  LDCU UR5, c[0x0][0x3b8] ;  /* 0x00007700ff0577ac */ /* 0x000e640008000800 */
[----:B------:R-:W-:Y:S01]  /*19ba10*/  STL [R1+0x8164], R8 ;  /* 0x0081640801007387 */ /* 0x000fe20000100800 */
[----:B------:R-:W-:Y:S01]  /*19ba20*/  LOP3.LUT R0, R0, 0xffffbfff, RZ, 0xc0, !PT ;  /* 0xffffbfff00007812 */ /* 0x000fe200078ec0ff */
[C---:B------:R-:W-:Y:S01]  /*19ba30*/  VIADD R232, R249.reuse, 0x12a ;  /* 0x0000012af9e87836 */ /* 0x040fe20000000000 */
[C---:B---3--:R-:W-:Y:S01]  /*19ba40*/  IADD3 R23, PT, PT, R249.reuse, 0x107, RZ ;  /* 0x00000107f9177810 */ /* 0x048fe20007ffe0ff */
[----:B------:R-:W-:Y:S01]  /*19ba50*/  VIADD R230, R249, 0x12c ;  /* 0x0000012cf9e67836 */ /* 0x000fe20000000000 */
[----:B------:R-:W-:Y:S01]  /*19ba60*/  ISETP.GE.AND P2, PT, R21, UR42, PT ;  /* 0x0000002a15007c0c */ /* 0x000fe2000bf46270 */
[C---:B------:R-:W-:Y:S01]  /*19ba70*/  VIADD R229, R249.reuse, 0x12d ;  /* 0x0000012df9e57836 */ /* 0x040fe20000000000 */
[C---:B------:R-:W-:Y:S01]  /*19ba80*/  IADD3 R246, PT, PT, R249.reuse, 0x11c, RZ ;  /* 0x0000011cf9f67810 */ /* 0x040fe20007ffe0ff */
[C---:B------:R-:W-:Y:S01]  /*19ba90*/  VIADD R227, R249.reuse, 0x12f ;  /* 0x0000012ff9e37836 */ /* 0x040fe20000000000 */
[C---:B------:R-:W-:Y:S01]  /*19baa0*/  IADD3 R243, PT, PT, R249.reuse, 0x11f, RZ ;  /* 0x0000011ff9f37810 */ /* 0x040fe20007ffe0ff */
[C---:B------:R-:W-:Y:S01]  /*19bab0*/  VIADD R226, R249.reuse, 0x130 ;  /* 0x00000130f9e27836 */ /* 0x040fe20000000000 */
[C---:B------:R-:W-:Y:S01]  /*19bac0*/  IADD3 R240, PT, PT, R249.reuse, 0x122, RZ ;  /* 0x00000122f9f07810 */ /* 0x040fe20007ffe0ff */
[C---:B------:R-:W-:Y:S01]  /*19bad0*/  VIADD R224, R249.reuse, 0x132 ;  /* 0x00000132f9e07836 */ /* 0x040fe20000000000 */
[C---:B------:R-:W-:Y:S01]  /*19bae0*/  IADD3 R237, PT, PT, R249.reuse, 0x125, RZ ;  /* 0x00000125f9ed7810 */ /* 0x040fe20007ffe0ff */
[C---:B------:R-:W-:Y:S01]  /*19baf0*/  VIADD R223, R249.reuse, 0x133 ;  /* 0x00000133f9df7836 */ /* 0x040fe20000000000 */
[----:B------:R-:W-:Y:S01]  /*19bb00*/  IADD3 R234, PT, PT, R249, 0x128, RZ ;  /* 0x00000128f9ea7810 */ /* 0x000fe20007ffe0ff */
[----:B-1----:R-:W-:Y:S01]  /*19bb10*/  VIADD R9, R103, UR5 ;  /* 0x0000000567097c36 */ /* 0x002fe20008000000 */
[----:B------:R-:W1:Y:S01]  /*19bb20*/  LDCU UR5, c[0x0][0x3b8] ;  /* 0x00007700ff0577ac */ /* 0x000e620008000800 */
[----:B------:R-:W-:Y:S01]  /*19bb30*/  STL [R1+0x8168], R24 ;  /* 0x0081681801007387 */ /* 0x000fe20000100800 */
[C---:B------:R-:W-:Y:S01]  /*19bb40*/  IADD3 R231, PT, PT, R249.reuse, 0x12b, RZ ;  /* 0x0000012bf9e77810 */ /* 0x040fe20007ffe0ff */
[C---:B------:R-:W-:Y:S01]  /*19bb50*/  VIADD R221, R249.reuse, 0x135 ;  /* 0x00000135f9dd7836 */ /* 0x040fe20000000000 */
[C---:B------:R-:W-:Y:S01]  /*19bb60*/  IADD3 R228, PT, PT, R249.reuse, 0x12e, RZ ;  /* 0x0000012ef9e47810 */ /* 0x040fe20007ffe0ff */
        /* <DEDUP_REMOVED lines=8> */
[----:B------:R1:W-:Y:S01]  /*19bbf0*/  STL [R1+0x8174], R2 ;  /* 0x0081740201007387 */ /* 0x0003e20000100800 */
[C---:B------:R-:W-:Y:S01]  /*19bc00*/  VIADD R217, R249.reuse, 0x139 ;  /* 0x00000139f9d97836 */ /* 0x040fe20000000000 */
[C---:B------:R-:W-:Y:S01]  /*19bc10*/  IADD3 R213, PT, PT, R249.reuse, 0x13d, RZ ;  /* 0x0000013df9d57810 */ /* 0x040fe20007ffe0ff */
[C---:B------:R-:W-:Y:S01]  /*19bc20*/  VIADD R215, R249.reuse, 0x13b ;  /* 0x0000013bf9d77836 */ /* 0x040fe20000000000 */
[----:B------:R-:W-:Y:S01]  /*19bc30*/  STL [R1+0x8178], R12 ;  /* 0x0081780c01007387 */ /* 0x000fe20000100800 */
        /* <DEDUP_REMOVED lines=9> */
[C---:B------:R-:W-:Y:S01]  /*19bcd0*/  VIADD R209, R249.reuse, 0x141 ;  /* 0x00000141f9d17836 */ /* 0x040fe20000000000 */
[C---:B------:R-:W-:Y:S01]  /*19bce0*/  IADD3 R201, PT, PT, R249.reuse, 0x149, RZ ;  /* 0x00000149f9c97810 */ /* 0x040fe20007ffe0ff */
[C---:B------:R-:W-:Y:S01]  /*19bcf0*/  VIADD R208, R249.reuse, 0x142 ;  /* 0x00000142f9d07836 */ /* 0x040fe20000000000 */
        /* <DEDUP_REMOVED lines=44> */
[----:B------:R1:W-:Y:S01]  /*19bfc0*/  STL [R1+0x17e0], R2 ;  /* 0x0017e00201007387 */ /* 0x0003e20000100800 */
        /* <DEDUP_REMOVED lines=9> */
[----:B-1----:R-:W-:Y:S01]  /*19c060*/  IADD3 R2, PT, PT, R2, UR5, RZ ;  /* 0x0000000502027c10 */ /* 0x002fe2000fffe0ff */
[----:B------:R-:W1:Y:S04]  /*19c070*/  LDCU UR5, c[0x0][0x3b8] ;  /* 0x00007700ff0577ac */ /* 0x000e680008000800 */
        /* <DEDUP_REMOVED lines=15> */
[----:B-1----:R-:W-:Y:S01]  /*19c170*/  VIADD R2, R2, UR5 ;  /* 0x0000000502027c36 */ /* 0x002fe20008000000 */
        /* <DEDUP_REMOVED lines=87> */
[----:B------:R-:W-:Y:S01]  /*19c6f0*/  VIADD R100, R249, 0x1ae ;  /* 0x000001aef9647836 */ /* 0x000fe20000000000 */
[----:B------:R-:W-:Y:S01]  /*19c700*/  LOP3.LUT R29, R29, 0xffffdfff, RZ, 0xc0, !PT ;  /* 0xffffdfff1d1d7812 */ /* 0x000fe200078ec0ff */
[C---:B------:R-:W-:Y:S01]  /*19c710*/  VIADD R98, R249.reuse, 0x1b0 ;  /* 0x000001b0f9627836 */ /* 0x040fe20000000000 */
[----:B------:R-:W2:Y:S01]  /*19c720*/  LDCU UR8, c[0x0][0x398] ;  /* 0x00007300ff0877ac */ /* 0x000ea20008000800 */
[----:B------:R-:W-:-:S02]  /*19c730*/  VIADD R97, R249, 0x1b1 ;  /* 0x000001b1f9617836 */ /* 0x000fc40000000000 */
[C---:B------:R-:W-:Y:S02]  /*19c740*/  VIADD R95, R249.reuse, 0x1b3 ;  /* 0x000001b3f95f7836 */ /* 0x040fe40000000000 */
[C---:B------:R-:W-:Y:S02]  /*19c750*/  VIADD R94, R249.reuse, 0x1b4 ;  /* 0x000001b4f95e7836 */ /* 0x040fe40000000000 */
[C---:B------:R-:W-:Y:S02]  /*19c760*/  VIADD R92, R249.reuse, 0x1b6 ;  /* 0x000001b6f95c7836 */ /* 0x040fe40000000000 */
[C---:B------:R-:W-:Y:S02]  /*19c770*/  VIADD R91, R249.reuse, 0x1b7 ;  /* 0x000001b7f95b7836 */ /* 0x040fe40000000000 */
[C---:B------:R-:W-:Y:S02]  /*19c780*/  VIADD R89, R249.reuse, 0x1b9 ;  /* 0x000001b9f9597836 */ /* 0x040fe40000000000 */
        /* <DEDUP_REMOVED lines=36> */
[----:B------:R-:W-:Y:S01]  /*19c9d0*/  VIADD R30, R249, 0x1 ;  /* 0x00000001f91e7836 */ /* 0x000fe20000000000 */
[----:B------:R-:W-:Y:S01]  /*19c9e0*/  R2UR UR72, R20 ;  /* 0x00000000144872ca */ /* 0x000fe200000e0000 */
[----:B-1----:R-:W-:Y:S01]  /*19c9f0*/  VIADD R2, R2, UR5 ;  /* 0x0000000502027c36 */ /* 0x002fe20008000000 */
[----:B------:R-:W1:Y:S04]  /*19ca00*/  LDCU UR5, c[0x0][0x3b8] ;  /* 0x00007700ff0577ac */ /* 0x000e680008000800 */
[----:B------:R1:W-:Y:S01]  /*19ca10*/  STL [R1+0xe6c], R2 ;  /* 0x000e6c0201007387 */ /* 0x0003e20000100800 */
[----:B------:R-:W-:Y:S01]  /*19ca20*/  R2UR UR68, R19 ;  /* 0x00000000134472ca */ /* 0x000fe200000e0000 */
[----:B------:R-:W3:Y:S01]  /*19ca30*/  LDCU UR6, c[0x0][0x398] ;  /* 0x00007300ff0677ac */ /* 0x000ee20008000800 */
[----:B-1----:R-:W-:Y:S01]  /*19ca40*/  VIADD R2, R2, UR5 ;  /* 0x0000000502027c36 */ /* 0x002fe20008000000 */
[----:B------:R-:W1:Y:S04]  /*19ca50*/  LDCU UR5, c[0x0][0x3b8] ;  /* 0x00007700ff0577ac */ /* 0x000e680008000800 */
[----:B------:R1:W-:Y:S02]  /*19ca60*/  STL [R1+0xe70], R2 ;  /* 0x000e700201007387 */ /* 0x0003e40000100800 */
[----:B-1----:R-:W-:Y:S01]  /*19ca70*/  IADD3 R2, PT, PT, R2, UR5, RZ ;  /* 0x0000000502027c10 */ /* 0x002fe2000fffe0ff */
[----:B------:R-:W1:Y:S04]  /*19ca80*/  LDCU UR5, c[0x0][0x3b8] ;  /* 0x00007700ff0577ac */ /* 0x000e680008000800 */
[----:B------:R1:W-:Y:S02]  /*19ca90*/  STL [R1+0xe74], R2 ;  /* 0x000e740201007387 */ /* 0x0003e40000100800 */
[----:B-1----:R-:W-:Y:S01]  /*19caa0*/  VIADD R2, R2, UR5 ;  /* 0x0000000502027c36 */ /* 0x002fe20008000000 */
[----:B------:R-:W1:Y:S04]  /*19cab0*/  LDCU UR5, c[0x0][0x3b8] ;  /* 0x00007700ff0577ac */ /* 0x000e680008000800 */
[----:B------:R1:W-:Y:S02]  /*19cac0*/  STL [R1+0xe78], R2 ;  /* 0x000e780201007387 */ /* 0x0003e40000100800 */
        /* <DEDUP_REMOVED lines=1478> */
[----:B------:R1:W-:Y:S01]  /*1a2730*/  STL [R1+0x1cc0], R2 ;  /* 0x001cc00201007387 */ /* 0x0003e20000100800 */
[----:B------:R-:W-:-:S02]  /*1a2740*/  @P1 LOP3.LUT R0, R0, 0x4000, RZ, 0xfc, !PT ;  /* 0x0000400000001812 */ /* 0x000fc400078efcff */
[----:B-1----:R-:W-:Y:S01]  /*1a2750*/  IADD3 R2, PT, PT, R2, UR5, RZ ;  /* 0x0000000502027c10 */ /* 0x002fe2000fffe0ff */
[----:B------:R-:W1:Y:S01]  /*1a2760*/  LDCU UR5, c[0x0][0x3b8] ;  /* 0x00007700ff0577ac */ /* 0x000e620008000800 */
[----:B------:R-:W-:Y:S02]  /*1a2770*/  ISETP.GE.AND P1, PT, R23, UR38, PT ;  /* 0x0000002617007c0c */ /* 0x000fe4000bf26270 */
[----:B------:R-:W-:Y:S01]  /*1a2780*/  LOP3.LUT R0, R0, 0xffffdfff, RZ, 0xc0, !PT ;  /* 0xffffdfff00007812 */ /* 0x000fe200078ec0ff */
[----:B------:R1:W-:Y:S01]  /*1a2790*/  STL [R1+0x1cb4], R2 ;  /* 0x001cb40201007387 */ /* 0x0003e20000100800 */
[----:B------:R-:W-:Y:S02]  /*1a27a0*/  VIADD R22, R249, 0x108 ;  /* 0x00000108f9167836 */ /* 0x000fe40000000000 */
[----:B------:R-:W-:-:S03]  /*1a27b0*/  @P0 LOP3.LUT R0, R0, 0x2000, RZ, 0xfc, !PT ;  /* 0x0000200000000812 */ /* 0x000fc600078efcff */
[----:B------:R-:W-:Y:S02]  /*1a27c0*/  ISETP.GE.AND P0, PT, R22, UR40, PT ;  /* 0x0000002816007c0c */ /* 0x000fe4000bf06270 */
[----:B------:R-:W-:Y:S01]  /*1a27d0*/  LOP3.LUT R0, R0, 0xffffffef, RZ, 0xc0, !PT ;  /* 0xffffffef00007812 */ /* 0x000fe200078ec0ff */
[----:B-1----:R-:W-:Y:S01]  /*1a27e0*/  VIADD R2, R2, UR5 ;  /* 0x0000000502027c36 */ /* 0x002fe20008000000 */
[----:B------:R-:W1:Y:S02]  /*1a27f0*/  LDCU UR5, c[0x0][0x3b8] ;  /* 0x00007700ff0577ac */ /* 0x000e640008000800 */
[----:B------:R-:W-:-:S04]  /*1a2800*/  @P1 LOP3.LUT R0, R0, 0x10, RZ, 0xfc, !PT ;  /* 0x0000001000001812 */ /* 0x000fc800078efcff */
[----:B------:R-:W-:Y:S01]  /*1a2810*/  LOP3.LUT R0, R0, 0xffffffbf, RZ, 0xc0, !PT ;  /* 0xffffffbf00007812 */ /* 0x000fe200078ec0ff */
[----:B------:R1:W-:Y:S03]  /*1a2820*/  STL [R1+0x1cac], R2 ;  /* 0x001cac0201007387 */ /* 0x0003e60000100800 */
[----:B------:R-:W-:Y:S02]  /*1a2830*/  @P0 LOP3.LUT R0, R0, 0x40, RZ, 0xfc, !PT ;  /* 0x0000004000000812 */ /* 0x000fe400078efcff */
[----:B------:R-:W-:Y:S02]  /*1a2840*/  ISETP.GE.AND P1, PT, R15, UR44, PT ;  /* 0x0000002c0f007c0c */ /* 0x000fe4000bf26270 */
[----:B------:R-:W-:Y:S01]  /*1a2850*/  LOP3.LUT R0, R0, 0xffffff7f, RZ, 0xc0, !PT ;  /* 0xffffff7f00007812 */ /* 0x000fe200078ec0ff */
[----:B------:R-:W-:Y:S02]  /*1a2860*/  VIADD R14, R249, 0x10b ;  /* 0x0000010bf90e7836 */ /* 0x000fe40000000000 */
[----:B-1----:R-:W-:Y:S01]  /*1a2870*/  VIADD R2, R2, UR5 ;  /* 0x0000000502027c36 */ /* 0x002fe20008000000 */
[----:B------:R-:W1:Y:S01]  /*1a2880*/  LDCU UR5, c[0x0][0x3b8] ;  /* 0x00007700ff0577ac */ /* 0x000e620008000800 */
[----:B------:R-:W-:-:S02]  /*1a2890*/  @P2 LOP3.LUT R0, R0, 0x80, RZ, 0xfc, !PT ;  /* 0x0000008000002812 */ /* 0x000fc400078efcff */
[----:B------:R-:W-:Y:S02]  /*1a28a0*/  ISETP.GE.AND P0, PT, R14, UR46, PT ;  /* 0x0000002e0e007c0c */ /* 0x000fe4000bf06270 */
[----:B------:R-:W-:Y:S01]  /*1a28b0*/  LOP3.LUT R0, R0, 0xfffffeff, RZ, 0xc0, !PT ;  /* 0xfffffeff00007812 */ /* 0x000fe200078ec0ff */
[----:B------:R-:W-:-:S03]  /*1a28c0*/  VIADD R13, R249, 0x10c ;  /* 0x0000010cf90d7836 */ /* 0x000fc60000000000 */
[----:B------:R-:W-:Y:S01]  /*1a28d0*/  @P1 LOP3.LUT R0, R0, 0x100, RZ, 0xfc, !PT ;  /* 0x0000010000001812 */ /* 0x000fe200078efcff */
[----:B------:R1:W-:Y:S01]  /*1a28e0*/  STL [R1+0x1ca8], R2 ;  /* 0x001ca80201007387 */ /* 0x0003e20000100800 */
[----:B------:R-:W-:Y:S02]  /*1a28f0*/  ISETP.GE.AND P2, PT, R13, UR48, PT ;  /* 0x000000300d007c0c */ /* 0x000fe4000bf46270 */
[----:B------:R-:W-:Y:S02]  /*1a2900*/  LOP3.LUT R0, R0, 0xfffffdff, RZ, 0xc0, !PT ;  /* 0xfffffdff00007812 */ /* 0x000fe400078ec0ff */
[----:B------:R-:W-:Y:S02]  /*1a2910*/  IADD3 R12, PT, PT, R249, 0x10d, RZ ;  /* 0x0000010df90c7810 */ /* 0x000fe40007ffe0ff */
[----:B------:R-:W-:Y:S02]  /*1a2920*/  @P0 LOP3.LUT R0, R0, 0x200, RZ, 0xfc, !PT ;  /* 0x0000020000000812 */ /* 0x000fe400078efcff */
[----:B-1----:R-:W-:Y:S01]  /*1a2930*/  IADD3 R2, PT, PT, R2, UR5, RZ ;  /* 0x0000000502027c10 */ /* 0x002fe2000fffe0ff */
[----:B------:R-:W1:Y:S01]  /*1a2940*/  LDCU UR5, c[0x0][0x3b8] ;  /* 0x00007700ff0577ac */ /* 0x000e620008000800 */
[----:B------:R-:W-:-:S02]  /*1a2950*/  ISETP.GE.AND P1, PT, R12, UR50, PT ;  /* 0x000000320c007c0c */ /* 0x000fc4000bf26270 */
[----:B------:R-:W-:Y:S01]  /*1a2960*/  LOP3.LUT R0, R0, 0xfffffbff, RZ, 0xc0, !PT ;  /* 0xfffffbff00007812 */ /* 0x000fe200078ec0ff */
[----:B------:R-:W-:-:S03]  /*1a2970*/  VIADD R8, R249, 0x10e ;  /* 0x0000010ef9087836 */ /* 0x000fc60000000000 */
[----:B------:R-:W-:Y:S02]  /*1a2980*/  @P2 LOP3.LUT R0, R0, 0x400, RZ, 0xfc, !PT ;  /* 0x0000040000002812 */ /* 0x000fe400078efcff */
[----:B------:R-:W-:Y:S02]  /*1a2990*/  ISETP.GE.AND P0, PT, R8, UR52, PT ;  /* 0x0000003408007c0c */ /* 0x000fe4000bf06270 */
[----:B------:R-:W-:Y:S01]  /*1a29a0*/  LOP3.LUT R0, R0, 0xffffefff, RZ, 0xc0, !PT ;  /* 0xffffefff00007812 */ /* 0x000fe200078ec0ff */
[----:B------:R-:W-:Y:S01]  /*1a29b0*/  VIADD R7, R249, 0x10f ;  /* 0x0000010ff9077836 */ /* 0x000fe20000000000 */
[----:B------:R1:W-:Y:S02]  /*1a29c0*/  STL [R1+0x1ca0], R2 ;  /* 0x001ca00201007387 */ /* 0x0003e40000100800 */
[----:B------:R-:W-:Y:S02]  /*1a29d0*/  @P1 LOP3.LUT R0, R0, 0x1000, RZ, 0xfc, !PT ;  /* 0x0000100000001812 */ /* 0x000fe400078efcff */
[----:B------:R-:W-:-:S02]  /*1a29e0*/  ISETP.GE.AND P2, PT, R7, UR54, PT ;  /* 0x0000003607007c0c */ /* 0x000fc4000bf46270 */
[----:B------:R-:W-:Y:S01]  /*1a29f0*/  LOP3.LUT R0, R0, 0xffff7fff, RZ, 0xc0, !PT ;  /* 0xffff7fff00007812 */ /* 0x000fe200078ec0ff */
[----:B-1----:R-:W-:Y:S01]  /*1a2a00*/  VIADD R2, R2, UR5 ;  /* 0x0000000502027c36 */ /* 0x002fe20008000000 */
[C---:B------:R-:W-:Y:S01]  /*1a2a10*/  IADD3 R6, PT, PT, R249.reuse, 0x110, RZ ;  /* 0x00000110f9067810 */ /* 0x040fe20007ffe0ff */
[C---:B------:R-:W-:Y:S01]  /*1a2a20*/  VIADD R5, R249.reuse, 0x111 ;  /* 0x00000111f9057836 */ /* 0x040fe20000000000 */
[----:B------:R-:W-:Y:S01]  /*1a2a30*/  @P0 LOP3.LUT R0, R0, 0x8000, RZ, 0xfc, !PT ;  /* 0x0000800000000812 */ /* 0x000fe200078efcff */
[C---:B------:R-:W-:Y:S01]  /*1a2a40*/  VIADD R4, R249.reuse, 0x112 ;  /* 0x00000112f9047836 */ /* 0x040fe20000000000 */
[----:B------:R-:W-:Y:S01]  /*1a2a50*/  STL [R1+0x1e58], R2 ;  /* 0x001e580201007387 */ /* 0x000fe20000100800 */
[C---:B------:R-:W-:Y:S01]  /*1a2a60*/  IADD3 R3, PT, PT, R249.reuse, 0x113, RZ ;  /* 0x00000113f9037810 */ /* 0x040fe20007ffe0ff */
[C---:B------:R-:W-:Y:S01]  /*1a2a70*/  VIADD R24, R249.reuse, 0x106 ;  /* 0x00000106f9187836 */ /* 0x040fe20000000000 */
[C---:B------:R-:W-:Y:S01]  /*1a2a80*/  IADD3 R9, PT, PT, R249.reuse, 0x119, RZ ;  /* 0x00000119f9097810 */ /* 0x040fe20007ffe0ff */
[----:B------:R-:W-:Y:S01]  /*1a2a90*/  STL [R1+0x81a8], R17 ;  /* 0x0081a81101007387 */ /* 0x000fe20000100800 */
[----:B------:R-:W-:Y:S01]  /*1a2aa0*/  VIADD R103, R249, 0x1ab ;  /* 0x000001abf9677836 */ /* 0x000fe20000000000 */
[----:B------:R-:W1:Y:S02]  /*1a2ab0*/  LDCU UR5, c[0x0][0x39c] ;  /* 0x00007380ff0577ac */ /* 0x000e640008000800 */
[----:B------:R-:W-:Y:S01]  /*1a2ac0*/  STL [R1+0x81ac], R16 ;  /* 0x0081ac1001007387 */ /* 0x000fe20000100800 */
[----:B------:R-:W-:Y:S01]  /*1a2ad0*/  BAR.SYNC.DEFER_BLOCKING 0x0 ;  /* 0x0000000000007b1d */ /* 0x000fe20000010000 */
[----:B------:R-:W-:-:S02]  /*1a2ae0*/  ISETP.GE.AND P1, PT, R6, UR56, PT ;  /* 0x0000003806007c0c */ /* 0x000fc4000bf26270 */
[----:B------:R-:W-:-:S03]  /*1a2af0*/  LOP3.LUT R0, R0, 0xfffbffff, RZ, 0xc0, !PT ;  /* 0xfffbffff00007812 */ /* 0x000fc600078ec0ff */
[----:B------:R4:W-:Y:S04]  /*1a2b00*/  STL [R1+0x81b0], R11 ;  /* 0x0081b00b01007387 */ /* 0x0009e80000100800 */
[----:B------:R1:W-:Y:S04]  /*1a2b10*/  STL [R1+0x81b4], R10 ;  /* 0x0081b40a01007387 */ /* 0x0003e80000100800 */
[----:B------:R-:W2:Y:S04]  /*1a2b20*/  LDL.LU R32, [R1+0x8a0] ;  /* 0x0008a00001207983 */ /* 0x000ea80000300800 */
[----:B------:R-:W2:Y:S04]  /*1a2b30*/  LDL.LU R33, [R1+0x8a8] ;  /* 0x0008a80001217983 */ /* 0x000ea80000300800 */
[----:B------:R-:W2:Y:S01]  /*1a2b40*/  LDL.LU R34, [R1+0x1390] ;  /* 0x0013900001227983 */ /* 0x000ea20000300800 */
[----:B------:R-:W-:-:S03]  /*1a2b50*/  @P2 LOP3.LUT R0, R0, 0x40000, RZ, 0xfc, !PT ;  /* 0x0004000000002812 */ /* 0x000fc600078efcff */
[----:B------:R-:W2:Y:S04]  /*1a2b60*/  LDL.LU R35, [R1+0x1398] ;  /* 0x0013980001237983 */ /* 0x000ea80000300800 */
[----:B----4-:R-:W4:Y:S04]  /*1a2b70*/  LDL.LU R11, [R1+0xb1c] ;  /* 0x000b1c00010b7983 */ /* 0x010f280000300800 */
[----:B------:R-:W2:Y:S04]  /*1a2b80*/  LDL.LU R16, [R1+0xb18] ;  /* 0x000b180001107983 */ /* 0x000ea80000300800 */
[----:B------:R-:W3:Y:S01]  /*1a2b90*/  LDL.LU R17, [R1+0xb14] ;  /* 0x000b140001117983 */ /* 0x000ee20000300800 */
[----:B------:R-:W-:-:S03]  /*1a2ba0*/  LOP3.LUT R0, R0, 0xffdfffff, RZ, 0xc0, !PT ;  /* 0xffdfffff00007812 */ /* 0x000fc600078ec0ff */
[----:B------:R-:W3:Y:S01]  /*1a2bb0*/  LDL.LU R250, [R1+0xb10] ;  /* 0x000b100001fa7983 */ /* 0x000ee20000300800 */
[----:B------:R-:W-:Y:S02]  /*1a2bc0*/  @P1 LOP3.LUT R0, R0, 0x200000, RZ, 0xfc, !PT ;  /* 0x0020000000001812 */ /* 0x000fe400078efcff */
[----:B------:R-:W-:Y:S01]  /*1a2bd0*/  ISETP.GE.AND P1, PT, R3, UR62, PT ;  /* 0x0000003e03007c0c */ /* 0x000fe2000bf26270 */
[----:B------:R-:W3:Y:S04]  /*1a2be0*/  LDL.LU R248, [R1+0xb0c] ;  /* 0x000b0c0001f87983 */ /* 0x000ee80000300800 */
[----:B------:R-:W3:Y:S04]  /*1a2bf0*/  LDL.LU R3, [R1+0xb08] ;  /* 0x000b080001037983 */ /* 0x000ee80000300800 */
[----:B------:R-:W3:Y:S01]  /*1a2c00*/  LDL.LU R28, [R1+0xb04] ;  /* 0x000b0400011c7983 */ /* 0x000ee20000300800 */
[----:B------:R-:W-:-:S02]  /*1a2c10*/  ISETP.GE.AND P0, PT, R5, UR58, PT ;  /* 0x0000003a05007c0c */ /* 0x000fc4000bf06270 */
[----:B------:R-:W-:Y:S01]  /*1a2c20*/  ISETP.GE.AND P2, PT, R4, UR60, PT ;  /* 0x0000003c04007c0c */ /* 0x000fe2000bf46270 */
[----:B------:R-:W3:Y:S01]  /*1a2c30*/  LDL.LU R27, [R1+0xb00] ;  /* 0x000b0000011b7983 */ /* 0x000ee20000300800 */
[----:B------:R-:W-:Y:S01]  /*1a2c40*/  VIADD R2, R249, 0x114 ;  /* 0x00000114f9027836 */ /* 0x000fe20000000000 */
[----:B------:R-:W-:Y:S02]  /*1a2c50*/  LOP3.LUT R0, R0, 0xff7fffff, RZ, 0xc0, !PT ;  /* 0xff7fffff00007812 */ /* 0x000fe400078ec0ff */
[----:B------:R-:W3:Y:S04]  /*1a2c60*/  LDL.LU R4, [R1+0xafc] ;  /* 0x000afc0001047983 */ /* 0x000ee80000300800 */
[----:B------:R-:W3:Y:S04]  /*1a2c70*/  LDL.LU R5, [R1+0xaf8] ;  /* 0x000af80001057983 */ /* 0x000ee80000300800 */
[----:B------:R-:W3:Y:S01]  /*1a2c80*/  LDL.LU R7, [R1+0xaf4] ;  /* 0x000af40001077983 */ /* 0x000ee20000300800 */
[----:B------:R-:W-:-:S03]  /*1a2c90*/  @P0 LOP3.LUT R0, R0, 0x800000, RZ, 0xfc, !PT ;  /* 0x0080000000000812 */ /* 0x000fc600078efcff */
[----:B------:R-:W3:Y:S01]  /*1a2ca0*/  LDL.LU R6, [R1+0xaf0] ;  /* 0x000af00001067983 */ /* 0x000ee20000300800 */
[----:B------:R-:W-:-:S03]  /*1a2cb0*/  ISETP.GE.AND P0, PT, R2, UR64, PT ;  /* 0x0000004002007c0c */ /* 0x000fc6000bf06270 */
[----:B------:R-:W3:Y:S04]  /*1a2cc0*/  LDL.LU R14, [R1+0xaec] ;  /* 0x000aec00010e7983 */ /* 0x000ee80000300800 */
[----:B------:R-:W3:Y:S01]  /*1a2cd0*/  LDL.LU R13, [R1+0xae8] ;  /* 0x000ae800010d7983 */ /* 0x000ee20000300800 */
[----:B------:R-:W-:-:S03]  /*1a2ce0*/  ISETP.GE.AND P6, PT, R24, UR36, PT ;  /* 0x0000002418007c0c */ /* 0x000fc6000bfc6270 */
[----:B------:R-:W3:Y:S04]  /*1a2cf0*/  LDL.LU R12, [R1+0xae4] ;  /* 0x000ae400010c7983 */ /* 0x000ee80000300800 */
[----:B------:R-:W3:Y:S04]  /*1a2d00*/  LDL.LU R2, [R1+0xae0] ;  /* 0x000ae00001027983 */ /* 0x000ee80000300800 */
[----:B------:R-:W3:Y:S04]  /*1a2d10*/  LDL.LU R26, [R1+0xadc] ;  /* 0x000adc00011a7983 */ /* 0x000ee80000300800 */
[----:B------:R-:W3:Y:S04]  /*1a2d20*/  LDL.LU R25, [R1+0xad8] ;  /* 0x000ad80001197983 */ /* 0x000ee80000300800 */
[----:B------:R-:W3:Y:S01]  /*1a2d30*/  LDL.LU R24, [R1+0xad4] ;  /* 0x000ad40001187983 */ /* 0x000ee20000300800 */
[----:B-1----:R-:W-:-:S03]  /*1a2d40*/  IMAD.MOV.U32 R10, RZ, RZ, R18 ;  /* 0x000000ffff0a7224 */ /* 0x002fc600078e0012 */
[----:B------:R-:W3:Y:S04]  /*1a2d50*/  LDL.LU R8, [R1+0xad0] ;  /* 0x000ad00001087983 */ /* 0x000ee80000300800 */
[----:B------:R-:W3:Y:S04]  /*1a2d60*/  LDL.LU R22, [R1+0xacc] ;  /* 0x000acc0001167983 */ /* 0x000ee80000300800 */
[----:B------:R-:W3:Y:S04]  /*1a2d70*/  LDL.LU R23, [R1+0xac8] ;  /* 0x000ac80001177983 */ /* 0x000ee80000300800 */
[----:B------:R-:W3:Y:S04]  /*1a2d80*/  LDL.LU R249, [R1+0xac4] ;  /* 0x000ac40001f97983 */ /* 0x000ee80000300800 */
[----:B------:R-:W3:Y:S01]  /*1a2d90*/  LDL.LU R15, [R1+0xac0] ;  /* 0x000ac000010f7983 */ /* 0x000ee20000300800 */
[----:B------:R-:W-:-:S03]  /*1a2da0*/  R2UR UR70, R10 ;  /* 0x000000000a4672ca */ /* 0x000fc600000e0000 */
[----:B------:R-:W3:Y:S04]  /*1a2db0*/  LDL.LU R21, [R1+0xabc] ;  /* 0x000abc0001157983 */ /* 0x000ee80000300800 */
[----:B------:R-:W3:Y:S04]  /*1a2dc0*/  LDL.LU R20, [R1+0xab8] ;  /* 0x000ab80001147983 */ /* 0x000ee80000300800 */
[----:B------:R-:W3:Y:S04]  /*1a2dd0*/  LDL.LU R19, [R1+0xab4] ;  /* 0x000ab40001137983 */ /* 0x000ee80000300800 */
[----:B------:R-:W3:Y:S04]  /*1a2de0*/  LDL.LU R18, [R1+0xab0] ;  /* 0x000ab00001127983 */ /* 0x000ee80000300800 */
[----:B------:R-:W3:Y:S01]  /*1a2df0*/  LDL.LU R10, [R1+0x81b4] ;  /* 0x0081b400010a7983 */ /* 0x000ee20000300800 */
[----:B----4-:R-:W-:-:S03]  /*1a2e00*/  R2UR UR66, R11 ;  /* 0x000000000b4272ca */ /* 0x010fc600000e0000 */
[----:B------:R-:W4:Y:S01]  /*1a2e10*/  LDL.LU R11, [R1+0x81b0] ;  /* 0x0081b000010b7983 */ /* 0x000f220000300800 */
[----:B--2---:R-:W-:-:S03]  /*1a2e20*/  R2UR UR12, R16 ;  /* 0x00000000100c72ca */ /* 0x004fc600000e0000 */
[----:B------:R-:W2:Y:S01]  /*1a2e30*/  LDL.LU R16, [R1+0x81ac] ;  /* 0x0081ac0001107983 */ /* 0x000ea20000300800 */
[----:B---3--:R-:W-:-:S03]  /*1a2e40*/  R2UR UR14, R17 ;  /* 0x00000000110e72ca */ /* 0x008fc600000e0000 */
[----:B------:R-:W3:Y:S01]  /*1a2e50*/  LDL.LU R17, [R1+0x81a8] ;  /* 0x0081a80001117983 */ /* 0x000ee20000300800 */
[----:B------:R-:W-:-:S03]  /*1a2e60*/  R2UR UR16, R250 ;  /* 0x00000000fa1072ca */ /* 0x000fc600000e0000 */
[----:B------:R-:W4:Y:S01]  /*1a2e70*/  LDL.LU R250, [R1+0x81a4] ;  /* 0x0081a40001fa7983 */ /* 0x000f220000300800 */
[----:B------:R-:W-:-:S03]  /*1a2e80*/  R2UR UR18, R248 ;  /* 0x00000000f81272ca */ /* 0x000fc600000e0000 */
[----:B------:R-:W4:Y:S01]  /*1a2e90*/  LDL.LU R248, [R1+0x81a0] ;  /* 0x0081a00001f87983 */ /* 0x000f220000300800 */
[----:B------:R-:W-:-:S03]  /*1a2ea0*/  R2UR UR20, R3 ;  /* 0x00000000031472ca */ /* 0x000fc600000e0000 */
[----:B------:R-:W4:Y:S01]  /*1a2eb0*/  LDL.LU R3, [R1+0x819c] ;  /* 0x00819c0001037983 */ /* 0x000f220000300800 */
[----:B------:R-:W-:-:S03]  /*1a2ec0*/  R2UR UR22, R28 ;  /* 0x000000001c1672ca */ /* 0x000fc600000e0000 */
[----:B------:R-:W4:Y:S01]  /*1a2ed0*/  LDL.LU R28, [R1+0x8198] ;  /* 0x00819800011c7983 */ /* 0x000f220000300800 */
[----:B------:R-:W-:-:S04]  /*1a2ee0*/  LOP3.LUT R0, R0, 0xfdffffff, RZ, 0xc0, !PT ;  /* 0xfdffffff00007812 */ /* 0x000fc800078ec0ff */
[----:B------:R-:W-:-:S04]  /*1a2ef0*/  @P2 LOP3.LUT R0, R0, 0x2000000, RZ, 0xfc, !PT ;  /* 0x0200000000002812 */ /* 0x000fc800078efcff */
[----:B------:R-:W-:Y:S02]  /*1a2f00*/  LOP3.LUT R0, R0, 0xefffffff, RZ, 0xc0, !PT ;  /* 0xefffffff00007812 */ /* 0x000fe400078ec0ff */
[----:B------:R-:W-:Y:S02]  /*1a2f10*/  R2UR UR24, R27 ;  /* 0x000000001b1872ca */ /* 0x000fe400000e0000 */
[----:B------:R-:W-:Y:S01]  /*1a2f20*/  @P1 LOP3.LUT R0, R0, 0x10000000, RZ, 0xfc, !PT ;  /* 0x1000000000001812 */ /* 0x000fe200078efcff */
[----:B------:R-:W4:Y:S01]  /*1a2f30*/  LDL.LU R27, [R1+0x8194] ;  /* 0x00819400011b7983 */ /* 0x000f220000300800 */
[----:B------:R-:W-:Y:S02]  /*1a2f40*/  R2UR UR26, R4 ;  /* 0x00000000041a72ca */ /* 0x000fe400000e0000 */
[----:B------:R-:W-:Y:S01]  /*1a2f50*/  R2UR UR28, R5 ;  /* 0x00000000051c72ca */ /* 0x000fe200000e0000 */
[----:B------:R-:W4:Y:S01]  /*1a2f60*/  LDL.LU R4, [R1+0x8190] ;  /* 0x0081900001047983 */ /* 0x000f220000300800 */
[----:B------:R-:W-:-:S02]  /*1a2f70*/  R2UR UR30, R7 ;  /* 0x00000000071e72ca */ /* 0x000fc400000e0000 */
[----:B------:R-:W-:Y:S01]  /*1a2f80*/  LOP3.LUT R0, R0, 0xdfffffff, RZ, 0xc0, !PT ;  /* 0xdfffffff00007812 */ /* 0x000fe200078ec0ff */
[----:B------:R-:W4:Y:S01]  /*1a2f90*/  LDL.LU R5, [R1+0x818c] ;  /* 0x00818c0001057983 */ /* 0x000f220000300800 */
[----:B------:R-:W-:Y:S02]  /*1a2fa0*/  R2UR UR32, R6 ;  /* 0x00000000062072ca */ /* 0x000fe400000e0000 */
[----:B------:R-:W-:Y:S01]  /*1a2fb0*/  R2UR UR34, R14 ;  /* 0x000000000e2272ca */ /* 0x000fe200000e0000 */
[----:B------:R-:W4:Y:S01]  /*1a2fc0*/  LDL.LU R7, [R1+0x8188] ;  /* 0x0081880001077983 */ /* 0x000f220000300800 */
[----:B------:R-:W-:-:S03]  /*1a2fd0*/  R2UR UR36, R13 ;  /* 0x000000000d2472ca */ /* 0x000fc600000e0000 */
[----:B------:R-:W4:Y:S01]  /*1a2fe0*/  LDL.LU R6, [R1+0x8184] ;  /* 0x0081840001067983 */ /* 0x000f220000300800 */
[----:B------:R-:W-:-:S03]  /*1a2ff0*/  R2UR UR38, R12 ;  /* 0x000000000c2672ca */ /* 0x000fc600000e0000 */
[----:B------:R-:W4:Y:S01]  /*1a3000*/  LDL.LU R14, [R1+0x8180] ;  /* 0x00818000010e7983 */ /* 0x000f220000300800 */
[----:B------:R-:W-:Y:S02]  /*1a3010*/  @P0 LOP3.LUT R0, R0, 0x20000000, RZ, 0xfc, !PT ;  /* 0x2000000000000812 */ /* 0x000fe400078efcff */
[----:B------:R-:W-:Y:S01]  /*1a3020*/  R2UR UR40, R2 ;  /* 0x00000000022872ca */ /* 0x000fe200000e0000 */
[----:B------:R-:W4:Y:S01]  /*1a3030*/  LDL.LU R13, [R1+0x817c] ;  /* 0x00817c00010d7983 */ /* 0x000f220000300800 */
        /* <DEDUP_REMOVED lines=18> */
[----:B------:R-:W-:Y:S02]  /*1a3160*/  R2UR UR60, R20 ;  /* 0x00000000143c72ca */ /* 0x000fe400000e0000 */
[----:B------:R-:W-:Y:S01]  /*1a3170*/  LOP3.LUT R0, R0, 0x7fffffff, RZ, 0xc0, !PT ;  /* 0x7fffffff00007812 */ /* 0x000fe200078ec0ff */
[----:B------:R-:W4:Y:S01]  /*1a3180*/  LDL.LU R15, [R1+0x8154] ;  /* 0x00815400010f7983 */ /* 0x000f220000300800 */
[----:B------:R-:W-:-:S03]  /*1a3190*/  R2UR UR62, R19 ;  /* 0x00000000133e72ca */ /* 0x000fc600000e0000 */
[----:B------:R-:W4:Y:S01]  /*1a31a0*/  LDL.LU R21, [R1+0x8150] ;  /* 0x0081500001157983 */ /* 0x000f220000300800 */
[----:B------:R-:W-:-:S03]  /*1a31b0*/  R2UR UR64, R18 ;  /* 0x00000000124072ca */ /* 0x000fc600000e0000 */
[----:B------:R-:W4:Y:S04]  /*1a31c0*/  LDL.LU R20, [R1+0x814c] ;  /* 0x00814c0001147983 */ /* 0x000f280000300800 */
[----:B------:R-:W4:Y:S04]  /*1a31d0*/  LDL.LU R19, [R1+0x8148] ;  /* 0x0081480001137983 */ /* 0x000f280000300800 */
[----:B------:R-:W4:Y:S01]  /*1a31e0*/  LDL.LU R18, [R1+0x8144] ;  /* 0x0081440001127983 */ /* 0x000f220000300800 */
[----:B--2---:R-:W-:Y:S02]  /*1a31f0*/  ISETP.GE.AND P2, PT, R16, UR68, PT ;  /* 0x0000004410007c0c */ /* 0x004fe4000bf46270 */
[----:B---3--:R-:W-:-:S02]  /*1a3200*/  ISETP.GE.AND P0, PT, R17, UR72, PT ;  /* 0x0000004811007c0c */ /* 0x008fc4000bf06270 */
[----:B------:R-:W2:Y:S04]  /*1a3210*/  LDL.LU R17, [R1+0x8140] ;  /* 0x0081400001117983 */ /* 0x000ea80000300800 */
[----:B------:R-:W3:Y:S01]  /*1a3220*/  LDL.LU R16, [R1+0x813c] ;  /* 0x00813c0001107983 */ /* 0x000ee20000300800 */
[----:B----4-:R-:W-:-:S06]  /*1a3230*/  LOP3.LUT R3, R3, 0xfffffffd, RZ, 0xc0, !PT ;  /* 0xfffffffd03037812 */ /* 0x010fcc00078ec0ff */
[----:B------:R-:W-:Y:S02]  /*1a3240*/  @P0 LOP3.LUT R0, R0, 0x80000000, RZ, 0xfc, !PT ;  /* 0x8000000000000812 */ /* 0x000fe400078efcff */
[----:B------:R-:W-:Y:S02]  /*1a3250*/  ISETP.GE.AND P0, PT, R10, UR66, PT ;  /* 0x000000420a007c0c */ /* 0x000fe4000bf06270 */
[----:B------:R-:W-:Y:S01]  /*1a3260*/  @P2 LOP3.LUT R3, R3, 0x2, RZ, 0xfc, !PT ;  /* 0x0000000203032812 */ /* 0x000fe200078efcff */
[----:B------:R-:W4:Y:S01]  /*1a3270*/  LDL.LU R10, [R1+0xaac] ;  /* 0x000aac00010a7983 */ /* 0x000f220000300800 */
[----:B------:R-:W-:-:S03]  /*1a3280*/  ISETP.GE.AND P2, PT, R9, UR12, PT ;  /* 0x0000000c09007c0c */ /* 0x000fc6000bf46270 */
[----:B------:R-:W2:Y:S01]  /*1a3290*/  LDL.LU R9, [R1+0xaa8] ;  /* 0x000aa80001097983 */ /* 0x000ea20000300800 */
[----:B------:R-:W-:Y:S02]  /*1a32a0*/  ISETP.GE.AND P1, PT, R11, UR70, PT ;  /* 0x000000460b007c0c */ /* 0x000fe4000bf26270 */
[----:B------:R-:W-:Y:S01]  /*1a32b0*/  LOP3.LUT R3, R3, 0xfffffffb, RZ, 0xc0, !PT ;  /* 0xfffffffb03037812 */ /* 0x000fe200078ec0ff */
[----:B------:R-:W3:Y:S10]  /*1a32c0*/  LDL.LU R11, [R1+0xaa4] ;  /* 0x000aa400010b7983 */ /* 0x000ef40000300800 */
[----:B------:R-:W-:-:S04]  /*1a32d0*/  @P1 LOP3.LUT R3, R3, 0x4, RZ, 0xfc, !PT ;  /* 0x0000000403031812 */ /* 0x000fc800078efcff */
[----:B------:R-:W-:-:S04]  /*1a32e0*/  LOP3.LUT R3, R3, 0xffffffdf, RZ, 0xc0, !PT ;  /* 0xffffffdf03037812 */ /* 0x000fc800078ec0ff */
[----:B------:R-:W-:Y:S02]  /*1a32f0*/  @P0 LOP3.LUT R3, R3, 0x20, RZ, 0xfc, !PT ;  /* 0x0000002003030812 */ /* 0x000fe400078efcff */
[----:B------:R-:W-:Y:S02]  /*1a3300*/  ISETP.GE.AND P1, PT, R252, UR14, PT ;  /* 0x0000000efc007c0c */ /* 0x000fe4000bf26270 */
        /* <DEDUP_REMOVED lines=36> */
[----:B------:R-:W-:Y:S02]  /*1a3550*/  ISETP.GE.AND P1, PT, R236, UR38, PT ;  /* 0x00000026ec007c0c */ /* 0x000fe4000bf26270 */
[----:B------:R-:W-:Y:S02]  /*1a3560*/  LOP3.LUT R3, R3, 0xbfffffff, RZ, 0xc0, !PT ;  /* 0xbfffffff03037812 */ /* 0x000fe400078ec0ff */
[----:B------:R-:W-:Y:S02]  /*1a3570*/  LOP3.LUT R28, R28, 0xfffffffd, RZ, 0xc0, !PT ;  /* 0xfffffffd1c1c7812 */ /* 0x000fe400078ec0ff */
[----:B------:R-:W-:-:S02]  /*1a3580*/  @P2 LOP3.LUT R3, R3, 0x40000000, RZ, 0xfc, !PT ;  /* 0x4000000003032812 */ /* 0x000fc400078efcff */
[----:B------:R-:W-:Y:S02]  /*1a3590*/  ISETP.GE.AND P2, PT, R234, UR42, PT ;  /* 0x0000002aea007c0c */ /* 0x000fe4000bf46270 */
[----:B------:R-:W-:Y:S02]  /*1a35a0*/  LOP3.LUT R3, R3, 0x7fffffff, RZ, 0xc0, !PT ;  /* 0x7fffffff03037812 */ /* 0x000fe400078ec0ff */
[----:B------:R-:W-:Y:S02]  /*1a35b0*/  @P0 LOP3.LUT R28, R28, 0x2, RZ, 0xfc, !PT ;  /* 0x000000021c1c0812 */ /* 0x000fe400078efcff */
        /* <DEDUP_REMOVED lines=24> */
[----:B------:R-:W-:-:S04]  /*1a3740*/  @P1 LOP3.LUT R28, R28, 0x10000, RZ, 0xfc, !PT ;  /* 0x000100001c1c1812 */ /* 0x000fc800078efcff */
[----:B------:R-:W-:Y:S02]  /*1a3750*/  LOP3.LUT R28, R28, 0xfffdffff, RZ, 0xc0, !PT ;  /* 0xfffdffff1c1c7812 */ /* 0x000fe400078ec0ff */
[----:B------:R-:W-:Y:S02]  /*1a3760*/  ISETP.GE.AND P1, PT, R224, UR62, PT ;  /* 0x0000003ee0007c0c */ /* 0x000fe4000bf26270 */
[----:B------:R-:W-:Y:S02]  /*1a3770*/  @P0 LOP3.LUT R28, R28, 0x20000, RZ, 0xfc, !PT ;  /* 0x000200001c1c0812 */ /* 0x000fe400078efcff */
[----:B------:R-:W-:Y:S02]  /*1a3780*/  ISETP.GE.AND P0, PT, R223, UR64, PT ;  /* 0x00000040df007c0c */ /* 0x000fe4000bf06270 */
[----:B------:R-:W-:Y:S02]  /*1a3790*/  ISETP.GE.AND P2, PT, R225, UR60, PT ;  /* 0x0000003ce1007c0c */ /* 0x000fe4000bf46270 */
[----:B----4-:R-:W-:-:S02]  /*1a37a0*/  R2UR UR72, R10 ;  /* 0x000000000a4872ca */ /* 0x010fc400000e0000 */
[----:B------:R-:W4:Y:S01]  /*1a37b0*/  LDL.LU R10, [R1+0xaa0] ;  /* 0x000aa000010a7983 */ /* 0x000f220000300800 */
[----:B--2---:R-:W-:-:S03]  /*1a37c0*/  R2UR UR68, R9 ;  /* 0x00000000094472ca */ /* 0x004fc600000e0000 */
        /* <DEDUP_REMOVED lines=27> */
[----:B---3--:R-:W-:-:S03]  /*1a3980*/  R2UR UR70, R11 ;  /* 0x000000000b4672ca */ /* 0x008fc600000e0000 */
[----:B------:R-:W3:Y:S01]  /*1a3990*/  LDL.LU R11, [R1+0x8138] ;  /* 0x00813800010b7983 */ /* 0x000ee20000300800 */
[----:B----4-:R-:W-:-:S03]  /*1a39a0*/  R2UR UR66, R10 ;  /* 0x000000000a4272ca */ /* 0x010fc600000e0000 */
[----:B------:R-:W4:Y:S01]  /*1a39b0*/  LDL.LU R10, [R1+0x8134] ;  /* 0x00813400010a7983 */ /* 0x000f220000300800 */
[----:B--2---:R-:W-:-:S03]  /*1a39c0*/  R2UR UR12, R9 ;  /* 0x00000000090c72ca */ /* 0x004fc600000e0000 */
[----:B------:R-:W2:Y:S01]  /*1a39d0*/  LDL.LU R9, [R1+0x8130] ;  /* 0x0081300001097983 */ /* 0x000ea20000300800 */
[----:B------:R-:W-:-:S03]  /*1a39e0*/  R2UR UR62, R247 ;  /* 0x00000000f73e72ca */ /* 0x000fc600000e0000 */
[----:B------:R-:W2:Y:S01]  /*1a39f0*/  LDL.LU R247, [R1+0x9b0] ;  /* 0x0009b00001f77983 */ /* 0x000ea20000300800 */
[----:B------:R-:W-:-:S03]  /*1a3a00*/  R2UR UR64, R252 ;  /* 0x00000000fc4072ca */ /* 0x000fc600000e0000 */
[----:B------:R-:W3:Y:S01]  /*1a3a10*/  LDL.LU R252, [R1+0x9ac] ;  /* 0x0009ac0001fc7983 */ /* 0x000ee20000300800 */
[----:B------:R-:W-:-:S04]  /*1a3a20*/  LOP3.LUT R28, R28, 0xffefffff, RZ, 0xc0, !PT ;  /* 0xffefffff1c1c7812 */ /* 0x000fc800078ec0ff */
[----:B------:R-:W-:-:S04]  /*1a3a30*/  @P2 LOP3.LUT R28, R28, 0x100000, RZ, 0xfc, !PT ;  /* 0x001000001c1c2812 */ /* 0x000fc800078efcff */
[----:B------:R-:W-:-:S04]  /*1a3a40*/  LOP3.LUT R28, R28, 0xffbfffff, RZ, 0xc0, !PT ;  /* 0xffbfffff1c1c7812 */ /* 0x000fc800078ec0ff */
[----:B------:R-:W-:-:S04]  /*1a3a50*/  @P1 LOP3.LUT R28, R28, 0x400000, RZ, 0xfc, !PT ;  /* 0x004000001c1c1812 */ /* 0x000fc800078efcff */
[----:B------:R-:W-:Y:S02]  /*1a3a60*/  LOP3.LUT R28, R28, 0xfeffffff, RZ, 0xc0, !PT ;  /* 0xfeffffff1c1c7812 */ /* 0x000fe400078ec0ff */
[----:B------:R-:W-:Y:S02]  /*1a3a70*/  ISETP.GE.AND P1, PT, R220, UR70, PT ;  /* 0x00000046dc007c0c */ /* 0x000fe4000bf26270 */
[----:B------:R-:W-:Y:S01]  /*1a3a80*/  @P0 LOP3.LUT R28, R28, 0x1000000, RZ, 0xfc, !PT ;  /* 0x010000001c1c0812 */ /* 0x000fe200078efcff */
[----:B------:R-:W4:Y:S01]  /*1a3a90*/  LDL.LU R220, [R1+0x9a8] ;  /* 0x0009a80001dc7983 */ /* 0x000f220000300800 */
[----:B------:R-:W-:Y:S02]  /*1a3aa0*/  ISETP.GE.AND P2, PT, R221, UR68, PT ;  /* 0x00000044dd007c0c */ /* 0x000fe4000bf46270 */
[----:B------:R-:W-:Y:S01]  /*1a3ab0*/  ISETP.GE.AND P0, PT, R222, UR72, PT ;  /* 0x00000048de007c0c */ /* 0x000fe2000bf06270 */
[----:B------:R-:W4:Y:S01]  /*1a3ac0*/  LDL.LU R221, [R1+0x9a4] ;  /* 0x0009a40001dd7983 */ /* 0x000f220000300800 */
[----:B------:R-:W-:-:S02]  /*1a3ad0*/  R2UR UR14, R223 ;  /* 0x00000000df0e72ca */ /* 0x000fc400000e0000 */
        /* <DEDUP_REMOVED lines=45> */
[----:B------:R-:W4:Y:S04]  /*1a3db0*/  LDL.LU R244, [R1+0x948] ;  /* 0x0009480001f47983 */ /* 0x000f280000300800 */
[----:B------:R-:W4:Y:S04]  /*1a3dc0*/  LDL.LU R245, [R1+0x944] ;  /* 0x0009440001f57983 */ /* 0x000f280000300800 */
[----:B------:R-:W4:Y:S01]  /*1a3dd0*/  LDL.LU R246, [R1+0x940] ;  /* 0x0009400001f67983 */ /* 0x000f220000300800 */
[----:B------:R-:W-:-:S04]  /*1a3de0*/  LOP3.LUT R28, R28, 0xfdffffff, RZ, 0xc0, !PT ;  /* 0xfdffffff1c1c7812 */ /* 0x000fc800078ec0ff */
[----:B------:R-:W-:Y:S02]  /*1a3df0*/  @P0 LOP3.LUT R28, R28, 0x2000000, RZ, 0xfc, !PT ;  /* 0x020000001c1c0812 */ /* 0x000fe400078efcff */
[----:B------:R-:W-:Y:S02]  /*1a3e00*/  ISETP.GE.AND P0, PT, R219, UR66, PT ;  /* 0x00000042db007c0c */ /* 0x000fe4000bf06270 */
[----:B------:R-:W-:Y:S02]  /*1a3e10*/  LOP3.LUT R28, R28, 0xf7ffffff, RZ, 0xc0, !PT ;  /* 0xf7ffffff1c1c7812 */ /* 0x000fe400078ec0ff */
[----:B------:R-:W-:Y:S02]  /*1a3e20*/  LOP3.LUT R27, R27, 0xfffffffe, RZ, 0xc0, !PT ;  /* 0xfffffffe1b1b7812 */ /* 0x000fe400078ec0ff */
[----:B------:R-:W-:Y:S02]  /*1a3e30*/  @P2 LOP3.LUT R28, R28, 0x8000000, RZ, 0xfc, !PT ;  /* 0x080000001c1c2812 */ /* 0x000fe400078efcff */
[----:B------:R-:W-:-:S02]  /*1a3e40*/  ISETP.GE.AND P2, PT, R218, UR12, PT ;  /* 0x0000000cda007c0c */ /* 0x000fc4000bf46270 */
[----:B------:R-:W-:-:S03]  /*1a3e50*/  LOP3.LUT R28, R28, 0xdfffffff, RZ, 0xc0, !PT ;  /* 0xdfffffff1c1c7812 */ /* 0x000fc600078ec0ff */
[----:B------:R-:W-:Y:S02]  /*1a3e60*/  @P0 LOP3.LUT R27, R27, 0x1, RZ, 0xfc, !PT ;  /* 0x000000011b1b0812 */ /* 0x000fe400078efcff */
[----:B------:R-:W-:Y:S02]  /*1a3e70*/  @P1 LOP3.LUT R28, R28, 0x20000000, RZ, 0xfc, !PT ;  /* 0x200000001c1c1812 */ /* 0x000fe400078efcff */
[----:B------:R-:W-:Y:S02]  /*1a3e80*/  ISETP.GE.AND P1, PT, R217, UR14, PT ;  /* 0x0000000ed9007c0c */ /* 0x000fe4000bf26270 */
[----:B------:R-:W-:-:S04]  /*1a3e90*/  LOP3.LUT R27, R27, 0xfffffffd, RZ, 0xc0, !PT ;  /* 0xfffffffd1b1b7812 */ /* 0x000fc800078ec0ff */
[----:B------:R-:W-:Y:S02]  /*1a3ea0*/  @P2 LOP3.LUT R27, R27, 0x2, RZ, 0xfc, !PT ;  /* 0x000000021b1b2812 */ /* 0x000fe400078efcff */
[----:B------:R-:W-:Y:S02]  /*1a3eb0*/  ISETP.GE.AND P0, PT, R216, UR16, PT ;  /* 0x00000010d8007c0c */ /* 0x000fe4000bf06270 */
[----:B------:R-:W-:Y:S02]  /*1a3ec0*/  LOP3.LUT R27, R27, 0xfffffff7, RZ, 0xc0, !PT ;  /* 0xfffffff71b1b7812 */ /* 0x000fe400078ec0ff */
[----:B--2---:R-:W-:Y:S02]  /*1a3ed0*/  R2UR UR72, R247 ;  /* 0x00000000f74872ca */ /* 0x004fe400000e0000 */
[----:B------:R-:W2:Y:S01]  /*1a3ee0*/  LDL.LU R247, [R1+0x93c] ;  /* 0x00093c0001f77983 */ /* 0x000ea20000300800 */
[----:B---3--:R-:W-:-:S03]  /*1a3ef0*/  R2UR UR68, R252 ;  /* 0x00000000fc4472ca */ /* 0x008fc600000e0000 */
[----:B------:R-:W3:Y:S01]  /*1a3f00*/  LDL.LU R252, [R1+0x938] ;  /* 0x0009380001fc7983 */ /* 0x000ee20000300800 */
        /* <DEDUP_REMOVED lines=68> */
[----:B--2---:R-:W-:Y:S02]  /*1a4350*/  R2UR UR62, R247 ;  /* 0x00000000f73e72ca */ /* 0x004fe400000e0000 */
[----:B------:R-:W2:Y:S01]  /*1a4360*/  LDL.LU R247, [R1+0x934] ;  /* 0x0009340001f77983 */ /* 0x000ea20000300800 */
[----:B---3--:R-:W-:-:S03]  /*1a4370*/  R2UR UR64, R252 ;  /* 0x00000000fc4072ca */ /* 0x008fc600000e0000 */
[----:B------:R-:W3:Y:S01]  /*1a4380*/  LDL.LU R252, [R1+0x930] ;  /* 0x0009300001fc7983 */ /* 0x000ee20000300800 */
[----:B------:R-:W-:Y:S02]  /*1a4390*/  ISETP.GE.AND P2, PT, R194, UR60, PT ;  /* 0x0000003cc2007c0c */ /* 0x000fe4000bf46270 */
[----:B----4-:R-:W-:Y:S02]  /*1a43a0*/  R2UR UR70, R220 ;  /* 0x00000000dc4672ca */ /* 0x010fe400000e0000 */
[----:B------:R-:W-:Y:S01]  /*1a43b0*/  R2UR UR66, R221 ;  /* 0x00000000dd4272ca */ /* 0x000fe200000e0000 */
[----:B------:R-:W4:Y:S01]  /*1a43c0*/  LDL.LU R220, [R1+0x92c] ;  /* 0x00092c0001dc7983 */ /* 0x000f220000300800 */
[----:B------:R-:W-:Y:S02]  /*1a43d0*/  R2UR UR12, R222 ;  /* 0x00000000de0c72ca */ /* 0x000fe400000e0000 */
[----:B------:R-:W-:Y:S01]  /*1a43e0*/  R2UR UR14, R223 ;  /* 0x00000000df0e72ca */ /* 0x000fe200000e0000 */
[----:B------:R-:W4:Y:S01]  /*1a43f0*/  LDL.LU R221, [R1+0x928] ;  /* 0x0009280001dd7983 */ /* 0x000f220000300800 */
[----:B------:R-:W-:-:S03]  /*1a4400*/  R2UR UR16, R224 ;  /* 0x00000000e01072ca */ /* 0x000fc600000e0000 */
[----:B------:R-:W4:Y:S01]  /*1a4410*/  LDL.LU R222, [R1+0x924] ;  /* 0x0009240001de7983 */ /* 0x000f220000300800 */
[----:B------:R-:W-:Y:S02]  /*1a4420*/  LOP3.LUT R4, R4, 0xffff7fff, RZ, 0xc0, !PT ;  /* 0xffff7fff04047812 */ /* 0x000fe400078ec0ff */
        /* <DEDUP_REMOVED lines=47> */
[----:B------:R-:W-:Y:S02]  /*1a4720*/  R2UR UR60, R246 ;  /* 0x00000000f63c72ca */ /* 0x000fe400000e0000 */
[----:B------:R-:W-:Y:S01]  /*1a4730*/  ISETP.GE.AND P0, PT, R191, UR72, PT ;  /* 0x00000048bf007c0c */ /* 0x000fe2000bf06270 */
[----:B------:R-:W4:Y:S01]  /*1a4740*/  LDL.LU R244, [R1+0x8cc] ;  /* 0x0008cc0001f47983 */ /* 0x000f220000300800 */
[----:B------:R-:W-:-:S03]  /*1a4750*/  ISETP.GE.AND P2, PT, R190, UR68, PT ;  /* 0x00000044be007c0c */ /* 0x000fc6000bf46270 */
[----:B------:R-:W4:Y:S04]  /*1a4760*/  LDL.LU R245, [R1+0x8c8] ;  /* 0x0008c80001f57983 */ /* 0x000f280000300800 */
[----:B------:R-:W4:Y:S01]  /*1a4770*/  LDL.LU R246, [R1+0x8c4] ;  /* 0x0008c40001f67983 */ /* 0x000f220000300800 */
        /* <DEDUP_REMOVED lines=23> */
[----:B------:R-:W-:Y:S02]  /*1a48f0*/  LOP3.LUT R5, R5, 0xfffffffd, RZ, 0xc0, !PT ;  /* 0xfffffffd05057812 */ /* 0x000fe400078ec0ff */
[----:B------:R-:W-:Y:S02]  /*1a4900*/  LOP3.LUT R4, R4, 0x7fffffff, RZ, 0xc0, !PT ;  /* 0x7fffffff04047812 */ /* 0x000fe400078ec0ff */
[----:B------:R-:W-:Y:S02]  /*1a4910*/  @P2 LOP3.LUT R5, R5, 0x2, RZ, 0xfc, !PT ;  /* 0x0000000205052812 */ /* 0x000fe400078efcff */
[----:B------:R-:W-:-:S02]  /*1a4920*/  @P0 LOP3.LUT R4, R4, 0x80000000, RZ, 0xfc, !PT ;  /* 0x8000000004040812 */ /* 0x000fc400078efcff */
        /* <DEDUP_REMOVED lines=65> */
[----:B----4-:R-:W-:-:S03]  /*1a4d40*/  R2UR UR70, R220 ;  /* 0x00000000dc4672ca */ /* 0x010fc600000e0000 */
        /* <DEDUP_REMOVED lines=8> */
[----:B------:R-:W-:Y:S01]  /*1a4dd0*/  ISETP.GE.AND P2, PT, R163, UR60, PT ;  /* 0x0000003ca3007c0c */ /* 0x000fe2000bf46270 */
[----:B------:R-:W4:Y:S01]  /*1a4de0*/  LDL.LU R224, [R1+0x890] ;  /* 0x0008900001e07983 */ /* 0x000f220000300800 */
[----:B------:R-:W-:-:S03]  /*1a4df0*/  R2UR UR18, R225 ;  /* 0x00000000e11272ca */ /* 0x000fc600000e0000 */
[----:B------:R-:W4:Y:S01]  /*1a4e00*/  LDL.LU R225, [R1+0x86c] ;  /* 0x00086c0001e17983 */ /* 0x000f220000300800 */
[----:B------:R-:W-:Y:S02]  /*1a4e10*/  LOP3.LUT R7, R7, 0xfffffdff, RZ, 0xc0, !PT ;  /* 0xfffffdff07077812 */ /* 0x000fe400078ec0ff */
[----:B------:R-:W-:Y:S02]  /*1a4e20*/  R2UR UR20, R226 ;  /* 0x00000000e21472ca */ /* 0x000fe400000e0000 */
[----:B------:R-:W4:Y:S03]  /*1a4e30*/  LDL.LU R226, [R1+0x868] ;  /* 0x0008680001e27983 */ /* 0x000f260000300800 */
[----:B------:R-:W-:-:S04]  /*1a4e40*/  @P2 LOP3.LUT R7, R7, 0x200, RZ, 0xfc, !PT ;  /* 0x0000020007072812 */ /* 0x000fc800078efcff */
[----:B------:R-:W-:Y:S02]  /*1a4e50*/  LOP3.LUT R7, R7, 0xfffff7ff, RZ, 0xc0, !PT ;  /* 0xfffff7ff07077812 */ /* 0x000fe400078ec0ff */
[----:B------:R-:W-:Y:S02]  /*1a4e60*/  R2UR UR22, R227 ;  /* 0x00000000e31672ca */ /* 0x000fe400000e0000 */
[----:B------:R-:W-:Y:S01]  /*1a4e70*/  @P1 LOP3.LUT R7, R7, 0x800, RZ, 0xfc, !PT ;  /* 0x0000080007071812 */ /* 0x000fe200078efcff */
[----:B------:R-:W4:Y:S01]  /*1a4e80*/  LDL.LU R227, [R1+0x864] ;  /* 0x0008640001e37983 */ /* 0x000f220000300800 */
[----:B------:R-:W-:Y:S02]  /*1a4e90*/  R2UR UR24, R228 ;  /* 0x00000000e41872ca */ /* 0x000fe400000e0000 */
[----:B------:R-:W-:Y:S01]  /*1a4ea0*/  LOP3.LUT R7, R7, 0xffffefff, RZ, 0xc0, !PT ;  /* 0xffffefff07077812 */ /* 0x000fe200078ec0ff */
[----:B------:R-:W4:Y:S01]  /*1a4eb0*/  LDL.LU R228, [R1+0x860] ;  /* 0x0008600001e47983 */ /* 0x000f220000300800 */
[----:B------:R-:W-:-:S02]  /*1a4ec0*/  R2UR UR26, R229 ;  /* 0x00000000e51a72ca */ /* 0x000fc400000e0000 */
[----:B------:R-:W-:Y:S01]  /*1a4ed0*/  @P0 LOP3.LUT R7, R7, 0x1000, RZ, 0xfc, !PT ;  /* 0x0000100007070812 */ /* 0x000fe200078efcff */
[----:B------:R-:W4:Y:S01]  /*1a4ee0*/  LDL.LU R229, [R1+0x84c] ;  /* 0x00084c0001e57983 */ /* 0x000f220000300800 */
[----:B------:R-:W-:Y:S02]  /*1a4ef0*/  R2UR UR28, R230 ;  /* 0x00000000e61c72ca */ /* 0x000fe400000e0000 */
[----:B------:R-:W-:Y:S01]  /*1a4f00*/  R2UR UR30, R231 ;  /* 0x00000000e71e72ca */ /* 0x000fe200000e0000 */
[----:B------:R-:W4:Y:S01]  /*1a4f10*/  LDL.LU R230, [R1+0x848] ;  /* 0x0008480001e67983 */ /* 0x000f220000300800 */
[----:B------:R-:W-:Y:S02]  /*1a4f20*/  ISETP.GE.AND P0, PT, R160, UR72, PT ;  /* 0x00000048a0007c0c */ /* 0x000fe4000bf06270 */
[----:B------:R-:W-:Y:S01]  /*1a4f30*/  R2UR UR32, R232 ;  /* 0x00000000e82072ca */ /* 0x000fe200000e0000 */
        /* <DEDUP_REMOVED lines=10> */
[----:B------:R-:W-:-:S03]  /*1a4fe0*/  ISETP.GE.AND P2, PT, R159, UR68, PT ;  /* 0x000000449f007c0c */ /* 0x000fc6000bf46270 */
[----:B------:R-:W4:Y:S01]  /*1a4ff0*/  LDL.LU R236, [R1+0x820] ;  /* 0x0008200001ec7983 */ /* 0x000f220000300800 */
[----:B------:R-:W-:-:S03]  /*1a5000*/  LOP3.LUT R7, R7, 0xffffbfff, RZ, 0xc0, !PT ;  /* 0xffffbfff07077812 */ /* 0x000fc600078ec0ff */
[----:B------:R-:W4:Y:S01]  /*1a5010*/  LDL.LU R237, [R1+0x81c] ;  /* 0x00081c0001ed7983 */ /* 0x000f220000300800 */
[----:B------:R-:W-:Y:S02]  /*1a5020*/  @P0 LOP3.LUT R7, R7, 0x4000, RZ, 0xfc, !PT ;  /* 0x0000400007070812 */ /* 0x000fe400078efcff */
[----:B------:R-:W-:Y:S02]  /*1a5030*/  R2UR UR44, R238 ;  /* 0x00000000ee2c72ca */ /* 0x000fe400000e0000 */
[----:B------:R-:W4:Y:S01]  /*1a5040*/  LDL.LU R238, [R1+0x818] ;  /* 0x0008180001ee7983 */ /* 0x000f220000300800 */
[----:B------:R-:W-:Y:S02]  /*1a5050*/  ISETP.GE.AND P1, PT, R158, UR70, PT ;  /* 0x000000469e007c0c */ /* 0x000fe4000bf26270 */
[----:B------:R-:W-:Y:S02]  /*1a5060*/  R2UR UR46, R239 ;  /* 0x00000000ef2e72ca */ /* 0x000fe400000e0000 */
[----:B------:R-:W-:Y:S01]  /*1a5070*/  LOP3.LUT R7, R7, 0xfffeffff, RZ, 0xc0, !PT ;  /* 0xfffeffff07077812 */ /* 0x000fe200078ec0ff */
[----:B------:R-:W4:Y:S01]  /*1a5080*/  LDL.LU R239, [R1+0x814] ;  /* 0x0008140001ef7983 */ /* 0x000f220000300800 */
[----:B------:R-:W-:-:S02]  /*1a5090*/  R2UR UR48, R240 ;  /* 0x00000000f03072ca */ /* 0x000fc400000e0000 */
[----:B------:R-:W-:Y:S01]  /*1a50a0*/  R2UR UR50, R241 ;  /* 0x00000000f13272ca */ /* 0x000fe200000e0000 */
[----:B------:R-:W4:Y:S01]  /*1a50b0*/  LDL.LU R240, [R1+0x810] ;  /* 0x0008100001f07983 */ /* 0x000f220000300800 */
[----:B------:R-:W-:Y:S02]  /*1a50c0*/  R2UR UR52, R242 ;  /* 0x00000000f23472ca */ /* 0x000fe400000e0000 */
[----:B------:R-:W-:Y:S01]  /*1a50d0*/  R2UR UR54, R243 ;  /* 0x00000000f33672ca */ /* 0x000fe200000e0000 */
[----:B------:R-:W4:Y:S01]  /*1a50e0*/  LDL.LU R241, [R1+0x80c] ;  /* 0x00080c0001f17983 */ /* 0x000f220000300800 */
[----:B------:R-:W-:Y:S02]  /*1a50f0*/  @P2 LOP3.LUT R7, R7, 0x10000, RZ, 0xfc, !PT ;  /* 0x0001000007072812 */ /* 0x000fe400078efcff */
[----:B------:R-:W-:Y:S01]  /*1a5100*/  R2UR UR56, R244 ;  /* 0x00000000f43872ca */ /* 0x000fe200000e0000 */
[----:B------:R-:W4:Y:S01]  /*1a5110*/  LDL.LU R242, [R1+0x808] ;  /* 0x0008080001f27983 */ /* 0x000f220000300800 */
[----:B------:R-:W-:-:S03]  /*1a5120*/  R2UR UR58, R245 ;  /* 0x00000000f53a72ca */ /* 0x000fc600000e0000 */
[----:B------:R-:W4:Y:S01]  /*1a5130*/  LDL.LU R243, [R1+0x804] ;  /* 0x0008040001f37983 */ /* 0x000f220000300800 */
[----:B------:R-:W-:Y:S02]  /*1a5140*/  R2UR UR60, R246 ;  /* 0x00000000f63c72ca */ /* 0x000fe400000e0000 */
[----:B------:R-:W-:Y:S01]  /*1a5150*/  ISETP.GE.AND P0, PT, R157, UR66, PT ;  /* 0x000000429d007c0c */ /* 0x000fe2000bf06270 */
[----:B------:R-:W4:Y:S01]  /*1a5160*/  LDL.LU R244, [R1+0x800] ;  /* 0x0008000001f47983 */ /* 0x000f220000300800 */
[----:B------:R-:W-:-:S03]  /*1a5170*/  LOP3.LUT R7, R7, 0xfff7ffff, RZ, 0xc0, !PT ;  /* 0xfff7ffff07077812 */ /* 0x000fc600078ec0ff */
[----:B------:R-:W4:Y:S04]  /*1a5180*/  LDL.LU R245, [R1+0x60c] ;  /* 0x00060c0001f57983 */ /* 0x000f280000300800 */
[----:B------:R-:W4:Y:S01]  /*1a5190*/  LDL.LU R246, [R1+0x608] ;  /* 0x0006080001f67983 */ /* 0x000f220000300800 */
        /* <DEDUP_REMOVED lines=86> */
[----:B------:R-:W-:-:S04]  /*1a5700*/  LOP3.LUT R8, R8, 0xffffff7f, RZ, 0xc0, !PT ;  /* 0xffffff7f08087812 */ /* 0x000fc800078ec0ff */
[----:B------:R-:W-:Y:S02]  /*1a5710*/  @P0 LOP3.LUT R8, R8, 0x80, RZ, 0xfc, !PT ;  /* 0x0000008008080812 */ /* 0x000fe400078efcff */
[----:B------:R-:W-:Y:S02]  /*1a5720*/  ISETP.GE.AND P0, PT, R129, UR72, PT ;  /* 0x0000004881007c0c */ /* 0x000fe4000bf06270 */
[----:B----4-:R-:W-:Y:S02]  /*1a5730*/  R2UR UR70, R220 ;  /* 0x00000000dc4672ca */ /* 0x010fe400000e0000 */
[----:B------:R-:W-:Y:S02]  /*1a5740*/  ISETP.GE.AND P2, PT, R128, UR68, PT ;  /* 0x0000004480007c0c */ /* 0x000fe4000bf46270 */
[----:B------:R-:W-:Y:S02]  /*1a5750*/  LOP3.LUT R8, R8, 0xfffffbff, RZ, 0xc0, !PT ;  /* 0xfffffbff08087812 */ /* 0x000fe400078ec0ff */
[----:B------:R-:W-:-:S05]  /*1a5760*/  R2UR UR66, R221 ;  /* 0x00000000dd4272ca */ /* 0x000fca00000e0000 */
[----:B------:R-:W-:Y:S02]  /*1a5770*/  @P0 LOP3.LUT R8, R8, 0x400, RZ, 0xfc, !PT ;  /* 0x0000040008080812 */ /* 0x000fe400078efcff */
[----:B------:R-:W-:Y:S02]  /*1a5780*/  ISETP.GE.AND P1, PT, R127, UR70, PT ;  /* 0x000000467f007c0c */ /* 0x000fe4000bf26270 */
[----:B------:R-:W-:Y:S02]  /*1a5790*/  LOP3.LUT R8, R8, 0xfffff7ff, RZ, 0xc0, !PT ;  /* 0xfffff7ff08087812 */ /* 0x000fe400078ec0ff */
[----:B------:R-:W-:Y:S02]  /*1a57a0*/  R2UR UR12, R222 ;  /* 0x00000000de0c72ca */ /* 0x000fe400000e0000 */
[----:B------:R-:W-:Y:S02]  /*1a57b0*/  @P2 LOP3.LUT R8, R8, 0x800, RZ, 0xfc, !PT ;  /* 0x0000080008082812 */ /* 0x000fe400078efcff */
[----:B------:R-:W-:-:S02]  /*1a57c0*/  ISETP.GE.AND P0, PT, R126, UR66, PT ;  /* 0x000000427e007c0c */ /* 0x000fc4000bf06270 */
[----:B------:R-:W-:Y:S02]  /*1a57d0*/  LOP3.LUT R8, R8, 0xffffdfff, RZ, 0xc0, !PT ;  /* 0xffffdfff08087812 */ /* 0x000fe400078ec0ff */
[----:B------:R-:W-:Y:S02]  /*1a57e0*/  R2UR UR14, R223 ;  /* 0x00000000df0e72ca */ /* 0x000fe400000e0000 */
[----:B------:R-:W-:-:S03]  /*1a57f0*/  @P1 LOP3.LUT R8, R8, 0x2000, RZ, 0xfc, !PT ;  /* 0x0000200008081812 */ /* 0x000fc600078efcff */
[----:B------:R-:W-:Y:S02]  /*1a5800*/  ISETP.GE.AND P2, PT, R125, UR12, PT ;  /* 0x0000000c7d007c0c */ /* 0x000fe4000bf46270 */
[----:B------:R-:W-:Y:S02]  /*1a5810*/  LOP3.LUT R8, R8, 0xffff7fff, RZ, 0xc0, !PT ;  /* 0xffff7fff08087812 */ /* 0x000fe400078ec0ff */
[----:B------:R-:W-:Y:S02]  /*1a5820*/  R2UR UR16, R224 ;  /* 0x00000000e01072ca */ /* 0x000fe400000e0000 */
[----:B------:R-:W-:Y:S02]  /*1a5830*/  @P0 LOP3.LUT R8, R8, 0x8000, RZ, 0xfc, !PT ;  /* 0x0000800008080812 */ /* 0x000fe400078efcff */
[----:B------:R-:W-:Y:S02]  /*1a5840*/  ISETP.GE.AND P1, PT, R124, UR14, PT ;  /* 0x0000000e7c007c0c */ /* 0x000fe4000bf26270 */
[----:B------:R-:W-:-:S02]  /*1a5850*/  LOP3.LUT R8, R8, 0xfffeffff, RZ, 0xc0, !PT ;  /* 0xfffeffff08087812 */ /* 0x000fc400078ec0ff */
        /* <DEDUP_REMOVED lines=15> */
[----:B------:R-:W-:-:S02]  /*1a5950*/  R2UR UR42, R237 ;  /* 0x00000000ed2a72ca */ /* 0x000fc400000e0000 */
[----:B------:R-:W-:Y:S01]  /*1a5960*/  LOP3.LUT R8, R8, 0xfeffffff, RZ, 0xc0, !PT ;  /* 0xfeffffff08087812 */ /* 0x000fe200078ec0ff */
[----:B------:R-:W4:Y:S03]  /*1a5970*/  LDL.LU R237, [R1+0x5fc] ;  /* 0x0005fc0001ed7983 */ /* 0x000f260000300800 */
[----:B------:R-:W-:Y:S02]  /*1a5980*/  @P1 LOP3.LUT R8, R8, 0x1000000, RZ, 0xfc, !PT ;  /* 0x0100000008081812 */ /* 0x000fe400078efcff */
[----:B------:R-:W-:Y:S02]  /*1a5990*/  R2UR UR28, R230 ;  /* 0x00000000e61c72ca */ /* 0x000fe400000e0000 */
[----:B------:R-:W-:Y:S02]  /*1a59a0*/  ISETP.GE.AND P2, PT, R119, UR24, PT ;  /* 0x0000001877007c0c */ /* 0x000fe4000bf46270 */
[----:B------:R-:W-:-:S02]  /*1a59b0*/  R2UR UR26, R229 ;  /* 0x00000000e51a72ca */ /* 0x000fc400000e0000 */
[----:B------:R-:W-:Y:S02]  /*1a59c0*/  R2UR UR30, R231 ;  /* 0x00000000e71e72ca */ /* 0x000fe400000e0000 */
[----:B------:R-:W-:Y:S02]  /*1a59d0*/  R2UR UR44, R238 ;  /* 0x00000000ee2c72ca */ /* 0x000fe400000e0000 */
[----:B------:R-:W-:Y:S01]  /*1a59e0*/  LOP3.LUT R8, R8, 0xfbffffff, RZ, 0xc0, !PT ;  /* 0xfbffffff08087812 */ /* 0x000fe200078ec0ff */
[----:B------:R-:W4:Y:S01]  /*1a59f0*/  LDL.LU R238, [R1+0x5f8] ;  /* 0x0005f80001ee7983 */ /* 0x000f220000300800 */
[----:B------:R-:W-:Y:S02]  /*1a5a00*/  R2UR UR46, R239 ;  /* 0x00000000ef2e72ca */ /* 0x000fe400000e0000 */
[----:B------:R-:W-:Y:S01]  /*1a5a10*/  R2UR UR48, R240 ;  /* 0x00000000f03072ca */ /* 0x000fe200000e0000 */
[----:B------:R-:W4:Y:S01]  /*1a5a20*/  LDL.LU R239, [R1+0x5f4] ;  /* 0x0005f40001ef7983 */ /* 0x000f220000300800 */
[----:B------:R-:W-:-:S02]  /*1a5a30*/  @P0 LOP3.LUT R8, R8, 0x4000000, RZ, 0xfc, !PT ;  /* 0x0400000008080812 */ /* 0x000fc400078efcff */
[----:B------:R-:W-:Y:S01]  /*1a5a40*/  R2UR UR50, R241 ;  /* 0x00000000f13272ca */ /* 0x000fe200000e0000 */
[----:B------:R-:W4:Y:S01]  /*1a5a50*/  LDL.LU R240, [R1+0x5f0] ;  /* 0x0005f00001f07983 */ /* 0x000f220000300800 */
[----:B------:R-:W-:Y:S02]  /*1a5a60*/  R2UR UR52, R242 ;  /* 0x00000000f23472ca */ /* 0x000fe400000e0000 */
[----:B------:R-:W-:Y:S01]  /*1a5a70*/  R2UR UR54, R243 ;  /* 0x00000000f33672ca */ /* 0x000fe200000e0000 */
[----:B------:R-:W4:Y:S01]  /*1a5a80*/  LDL.LU R241, [R1+0x5ec] ;  /* 0x0005ec0001f17983 */ /* 0x000f220000300800 */
[----:B------:R-:W-:Y:S02]  /*1a5a90*/  R2UR UR56, R244 ;  /* 0x00000000f43872ca */ /* 0x000fe400000e0000 */
[----:B------:R-:W-:Y:S01]  /*1a5aa0*/  LOP3.LUT R8, R8, 0xefffffff, RZ, 0xc0, !PT ;  /* 0xefffffff08087812 */ /* 0x000fe200078ec0ff */
[----:B------:R-:W4:Y:S01]  /*1a5ab0*/  LDL.LU R242, [R1+0x5e8] ;  /* 0x0005e80001f27983 */ /* 0x000f220000300800 */
[----:B------:R-:W-:-:S03]  /*1a5ac0*/  R2UR UR58, R245 ;  /* 0x00000000f53a72ca */ /* 0x000fc600000e0000 */
[----:B------:R-:W4:Y:S01]  /*1a5ad0*/  LDL.LU R243, [R1+0x5e4] ;  /* 0x0005e40001f37983 */ /* 0x000f220000300800 */
[----:B------:R-:W-:-:S03]  /*1a5ae0*/  R2UR UR60, R246 ;  /* 0x00000000f63c72ca */ /* 0x000fc600000e0000 */
[----:B------:R-:W4:Y:S01]  /*1a5af0*/  LDL.LU R244, [R1+0x5e0] ;  /* 0x0005e00001f47983 */ /* 0x000f220000300800 */
[----:B------:R-:W-:-:S03]  /*1a5b00*/  ISETP.GE.AND P0, PT, R117, UR28, PT ;  /* 0x0000001c75007c0c */ /* 0x000fc6000bf06270 */
[----:B------:R-:W4:Y:S01]  /*1a5b10*/  LDL.LU R245, [R1+0x5dc] ;  /* 0x0005dc0001f57983 */ /* 0x000f220000300800 */
[----:B------:R-:W-:-:S03]  /*1a5b20*/  @P2 LOP3.LUT R8, R8, 0x10000000, RZ, 0xfc, !PT ;  /* 0x1000000008082812 */ /* 0x000fc600078efcff */
[----:B------:R-:W4:Y:S01]  /*1a5b30*/  LDL.LU R246, [R1+0x5d8] ;  /* 0x0005d80001f67983 */ /* 0x000f220000300800 */
[----:B------:R-:W-:Y:S02]  /*1a5b40*/  ISETP.GE.AND P1, PT, R118, UR26, PT ;  /* 0x0000001a76007c0c */ /* 0x000fe4000bf26270 */
[----:B------:R-:W-:Y:S02]  /*1a5b50*/  ISETP.GE.AND P2, PT, R116, UR30, PT ;  /* 0x0000001e74007c0c */ /* 0x000fe4000bf46270 */
[----:B------:R-:W-:Y:S02]  /*1a5b60*/  R2UR UR28, R10 ;  /* 0x000000000a1c72ca */ /* 0x000fe400000e0000 */
[----:B------:R-:W-:Y:S02]  /*1a5b70*/  R2UR UR32, R232 ;  /* 0x00000000e82072ca */ /* 0x000fe400000e0000 */
[----:B------:R-:W-:Y:S02]  /*1a5b80*/  R2UR UR30, R11 ;  /* 0x000000000b1e72ca */ /* 0x000fe400000e0000 */
[----:B------:R-:W-:-:S04]  /*1a5b90*/  LOP3.LUT R8, R8, 0xbfffffff, RZ, 0xc0, !PT ;  /* 0xbfffffff08087812 */ /* 0x000fc800078ec0ff */
[----:B------:R-:W-:-:S05]  /*1a5ba0*/  @P1 LOP3.LUT R8, R8, 0x40000000, RZ, 0xfc, !PT ;  /* 0x4000000008081812 */ /* 0x000fca00078efcff */
[----:B------:R-:W-:Y:S02]  /*1a5bb0*/  ISETP.GE.AND P1, PT, R115, UR32, PT ;  /* 0x0000002073007c0c */ /* 0x000fe4000bf26270 */
[----:B------:R-:W-:Y:S02]  /*1a5bc0*/  R2UR UR32, R16 ;  /* 0x00000000102072ca */ /* 0x000fe400000e0000 */
[----:B--2---:R-:W-:Y:S02]  /*1a5bd0*/  R2UR UR62, R247 ;  /* 0x00000000f73e72ca */ /* 0x004fe400000e0000 */
[----:B------:R-:W2:Y:S01]  /*1a5be0*/  LDL.LU R247, [R1+0x5d4] ;  /* 0x0005d40001f77983 */ /* 0x000ea20000300800 */
[----:B---3--:R-:W-:-:S03]  /*1a5bf0*/  R2UR UR64, R252 ;  /* 0x00000000fc4072ca */ /* 0x008fc600000e0000 */
[----:B------:R-:W3:Y:S04]  /*1a5c00*/  LDL.LU R252, [R1+0x5d0] ;  /* 0x0005d00001fc7983 */ /* 0x000ee80000300800 */
[----:B------:R-:W2:Y:S04]  /*1a5c10*/  LDL.LU R10, [R1+0x812c] ;  /* 0x00812c00010a7983 */ /* 0x000ea80000300800 */
[----:B------:R-:W2:Y:S04]  /*1a5c20*/  LDL.LU R11, [R1+0x8128] ;  /* 0x00812800010b7983 */ /* 0x000ea80000300800 */
[----:B------:R-:W3:Y:S01]  /*1a5c30*/  LDL.LU R16, [R1+0x8124] ;  /* 0x0081240001107983 */ /* 0x000ee20000300800 */
[----:B------:R-:W-:-:S02]  /*1a5c40*/  R2UR UR34, R233 ;  /* 0x00000000e92272ca */ /* 0x000fc400000e0000 */
[----:B------:R-:W-:Y:S02]  /*1a5c50*/  R2UR UR36, R234 ;  /* 0x00000000ea2472ca */ /* 0x000fe400000e0000 */
[----:B------:R-:W-:-:S04]  /*1a5c60*/  LOP3.LUT R9, R9, 0xfffffffe, RZ, 0xc0, !PT ;  /* 0xfffffffe09097812 */ /* 0x000fc800078ec0ff */
[----:B------:R-:W-:-:S04]  /*1a5c70*/  @P0 LOP3.LUT R9, R9, 0x1, RZ, 0xfc, !PT ;  /* 0x0000000109090812 */ /* 0x000fc800078efcff */
[----:B------:R-:W-:Y:S02]  /*1a5c80*/  LOP3.LUT R9, R9, 0xfffffffb, RZ, 0xc0, !PT ;  /* 0xfffffffb09097812 */ /* 0x000fe400078ec0ff */
[----:B------:R-:W-:Y:S02]  /*1a5c90*/  ISETP.GE.AND P0, PT, R114, UR34, PT ;  /* 0x0000002272007c0c */ /* 0x000fe4000bf06270 */
[----:B------:R-:W-:Y:S02]  /*1a5ca0*/  @P2 LOP3.LUT R9, R9, 0x4, RZ, 0xfc, !PT ;  /* 0x0000000409092812 */ /* 0x000fe400078efcff */
[----:B------:R-:W-:Y:S02]  /*1a5cb0*/  ISETP.GE.AND P2, PT, R113, UR36, PT ;  /* 0x0000002471007c0c */ /* 0x000fe4000bf46270 */
[----:B------:R-:W-:Y:S02]  /*1a5cc0*/  R2UR UR34, R17 ;  /* 0x00000000112272ca */ /* 0x000fe400000e0000 */
[----:B------:R-:W3:Y:S01]  /*1a5cd0*/  LDL.LU R17, [R1+0x8120] ;  /* 0x0081200001117983 */ /* 0x000ee20000300800 */
[----:B------:R-:W-:-:S03]  /*1a5ce0*/  R2UR UR36, R18 ;  /* 0x00000000122472ca */ /* 0x000fc600000e0000 */
[----:B------:R-:W3:Y:S01]  /*1a5cf0*/  LDL.LU R18, [R1+0x811c] ;  /* 0x00811c0001127983 */ /* 0x000ee20000300800 */
[----:B------:R-:W-:Y:S02]  /*1a5d00*/  R2UR UR38, R235 ;  /* 0x00000000eb2672ca */ /* 0x000fe400000e0000 */
[----:B------:R-:W-:-:S04]  /*1a5d10*/  LOP3.LUT R9, R9, 0xffffffef, RZ, 0xc0, !PT ;  /* 0xffffffef09097812 */ /* 0x000fc800078ec0ff */
[----:B------:R-:W-:-:S07]  /*1a5d20*/  @P1 LOP3.LUT R9, R9, 0x10, RZ, 0xfc, !PT ;  /* 0x0000001009091812 */ /* 0x000fce00078efcff */
[----:B------:R-:W-:Y:S02]  /*1a5d30*/  ISETP.GE.AND P1, PT, R112, UR38, PT ;  /* 0x0000002670007c0c */ /* 0x000fe4000bf26270 */
[----:B------:R-:W-:Y:S02]  /*1a5d40*/  R2UR UR38, R19 ;  /* 0x00000000132672ca */ /* 0x000fe400000e0000 */
[----:B------:R-:W3:Y:S01]  /*1a5d50*/  LDL.LU R19, [R1+0x8118] ;  /* 0x0081180001137983 */ /* 0x000ee20000300800 */
[----:B------:R-:W-:Y:S02]  /*1a5d60*/  LOP3.LUT R9, R9, 0xffffffdf, RZ, 0xc0, !PT ;  /* 0xffffffdf09097812 */ /* 0x000fe400078ec0ff */
[----:B------:R-:W-:Y:S02]  /*1a5d70*/  R2UR UR40, R236 ;  /* 0x00000000ec2872ca */ /* 0x000fe400000e0000 */
[----:B------:R-:W-:-:S04]  /*1a5d80*/  @P0 LOP3.LUT R9, R9, 0x20, RZ, 0xfc, !PT ;  /* 0x0000002009090812 */ /* 0x000fc800078efcff */
[----:B------:R-:W-:-:S04]  /*1a5d90*/  LOP3.LUT R9, R9, 0xfffffeff, RZ, 0xc0, !PT ;  /* 0xfffffeff09097812 */ /* 0x000fc800078ec0ff */
[----:B------:R-:W-:-:S03]  /*1a5da0*/  @P2 LOP3.LUT R9, R9, 0x100, RZ, 0xfc, !PT ;  /* 0x0000010009092812 */ /* 0x000fc600078efcff */
[----:B------:R-:W-:Y:S02]  /*1a5db0*/  ISETP.GE.AND P0, PT, R111, UR40, PT ;  /* 0x000000286f007c0c */ /* 0x000fe4000bf06270 */
[----:B------:R-:W-:-:S04]  /*1a5dc0*/  LOP3.LUT R9, R9, 0xfffffdff, RZ, 0xc0, !PT ;  /* 0xfffffdff09097812 */ /* 0x000fc800078ec0ff */
[----:B------:R-:W-:Y:S02]  /*1a5dd0*/  @P1 LOP3.LUT R9, R9, 0x200, RZ, 0xfc, !PT ;  /* 0x0000020009091812 */ /* 0x000fe400078efcff */
[----:B------:R-:W-:Y:S02]  /*1a5de0*/  ISETP.GE.AND P2, PT, R110, UR42, PT ;  /* 0x0000002a6e007c0c */ /* 0x000fe4000bf46270 */
[----:B------:R-:W-:Y:S02]  /*1a5df0*/  LOP3.LUT R9, R9, 0xffffefff, RZ, 0xc0, !PT ;  /* 0xffffefff09097812 */ /* 0x000fe400078ec0ff */
[----:B------:R-:W-:Y:S02]  /*1a5e00*/  R2UR UR40, R20 ;  /* 0x00000000142872ca */ /* 0x000fe400000e0000 */
[----:B------:R-:W-:Y:S01]  /*1a5e10*/  ISETP.GE.AND P1, PT, R109, UR44, PT ;  /* 0x0000002c6d007c0c */ /* 0x000fe2000bf26270 */
[----:B------:R-:W3:Y:S01]  /*1a5e20*/  LDL.LU R20, [R1+0x8114] ;  /* 0x0081140001147983 */ /* 0x000ee20000300800 */
[----:B------:R-:W-:-:S02]  /*1a5e30*/  @P0 LOP3.LUT R9, R9, 0x1000, RZ, 0xfc, !PT ;  /* 0x0000100009090812 */ /* 0x000fc400078efcff */
[----:B------:R-:W-:Y:S02]  /*1a5e40*/  R2UR UR42, R21 ;  /* 0x00000000152a72ca */ /* 0x000fe400000e0000 */
[----:B------:R-:W-:Y:S01]  /*1a5e50*/  ISETP.GE.AND P0, PT, R108, UR46, PT ;  /* 0x0000002e6c007c0c */ /* 0x000fe2000bf06270 */
[----:B------:R-:W3:Y:S01]  /*1a5e60*/  LDL.LU R21, [R1+0x8110] ;  /* 0x0081100001157983 */ /* 0x000ee20000300800 */
[----:B------:R-:W-:Y:S02]  /*1a5e70*/  R2UR UR44, R15 ;  /* 0x000000000f2c72ca */ /* 0x000fe400000e0000 */
[----:B------:R-:W-:Y:S01]  /*1a5e80*/  R2UR UR46, R249 ;  /* 0x00000000f92e72ca */ /* 0x000fe200000e0000 */
[----:B------:R-:W3:Y:S04]  /*1a5e90*/  LDL.LU R15, [R1+0x810c] ;  /* 0x00810c00010f7983 */ /* 0x000ee80000300800 */
[----:B------:R-:W3:Y:S01]  /*1a5ea0*/  LDL.LU R249, [R1+0x8108] ;  /* 0x0081080001f97983 */ /* 0x000ee20000300800 */
[----:B------:R-:W-:-:S04]  /*1a5eb0*/  LOP3.LUT R9, R9, 0xffffdfff, RZ, 0xc0, !PT ;  /* 0xffffdfff09097812 */ /* 0x000fc800078ec0ff */
        /* <DEDUP_REMOVED lines=25> */
[----:B------:R-:W-:-:S11]  /*1a6050*/  R2UR UR68, R238 ;  /* 0x00000000ee4472ca */ /* 0x000fd600000e0000 */
[----:B------:R-:W-:Y:S02]  /*1a6060*/  ISETP.GE.AND P0, PT, R98, UR72, PT ;  /* 0x0000004862007c0c */ /* 0x000fe4000bf06270 */
[----:B------:R-:W-:Y:S02]  /*1a6070*/  R2UR UR70, R239 ;  /* 0x00000000ef4672ca */ /* 0x000fe400000e0000 */
[----:B------:R-:W-:Y:S02]  /*1a6080*/  R2UR UR66, R240 ;  /* 0x00000000f04272ca */ /* 0x000fe400000e0000 */
[----:B------:R-:W-:Y:S02]  /*1a6090*/  R2UR UR12, R241 ;  /* 0x00000000f10c72ca */ /* 0x000fe400000e0000 */
[----:B------:R-:W-:Y:S02]  /*1a60a0*/  ISETP.GE.AND P2, PT, R97, UR68, PT ;  /* 0x0000004461007c0c */ /* 0x000fe4000bf46270 */
[----:B------:R-:W-:-:S05]  /*1a60b0*/  R2UR UR14, R242 ;  /* 0x00000000f20e72ca */ /* 0x000fca00000e0000 */
[----:B------:R-:W-:Y:S02]  /*1a60c0*/  ISETP.GE.AND P1, PT, R96, UR70, PT ;  /* 0x0000004660007c0c */ /* 0x000fe4000bf26270 */
[----:B------:R-:W-:Y:S02]  /*1a60d0*/  @P6 LOP3.LUT R29, R29, 0x2000, RZ, 0xfc, !PT ;  /* 0x000020001d1d6812 */ /* 0x000fe400078efcff */
[----:B------:R-:W-:Y:S02]  /*1a60e0*/  ISETP.GE.AND P4, PT, R100, UR62, PT ;  /* 0x0000003e64007c0c */ /* 0x000fe4000bf86270 */
[----:B------:R-:W-:Y:S02]  /*1a60f0*/  LOP3.LUT R29, R29, 0xffffbfff, RZ, 0xc0, !PT ;  /* 0xffffbfff1d1d7812 */ /* 0x000fe400078ec0ff */
[----:B------:R-:W-:Y:S02]  /*1a6100*/  R2UR UR16, R243 ;  /* 0x00000000f31072ca */ /* 0x000fe400000e0000 */
[----:B------:R-:W-:-:S02]  /*1a6110*/  @P5 LOP3.LUT R29, R29, 0x4000, RZ, 0xfc, !PT ;  /* 0x000040001d1d5812 */ /* 0x000fc400078efcff */
[----:B------:R-:W-:Y:S02]  /*1a6120*/  R2UR UR18, R244 ;  /* 0x00000000f41272ca */ /* 0x000fe400000e0000 */
[----:B------:R-:W-:-:S04]  /*1a6130*/  LOP3.LUT R29, R29, 0xffff7fff, RZ, 0xc0, !PT ;  /* 0xffff7fff1d1d7812 */ /* 0x000fc800078ec0ff */
[----:B------:R-:W-:Y:S02]  /*1a6140*/  @P4 LOP3.LUT R29, R29, 0x8000, RZ, 0xfc, !PT ;  /* 0x000080001d1d4812 */ /* 0x000fe400078efcff */
[----:B------:R-:W-:Y:S02]  /*1a6150*/  ISETP.GE.AND P4, PT, R64, UR65, PT ;  /* 0x0000004140007c0c */ /* 0x000fe4000bf86270 */
[----:B------:R-:W-:Y:S02]  /*1a6160*/  R2UR UR20, R245 ;  /* 0x00000000f51472ca */ /* 0x000fe400000e0000 */
[----:B------:R-:W-:Y:S02]  /*1a6170*/  ISETP.GE.AND P6, PT, R63, UR63, PT ;  /* 0x0000003f3f007c0c */ /* 0x000fe4000bfc6270 */
[----:B------:R-:W-:Y:S02]  /*1a6180*/  R2UR UR22, R246 ;  /* 0x00000000f61672ca */ /* 0x000fe400000e0000 */
[----:B------:R-:W-:-:S02]  /*1a6190*/  ISETP.GE.AND P5, PT, R62, UR61, PT ;  /* 0x0000003d3e007c0c */ /* 0x000fc4000bfa6270 */
[----:B--2---:R-:W-:-:S04]  /*1a61a0*/  LOP3.LUT R11, R11, 0xfdffffff, RZ, 0xc0, !PT ;  /* 0xfdffffff0b0b7812 */ /* 0x004fc800078ec0ff */
[----:B------:R-:W-:Y:S02]  /*1a61b0*/  @P0 LOP3.LUT R11, R11, 0x2000000, RZ, 0xfc, !PT ;  /* 0x020000000b0b0812 */ /* 0x000fe400078efcff */
[----:B------:R-:W-:Y:S02]  /*1a61c0*/  ISETP.GE.AND P0, PT, R95, UR66, PT ;  /* 0x000000425f007c0c */ /* 0x000fe4000bf06270 */
[----:B------:R-:W-:Y:S02]  /*1a61d0*/  LOP3.LUT R11, R11, 0xefffffff, RZ, 0xc0, !PT ;  /* 0xefffffff0b0b7812 */ /* 0x000fe400078ec0ff */
[----:B---3--:R-:W-:Y:S02]  /*1a61e0*/  LOP3.LUT R16, R16, 0xfffffffe, RZ, 0xc0, !PT ;  /* 0xfffffffe10107812 */ /* 0x008fe400078ec0ff */
        /* <DEDUP_REMOVED lines=10> */
[----:B------:R-:W-:Y:S02]  /*1a6290*/  LOP3.LUT R18, R18, 0xffffffdf, RZ, 0xc0, !PT ;  /* 0xffffffdf12127812 */ /* 0x000fe400078ec0ff */
[----:B------:R-:W-:Y:S02]  /*1a62a0*/  @P1 LOP3.LUT R16, R16, 0x10, RZ, 0xfc, !PT ;  /* 0x0000001010101812 */ /* 0x000fe400078efcff */
[----:B------:R-:W-:-:S02]  /*1a62b0*/  ISETP.GE.AND P2, PT, R91, UR18, PT ;  /* 0x000000125b007c0c */ /* 0x000fc4000bf46270 */
[----:B------:R-:W-:Y:S02]  /*1a62c0*/  LOP3.LUT R16, R16, 0xffffff7f, RZ, 0xc0, !PT ;  /* 0xffffff7f10107812 */ /* 0x000fe400078ec0ff */
[----:B------:R-:W-:Y:S02]  /*1a62d0*/  @P4 LOP3.LUT R18, R18, 0x20, RZ, 0xfc, !PT ;  /* 0x0000002012124812 */ /* 0x000fe400078efcff */
[----:B------:R-:W-:Y:S02]  /*1a62e0*/  @P0 LOP3.LUT R16, R16, 0x80, RZ, 0xfc, !PT ;  /* 0x0000008010100812 */ /* 0x000fe400078efcff */
[----:B------:R-:W-:Y:S02]  /*1a62f0*/  LOP3.LUT R18, R18, 0xffffffbf, RZ, 0xc0, !PT ;  /* 0xffffffbf12127812 */ /* 0x000fe400078ec0ff */
[----:B------:R-:W-:Y:S02]  /*1a6300*/  ISETP.GE.AND P1, PT, R90, UR20, PT ;  /* 0x000000145a007c0c */ /* 0x000fe4000bf26270 */
[----:B------:R-:W-:-:S02]  /*1a6310*/  LOP3.LUT R16, R16, 0xfffffdff, RZ, 0xc0, !PT ;  /* 0xfffffdff10107812 */ /* 0x000fc400078ec0ff */
[----:B------:R-:W-:Y:S02]  /*1a6320*/  R2UR UR24, R247 ;  /* 0x00000000f71872ca */ /* 0x000fe400000e0000 */
[----:B------:R-:W-:Y:S02]  /*1a6330*/  @P6 LOP3.LUT R18, R18, 0x40, RZ, 0xfc, !PT ;  /* 0x0000004012126812 */ /* 0x000fe400078efcff */
[----:B------:R-:W-:Y:S02]  /*1a6340*/  @P2 LOP3.LUT R16, R16, 0x200, RZ, 0xfc, !PT ;  /* 0x0000020010102812 */ /* 0x000fe400078efcff */
[----:B------:R-:W-:Y:S02]  /*1a6350*/  ISETP.GE.AND P4, PT, R61, UR59, PT ;  /* 0x0000003b3d007c0c */ /* 0x000fe4000bf86270 */
[----:B------:R-:W-:Y:S02]  /*1a6360*/  LOP3.LUT R18, R18, 0xfffffdff, RZ, 0xc0, !PT ;  /* 0xfffffdff12127812 */ /* 0x000fe400078ec0ff */
[----:B------:R-:W-:-:S02]  /*1a6370*/  ISETP.GE.AND P0, PT, R89, UR22, PT ;  /* 0x0000001659007c0c */ /* 0x000fc4000bf06270 */
[----:B------:R-:W-:Y:S02]  /*1a6380*/  LOP3.LUT R16, R16, 0xfffff7ff, RZ, 0xc0, !PT ;  /* 0xfffff7ff10107812 */ /* 0x000fe400078ec0ff */
[----:B------:R-:W-:Y:S02]  /*1a6390*/  R2UR UR26, R252 ;  /* 0x00000000fc1a72ca */ /* 0x000fe400000e0000 */
[----:B------:R-:W-:Y:S02]  /*1a63a0*/  @P5 LOP3.LUT R18, R18, 0x200, RZ, 0xfc, !PT ;  /* 0x0000020012125812 */ /* 0x000fe400078efcff */
[----:B------:R-:W-:Y:S02]  /*1a63b0*/  @P1 LOP3.LUT R16, R16, 0x800, RZ, 0xfc, !PT ;  /* 0x0000080010101812 */ /* 0x000fe400078efcff */
[----:B------:R-:W-:Y:S02]  /*1a63c0*/  ISETP.GE.AND P6, PT, R60, UR57, PT ;  /* 0x000000393c007c0c */ /* 0x000fe4000bfc6270 */
[----:B------:R-:W-:-:S02]  /*1a63d0*/  LOP3.LUT R18, R18, 0xfffff7ff, RZ, 0xc0, !PT ;  /* 0xfffff7ff12127812 */ /* 0x000fc400078ec0ff */
[----:B------:R-:W-:Y:S02]  /*1a63e0*/  ISETP.GE.AND P2, PT, R88, UR24, PT ;  /* 0x0000001858007c0c */ /* 0x000fe4000bf46270 */
[----:B------:R-:W-:Y:S02]  /*1a63f0*/  LOP3.LUT R16, R16, 0xffffbfff, RZ, 0xc0, !PT ;  /* 0xffffbfff10107812 */ /* 0x000fe400078ec0ff */
        /* <DEDUP_REMOVED lines=39> */
[----:B------:R-:W-:-:S02]  /*1a6670*/  ISETP.GE.AND P5, PT, R53, UR43, PT ;  /* 0x0000002b35007c0c */ /* 0x000fc4000bfa6270 */
[----:B------:R-:W-:Y:S02]  /*1a6680*/  LOP3.LUT R18, R18, 0xf7ffffff, RZ, 0xc0, !PT ;  /* 0xf7ffffff12127812 */ /* 0x000fe400078ec0ff */
[----:B------:R-:W-:Y:S02]  /*1a6690*/  ISETP.GE.AND P1, PT, R81, UR38, PT ;  /* 0x0000002651007c0c */ /* 0x000fe4000bf26270 */
[----:B------:R-:W-:Y:S02]  /*1a66a0*/  LOP3.LUT R16, R16, 0xdfffffff, RZ, 0xc0, !PT ;  /* 0xdfffffff10107812 */ /* 0x000fe400078ec0ff */
[----:B------:R-:W-:Y:S02]  /*1a66b0*/  @P6 LOP3.LUT R18, R18, 0x8000000, RZ, 0xfc, !PT ;  /* 0x0800000012126812 */ /* 0x000fe400078efcff */
[----:B------:R-:W-:Y:S02]  /*1a66c0*/  ISETP.GE.AND P6, PT, R51, UR39, PT ;  /* 0x0000002733007c0c */ /* 0x000fe4000bfc6270 */
[----:B------:R-:W-:-:S02]  /*1a66d0*/  @P2 LOP3.LUT R16, R16, 0x20000000, RZ, 0xfc, !PT ;  /* 0x2000000010102812 */ /* 0x000fc400078efcff */
[----:B------:R-:W-:Y:S02]  /*1a66e0*/  ISETP.GE.AND P2, PT, R79, UR42, PT ;  /* 0x0000002a4f007c0c */ /* 0x000fe4000bf46270 */
[----:B------:R-:W-:Y:S02]  /*1a66f0*/  ISETP.GE.AND P4, PT, R52, UR41, PT ;  /* 0x0000002934007c0c */ /* 0x000fe4000bf86270 */
[----:B------:R-:W-:Y:S02]  /*1a6700*/  LOP3.LUT R17, R17, 0xfffffffd, RZ, 0xc0, !PT ;  /* 0xfffffffd11117812 */ /* 0x000fe400078ec0ff */
[----:B------:R-:W-:Y:S02]  /*1a6710*/  LOP3.LUT R18, R18, 0xefffffff, RZ, 0xc0, !PT ;  /* 0xefffffff12127812 */ /* 0x000fe400078ec0ff */
[----:B------:R-:W-:Y:S02]  /*1a6720*/  LOP3.LUT R16, R16, 0x7fffffff, RZ, 0xc0, !PT ;  /* 0x7fffffff10107812 */ /* 0x000fe400078ec0ff */
[----:B------:R-:W-:-:S02]  /*1a6730*/  @P0 LOP3.LUT R17, R17, 0x2, RZ, 0xfc, !PT ;  /* 0x0000000211110812 */ /* 0x000fc400078efcff */
[----:B------:R-:W-:Y:S02]  /*1a6740*/  @P5 LOP3.LUT R18, R18, 0x10000000, RZ, 0xfc, !PT ;  /* 0x1000000012125812 */ /* 0x000fe400078efcff */
[----:B------:R-:W-:Y:S02]  /*1a6750*/  ISETP.GE.AND P5, PT, R50, UR37, PT ;  /* 0x0000002532007c0c */ /* 0x000fe4000bfa6270 */
[----:B------:R-:W-:Y:S02]  /*1a6760*/  @P1 LOP3.LUT R16, R16, 0x80000000, RZ, 0xfc, !PT ;  /* 0x8000000010101812 */ /* 0x000fe400078efcff */
[----:B------:R-:W-:Y:S02]  /*1a6770*/  LOP3.LUT R19, R19, 0xfffffffd, RZ, 0xc0, !PT ;  /* 0xfffffffd13137812 */ /* 0x000fe400078ec0ff */
[----:B------:R-:W-:Y:S02]  /*1a6780*/  ISETP.GE.AND P1, PT, R78, UR44, PT ;  /* 0x0000002c4e007c0c */ /* 0x000fe4000bf26270 */
[----:B------:R-:W-:-:S02]  /*1a6790*/  LOP3.LUT R17, R17, 0xffffffef, RZ, 0xc0, !PT ;  /* 0xffffffef11117812 */ /* 0x000fc400078ec0ff */
[----:B------:R-:W-:Y:S02]  /*1a67a0*/  LOP3.LUT R18, R18, 0x7fffffff, RZ, 0xc0, !PT ;  /* 0x7fffffff12127812 */ /* 0x000fe400078ec0ff */
[----:B------:R-:W-:Y:S02]  /*1a67b0*/  R2UR UR48, R23 ;  /* 0x00000000173072ca */ /* 0x000fe400000e0000 */
[----:B------:R-:W-:Y:S01]  /*1a67c0*/  @P6 LOP3.LUT R19, R19, 0x2, RZ, 0xfc, !PT ;  /* 0x0000000213136812 */ /* 0x000fe200078efcff */
[----:B------:R-:W2:Y:S01]  /*1a67d0*/  LDL.LU R23, [R1+0x8104] ;  /* 0x0081040001177983 */ /* 0x000ea20000300800 */
[----:B------:R-:W-:Y:S02]  /*1a67e0*/  @P2 LOP3.LUT R17, R17, 0x10, RZ, 0xfc, !PT ;  /* 0x0000001011112812 */ /* 0x000fe400078efcff */
[----:B------:R-:W-:Y:S02]  /*1a67f0*/  @P4 LOP3.LUT R18, R18, 0x80000000, RZ, 0xfc, !PT ;  /* 0x8000000012124812 */ /* 0x000fe400078efcff */
[----:B------:R-:W-:-:S02]  /*1a6800*/  ISETP.GE.AND P4, PT, R49, UR35, PT ;  /* 0x0000002331007c0c */ /* 0x000fc4000bf86270 */
[----:B------:R-:W-:Y:S02]  /*1a6810*/  LOP3.LUT R19, R19, 0xfffffff7, RZ, 0xc0, !PT ;  /* 0xfffffff713137812 */ /* 0x000fe400078ec0ff */
[----:B------:R-:W-:Y:S02]  /*1a6820*/  ISETP.GE.AND P0, PT, R77, UR46, PT ;  /* 0x0000002e4d007c0c */ /* 0x000fe4000bf06270 */
[----:B------:R-:W-:Y:S02]  /*1a6830*/  LOP3.LUT R17, R17, 0xffffffdf, RZ, 0xc0, !PT ;  /* 0xffffffdf11117812 */ /* 0x000fe400078ec0ff */
[----:B------:R-:W-:Y:S02]  /*1a6840*/  R2UR UR50, R22 ;  /* 0x00000000163272ca */ /* 0x000fe400000e0000 */
[----:B------:R-:W-:Y:S01]  /*1a6850*/  @P5 LOP3.LUT R19, R19, 0x8, RZ, 0xfc, !PT ;  /* 0x0000000813135812 */ /* 0x000fe200078efcff */
[----:B------:R-:W3:Y:S01]  /*1a6860*/  LDL.LU R22, [R1+0x8100] ;  /* 0x0081000001167983 */ /* 0x000ee20000300800 */
[----:B------:R-:W-:-:S02]  /*1a6870*/  @P1 LOP3.LUT R17, R17, 0x20, RZ, 0xfc, !PT ;  /* 0x0000002011111812 */ /* 0x000fc400078efcff */
[----:B------:R-:W-:Y:S02]  /*1a6880*/  ISETP.GE.AND P6, PT, R48, UR33, PT ;  /* 0x0000002130007c0c */ /* 0x000fe4000bfc6270 */
[----:B------:R-:W-:Y:S02]  /*1a6890*/  LOP3.LUT R19, R19, 0xffffffbf, RZ, 0xc0, !PT ;  /* 0xffffffbf13137812 */ /* 0x000fe400078ec0ff */
[----:B------:R-:W-:Y:S02]  /*1a68a0*/  ISETP.GE.AND P2, PT, R76, UR48, PT ;  /* 0x000000304c007c0c */ /* 0x000fe4000bf46270 */
[----:B------:R-:W-:Y:S02]  /*1a68b0*/  LOP3.LUT R17, R17, 0xfffffeff, RZ, 0xc0, !PT ;  /* 0xfffffeff11117812 */ /* 0x000fe400078ec0ff */
[----:B------:R-:W-:Y:S02]  /*1a68c0*/  R2UR UR52, R24 ;  /* 0x00000000183472ca */ /* 0x000fe400000e0000 */
[----:B------:R-:W-:Y:S01]  /*1a68d0*/  @P4 LOP3.LUT R19, R19, 0x40, RZ, 0xfc, !PT ;  /* 0x0000004013134812 */ /* 0x000fe200078efcff */
[----:B------:R-:W4:Y:S01]  /*1a68e0*/  LDL.LU R24, [R1+0x80fc] ;  /* 0x0080fc0001187983 */ /* 0x000f220000300800 */
[----:B------:R-:W-:-:S02]  /*1a68f0*/  @P0 LOP3.LUT R17, R17, 0x100, RZ, 0xfc, !PT ;  /* 0x0000010011110812 */ /* 0x000fc400078efcff */
[----:B------:R-:W-:Y:S02]  /*1a6900*/  ISETP.GE.AND P5, PT, R47, UR31, PT ;  /* 0x0000001f2f007c0c */ /* 0x000fe4000bfa6270 */
[----:B------:R-:W-:Y:S02]  /*1a6910*/  LOP3.LUT R19, R19, 0xffffff7f, RZ, 0xc0, !PT ;  /* 0xffffff7f13137812 */ /* 0x000fe400078ec0ff */
[----:B------:R-:W-:Y:S02]  /*1a6920*/  ISETP.GE.AND P1, PT, R75, UR50, PT ;  /* 0x000000324b007c0c */ /* 0x000fe4000bf26270 */
[----:B------:R-:W-:Y:S02]  /*1a6930*/  LOP3.LUT R17, R17, 0xfffffbff, RZ, 0xc0, !PT ;  /* 0xfffffbff11117812 */ /* 0x000fe400078ec0ff */
[----:B------:R-:W-:Y:S02]  /*1a6940*/  R2UR UR54, R25 ;  /* 0x00000000193672ca */ /* 0x000fe400000e0000 */
[----:B------:R-:W-:Y:S01]  /*1a6950*/  @P6 LOP3.LUT R19, R19, 0x80, RZ, 0xfc, !PT ;  /* 0x0000008013136812 */ /* 0x000fe200078efcff */
[----:B------:R-:W2:Y:S01]  /*1a6960*/  LDL.LU R25, [R1+0x80f8] ;  /* 0x0080f80001197983 */ /* 0x000ea20000300800 */
        /* <DEDUP_REMOVED lines=25> */
[----:B------:R-:W-:Y:S02]  /*1a6b00*/  LOP3.LUT R19, R19, 0xfffdffff, RZ, 0xc0, !PT ;  /* 0xfffdffff13137812 */ /* 0x000fe400078ec0ff */
[----:B------:R-:W-:Y:S02]  /*1a6b10*/  ISETP.GE.AND P0, PT, R71, UR58, PT ;  /* 0x0000003a47007c0c */ /* 0x000fe4000bf06270 */
[----:B------:R-:W-:Y:S02]  /*1a6b20*/  LOP3.LUT R17, R17, 0xfff7ffff, RZ, 0xc0, !PT ;  /* 0xfff7ffff11117812 */ /* 0x000fe400078ec0ff */
[----:B------:R-:W-:Y:S02]  /*1a6b30*/  R2UR UR62, R13 ;  /* 0x000000000d3e72ca */ /* 0x000fe400000e0000 */
[----:B------:R-:W-:Y:S01]  /*1a6b40*/  @P5 LOP3.LUT R19, R19, 0x20000, RZ, 0xfc, !PT ;  /* 0x0002000013135812 */ /* 0x000fe200078efcff */
[----:B------:R-:W2:Y:S01]  /*1a6b50*/  LDL.LU R13, [R1+0x80e8] ;  /* 0x0080e800010d7983 */ /* 0x000ea20000300800 */
[----:B------:R-:W-:-:S02]  /*1a6b60*/  ISETP.GE.AND P5, PT, R41, UR19, PT ;  /* 0x0000001329007c0c */ /* 0x000fc4000bfa6270 */
        /* <DEDUP_REMOVED lines=8> */
[----:B------:R-:W-:Y:S02]  /*1a6bf0*/  ISETP.GE.AND P5, PT, R38, UR13, PT ;  /* 0x0000000d26007c0c */ /* 0x000fe4000bfa6270 */
[----:B------:R-:W-:Y:S02]  /*1a6c00*/  @P2 LOP3.LUT R17, R17, 0x800000, RZ, 0xfc, !PT ;  /* 0x0080000011112812 */ /* 0x000fe400078efcff */
[----:B------:R-:W-:Y:S02]  /*1a6c10*/  ISETP.GE.AND P3, PT, R99, UR64, PT ;  /* 0x0000004063007c0c */ /* 0x000fe4000bf66270 */
[----:B------:R-:W-:-:S02]  /*1a6c20*/  LOP3.LUT R17, R17, 0xfbffffff, RZ, 0xc0, !PT ;  /* 0xfbffffff11117812 */ /* 0x000fc400078ec0ff */
[----:B------:R-:W-:Y:S02]  /*1a6c30*/  LOP3.LUT R11, R11, 0xfeffffff, RZ, 0xc0, !PT ;  /* 0xfeffffff0b0b7812 */ /* 0x000fe400078ec0ff */
[----:B------:R-:W-:Y:S02]  /*1a6c40*/  R2UR UR64, R14 ;  /* 0x000000000e4072ca */ /* 0x000fe400000e0000 */
[----:B------:R-:W2:Y:S01]  /*1a6c50*/  LDL.LU R14, [R1+0x80e4] ;  /* 0x0080e400010e7983 */ /* 0x000ea20000300800 */
[----:B------:R-:W-:Y:S02]  /*1a6c60*/  ISETP.GE.AND P2, PT, R67, UR4, PT ;  /* 0x0000000443007c0c */ /* 0x000fe4000bf46270 */
[----:B------:R-:W-:Y:S01]  /*1a6c70*/  @P1 LOP3.LUT R17, R17, 0x4000000, RZ, 0xfc, !PT ;  /* 0x0400000011111812 */ /* 0x000fe200078efcff */
[----:B------:R-:W2:Y:S01]  /*1a6c80*/  LDL.LU R252, [R1+0xb3c] ;  /* 0x000b3c0001fc7983 */ /* 0x000ea20000300800 */
[----:B------:R-:W-:Y:S02]  /*1a6c90*/  R2UR.FILL UR4, R15 ;  /* 0x000000000f0472ca */ /* 0x000fe400004e0000 */
[----:B------:R-:W-:Y:S01]  /*1a6ca0*/  ISETP.GE.AND P1, PT, R66, UR74, PT ;  /* 0x0000004a42007c0c */ /* 0x000fe2000bf26270 */
[----:B------:R-:W2:Y:S01]  /*1a6cb0*/  LDL.LU R15, [R1+0x80e0] ;  /* 0x0080e000010f7983 */ /* 0x000ea20000300800 */
[----:B------:R-:W-:-:S02]  /*1a6cc0*/  R2UR.FILL UR74, R249 ;  /* 0x00000000f94a72ca */ /* 0x000fc400004e0000 */
[----:B------:R-:W-:Y:S01]  /*1a6cd0*/  @P5 LOP3.LUT R11, R11, 0x1000000, RZ, 0xfc, !PT ;  /* 0x010000000b0b5812 */ /* 0x000fe200078efcff */
[----:B------:R-:W2:Y:S01]  /*1a6ce0*/  LDL.LU R249, [R1+0x80dc] ;  /* 0x0080dc0001f97983 */ /* 0x000ea20000300800 */
[----:B------:R-:W-:-:S03]  /*1a6cf0*/  ISETP.GE.AND P5, PT, R251, UR5, PT ;  /* 0x00000005fb007c0c */ /* 0x000fc6000bfa6270 */
[----:B------:R-:W3:Y:S01]  /*1a6d00*/  LDL.LU R251, [R1+0x80d8] ;  /* 0x0080d80001fb7983 */ /* 0x000ee20000300800 */
[----:B------:R-:W-:Y:S02]  /*1a6d10*/  ISETP.GE.AND P4, PT, R43, UR23, PT ;  /* 0x000000172b007c0c */ /* 0x000fe4000bf86270 */
[----:B------:R-:W-:-:S11]  /*1a6d20*/  LOP3.LUT R19, R19, 0xfffbffff, RZ, 0xc0, !PT ;  /* 0xfffbffff13137812 */ /* 0x000fd600078ec0ff */
[----:B------:R-:W-:Y:S02]  /*1a6d30*/  @P4 LOP3.LUT R19, R19, 0x40000, RZ, 0xfc, !PT ;  /* 0x0004000013134812 */ /* 0x000fe400078efcff */
[----:B------:R-:W-:Y:S02]  /*1a6d40*/  ISETP.GE.AND P4, PT, R40, UR17, PT ;  /* 0x0000001128007c0c */ /* 0x000fe4000bf86270 */
[----:B------:R-:W-:Y:S02]  /*1a6d50*/  LOP3.LUT R18, R18, 0xfffffffe, RZ, 0xc0, !PT ;  /* 0xfffffffe12127812 */ /* 0x000fe400078ec0ff */
[----:B------:R-:W-:-:S09]  /*1a6d60*/  ISETP.GE.AND P6, PT, R42, UR21, PT ;  /* 0x000000152a007c0c */ /* 0x000fd2000bfc6270 */
[----:B------:R-:W-:Y:S02]  /*1a6d70*/  @P4 LOP3.LUT R18, R18, 0x1, RZ, 0xfc, !PT ;  /* 0x0000000112124812 */ /* 0x000fe400078efcff */
[----:B------:R-:W-:Y:S02]  /*1a6d80*/  ISETP.GE.AND P4, PT, R37, UR11, PT ;  /* 0x0000000b25007c0c */ /* 0x000fe4000bf86270 */
[----:B------:R-:W-:Y:S02]  /*1a6d90*/  LOP3.LUT R11, R11, 0xffdfffff, RZ, 0xc0, !PT ;  /* 0xffdfffff0b0b7812 */ /* 0x000fe400078ec0ff */
[----:B------:R-:W-:Y:S02]  /*1a6da0*/  ISETP.GE.AND P0, PT, R68, UR64, PT ;  /* 0x0000004044007c0c */ /* 0x000fe4000bf06270 */
[----:B------:R-:W-:-:S07]  /*1a6db0*/  LOP3.LUT R19, R19, 0xffdfffff, RZ, 0xc0, !PT ;  /* 0xffdfffff13137812 */ /* 0x000fce00078ec0ff */
[----:B------:R-:W-:Y:S02]  /*1a6dc0*/  @P4 LOP3.LUT R11, R11, 0x200000, RZ, 0xfc, !PT ;  /* 0x002000000b0b4812 */ /* 0x000fe400078efcff */
[----:B------:R-:W-:Y:S02]  /*1a6dd0*/  ISETP.GE.AND P4, PT, R30, UR67, PT ;  /* 0x000000431e007c0c */ /* 0x000fe4000bf86270 */
[----:B------:R-:W-:Y:S02]  /*1a6de0*/  @P6 LOP3.LUT R19, R19, 0x200000, RZ, 0xfc, !PT ;  /* 0x0020000013136812 */ /* 0x000fe400078efcff */
[----:B------:R-:W-:Y:S02]  /*1a6df0*/  ISETP.GE.AND P6, PT, R39, UR15, PT ;  /* 0x0000000f27007c0c */ /* 0x000fe4000bfc6270 */
[----:B------:R-:W-:Y:S02]  /*1a6e00*/  LOP3.LUT R17, R17, 0xf7ffffff, RZ, 0xc0, !PT ;  /* 0xf7ffffff11117812 */ /* 0x000fe400078ec0ff */
[----:B------:R-:W-:-:S02]  /*1a6e10*/  LOP3.LUT R0, R0, 0xfffffffb, RZ, 0xc0, !PT ;  /* 0xfffffffb00007812 */ /* 0x000fc400078ec0ff */
[----:B------:R-:W-:-:S03]  /*1a6e20*/  @P0 LOP3.LUT R17, R17, 0x8000000, RZ, 0xfc, !PT ;  /* 0x0800000011110812 */ /* 0x000fc600078efcff */
[----:B------:R-:W-:Y:S02]  /*1a6e30*/  @P4 LOP3.LUT R0, R0, 0x4, RZ, 0xfc, !PT ;  /* 0x0000000400004812 */ /* 0x000fe400078efcff */
[----:B------:R-:W-:Y:S02]  /*1a6e40*/  ISETP.GE.AND P4, PT, R36, UR71, PT ;  /* 0x0000004724007c0c */ /* 0x000fe4000bf86270 */
[----:B------:R-:W-:Y:S02]  /*1a6e50*/  LOP3.LUT R17, R17, 0xbfffffff, RZ, 0xc0, !PT ;  /* 0xbfffffff11117812 */ /* 0x000fe400078ec0ff */
[----:B------:R-:W-:Y:S02]  /*1a6e60*/  LOP3.LUT R0, R0, 0xfffffffd, RZ, 0xc0, !PT ;  /* 0xfffffffd00007812 */ /* 0x000fe400078ec0ff */
[----:B------:R-:W-:Y:S02]  /*1a6e70*/  @P6 LOP3.LUT R17, R17, 0x40000000, RZ, 0xfc, !PT ;  /* 0x4000000011116812 */ /* 0x000fe400078efcff */
[----:B------:R-:W-:-:S02]  /*1a6e80*/  ISETP.GE.AND P6, PT, R31, UR10, PT ;  /* 0x0000000a1f007c0c */ /* 0x000fc4000bfc6270 */
[----:B------:R-:W-:Y:S02]  /*1a6e90*/  LOP3.LUT R11, R11, 0xfff7ffff, RZ, 0xc0, !PT ;  /* 0xfff7ffff0b0b7812 */ /* 0x000fe400078ec0ff */
[----:B------:R-:W-:Y:S02]  /*1a6ea0*/  LOP3.LUT R0, R0, 0xfffffffe, RZ, 0xc0, !PT ;  /* 0xfffffffe00007812 */ /* 0x000fe400078ec0ff */
[----:B------:R-:W-:Y:S02]  /*1a6eb0*/  @P4 LOP3.LUT R11, R11, 0x80000, RZ, 0xfc, !PT ;  /* 0x000800000b0b4812 */ /* 0x000fe400078efcff */
[----:B------:R-:W-:Y:S02]  /*1a6ec0*/  ISETP.GE.AND P4, PT, R250, UR74, PT ;  /* 0x0000004afa007c0c */ /* 0x000fe4000bf86270 */
[----:B------:R-:W-:-:S04]  /*1a6ed0*/  @P5 LOP3.LUT R0, R0, 0x1, RZ, 0xfc, !PT ;  /* 0x0000000100005812 */ /* 0x000fc800078efcff */
[----:B------:R-:W-:Y:S02]  /*1a6ee0*/  @P6 LOP3.LUT R0, R0, 0x2, RZ, 0xfc, !PT ;  /* 0x0000000200006812 */ /* 0x000fe400078efcff */
[----:B------:R-:W-:Y:S02]  /*1a6ef0*/  ISETP.LT.AND P5, PT, R250, UR4, !P5 ;  /* 0x00000004fa007c0c */ /* 0x000fe4000efa1270 */
[----:B------:R-:W-:-:S04]  /*1a6f00*/  LOP3.LUT R0, R0, 0xfffffff7, RZ, 0xc0, !PT ;  /* 0xfffffff700007812 */ /* 0x000fc800078ec0ff */
[----:B------:R-:W-:-:S04]  /*1a6f10*/  @P4 LOP3.LUT R0, R0, 0x8, RZ, 0xfc, !PT ;  /* 0x0000000800004812 */ /* 0x000fc800078efcff */
[----:B------:R-:W-:Y:S02]  /*1a6f20*/  LOP3.LUT R0, R0, 0xfeffffff, RZ, 0xc0, !PT ;  /* 0xfeffffff00007812 */ /* 0x000fe400078ec0ff */
[----:B------:R-:W-:Y:S02]  /*1a6f30*/  ISETP.LT.AND P6, PT, R248, UR8, !P6 ;  /* 0x00000008f8007c0c */ /* 0x000fe4000f7c1270 */
[----:B------:R-:W-:Y:S02]  /*1a6f40*/  @P5 LOP3.LUT R0, R0, 0x1000000, RZ, 0xfc, !PT ;  /* 0x0100000000005812 */ /* 0x000fe400078efcff */
[----:B------:R-:W-:Y:S02]  /*1a6f50*/  ISETP.GE.AND P5, PT, R248, UR6, PT ;  /* 0x00000006f8007c0c */ /* 0x000fe4000bfa6270 */
[----:B--2---:R-:W-:Y:S02]  /*1a6f60*/  R2UR.FILL UR4, R249 ;  /* 0x00000000f90472ca */ /* 0x004fe400004e0000 */
[----:B---3--:R-:W-:-:S02]  /*1a6f70*/  R2UR.FILL UR74, R251 ;  /* 0x00000000fb4a72ca */ /* 0x008fc400004e0000 */
[----:B------:R-:W2:Y:S04]  /*1a6f80*/  LDL.LU R251, [R1+0x80d4] ;  /* 0x0080d40001fb7983 */ /* 0x000ea80000300800 */
[----:B------:R-:W3:Y:S04]  /*1a6f90*/  LDL.LU R250, [R1+0x80d0] ;  /* 0x0080d00001fa7983 */ /* 0x000ee80000300800 */
[----:B------:R-:W2:Y:S04]  /*1a6fa0*/  LDL.LU R249, [R1+0x80cc] ;  /* 0x0080cc0001f97983 */ /* 0x000ea80000300800 */
[----:B------:R-:W2:Y:S01]  /*1a6fb0*/  LDL.LU R248, [R1+0x80c8] ;  /* 0x0080c80001f87983 */ /* 0x000ea20000300800 */
[----:B------:R-:W-:-:S02]  /*1a6fc0*/  LOP3.LUT R0, R0, 0xffffffdf, RZ, 0xc0, !PT ;  /* 0xffffffdf00007812 */ /* 0x000fc400078ec0ff */
[----:B------:R-:W-:Y:S02]  /*1a6fd0*/  ISETP.GE.AND P0, PT, R65, UR75, PT ;  /* 0x0000004b41007c0c */ /* 0x000fe4000bf06270 */
[----:B------:R-:W-:Y:S02]  /*1a6fe0*/  R2UR.FILL UR75, R252 ;  /* 0x00000000fc4b72ca */ /* 0x000fe400004e0000 */
[----:B------:R-:W-:-:S04]  /*1a6ff0*/  @P5 LOP3.LUT R0, R0, 0x20, RZ, 0xfc, !PT ;  /* 0x0000002000005812 */ /* 0x000fc800078efcff */
[----:B------:R-:W-:Y:S02]  /*1a7000*/  LOP3.LUT R0, R0, 0xfffff7ff, RZ, 0xc0, !PT ;  /* 0xfffff7ff00007812 */ /* 0x000fe400078ec0ff */
[C---:B------:R-:W-:Y:S02]  /*1a7010*/  LOP3.LUT P4, RZ, R29.reuse, 0x8000, RZ, 0xc0, !PT ;  /* 0x000080001dff7812 */ /* 0x040fe4000788c0ff */
[----:B------:R-:W-:Y:S02]  /*1a7020*/  @P6 LOP3.LUT R0, R0, 0x800, RZ, 0xfc, !PT ;  /* 0x0000080000006812 */ /* 0x000fe400078efcff */
[C---:B------:R-:W-:Y:S02]  /*1a7030*/  LOP3.LUT P5, RZ, R29.reuse, 0x4000, RZ, 0xc0, !PT ;  /* 0x000040001dff7812 */ /* 0x040fe400078ac0ff */
[----:B------:R-:W-:Y:S02]  /*1a7040*/  LOP3.LUT P6, RZ, R29, 0x2000, RZ, 0xc0, !PT ;  /* 0x000020001dff7812 */ /* 0x000fe400078cc0ff */
[----:B------:R-:W-:Y:S01]  /*1a7050*/  LOP3.LUT R2, R2, 0xfff7ffff, RZ, 0xc0, !PT ;  /* 0xfff7ffff02027812 */ /* 0x000fe200078ec0ff */
[----:B------:R-:W-:Y:S01]  /*1a7060*/  STL [R1+0x8150], R5 ;  /* 0x0081500501007387 */ /* 0x000fe20000100800 */
[----:B------:R-:W1:Y:S09]  /*1a7070*/  S2R R252, SR_TID.X ;  /* 0x0000000000fc7919 */ /* 0x000e720000002100 */
[----:B------:R-:W-:Y:S01]  /*1a7080*/  @P6 LOP3.LUT R2, R2, 0x80000, RZ, 0xfc, !PT ;  /* 0x0008000002026812 */ /* 0x000fe200078efcff */
[----:B------:R-:W1:Y:S01]  /*1a7090*/  LDCU UR5, c[0x0][0x398] ;  /* 0x00007300ff0577ac */ /* 0x000e620008000800 */
[----:B------:R-:W-:Y:S01]  /*1a70a0*/  LOP3.LUT P6, RZ, R0, 0x20, RZ, 0xc0, !PT ;  /* 0x0000002000ff7812 */ /* 0x000fe200078cc0ff */
[----:B------:R-:W-:Y:S01]  /*1a70b0*/  STL [R1+0x8144], R6 ;  /* 0x0081440601007387 */ /* 0x000fe20000100800 */
[----:B------:R-:W-:-:S03]  /*1a70c0*/  LOP3.LUT R2, R2, 0xfffbffff, RZ, 0xc0, !PT ;  /* 0xfffbffff02027812 */ /* 0x000fc600078ec0ff */
[----:B------:R-:W-:Y:S01]  /*1a70d0*/  STL [R1+0x8140], R30 ;  /* 0x0081401e01007387 */ /* 0x000fe20000100800 */
[----:B------:R-:W-:Y:S02]  /*1a70e0*/  @P5 LOP3.LUT R2, R2, 0x40000, RZ, 0xfc, !PT ;  /* 0x0004000002025812 */ /* 0x000fe400078efcff */
[----:B------:R-:W-:Y:S01]  /*1a70f0*/  LOP3.LUT P5, RZ, R0, 0x8, RZ, 0xc0, !PT ;  /* 0x0000000800ff7812 */ /* 0x000fe200078ac0ff */
[----:B------:R-:W-:Y:S01]  /*1a7100*/  STL [R1+0x813c], R7 ;  /* 0x00813c0701007387 */ /* 0x000fe20000100800 */
[----:B------:R-:W-:-:S03]  /*1a7110*/  LOP3.LUT R2, R2, 0xfffdffff, RZ, 0xc0, !PT ;  /* 0xfffdffff02027812 */ /* 0x000fc600078ec0ff */
[----:B------:R-:W-:Y:S01]  /*1a7120*/  STL [R1+0x8138], R8 ;  /* 0x0081380801007387 */ /* 0x000fe20000100800 */
[----:B------:R-:W-:-:S03]  /*1a7130*/  @P4 LOP3.LUT R2, R2, 0x20000, RZ, 0xfc, !PT ;  /* 0x0002000002024812 */ /* 0x000fc600078efcff */
[----:B------:R-:W-:Y:S01]  /*1a7140*/  STL [R1+0x8130], R9 ;  /* 0x0081300901007387 */ /* 0x000fe20000100800 */
[----:B------:R-:W-:-:S03]  /*1a7150*/  LOP3.LUT R2, R2, 0xfffeffff, RZ, 0xc0, !PT ;  /* 0xfffeffff02027812 */ /* 0x000fc600078ec0ff */
[----:B------:R-:W-:Y:S01]  /*1a7160*/  STL [R1+0x812c], R10 ;  /* 0x00812c0a01007387 */ /* 0x000fe20000100800 */
[----:B------:R-:W-:-:S03]  /*1a7170*/  @P3 LOP3.LUT R2, R2, 0x10000, RZ, 0xfc, !PT ;  /* 0x0001000002023812 */ /* 0x000fc600078efcff */
[----:B------:R-:W-:Y:S01]  /*1a7180*/  STL [R1+0x8124], R11 ;  /* 0x0081240b01007387 */ /* 0x000fe20000100800 */
[----:B------:R-:W-:-:S03]  /*1a7190*/  LOP3.LUT R2, R2, 0xffff7fff, RZ, 0xc0, !PT ;  /* 0xffff7fff02027812 */ /* 0x000fc600078ec0ff */
[----:B------:R-:W-:Y:S01]  /*1a71a0*/  STL [R1+0x8120], R31 ;  /* 0x0081201f01007387 */ /* 0x000fe20000100800 */
[----:B------:R-:W-:Y:S02]  /*1a71b0*/  @P2 LOP3.LUT R2, R2, 0x8000, RZ, 0xfc, !PT ;  /* 0x0000800002022812 */ /* 0x000fe400078efcff */
[----:B-1----:R-:W-:Y:S01]  /*1a71c0*/  LOP3.LUT R252, R252, 0x1f, RZ, 0xc0, !PT ;  /* 0x0000001ffcfc7812 */ /* 0x002fe200078ec0ff */
[----:B------:R-:W-:Y:S01]  /*1a71d0*/  STL [R1+0x8118], R16 ;  /* 0x0081181001007387 */ /* 0x000fe20000100800 */
[----:B------:R-:W-:Y:S02]  /*1a71e0*/  LOP3.LUT R2, R2, 0xffffbfff, RZ, 0xc0, !PT ;  /* 0xffffbfff02027812 */ /* 0x000fe400078ec0ff */
[----:B------:R-:W-:Y:S01]  /*1a71f0*/  LEA R252, R252, UR4, 0x4 ;  /* 0x00000004fcfc7c11 */ /* 0x000fe2000f8e20ff */
[----:B------:R-:W-:Y:S01]  /*1a7200*/  STL [R1+0x8110], R17 ;  /* 0x0081101101007387 */ /* 0x000fe20000100800 */
[----:B------:R-:W-:Y:S01]  /*1a7210*/  @P1 LOP3.LUT R2, R2, 0x4000, RZ, 0xfc, !PT ;  /* 0x0000400002021812 */ /* 0x000fe200078efcff */
[----:B------:R-:W1:Y:S02]  /*1a7220*/  LDCU UR4, c[0x0][0x39c] ;  /* 0x00007380ff0477ac */ /* 0x000e640008000800 */
[----:B------:R-:W-:Y:S01]  /*1a7230*/  STL [R1+0x810c], R18 ;  /* 0x00810c1201007387 */ /* 0x000fe20000100800 */
[----:B------:R-:W-:-:S03]  /*1a7240*/  LOP3.LUT R2, R2, 0xffffdfff, RZ, 0xc0, !PT ;  /* 0xffffdfff02027812 */ /* 0x000fc600078ec0ff */
[----:B------:R-:W-:Y:S01]  /*1a7250*/  STL [R1+0x8108], R19 ;  /* 0x0081081301007387 */ /* 0x000fe20000100800 */
[----:B------:R-:W-:-:S03]  /*1a7260*/  @P0 LOP3.LUT R2, R2, 0x2000, RZ, 0xfc, !PT ;  /* 0x0000200002020812 */ /* 0x000fc600078efcff */
        /* <DEDUP_REMOVED lines=12> */
[----:B------:R-:W4:Y:S04]  /*1a7330*/  LDL.LU R36, [R1+0x660] ;  /* 0x0006600001247983 */ /* 0x000f280000300800 */
[----:B------:R-:W4:Y:S04]  /*1a7340*/  LDL.LU R37, [R1+0x668] ;  /* 0x0006680001257983 */ /* 0x000f280000300800 */
[----:B------:R-:W4:Y:S04]  /*1a7350*/  LDL.LU R38, [R1+0x1460] ;  /* 0x0014600001267983 */ /* 0x000f280000300800 */
[----:B------:R-:W4:Y:S04]  /*1a7360*/  LDL.LU R39, [R1+0x1468] ;  /* 0x0014680001277983 */ /* 0x000f280000300800 */
[----:B------:R-:W-:Y:S01]  /*1a7370*/  STSM.16.M88.4 [R252], R32 ;  /* 0x00000020fc007844 */ /* 0x000fe20000000200 */
[----:B------:R-:W-:-:S03]  /*1a7380*/  NOP ;  /* 0x0000000000007918 */ /* 0x000fc60000000000 */
[----:B------:R-:W2:Y:S04]  /*1a7390*/  LDL.LU R44, [R1+0x8a4] ;  /* 0x0008a400012c7983 */ /* 0x000ea80000300800 */
[----:B------:R-:W2:Y:S04]  /*1a73a0*/  LDL.LU R45, [R1+0x8ac] ;  /* 0x0008ac00012d7983 */ /* 0x000ea80000300800 */
[----:B------:R-:W-:Y:S01]  /*1a73b0*/  LDS.128 R244, [R252] ;  /* 0x00000000fcf47984 */ /* 0x000fe20000000c00 */
[----:B------:R-:W-:-:S03]  /*1a73c0*/  NOP ;  /* 0x0000000000007918 */ /* 0x000fc60000000000 */
[----:B------:R-:W2:Y:S04]  /*1a73d0*/  LDL.LU R46, [R1+0x1394] ;  /* 0x00139400012e7983 */ /* 0x000ea80000300800 */
[----:B------:R-:W2:Y:S04]  /*1a73e0*/  LDL.LU R47, [R1+0x139c] ;  /* 0x00139c00012f7983 */ /* 0x000ea80000300800 */
[----:B----4-:R4:W-:Y:S01]  /*1a73f0*/  STSM.16.M88.4 [R252], R36 ;  /* 0x00000024fc007844 */ /* 0x0109e20000000200 */
[----:B------:R-:W-:-:S03]  /*1a7400*/  NOP ;  /* 0x0000000000007918 */ /* 0x000fc60000000000 */
[----:B------:R-:W-:Y:S01]  /*1a7410*/  LDS.128 R240, [R252] ;  /* 0x00000000fcf07984 */ /* 0x000fe20000000c00 */
[----:B------:R-:W-:-:S03]  /*1a7420*/  NOP ;  /* 0x0000000000007918 */ /* 0x000fc60000000000 */
        /* <DEDUP_REMOVED lines=8> */
[----:B--2---:R-:W-:Y:S01]  /*1a74b0*/  STSM.16.M88.4 [R252], R44 ;  /* 0x0000002cfc007844 */ /* 0x004fe20000000200 */
[----:B------:R-:W-:-:S03]  /*1a74c0*/  NOP ;  /* 0x0000000000007918 */ /* 0x000fc60000000000 */
[----:B------:R-:W-:Y:S01]  /*1a74d0*/  LDS.128 R236, [R252] ;  /* 0x00000000fcec7984 */ /* 0x000fe20000000c00 */
[----:B------:R-:W-:-:S03]  /*1a74e0*/  NOP ;  /* 0x0000000000007918 */ /* 0x000fc60000000000 */
[----:B----4-:R2:W-:Y:S01]  /*1a74f0*/  STSM.16.M88.4 [R252], R36 ;  /* 0x00000024fc007844 */ /* 0x0105e20000000200 */
[----:B------:R-:W-:-:S03]  /*1a7500*/  NOP ;  /* 0x0000000000007918 */ /* 0x000fc60000000000 */
[----:B------:R-:W-:Y:S01]  /*1a7510*/  LDS.128 R232, [R252] ;  /* 0x00000000fce87984 */ /* 0x000fe20000000c00 */
[----:B------:R-:W-:-:S03]  /*1a7520*/  NOP ;  /* 0x0000000000007918 */ /* 0x000fc60000000000 */
[----:B--2---:R-:W2:Y:S04]  /*1a7530*/  LDL.LU R36, [R1+0x650] ;  /* 0x0006500001247983 */ /* 0x004ea80000300800 */
[----:B------:R-:W2:Y:S04]  /*1a7540*/  LDL.LU R37, [R1+0x658] ;  /* 0x0006580001257983 */ /* 0x000ea80000300800 */
[----:B------:R-:W2:Y:S04]  /*1a7550*/  LDL.LU R38, [R1+0x1450] ;  /* 0x0014500001267983 */ /* 0x000ea80000300800 */
[----:B------:R-:W2:Y:S04]  /*1a7560*/  LDL.LU R39, [R1+0x1458] ;  /* 0x0014580001277983 */ /* 0x000ea80000300800 */
[----:B---3--:R3:W-:Y:S01]  /*1a7570*/  STSM.16.M88.4 [R252], R32 ;  /* 0x00000020fc007844 */ /* 0x0087e20000000200 */
[----:B------:R-:W-:-:S03]  /*1a7580*/  NOP ;  /* 0x0000000000007918 */ /* 0x000fc60000000000 */
[----:B------:R-:W4:Y:S01]  /*1a7590*/  LDS.128 R8, [R252] ;  /* 0x00000000fc087984 */ /* 0x000f220000000c00 */
[----:B------:R-:W-:-:S03]  /*1a75a0*/  NOP ;  /* 0x0000000000007918 */ /* 0x000fc60000000000 */
[----:B---3--:R-:W3:Y:S04]  /*1a75b0*/  LDL.LU R32, [R1+0x884] ;  /* 0x0008840001207983 */ /* 0x008ee80000300800 */
[----:B------:R-:W3:Y:S04]  /*1a75c0*/  LDL.LU R33, [R1+0x88c] ;  /* 0x00088c0001217983 */ /* 0x000ee80000300800 */
[----:B----4-:R-:W-:Y:S04]  /*1a75d0*/  STL.64 [R1+0x560], R8 ;  /* 0x0005600801007387 */ /* 0x010fe80000100a00 */
[----:B------:R-:W-:Y:S04]  /*1a75e0*/  STL.64 [R1+0x568], R10 ;  /* 0x0005680a01007387 */ /* 0x000fe80000100a00 */
[----:B------:R-:W3:Y:S04]  /*1a75f0*/  LDL.LU R34, [R1+0x1374] ;  /* 0x0013740001227983 */ /* 0x000ee80000300800 */
[----:B------:R-:W3:Y:S04]  /*1a7600*/  LDL.LU R35, [R1+0x137c] ;  /* 0x00137c0001237983 */ /* 0x000ee80000300800 */
[----:B--2---:R2:W-:Y:S01]  /*1a7610*/  STSM.16.M88.4 [R252], R36 ;  /* 0x00000024fc007844 */ /* 0x0045e20000000200 */
[----:B------:R-:W-:-:S03]  /*1a7620*/  NOP ;  /* 0x0000000000007918 */ /* 0x000fc60000000000 */
[----:B------:R-:W4:Y:S01]  /*1a7630*/  LDS.128 R8, [R252] ;  /* 0x00000000fc087984 */ /* 0x000f220000000c00 */
[----:B------:R-:W-:-:S03]  /*1a7640*/  NOP ;  /* 0x0000000000007918 */ /* 0x000fc60000000000 */
[----:B--2---:R-:W2:Y:S04]  /*1a7650*/  LDL.LU R36, [R1+0x654] ;  /* 0x0006540001247983 */ /* 0x004ea80000300800 */
[----:B------:R-:W2:Y:S01]  /*1a7660*/  LDL.LU R37, [R1+0x65c] ;  /* 0x00065c0001257983 */ /* 0x000ea20000300800 */
[----:B----4-:R-:W-:-:S03]  /*1a7670*/  IMAD.MOV.U32 R6, RZ, RZ, R11 ;  /* 0x000000ffff067224 */ /* 0x010fc600078e000b */
[----:B------:R-:W-:Y:S04]  /*1a7680*/  STL.64 [R1+0x190], R8 ;  /* 0x0001900801007387 */ /* 0x000fe80000100a00 */
[----:B------:R-:W-:Y:S04]  /*1a7690*/  STL [R1+0x198], R10 ;  /* 0x0001980a01007387 */ /* 0x000fe80000100800 */
[----:B------:R-:W-:Y:S04]  /*1a76a0*/  STL [R1+0x8148], R6 ;  /* 0x0081480601007387 */ /* 0x000fe80000100800 */
[----:B------:R-:W2:Y:S04]  /*1a76b0*/  LDL.LU R38, [R1+0x1454] ;  /* 0x0014540001267983 */ /* 0x000ea80000300800 */
[----:B---3--:R3:W-:Y:S01]  /*1a76c0*/  STSM.16.M88.4 [R252], R32 ;  /* 0x00000020fc007844 */ /* 0x0087e20000000200 */
[----:B------:R-:W-:-:S03]  /*1a76d0*/  NOP ;  /* 0x0000000000007918 */ /* 0x000fc60000000000 */
[----:B------:R-:W2:Y:S04]  /*1a76e0*/  LDL.LU R39, [R1+0x145c] ;  /* 0x00145c0001277983 */ /* 0x000ea80000300800 */
[----:B------:R-:W4:Y:S01]  /*1a76f0*/  LDS.128 R8, [R252] ;  /* 0x00000000fc087984 */ /* 0x000f220000000c00 */
[----:B------:R-:W-:-:S03]  /*1a7700*/  NOP ;  /* 0x0000000000007918 */ /* 0x000fc60000000000 */
[----:B---3--:R-:W3:Y:S04]  /*1a7710*/  LDL.LU R32, [R1+0x870] ;  /* 0x0008700001207983 */ /* 0x008ee80000300800 */
[----:B------:R-:W3:Y:S01]  /*1a7720*/  LDL.LU R33, [R1+0x878] ;  /* 0x0008780001217983 */ /* 0x000ee20000300800 */
[----:B----4-:R-:W-:-:S03]  /*1a7730*/  MOV R30, R11 ;  /* 0x0000000b001e7202 */ /* 0x010fc60000000f00 */
[----:B------:R-:W-:Y:S04]  /*1a7740*/  STL.64 [R1+0x180], R8 ;  /* 0x0001800801007387 */ /* 0x000fe80000100a00 */
[----:B------:R-:W-:Y:S04]  /*1a7750*/  STL [R1+0x188], R10 ;  /* 0x0001880a01007387 */ /* 0x000fe80000100800 */
[----:B------:R-:W-:Y:S04]  /*1a7760*/  STL [R1+0x814c], R30 ;  /* 0x00814c1e01007387 */ /* 0x000fe80000100800 */
[----:B------:R-:W3:Y:S04]  /*1a7770*/  LDL.LU R34, [R1+0x1350] ;  /* 0x0013500001227983 */ /* 0x000ee80000300800 */
[----:B------:R-:W3:Y:S04]  /*1a7780*/  LDL.LU R35, [R1+0x1358] ;  /* 0x0013580001237983 */ /* 0x000ee80000300800 */
[----:B--2---:R2:W-:Y:S01]  /*1a7790*/  STSM.16.M88.4 [R252], R36 ;  /* 0x00000024fc007844 */ /* 0x0045e20000000200 */
[----:B------:R-:W-:-:S03]  /*1a77a0*/  NOP ;  /* 0x0000000000007918 */ /* 0x000fc60000000000 */
[----:B------:R-:W4:Y:S01]  /*1a77b0*/  LDS.128 R8, [R252] ;  /* 0x00000000fc087984 */ /* 0x000f220000000c00 */
[----:B------:R-:W-:-:S03]  /*1a77c0*/  NOP ;  /* 0x0000000000007918 */ /* 0x000fc60000000000 */
[----:B--2---:R-:W2:Y:S04]  /*1a77d0*/  LDL.LU R36, [R1+0x640] ;  /* 0x0006400001247983 */ /* 0x004ea80000300800 */
[----:B------:R-:W2:Y:S04]  /*1a77e0*/  LDL.LU R37, [R1+0x648] ;  /* 0x0006480001257983 */ /* 0x000ea80000300800 */
[----:B----4-:R-:W-:Y:S04]  /*1a77f0*/  STL [R1+0x178], R10 ;  /* 0x0001780a01007387 */ /* 0x010fe80000100800 */
[----:B------:R-:W2:Y:S04]  /*1a7800*/  LDL.LU R38, [R1+0x1440] ;  /* 0x0014400001267983 */ /* 0x000ea80000300800 */
[----:B------:R-:W2:Y:S01]  /*1a7810*/  LDL.LU R39, [R1+0x1448] ;  /* 0x0014480001277983 */ /* 0x000ea20000300800 */
[----:B------:R-:W-:Y:S01]  /*1a7820*/  IMAD.MOV.U32 R30, RZ, RZ, R8 ;  /* 0x000000ffff1e7224 */ /* 0x000fe200078e0008 */
[----:B------:R-:W-:Y:S01]  /*1a7830*/  MOV R7, R11 ;  /* 0x0000000b00077202 */ /* 0x000fe20000000f00 */
[----:B------:R-:W-:Y:S01]  /*1a7840*/  IMAD.MOV.U32 R6, RZ, RZ, R9 ;  /* 0x000000ffff067224 */ /* 0x000fe200078e0009 */
        /* <DEDUP_REMOVED lines=16> */
[----:B----4-:R-:W-:Y:S04]  /*1a7950*/  STL.64 [R1+0x590], R8 ;  /* 0x0005900801007387 */ /* 0x010fe80000100a00 */
[----:B------:R-:W-:Y:S04]  /*1a7960*/  STL.64 [R1+0x598], R10 ;  /* 0x0005980a01007387 */ /* 0x000fe80000100a00 */
        /* <DEDUP_REMOVED lines=28> */
[----:B----4-:R-:W-:Y:S04]  /*1a7b30*/  STL [R1+0x5e0], R8 ;  /* 0x0005e00801007387 */ /* 0x010fe80000100800 */
[----:B------:R-:W-:Y:S04]  /*1a7b40*/  STL.64 [R1+0x5e8], R10 ;  /* 0x0005e80a01007387 */ /* 0x000fe80000100a00 */
        /* <DEDUP_REMOVED lines=21> */
[----:B------:R-:W3:Y:S04]  /*1a7ca0*/  LDL.LU R34, [R1+0x1310] ;  /* 0x0013100001227983 */ /* 0x000ee80000300800 */
[----:B------:R-:W3:Y:S01]  /*1a7cb0*/  LDL.LU R35, [R1+0x1318] ;  /* 0x0013180001237983 */ /* 0x000ee20000300800 */
[----:B------:R-:W-:-:S03]  /*1a7cc0*/  IMAD.MOV.U32 R9, RZ, RZ, R16 ;  /* 0x000000ffff097224 */ /* 0x000fc600078e0010 */
        /* <DEDUP_REMOVED lines=29> */
[----:B------:R-:W2:Y:S01]  /*1a7ea0*/  LDL.LU R39, [R1+0x142c] ;  /* 0x00142c0001277983 */ /* 0x000ea20000300800 */
[----:B------:R-:W-:-:S03]  /*1a7eb0*/  IMAD.MOV.U32 R10, RZ, RZ, R17 ;  /* 0x000000ffff0a7224 */ /* 0x000fc600078e0011 */
        /* <DEDUP_REMOVED lines=99> */
[----:B------:R-:W-:Y:S04]  /*1a84f0*/  STL [R1+0x31c], R19 ;  /* 0x00031c1301007387 */ /* 0x000fe80000100800 */
[----:B------:R-:W2:Y:S04]  /*1a8500*/  LDL.LU R38, [R1+0x13f0] ;  /* 0x0013f00001267983 */ /* 0x000ea80000300800 */
[----:B------:R-:W2:Y:S01]  /*1a8510*/  LDL.LU R39, [R1+0x13f8] ;  /* 0x0013f80001277983 */ /* 0x000ea20000300800 */
[----:B------:R-:W-:-:S02]  /*1a8520*/  IMAD.MOV.U32 R11, RZ, RZ, R16 ;  /* 0x000000ffff0b7224 */ /* 0x000fc400078e0010 */
        /* <DEDUP_REMOVED lines=37> */
[----:B----4-:R4:W-:Y:S04]  /*1a8780*/  STL.64 [R1+0x140], R16 ;  /* 0x0001401001007387 */ /* 0x0109e80000100a00 */
[----:B------:R-:W-:Y:S01]  /*1a8790*/  STL [R1+0x148], R18 ;  /* 0x0001481201007387 */ /* 0x000fe20000100800 */
[----:B----4-:R-:W-:-:S05]  /*1a87a0*/  MOV R16, R19 ;  /* 0x0000001300107202 */ /* 0x010fca0000000f00 */
[----:B------:R-:W-:Y:S04]  /*1a87b0*/  STL [R1+0x811c], R16 ;  /* 0x00811c1001007387 */ /* 0x000fe80000100800 */
        /* <DEDUP_REMOVED lines=58> */
[----:B----4-:R4:W-:Y:S04]  /*1a8b60*/  STL [R1+0x864], R17 ;  /* 0x0008641101007387 */ /* 0x0109e80000100800 */
[----:B------:R-:W-:Y:S01]  /*1a8b70*/  STL.64 [R1+0x868], R18 ;  /* 0x0008681201007387 */ /* 0x000fe20000100a00 */
[----:B----4-:R-:W-:-:S05]  /*1a8b80*/  IMAD.MOV.U32 R17, RZ, RZ, R16 ;  /* 0x000000ffff117224 */ /* 0x010fca00078e0010 */
        /* <DEDUP_REMOVED lines=29> */
[----:B----4-:R-:W-:Y:S04]  /*1a8d60*/  STL [R1+0x890], R16 ;  /* 0x0008901001007387 */ /* 0x010fe80000100800 */
        /* <DEDUP_REMOVED lines=57> */
[----:B---3--:R-:W3:Y:S04]  /*1a9100*/  LDL.LU R32, [R1] ;  /* 0x0000000001207983 */ /* 0x008ee80000300800 */
[----:B------:R-:W3:Y:S04]  /*1a9110*/  LDL.LU R33, [R1+0x8] ;  /* 0x0000080001217983 */ /* 0x000ee80000300800 */
[----:B----4-:R-:W-:Y:S04]  /*1a9120*/  STL [R1+0x8a0], R20 ;  /* 0x0008a01401007387 */ /* 0x010fe80000100800 */
[----:B------:R-:W-:Y:S04]  /*1a9130*/  STL.64 [R1+0x8a8], R22 ;  /* 0x0008a81601007387 */ /* 0x000fe80000100a00 */
[----:B------:R-:W3:Y:S04]  /*1a9140*/  LDL.LU R34, [R1+0x1210] ;  /* 0x0012100001227983 */ /* 0x000ee80000300800 */
[----:B------:R-:W3:Y:S01]  /*1a9150*/  LDL.LU R35, [R1+0x1218] ;  /* 0x0012180001237983 */ /* 0x000ee20000300800 */
[----:B------:R-:W-:-:S03]  /*1a9160*/  MOV R19, R21 ;  /* 0x0000001500137202 */ /* 0x000fc60000000f00 */
        /* <DEDUP_REMOVED lines=29> */
[----:B---3--:R-:W-:Y:S01]  /*1a9340*/  STSM.16.M88.4 [R252], R32 ;  /* 0x00000020fc007844 */ /* 0x008fe20000000200 */
[----:B------:R-:W-:-:S03]  /*1a9350*/  NOP ;  /* 0x0000000000007918 */ /* 0x000fc60000000000 */
[----:B------:R-:W2:Y:S04]  /*1a9360*/  LDL.LU R39, [R1+0x13ac] ;  /* 0x0013ac0001277983 */ /* 0x000ea80000300800 */
[----:B------:R-:W3:Y:S01]  /*1a9370*/  LDS.128 R20, [R252] ;  /* 0x00000000fc147984 */ /* 0x000ee20000000c00 */
[----:B------:R-:W-:-:S03]  /*1a9380*/  NOP ;  /* 0x0000000000007918 */ /* 0x000fc60000000000 */
[----:B---3--:R3:W-:Y:S04]  /*1a9390*/  STL.64 [R1+0x8d0], R20 ;  /* 0x0008d01401007387 */ /* 0x0087e80000100a00 */
[----:B------:R-:W-:Y:S01]  /*1a93a0*/  STL [R1+0x8dc], R23 ;  /* 0x0008dc1701007387 */ /* 0x000fe20000100800 */
[----:B---3--:R-:W-:-:S05]  /*1a93b0*/  MOV R20, R22 ;  /* 0x0000001600147202 */ /* 0x008fca0000000f00 */
[----:B------:R-:W-:Y:S04]  /*1a93c0*/  STL [R1+0x8104], R20 ;  /* 0x0081041401007387 */ /* 0x000fe80000100800 */
[----:B------:R-:W3:Y:S04]  /*1a93d0*/  LDL.LU R34, [R1+0x11f0] ;  /* 0x0011f00001227983 */ /* 0x000ee80000300800 */
[----:B------:R-:W3:Y:S01]  /*1a93e0*/  LDL.LU R35, [R1+0x11f8] ;  /* 0x0011f80001237983 */ /* 0x000ee20000300800 */
[----:B------:R-:W-:Y:S02]  /*1a93f0*/  IMAD.MOV.U32 R32, RZ, RZ, R248 ;  /* 0x000000ffff207224 */ /* 0x000fe400078e00f8 */
[----:B------:R-:W-:Y:S01]  /*1a9400*/  IMAD.MOV.U32 R33, RZ, RZ, R250 ;  /* 0x000000ffff217224 */ /* 0x000fe200078e00fa */
        /* <DEDUP_REMOVED lines=10> */
[----:B---3--:R-:W-:Y:S01]  /*1a94b0*/  STSM.16.M88.4 [R252], R32 ;  /* 0x00000020fc007844 */ /* 0x008fe20000000200 */
[----:B------:R-:W-:-:S03]  /*1a94c0*/  NOP ;  /* 0x0000000000007918 */ /* 0x000fc60000000000 */
[----:B------:R-:W3:Y:S01]  /*1a94d0*/  LDS.128 R24, [R252] ;  /* 0x00000000fc187984 */ /* 0x000ee20000000c00 */
[----:B------:R-:W-:-:S03]  /*1a94e0*/  NOP ;  /* 0x0000000000007918 */ /* 0x000fc60000000000 */
[----:B---3--:R-:W-:Y:S04]  /*1a94f0*/  STL.64 [R1+0x920], R24 ;  /* 0x0009201801007387 */ /* 0x008fe80000100a00 */
[----:B------:R-:W-:Y:S04]  /*1a9500*/  STL.64 [R1+0x928], R26 ;  /* 0x0009281a01007387 */ /* 0x000fe80000100a00 */
[----:B------:R-:W3:Y:S04]  /*1a9510*/  LDL.LU R34, [R1+0x11f4] ;  /* 0x0011f40001227983 */ /* 0x000ee80000300800 */
[----:B------:R-:W3:Y:S01]  /*1a9520*/  LDL.LU R35, [R1+0x11fc] ;  /* 0x0011fc0001237983 */ /* 0x000ee20000300800 */
[----:B------:R-:W-:-:S02]  /*1a9530*/  IMAD.MOV.U32 R32, RZ, RZ, R249 ;  /* 0x000000ffff207224 */ /* 0x000fc400078e00f9 */
[----:B------:R-:W-:Y:S01]  /*1a9540*/  IMAD.MOV.U32 R33, RZ, RZ, R251 ;  /* 0x000000ffff217224 */ /* 0x000fe200078e00fb */
        /* <DEDUP_REMOVED lines=93> */
[----:B----4-:R-:W-:-:S05]  /*1a9b20*/  IMAD.MOV.U32 R24, RZ, RZ, R27 ;  /* 0x000000ffff187224 */ /* 0x010fca00078e001b */
        /* <DEDUP_REMOVED lines=53> */
[----:B------:R-:W-:Y:S01]  /*1a9e80*/  IMAD.MOV.U32 R24, RZ, RZ, R25 ;  /* 0x000000ffff187224 */ /* 0x000fe200078e0019 */
[----:B------:R-:W-:-:S02]  /*1a9e90*/  MOV R25, R40 ;  /* 0x0000002800197202 */ /* 0x000fc40000000f00 */
        /* <DEDUP_REMOVED lines=1391> */
[----:B----4-:R-:W-:Y:S04]  /*1af590*/  STL.64 [R1], R44 ;  /* 0x0000002c01007387 */ /* 0x010fe80000100a00 */
[----:B------:R-:W-:Y:S04]  /*1af5a0*/  STL.64 [R1+0x8], R46 ;  /* 0x0000082e01007387 */ /* 0x000fe80000100a00 */
[----:B------:R-:W2:Y:S04]  /*1af5b0*/  LDL.LU R38, [R1+0x1674] ;  /* 0x0016740001267983 */ /* 0x000ea80000300800 */
[----:B------:R-:W2:Y:S04]  /*1af5c0*/  LDL.LU R39, [R1+0x167c] ;  /* 0x00167c0001277983 */ /* 0x000ea80000300800 */
[----:B---3--:R3:W-:Y:S01]  /*1af5d0*/  STSM.16.M88.4 [R252], R32 ;  /* 0x00000020fc007844 */ /* 0x0087e20000000200 */
[----:B------:R-:W-:-:S03]  /*1af5e0*/  NOP ;  /* 0x0000000000007918 */ /* 0x000fc60000000000 */
[----:B------:R-:W-:Y:S01]  /*1af5f0*/  LDS.128 R248, [R252] ;  /* 0x00000000fcf87984 */ /* 0x000fe20000000c00 */
[----:B------:R-:W-:-:S03]  /*1af600*/  NOP ;  /* 0x0000000000007918 */ /* 0x000fc60000000000 */
[----:B---3--:R-:W3:Y:S04]  /*1af610*/  LDL.LU R32, [R1+0x6b0] ;  /* 0x0006b00001207983 */ /* 0x008ee80000300800 */
[----:B------:R-:W3:Y:S04]  /*1af620*/  LDL.LU R33, [R1+0x6b8] ;  /* 0x0006b80001217983 */ /* 0x000ee80000300800 */
[----:B------:R-:W3:Y:S04]  /*1af630*/  LDL.LU R34, [R1+0x14d0] ;  /* 0x0014d00001227983 */ /* 0x000ee80000300800 */
[----:B------:R-:W3:Y:S04]  /*1af640*/  LDL.LU R35, [R1+0x14d8] ;  /* 0x0014d80001237983 */ /* 0x000ee80000300800 */
[----:B--2---:R2:W-:Y:S01]  /*1af650*/  STSM.16.M88.4 [R252], R36 ;  /* 0x00000024fc007844 */ /* 0x0045e20000000200 */
        /* <DEDUP_REMOVED lines=23> */
[----:B------:R-:W4:Y:S04]  /*1af7d0*/  LDL.LU R44, [R1+0x6a0] ;  /* 0x0006a000012c7983 */ /* 0x000f280000300800 */
[----:B------:R-:W4:Y:S04]  /*1af7e0*/  LDL.LU R45, [R1+0x6a8] ;  /* 0x0006a800012d7983 */ /* 0x000f280000300800 */
[----:B------:R-:W4:Y:S04]  /*1af7f0*/  LDL.LU R46, [R1+0x1500] ;  /* 0x00150000012e7983 */ /* 0x000f280000300800 */
[----:B---3--:R3:W-:Y:S01]  /*1af800*/  STSM.16.M88.4 [R252], R32 ;  /* 0x00000020fc007844 */ /* 0x0087e20000000200 */
[----:B------:R-:W-:-:S03]  /*1af810*/  NOP ;  /* 0x0000000000007918 */ /* 0x000fc60000000000 */
[----:B------:R-:W4:Y:S04]  /*1af820*/  LDL.LU R47, [R1+0x1508] ;  /* 0x00150800012f7983 */ /* 0x000f280000300800 */
        /* <DEDUP_REMOVED lines=13> */
[----:B----4-:R4:W-:Y:S01]  /*1af900*/  STSM.16.M88.4 [R252], R44 ;  /* 0x0000002cfc007844 */ /* 0x0109e20000000200 */
[----:B------:R-:W-:-:S03]  /*1af910*/  NOP ;  /* 0x0000000000007918 */ /* 0x000fc60000000000 */
[----:B------:R-:W2:Y:S04]  /*1af920*/  LDL.LU R39, [R1+0x150c] ;  /* 0x00150c0001277983 */ /* 0x000ea80000300800 */
[----:B------:R-:W-:Y:S01]  /*1af930*/  LDS.128 R208, [R252] ;  /* 0x00000000fcd07984 */ /* 0x000fe20000000c00 */
[----:B------:R-:W-:-:S03]  /*1af940*/  NOP ;  /* 0x0000000000007918 */ /* 0x000fc60000000000 */
[----:B----4-:R-:W4:Y:S04]  /*1af950*/  LDL.LU R44, [R1+0xe4] ;  /* 0x0000e400012c7983 */ /* 0x010f280000300800 */
        /* <DEDUP_REMOVED lines=19> */
[----:B----4-:R-:W-:Y:S01]  /*1afa90*/  STSM.16.M88.4 [R252], R44 ;  /* 0x0000002cfc007844 */ /* 0x010fe20000000200 */
[----:B------:R-:W-:-:S03]  /*1afaa0*/  NOP ;  /* 0x0000000000007918 */ /* 0x000fc60000000000 */
[----:B------:R-:W-:Y:S01]  /*1afab0*/  LDS.128 R196, [R252] ;  /* 0x00000000fcc47984 */ /* 0x000fe20000000c00 */
[----:B------:R-:W-:-:S03]  /*1afac0*/  NOP ;  /* 0x0000000000007918 */ /* 0x000fc60000000000 */
        /* <DEDUP_REMOVED lines=8> */
[----:B------:R-:W4:Y:S04]  /*1afb50*/  LDL.LU R44, [R1+0xd4] ;  /* 0x0000d400012c7983 */ /* 0x000f280000300800 */
[----:B------:R-:W4:Y:S04]  /*1afb60*/  LDL.LU R45, [R1+0xdc] ;  /* 0x0000dc00012d7983 */ /* 0x000f280000300800 */
[----:B------:R-:W4:Y:S04]  /*1afb70*/  LDL.LU R46, [R1+0x16c4] ;  /* 0x0016c400012e7983 */ /* 0x000f280000300800 */
[----:B------:R-:W4:Y:S04]  /*1afb80*/  LDL.LU R47, [R1+0x16cc] ;  /* 0x0016cc00012f7983 */ /* 0x000f280000300800 */
[----:B--2---:R-:W-:Y:S01]  /*1afb90*/  STSM.16.M88.4 [R252], R36 ;  /* 0x00000024fc007844 */ /* 0x004fe20000000200 */
[----:B------:R-:W-:-:S03]  /*1afba0*/  NOP ;  /* 0x0000000000007918 */ /* 0x000fc60000000000 */
[----:B------:R-:W-:Y:S01]  /*1afbb0*/  LDS.128 R188, [R252] ;  /* 0x00000000fcbc7984 */ /* 0x000fe20000000c00 */
[----:B------:R-:W-:-:S03]  /*1afbc0*/  NOP ;  /* 0x0000000000007918 */ /* 0x000fc60000000000 */
[----:B---3--:R2:W-:Y:S01]  /*1afbd0*/  STSM.16.M88.4 [R252], R32 ;  /* 0x00000020fc007844 */ /* 0x0085e20000000200 */
        /* <DEDUP_REMOVED lines=9> */
[----:B------:R-:W3:Y:S04]  /*1afc70*/  LDL.LU R36, [R1+0xc0] ;  /* 0x0000c00001247983 */ /* 0x000ee80000300800 */
[----:B------:R-:W3:Y:S04]  /*1afc80*/  LDL.LU R37, [R1+0xc8] ;  /* 0x0000c80001257983 */ /* 0x000ee80000300800 */
[----:B------:R-:W-:Y:S01]  /*1afc90*/  LDS.128 R180, [R252] ;  /* 0x00000000fcb47984 */ /* 0x000fe20000000c00 */
[----:B------:R-:W-:-:S03]  /*1afca0*/  NOP ;  /* 0x0000000000007918 */ /* 0x000fc60000000000 */
        /* <DEDUP_REMOVED lines=66> */
[----:B---3--:R-:W-:Y:S01]  /*1b00d0*/  STSM.16.M88.4 [R252], R36 ;  /* 0x00000024fc007844 */ /* 0x008fe20000000200 */
[----:B------:R-:W-:-:S03]  /*1b00e0*/  NOP ;  /* 0x0000000000007918 */ /* 0x000fc60000000000 */
[----:B------:R-:W-:Y:S01]  /*1b00f0*/  LDS.128 R36, [R252] ;  /* 0x00000000fc247984 */ /* 0x000fe20000000c00 */
[----:B------:R-:W-:-:S03]  /*1b0100*/  NOP ;  /* 0x0000000000007918 */ /* 0x000fc60000000000 */
        /* <DEDUP_REMOVED lines=11> */
[----:B------:R3:W-:Y:S01]  /*1b01c0*/  STSM.16.M88.4 [R252], R44 ;  /* 0x0000002cfc007844 */ /* 0x0007e20000000200 */
[----:B------:R-:W-:-:S03]  /*1b01d0*/  NOP ;  /* 0x0000000000007918 */ /* 0x000fc60000000000 */
[----:B------:R-:W2:Y:S04]  /*1b01e0*/  LDL.LU R51, [R1+0x170c] ;  /* 0x00170c0001337983 */ /* 0x000ea80000300800 */
        /* <DEDUP_REMOVED lines=18> */
[----:B---3--:R-:W-:Y:S01]  /*1b0310*/  STSM.16.M88.4 [R252], R44 ;  /* 0x0000002cfc007844 */ /* 0x008fe20000000200 */
        /* <DEDUP_REMOVED lines=95> */
[----:B------:R-:W2:Y:S01]  /*1b0910*/  LDS.128 R92, [R252] ;  /* 0x00000000fc5c7984 */ /* 0x000ea20000000c00 */
[----:B------:R-:W-:-:S03]  /*1b0920*/  NOP ;  /* 0x0000000000007918 */ /* 0x000fc60000000000 */
[----:B--2---:R-:W-:Y:S04]  /*1b0930*/  STL [R1+0x80c8], R95 ;  /* 0x0080c85f01007387 */ /* 0x004fe80000100800 */
[----:B------:R-:W2:Y:S04]  /*1b0940*/  LDL.LU R110, [R1+0x1694] ;  /* 0x00169400016e7983 */ /* 0x000ea80000300800 */
[----:B------:R-:W2:Y:S04]  /*1b0950*/  LDL.LU R111, [R1+0x169c] ;  /* 0x00169c00016f7983 */ /* 0x000ea80000300800 */
[----:B----4-:R3:W-:Y:S01]  /*1b0960*/  STSM.16.M88.4 [R252], R112 ;  /* 0x00000070fc007844 */ /* 0x0107e20000000200 */
[----:B------:R-:W-:-:S03]  /*1b0970*/  NOP ;  /* 0x0000000000007918 */ /* 0x000fc60000000000 */
[----:B------:R-:W4:Y:S01]  /*1b0980*/  LDS.128 R120, [R252] ;  /* 0x00000000fc787984 */ /* 0x000f220000000c00 */
[----:B------:R-:W-:-:S03]  /*1b0990*/  NOP ;  /* 0x0000000000007918 */ /* 0x000fc60000000000 */
[----:B---3--:R-:W3:Y:S04]  /*1b09a0*/  LDL.LU R112, [R1+0x64] ;  /* 0x0000640001707983 */ /* 0x008ee80000300800 */
[----:B------:R-:W3:Y:S04]  /*1b09b0*/  LDL.LU R113, [R1+0x6c] ;  /* 0x00006c0001717983 */ /* 0x000ee80000300800 */
[----:B------:R-:W3:Y:S04]  /*1b09c0*/  LDL.LU R114, [R1+0x1744] ;  /* 0x0017440001727983 */ /* 0x000ee80000300800 */
[----:B------:R-:W3:Y:S04]  /*1b09d0*/  LDL.LU R115, [R1+0x174c] ;  /* 0x00174c0001737983 */ /* 0x000ee80000300800 */
[----:B--2---:R2:W-:Y:S01]  /*1b09e0*/  STSM.16.M88.4 [R252], R108 ;  /* 0x0000006cfc007844 */ /* 0x0045e20000000200 */
[----:B------:R-:W-:-:S03]  /*1b09f0*/  NOP ;  /* 0x0000000000007918 */ /* 0x000fc60000000000 */
[----:B------:R-:W1:Y:S01]  /*1b0a00*/  LDS.128 R116, [R252] ;  /* 0x00000000fc747984 */ /* 0x000e620000000c00 */
        /* <DEDUP_REMOVED lines=15> */
[----:B------:R-:W3:Y:S01]  /*1b0b00*/  LDS.128 R112, [R252] ;  /* 0x00000000fc707984 */ /* 0x000ee20000000c00 */
[----:B------:R-:W-:-:S03]  /*1b0b10*/  NOP ;  /* 0x0000000000007918 */ /* 0x000fc60000000000 */
[----:B--2---:R-:W-:Y:S01]  /*1b0b20*/  STSM.16.M88.4 [R252], R108 ;  /* 0x0000006cfc007844 */ /* 0x004fe20000000200 */
[----:B------:R-:W-:-:S03]  /*1b0b30*/  NOP ;  /* 0x0000000000007918 */ /* 0x000fc60000000000 */
[----:B------:R-:W2:Y:S01]  /*1b0b40*/  LDS.128 R108, [R252] ;  /* 0x00000000fc6c7984 */ /* 0x000ea20000000c00 */
[----:B------:R-:W-:-:S03]  /*1b0b50*/  NOP ;  /* 0x0000000000007918 */ /* 0x000fc60000000000 */
[----:B----4-:R4:W-:Y:S01]  /*1b0b60*/  STSM.16.M88.4 [R252], R128 ;  /* 0x00000080fc007844 */ /* 0x0109e20000000200 */
[----:B------:R-:W-:-:S03]  /*1b0b70*/  NOP ;  /* 0x0000000000007918 */ /* 0x000fc60000000000 */
[----:B------:R-:W1:Y:S01]  /*1b0b80*/  LDS.128 R140, [R252] ;  /* 0x00000000fc8c7984 */ /* 0x000e620000000c00 */
[----:B------:R-:W-:-:S03]  /*1b0b90*/  NOP ;  /* 0x0000000000007918 */ /* 0x000fc60000000000 */
[----:B----4-:R-:W4:Y:S04]  /*1b0ba0*/  LDL.LU R128, [R1+0x54] ;  /* 0x0000540001807983 */ /* 0x010f280000300800 */
[----:B------:R-:W4:Y:S04]  /*1b0bb0*/  LDL.LU R129, [R1+0x5c] ;  /* 0x00005c0001817983 */ /* 0x000f280000300800 */
[----:B------:R-:W4:Y:S04]  /*1b0bc0*/  LDL.LU R130, [R1+0x1754] ;  /* 0x0017540001827983 */ /* 0x000f280000300800 */
[----:B------:R-:W4:Y:S04]  /*1b0bd0*/  LDL.LU R131, [R1+0x175c] ;  /* 0x00175c0001837983 */ /* 0x000f280000300800 */
[----:B------:R-:W2:Y:S04]  /*1b0be0*/  LDL.LU R5, [R1+0x1e54] ;  /* 0x001e540001057983 */ /* 0x000ea80000300800 */
[----:B------:R1:W-:Y:S01]  /*1b0bf0*/  STSM.16.M88.4 [R252], R124 ;  /* 0x0000007cfc007844 */ /* 0x0003e20000000200 */
[----:B------:R-:W-:-:S03]  /*1b0c00*/  NOP ;  /* 0x0000000000007918 */ /* 0x000fc60000000000 */
[----:B------:R-:W2:Y:S04]  /*1b0c10*/  LDL.LU R95, [R1+0x1ad0] ;  /* 0x001ad000015f7983 */ /* 0x000ea80000300800 */
[----:B------:R-:W2:Y:S01]  /*1b0c20*/  LDS.128 R136, [R252] ;  /* 0x00000000fc887984 */ /* 0x000ea20000000c00 */
[----:B------:R-:W-:-:S03]  /*1b0c30*/  NOP ;  /* 0x0000000000007918 */ /* 0x000fc60000000000 */
        /* <DEDUP_REMOVED lines=8> */
[----:B----4-:R-:W-:Y:S01]  /*1b0cc0*/  STSM.16.M88.4 [R252], R128 ;  /* 0x00000080fc007844 */ /* 0x010fe20000000200 */
[----:B------:R-:W-:-:S03]  /*1b0cd0*/  NOP ;  /* 0x0000000000007918 */ /* 0x000fc60000000000 */
[----:B------:R-:W1:Y:S01]  /*1b0ce0*/  LDS.128 R132, [R252] ;  /* 0x00000000fc847984 */ /* 0x000e620000000c00 */
[----:B------:R-:W-:-:S03]  /*1b0cf0*/  NOP ;  /* 0x0000000000007918 */ /* 0x000fc60000000000 */
[----:B--2---:R2:W-:Y:S01]  /*1b0d00*/  STSM.16.M88.4 [R252], R124 ;  /* 0x0000007cfc007844 */ /* 0x0045e20000000200 */
[----:B------:R-:W-:Y:S01]  /*1b0d10*/  ISETP.LT.AND P1, PT, R95, UR4, !P5 ;  /* 0x000000045f007c0c */ /* 0x000fe2000ef21270 */
[----:B------:R-:W-:Y:S01]  /*1b0d20*/  NOP ;  /* 0x0000000000007918 */ /* 0x000fe20000000000 */
[C---:B------:R-:W-:Y:S01]  /*1b0d30*/  LOP3.LUT P0, RZ, R0.reuse, 0x2000, RZ, 0xc0, !PT ;  /* 0x0000200000ff7812 */ /* 0x040fe2000780c0ff */
[----:B------:R-:W4:Y:S04]  /*1b0d40*/  LDS.128 R128, [R252] ;  /* 0x00000000fc807984 */ /* 0x000f280000000c00 */
[----:B--2---:R-:W2:Y:S01]  /*1b0d50*/  LDL.LU R124, [R1+0xa54] ;  /* 0x000a5400017c7983 */ /* 0x004ea20000300800 */
[----:B------:R-:W-:Y:S01]  /*1b0d60*/  LOP3.LUT R0, R0, 0xfffffff7, RZ, 0xc0, !PT ;  /* 0xfffffff700007812 */ /* 0x000fe200078ec0ff */
[----:B------:R-:W-:-:S02]  /*1b0d70*/  NOP ;  /* 0x0000000000007918 */ /* 0x000fc40000000000 */
[----:B------:R-:W2:Y:S01]  /*1b0d80*/  LDL.LU R125, [R1+0xa5c] ;  /* 0x000a5c00017d7983 */ /* 0x000ea20000300800 */
[----:B------:R-:W-:Y:S01]  /*1b0d90*/  LOP3.LUT R29, R29, 0xffffefff, RZ, 0xc0, !PT ;  /* 0xffffefff1d1d7812 */ /* 0x000fe200078ec0ff */
[----:B------:R-:W-:Y:S01]  /*1b0da0*/  IMAD.MOV.U32 R40, RZ, RZ, R43 ;  /* 0x000000ffff287224 */ /* 0x000fe200078e002b */
[----:B------:R-:W1:Y:S01]  /*1b0db0*/  LDCU UR4, c[0x0][0x398] ;  /* 0x00007300ff0477ac */ /* 0x000e620008000800 */
[----:B------:R-:W2:Y:S04]  /*1b0dc0*/  LDL.LU R126, [R1+0x16d4] ;  /* 0x0016d400017e7983 */ /* 0x000ea80000300800 */
[----:B------:R-:W2:Y:S04]  /*1b0dd0*/  LDL.LU R127, [R1+0x16dc] ;  /* 0x0016dc00017f7983 */ /* 0x000ea80000300800 */
[----:B------:R-:W4:Y:S04]  /*1b0de0*/  LDL.LU R148, [R1+0x44] ;  /* 0x0000440001947983 */ /* 0x000f280000300800 */
[----:B------:R-:W4:Y:S04]  /*1b0df0*/  LDL.LU R149, [R1+0x4c] ;  /* 0x00004c0001957983 */ /* 0x000f280000300800 */
[----:B------:R-:W4:Y:S04]  /*1b0e00*/  LDL.LU R150, [R1+0x1764] ;  /* 0x0017640001967983 */ /* 0x000f280000300800 */
[----:B------:R-:W4:Y:S01]  /*1b0e10*/  LDL.LU R151, [R1+0x176c] ;  /* 0x00176c0001977983 */ /* 0x000f220000300800 */
[----:B------:R-:W-:-:S02]  /*1b0e20*/  @P1 LOP3.LUT R0, R0, 0x8, RZ, 0xfc, !PT ;  /* 0x0000000800001812 */ /* 0x000fc400078efcff */
[----:B------:R-:W-:Y:S02]  /*1b0e30*/  @P0 LOP3.LUT R29, R29, 0x1000, RZ, 0xfc, !PT ;  /* 0x000010001d1d0812 */ /* 0x000fe400078efcff */
[C---:B------:R-:W-:Y:S02]  /*1b0e40*/  LOP3.LUT P0, RZ, R0.reuse, 0x800, RZ, 0xc0, !PT ;  /* 0x0000080000ff7812 */ /* 0x040fe4000780c0ff */
[----:B------:R-:W-:Y:S02]  /*1b0e50*/  LOP3.LUT R29, R29, 0xffffdfff, RZ, 0xc0, !PT ;  /* 0xffffdfff1d1d7812 */ /* 0x000fe400078ec0ff */
[----:B------:R-:W-:-:S09]  /*1b0e60*/  LOP3.LUT P1, RZ, R0, 0x4000, RZ, 0xc0, !PT ;  /* 0x0000400000ff7812 */ /* 0x000fd2000782c0ff */
[----:B------:R-:W-:Y:S02]  /*1b0e70*/  @P0 LOP3.LUT R29, R29, 0x2000, RZ, 0xfc, !PT ;  /* 0x000020001d1d0812 */ /* 0x000fe400078efcff */
[----:B------:R-:W-:Y:S02]  /*1b0e80*/  LOP3.LUT P0, RZ, R0, 0x2, RZ, 0xc0, !PT ;  /* 0x0000000200ff7812 */ /* 0x000fe4000780c0ff */
[----:B------:R-:W-:-:S11]  /*1b0e90*/  LOP3.LUT R29, R29, 0xffffbfff, RZ, 0xc0, !PT ;  /* 0xffffbfff1d1d7812 */ /* 0x000fd600078ec0ff */
[----:B------:R-:W-:-:S04]  /*1b0ea0*/  @P0 LOP3.LUT R29, R29, 0x4000, RZ, 0xfc, !PT ;  /* 0x000040001d1d0812 */ /* 0x000fc800078efcff */
[----:B------:R-:W-:-:S04]  /*1b0eb0*/  LOP3.LUT R29, R29, 0xffff7fff, RZ, 0xc0, !PT ;  /* 0xffff7fff1d1d7812 */ /* 0x000fc800078ec0ff */
[----:B------:R-:W-:Y:S02]  /*1b0ec0*/  @P1 LOP3.LUT R29, R29, 0x8000, RZ, 0xfc, !PT ;  /* 0x000080001d1d1812 */ /* 0x000fe400078efcff */
[----:B------:R-:W-:Y:S01]  /*1b0ed0*/  LOP3.LUT P1, RZ, R0, 0x8, RZ, 0xc0, !PT ;  /* 0x0000000800ff7812 */ /* 0x000fe2000782c0ff */
[----:B---3--:R-:W-:Y:S01]  /*1b0ee0*/  STSM.16.M88.4 [R252], R144 ;  /* 0x00000090fc007844 */ /* 0x008fe20000000200 */
[----:B------:R-:W-:-:S03]  /*1b0ef0*/  NOP ;  /* 0x0000000000007918 */ /* 0x000fc60000000000 */
[----:B------:R-:W3:Y:S01]  /*1b0f00*/  LDS.128 R144, [R252] ;  /* 0x00000000fc907984 */ /* 0x000ee20000000c00 */
[----:B------:R-:W-:Y:S01]  /*1b0f10*/  NOP ;  /* 0x0000000000007918 */ /* 0x000fe20000000000 */
[----:B------:R-:W-:-:S04]  /*1b0f20*/  IMAD.WIDE R42, R5, 0x4, R14 ;  /* 0x00000004052a7825 */ /* 0x000fc800078e020e */
[----:B------:R-:W-:Y:S02]  /*1b0f30*/  IMAD.MOV.U32 R18, RZ, RZ, R17 ;  /* 0x000000ffff127224 */ /* 0x000fe400078e0011 */
[----:B------:R-:W3:Y:S04]  /*1b0f40*/  LDL.LU R17, [R1+0xe54] ;  /* 0x000e540001117983 */ /* 0x000ee80000300800 */
[----:B------:R-:W3:Y:S04]  /*1b0f50*/  LDL.LU R16, [R1+0xe58] ;  /* 0x000e580001107983 */ /* 0x000ee80000300800 */
[----:B--2---:R-:W-:Y:S01]  /*1b0f60*/  STSM.16.M88.4 [R252], R124 ;  /* 0x0000007cfc007844 */ /* 0x004fe20000000200 */
[----:B------:R-:W-:-:S03]  /*1b0f70*/  NOP ;  /* 0x0000000000007918 */ /* 0x000fc60000000000 */
[----:B------:R-:W2:Y:S01]  /*1b0f80*/  LDS.128 R124, [R252] ;  /* 0x00000000fc7c7984 */ /* 0x000ea20000000c00 */
[----:B------:R-:W-:-:S03]  /*1b0f90*/  NOP ;  /* 0x0000000000007918 */ /* 0x000fc60000000000 */
[----:B----4-:R4:W-:Y:S01]  /*1b0fa0*/  STSM.16.M88.4 [R252], R148 ;  /* 0x00000094fc007844 */ /* 0x0109e20000000200 */
[----:B------:R-:W-:-:S03]  /*1b0fb0*/  NOP ;  /* 0x0000000000007918 */ /* 0x000fc60000000000 */
[----:B------:R1:W-:Y:S01]  /*1b0fc0*/  @P1 STG.E desc[UR74][R42.64], R244 ;  /* 0x000000f42a001986 */ /* 0x0003e2000c10194a */
[----:B------:R-:W-:-:S03]  /*1b0fd0*/  ISETP.LT.AND P1, PT, R95, UR7, !P6 ;  /* 0x000000075f007c0c */ /* 0x000fc6000f721270 */
[----:B----4-:R-:W4:Y:S01]  /*1b0fe0*/  LDL.LU R148, [R1+0x19f8] ;  /* 0x0019f80001947983 */ /* 0x010f220000300800 */
[----:B-1----:R-:W-:-:S03]  /*1b0ff0*/  IMAD.WIDE R42, R5, 0x4, R12 ;  /* 0x00000004052a7825 */ /* 0x002fc600078e020c */
[----:B------:R-:W2:Y:S04]  /*1b1000*/  LDL.LU R149, [R1+0x17e0] ;  /* 0x0017e00001957983 */ /* 0x000ea80000300800 */
[----:B------:R-:W2:Y:S04]  /*1b1010*/  LDL.LU R151, [R1+0xe50] ;  /* 0x000e500001977983 */ /* 0x000ea80000300800 */
[----:B------:R-:W2:Y:S04]  /*1b1020*/  LDL.LU R244, [R1+0x1ad8] ;  /* 0x001ad80001f47983 */ /* 0x000ea80000300800 */
[----:B------:R-:W2:Y:S04]  /*1b1030*/  LDL.LU R5, [R1+0x8150] ;  /* 0x0081500001057983 */ /* 0x000ea80000300800 */
[----:B------:R-:W2:Y:S04]  /*1b1040*/  LDL.LU R150, [R1+0xe5c] ;  /* 0x000e5c0001967983 */ /* 0x000ea80000300800 */
[----:B------:R1:W-:Y:S04]  /*1b1050*/  @P1 STG.E desc[UR74][R42.64], R240 ;  /* 0x000000f02a001986 */ /* 0x0003e8000c10194a */
[----:B-1----:R-:W2:Y:S01]  /*1b1060*/  LDL.LU R240, [R1+0x1ad4] ;  /* 0x001ad40001f07983 */ /* 0x002ea20000300800 */
[----:B------:R-:W-:-:S02]  /*1b1070*/  LOP3.LUT P0, RZ, R0, 0x4, RZ, 0xc0, !PT ;  /* 0x0000000400ff7812 */ /* 0x000fc4000780c0ff */
[C---:B------:R-:W-:Y:S02]  /*1b1080*/  LOP3.LUT P2, RZ, R0.reuse, 0x10000, RZ, 0xc0, !PT ;  /* 0x0001000000ff7812 */ /* 0x040fe4000784c0ff */
[C---:B------:R-:W-:Y:S02]  /*1b1090*/  LOP3.LUT P3, RZ, R0.reuse, 0x20000, RZ, 0xc0, !PT ;  /* 0x0002000000ff7812 */ /* 0x040fe4000786c0ff */
[C---:B------:R-:W-:Y:S02]  /*1b10a0*/  LOP3.LUT P4, RZ, R0.reuse, 0x80000, RZ, 0xc0, !PT ;  /* 0x0008000000ff7812 */ /* 0x040fe4000788c0ff */
[C---:B------:R-:W-:Y:S02]  /*1b10b0*/  LOP3.LUT P5, RZ, R0.reuse, 0x100000, RZ, 0xc0, !PT ;  /* 0x0010000000ff7812 */ /* 0x040fe400078ac0ff */
[----:B------:R-:W-:Y:S01]  /*1b10c0*/  LOP3.LUT P6, RZ, R0, 0x400000, RZ, 0xc0, !PT ;  /* 0x0040000000ff7812 */ /* 0x000fe200078cc0ff */
[----:B----4-:R-:W-:Y:S01]  /*1b10d0*/  IMAD.WIDE R42, R148, 0x4, R14 ;  /* 0x00000004942a7825 */ /* 0x010fe200078e020e */
[----:B--2---:R-:W-:-:S02]  /*1b10e0*/  ISETP.LT.AND P1, PT, R240, UR5, !P0 ;  /* 0x00000005f0007c0c */ /* 0x004fc4000c721270 */
[----:B------:R-:W-:Y:S01]  /*1b10f0*/  ISETP.LT.AND P0, PT, R244, UR4, !P0 ;  /* 0x00000004f4007c0c */ /* 0x000fe2000c701270 */
[----:B------:R-:W1:Y:S10]  /*1b1100*/  LDCU UR4, c[0x0][0x398] ;  /* 0x00007300ff0477ac */ /* 0x000e740008000800 */
[----:B------:R2:W-:Y:S02]  /*1b1110*/  @P1 STG.E desc[UR74][R42.64], R236 ;  /* 0x000000ec2a001986 */ /* 0x0005e4000c10194a */
[----:B--2---:R-:W-:-:S05]  /*1b1120*/  IMAD.WIDE R42, R148, 0x4, R12 ;  /* 0x00000004942a7825 */ /* 0x004fca00078e020c */
[----:B------:R2:W-:Y:S01]  /*1b1130*/  @P0 STG.E desc[UR74][R42.64], R232 ;  /* 0x000000e82a000986 */ /* 0x0005e2000c10194a */
[----:B------:R-:W-:-:S04]  /*1b1140*/  LOP3.LUT P0, RZ, R29, 0x4000, RZ, 0xc0, !PT ;  /* 0x000040001dff7812 */ /* 0x000fc8000780c0ff */
[----:B-1----:R-:W-:Y:S01]  /*1b1150*/  ISETP.LT.AND P0, PT, R240, UR4, !P0 ;  /* 0x00000004f0007c0c */ /* 0x002fe2000c701270 */
[----:B------:R-:W1:Y:S01]  /*1b1160*/  LDCU UR4, c[0x0][0x39c] ;  /* 0x00007380ff0477ac */ /* 0x000e620008000800 */
[----:B--2---:R-:W-:-:S11]  /*1b1170*/  IMAD.WIDE R42, R149, 0x4, R14 ;  /* 0x00000004952a7825 */ /* 0x004fd600078e020e */
[----:B------:R2:W-:Y:S01]  /*1b1180*/  @P0 STG.E desc[UR74][R42.64], R245 ;  /* 0x000000f52a000986 */ /* 0x0005e2000c10194a */
[----:B------:R-:W-:Y:S01]  /*1b1190*/  LOP3.LUT P0, RZ, R29, 0x2000, RZ, 0xc0, !PT ;  /* 0x000020001dff7812 */ /* 0x000fe2000780c0ff */
[----:B--2---:R-:W-:-:S12]  /*1b11a0*/  IMAD.WIDE R42, R149, 0x4, R12 ;  /* 0x00000004952a7825 */ /* 0x004fd800078e020c */
[----:B------:R2:W-:Y:S01]  /*1b11b0*/  @P0 STG.E desc[UR74][R42.64], R241 ;  /* 0x000000f12a000986 */ /* 0x0005e2000c10194a */
[C---:B------:R-:W-:Y:S02]  /*1b11c0*/  LOP3.LUT P0, RZ, R29.reuse, 0x1000, RZ, 0xc0, !PT ;  /* 0x000010001dff7812 */ /* 0x040fe4000780c0ff */
[----:B------:R-:W-:Y:S01]  /*1b11d0*/  LOP3.LUT P1, RZ, R29, 0x8000, RZ, 0xc0, !PT ;  /* 0x000080001dff7812 */ /* 0x000fe2000782c0ff */
[----:B--2---:R-:W-:-:S10]  /*1b11e0*/  IMAD.WIDE R42, R151, 0x4, R14 ;  /* 0x00000004972a7825 */ /* 0x004fd400078e020e */
[----:B------:R2:W-:Y:S02]  /*1b11f0*/  @P0 STG.E desc[UR74][R42.64], R237 ;  /* 0x000000ed2a000986 */ /* 0x0005e4000c10194a */
[----:B--2---:R-:W-:Y:S02]  /*1b1200*/  IMAD.WIDE R42, R151, 0x4, R12 ;  /* 0x00000004972a7825 */ /* 0x004fe400078e020c */
[----:B------:R-:W2:Y:S04]  /*1b1210*/  LDL.LU R151, [R1+0xe60] ;  /* 0x000e600001977983 */ /* 0x000ea80000300800 */
[----:B------:R3:W-:Y:S02]  /*1b1220*/  @P1 STG.E desc[UR74][R42.64], R233 ;  /* 0x000000e92a001986 */ /* 0x0007e4000c10194a */
[----:B---3--:R-:W-:-:S05]  /*1b1230*/  IMAD.WIDE R42, R17, 0x4, R14 ;  /* 0x00000004112a7825 */ /* 0x008fca00078e020e */
[----:B------:R3:W-:Y:S02]  /*1b1240*/  @P2 STG.E desc[UR74][R42.64], R246 ;  /* 0x000000f62a002986 */ /* 0x0007e4000c10194a */
[----:B---3--:R-:W-:Y:S02]  /*1b1250*/  IMAD.WIDE R42, R17, 0x4, R12 ;  /* 0x00000004112a7825 */ /* 0x008fe400078e020c */
[----:B------:R-:W3:Y:S04]  /*1b1260*/  LDL.LU R17, [R1+0x560] ;  /* 0x0005600001117983 */ /* 0x000ee80000300800 */
[----:B------:R4:W-:Y:S02]  /*1b1270*/  @P3 STG.E desc[UR74][R42.64], R242 ;  /* 0x000000f22a003986 */ /* 0x0009e4000c10194a */
[----:B----4-:R-:W-:-:S05]  /*1b1280*/  IMAD.WIDE R42, R16, 0x4, R14 ;  /* 0x00000004102a7825 */ /* 0x010fca00078e020e */
[----:B------:R4:W-:Y:S02]  /*1b1290*/  @P4 STG.E desc[UR74][R42.64], R238 ;  /* 0x000000ee2a004986 */ /* 0x0009e4000c10194a */
[----:B----4-:R-:W-:Y:S02]  /*1b12a0*/  IMAD.WIDE R42, R16, 0x4, R12 ;  /* 0x00000004102a7825 */ /* 0x010fe400078e020c */
[----:B------:R-:W4:Y:S04]  /*1b12b0*/  LDL.LU R16, [R1+0xe64] ;  /* 0x000e640001107983 */ /* 0x000f280000300800 */
[----:B------:R1:W-:Y:S02]  /*1b12c0*/  @P5 STG.E desc[UR74][R42.64], R234 ;  /* 0x000000ea2a005986 */ /* 0x0003e4000c10194a */
[----:B-1----:R-:W-:-:S05]  /*1b12d0*/  IMAD.WIDE R42, R150, 0x4, R14 ;  /* 0x00000004962a7825 */ /* 0x002fca00078e020e */
[----:B------:R1:W-:Y:S04]  /*1b12e0*/  @P6 STG.E desc[UR74][R42.64], R247 ;  /* 0x000000f72a006986 */ /* 0x0003e8000c10194a */
[----:B-1----:R-:W3:Y:S04]  /*1b12f0*/  LDL.LU R247, [R1+0x190] ;  /* 0x0001900001f77983 */ /* 0x002ee80000300800 */
[----:B------:R-:W3:Y:S04]  /*1b1300*/  LDL.LU R234, [R1+0x180] ;  /* 0x0001800001ea7983 */ /* 0x000ee80000300800 */
[----:B------:R-:W3:Y:S04]  /*1b1310*/  LDL.LU R238, [R1+0xe68] ;  /* 0x000e680001ee7983 */ /* 0x000ee80000300800 */
[----:B------:R-:W3:Y:S04]  /*1b1320*/  LDL.LU R242, [R1+0x564] ;  /* 0x0005640001f27983 */ /* 0x000ee80000300800 */
[----:B------:R-:W3:Y:S04]  /*1b1330*/  LDL.LU R246, [R1+0xe6c] ;  /* 0x000e6c0001f67983 */ /* 0x000ee80000300800 */
[----:B------:R-:W3:Y:S04]  /*1b1340*/  LDL.LU R233, [R1+0x194] ;  /* 0x0001940001e97983 */ /* 0x000ee80000300800 */
[----:B------:R-:W3:Y:S04]  /*1b1350*/  LDL.LU R241, [R1+0xe70] ;  /* 0x000e700001f17983 */ /* 0x000ee80000300800 */
[----:B------:R-:W3:Y:S01]  /*1b1360*/  LDL.LU R237, [R1+0x184] ;  /* 0x0001840001ed7983 */ /* 0x000ee20000300800 */
[----:B------:R-:W-:-:S02]  /*1b1370*/  LOP3.LUT P0, RZ, R4, 0x20000, RZ, 0xc0, !PT ;  /* 0x0002000004ff7812 */ /* 0x000fc4000780c0ff */
[----:B------:R-:W-:Y:S02]  /*1b1380*/  LOP3.LUT R29, R29, 0xffffffef, RZ, 0xc0, !PT ;  /* 0xffffffef1d1d7812 */ /* 0x000fe400078ec0ff */
[C---:B------:R-:W-:Y:S02]  /*1b1390*/  LOP3.LUT P3, RZ, R0.reuse, 0x4000000, RZ, 0xc0, !PT ;  /* 0x0400000000ff7812 */ /* 0x040fe4000786c0ff */
[----:B------:R-:W-:Y:S01]  /*1b13a0*/  LOP3.LUT P4, RZ, R0, 0x8000000, RZ, 0xc0, !PT ;  /* 0x0800000000ff7812 */ /* 0x000fe2000788c0ff */
[----:B------:R-:W-:Y:S01]  /*1b13b0*/  IMAD.WIDE R42, R150, 0x4, R12 ;  /* 0x00000004962a7825 */ /* 0x000fe200078e020c */
[----:B------:R-:W-:Y:S01]  /*1b13c0*/  LOP3.LUT P5, RZ, R0, 0x40000000, RZ, 0xc0, !PT ;  /* 0x4000000000ff7812 */ /* 0x000fe200078ac0ff */
[----:B------:R-:W3:Y:S04]  /*1b13d0*/  LDL.LU R245, [R1+0x568] ;  /* 0x0005680001f57983 */ /* 0x000ee80000300800 */
[----:B------:R-:W-:Y:S01]  /*1b13e0*/  @P0 LOP3.LUT R29, R29, 0x10, RZ, 0xfc, !PT ;  /* 0x000000101d1d0812 */ /* 0x000fe200078efcff */
[----:B------:R-:W3:Y:S01]  /*1b13f0*/  LDL.LU R232, [R1+0xe74] ;  /* 0x000e740001e87983 */ /* 0x000ee20000300800 */
[----:B------:R-:W-:-:S02]  /*1b1400*/  LOP3.LUT P0, RZ, R4, 0x2000, RZ, 0xc0, !PT ;  /* 0x0000200004ff7812 */ /* 0x000fc4000780c0ff */
[----:B------:R-:W-:Y:S01]  /*1b1410*/  LOP3.LUT R29, R29, 0xffffffdf, RZ, 0xc0, !PT ;  /* 0xffffffdf1d1d7812 */ /* 0x000fe200078ec0ff */
[----:B------:R2:W-:Y:S01]  /*1b1420*/  @P3 STG.E desc[UR74][R42.64], R243 ;  /* 0x000000f32a003986 */ /* 0x0005e2000c10194a */
[----:B------:R-:W-:-:S03]  /*1b1430*/  LOP3.LUT P6, RZ, R3, 0x1, RZ, 0xc0, !PT ;  /* 0x0000000103ff7812 */ /* 0x000fc600078cc0ff */
[----:B------:R-:W3:Y:S04]  /*1b1440*/  LDL.LU R236, [R1+0x198] ;  /* 0x0001980001ec7983 */ /* 0x000ee80000300800 */
[----:B------:R-:W3:Y:S02]  /*1b1450*/  LDL.LU R149, [R1+0xe78] ;  /* 0x000e780001957983 */ /* 0x000ee40000300800 */
[----:B------:R-:W-:Y:S02]  /*1b1460*/  @P0 LOP3.LUT R29, R29, 0x20, RZ, 0xfc, !PT ;  /* 0x000000201d1d0812 */ /* 0x000fe400078efcff */
[----:B------:R-:W-:Y:S01]  /*1b1470*/  LOP3.LUT P0, RZ, R4, 0x200, RZ, 0xc0, !PT ;  /* 0x0000020004ff7812 */ /* 0x000fe2000780c0ff */
[----:B------:R-:W3:Y:S01]  /*1b1480*/  LDL.LU R148, [R1+0x188] ;  /* 0x0001880001947983 */ /* 0x000ee20000300800 */
[----:B------:R-:W-:-:S03]  /*1b1490*/  LOP3.LUT R29, R29, 0xffffffbf, RZ, 0xc0, !PT ;  /* 0xffffffbf1d1d7812 */ /* 0x000fc600078ec0ff */
[----:B------:R-:W3:Y:S08]  /*1b14a0*/  LDL.LU R150, [R1+0x178] ;  /* 0x0001780001967983 */ /* 0x000ef00000300800 */
[----:B------:R-:W-:Y:S02]  /*1b14b0*/  @P0 LOP3.LUT R29, R29, 0x40, RZ, 0xfc, !PT ;  /* 0x000000401d1d0812 */ /* 0x000fe400078efcff */
[----:B------:R-:W-:-:S02]  /*1b14c0*/  LOP3.LUT P0, RZ, R4, 0x10, RZ, 0xc0, !PT ;  /* 0x0000001004ff7812 */ /* 0x000fc4000780c0ff */
[----:B------:R-:W-:-:S11]  /*1b14d0*/  LOP3.LUT R29, R29, 0xffffff7f, RZ, 0xc0, !PT ;  /* 0xffffff7f1d1d7812 */ /* 0x000fd600078ec0ff */
[----:B------:R-:W-:Y:S02]  /*1b14e0*/  @P0 LOP3.LUT R29, R29, 0x80, RZ, 0xfc, !PT ;  /* 0x000000801d1d0812 */ /* 0x000fe400078efcff */
[----:B------:R-:W-:Y:S02]  /*1b14f0*/  LOP3.LUT P0, RZ, R3, 0x800, RZ, 0xc0, !PT ;  /* 0x0000080003ff7812 */ /* 0x000fe4000780c0ff */
        /* <DEDUP_REMOVED lines=11> */
[----:B------:R-:W-:Y:S01]  /*1b15b0*/  LOP3.LUT P0, RZ, R3, 0x8, RZ, 0xc0, !PT ;  /* 0x0000000803ff7812 */ /* 0x000fe2000780c0ff */
[----:B--2---:R-:W-:-:S05]  /*1b15c0*/  IMAD.WIDE R42, R151, 0x4, R14 ;  /* 0x00000004972a7825 */ /* 0x004fca00078e020e */
[----:B------:R1:W-:Y:S02]  /*1b15d0*/  @P4 STG.E desc[UR74][R42.64], R239 ;  /* 0x000000ef2a004986 */ /* 0x0003e4000c10194a */
[----:B-1----:R-:W-:Y:S02]  /*1b15e0*/  IMAD.WIDE R42, R151, 0x4, R12 ;  /* 0x00000004972a7825 */ /* 0x002fe400078e020c */
[----:B------:R-:W2:Y:S04]  /*1b15f0*/  LDL.LU R151, [R1+0x56c] ;  /* 0x00056c0001977983 */ /* 0x000ea80000300800 */
[----:B------:R4:W-:Y:S02]  /*1b1600*/  @P5 STG.E desc[UR74][R42.64], R235 ;  /* 0x000000eb2a005986 */ /* 0x0009e4000c10194a */
[----:B----4-:R-:W-:-:S05]  /*1b1610*/  IMAD.WIDE R42, R16, 0x4, R14 ;  /* 0x00000004102a7825 */ /* 0x010fca00078e020e */
[----:B---3--:R1:W-:Y:S02]  /*1b1620*/  @P6 STG.E desc[UR74][R42.64], R17 ;  /* 0x000000112a006986 */ /* 0x0083e4000c10194a */
[----:B-1----:R-:W-:Y:S02]  /*1b1630*/  IMAD.WIDE R42, R16, 0x4, R12 ;  /* 0x00000004102a7825 */ /* 0x002fe400078e020c */
[----:B------:R-:W3:Y:S04]  /*1b1640*/  LDL.LU R17, [R1+0xe7c] ;  /* 0x000e7c0001117983 */ /* 0x000ee80000300800 */
[----:B------:R-:W4:Y:S04]  /*1b1650*/  LDL.LU R16, [R1+0xe80] ;  /* 0x000e800001107983 */ /* 0x000f280000300800 */
[----:B------:R1:W-:Y:S01]  /*1b1660*/  @P0 STG.E desc[UR74][R42.64], R247 ;  /* 0x000000f72a000986 */ /* 0x0003e2000c10194a */
[----:B------:R-:W-:Y:S01]  /*1b1670*/  LOP3.LUT P0, RZ, R29, 0x800, RZ, 0xc0, !PT ;  /* 0x000008001dff7812 */ /* 0x000fe2000780c0ff */
[----:B-1----:R-:W-:-:S12]  /*1b1680*/  IMAD.WIDE R42, R238, 0x4, R14 ;  /* 0x00000004ee2a7825 */ /* 0x002fd800078e020e */
[----:B------:R1:W-:Y:S01]  /*1b1690*/  @P0 STG.E desc[UR74][R42.64], R234 ;  /* 0x000000ea2a000986 */ /* 0x0003e2000c10194a */
[----:B------:R-:W-:Y:S01]  /*1b16a0*/  LOP3.LUT P0, RZ, R29, 0x400, RZ, 0xc0, !PT ;  /* 0x000004001dff7812 */ /* 0x000fe2000780c0ff */
[----:B-1----:R-:W-:-:S12]  /*1b16b0*/  IMAD.WIDE R42, R238, 0x4, R12 ;  /* 0x00000004ee2a7825 */ /* 0x002fd800078e020c */
[----:B------:R1:W-:Y:S01]  /*1b16c0*/  @P0 STG.E desc[UR74][R42.64], R30 ;  /* 0x0000001e2a000986 */ /* 0x0003e2000c10194a */
[C---:B------:R-:W-:Y:S01]  /*1b16d0*/  LOP3.LUT P0, RZ, R29.reuse, 0x200, RZ, 0xc0, !PT ;  /* 0x000002001dff7812 */ /* 0x040fe2000780c0ff */
[C---:B-1----:R-:W-:Y:S02]  /*1b16e0*/  IMAD.WIDE R42, R246.reuse, 0x4, R14 ;  /* 0x00000004f62a7825 */ /* 0x042fe400078e020e */
[----:B------:R-:W4:Y:S10]  /*1b16f0*/  LDL.LU R30, [R1+0x814c] ;  /* 0x00814c00011e7983 */ /* 0x000f340000300800 */
[----:B------:R1:W-:Y:S01]  /*1b1700*/  @P0 STG.E desc[UR74][R42.64], R242 ;  /* 0x000000f22a000986 */ /* 0x0003e2000c10194a */
[----:B------:R-:W-:Y:S01]  /*1b1710*/  LOP3.LUT P0, RZ, R29, 0x100, RZ, 0xc0, !PT ;  /* 0x000001001dff7812 */ /* 0x000fe2000780c0ff */
[----:B-1----:R-:W-:-:S12]  /*1b1720*/  IMAD.WIDE R42, R246, 0x4, R12 ;  /* 0x00000004f62a7825 */ /* 0x002fd800078e020c */
[----:B------:R1:W-:Y:S01]  /*1b1730*/  @P0 STG.E desc[UR74][R42.64], R233 ;  /* 0x000000e92a000986 */ /* 0x0003e2000c10194a */
[----:B------:R-:W-:Y:S01]  /*1b1740*/  LOP3.LUT P0, RZ, R29, 0x80, RZ, 0xc0, !PT ;  /* 0x000000801dff7812 */ /* 0x000fe2000780c0ff */
[----:B-1----:R-:W-:-:S12]  /*1b1750*/  IMAD.WIDE R42, R241, 0x4, R14 ;  /* 0x00000004f12a7825 */ /* 0x002fd800078e020e */
[----:B------:R1:W-:Y:S01]  /*1b1760*/  @P0 STG.E desc[UR74][R42.64], R237 ;  /* 0x000000ed2a000986 */ /* 0x0003e2000c10194a */
[----:B------:R-:W-:Y:S01]  /*1b1770*/  LOP3.LUT P0, RZ, R29, 0x40, RZ, 0xc0, !PT ;  /* 0x000000401dff7812 */ /* 0x000fe2000780c0ff */
[----:B-1----:R-:W-:-:S12]  /*1b1780*/  IMAD.WIDE R42, R241, 0x4, R12 ;  /* 0x00000004f12a7825 */ /* 0x002fd800078e020c */
[----:B------:R1:W-:Y:S04]  /*1b1790*/  @P0 STG.E desc[UR74][R42.64], R6 ;  /* 0x000000062a000986 */ /* 0x0003e8000c10194a */
[----:B-1----:R-:W4:Y:S01]  /*1b17a0*/  LDL.LU R6, [R1+0x8148] ;  /* 0x0081480001067983 */ /* 0x002f220000300800 */
[----:B------:R-:W-:Y:S01]  /*1b17b0*/  LOP3.LUT P0, RZ, R29, 0x20, RZ, 0xc0, !PT ;  /* 0x000000201dff7812 */ /* 0x000fe2000780c0ff */
[----:B------:R-:W-:Y:S01]  /*1b17c0*/  IMAD.WIDE R42, R232, 0x4, R14 ;  /* 0x00000004e82a7825 */ /* 0x000fe200078e020e */
[----:B------:R-:W-:-:S11]  /*1b17d0*/  LOP3.LUT P1, RZ, R4, 0x200000, RZ, 0xc0, !PT ;  /* 0x0020000004ff7812 */ /* 0x000fd6000782c0ff */
[----:B------:R1:W-:Y:S01]  /*1b17e0*/  @P0 STG.E desc[UR74][R42.64], R245 ;  /* 0x000000f52a000986 */ /* 0x0003e2000c10194a */
[----:B------:R-:W-:Y:S02]  /*1b17f0*/  LOP3.LUT P0, RZ, R29, 0x10, RZ, 0xc0, !PT ;  /* 0x000000101dff7812 */ /* 0x000fe4000780c0ff */
[----:B------:R-:W-:Y:S01]  /*1b1800*/  LOP3.LUT P2, RZ, R4, 0x2000000, RZ, 0xc0, !PT ;  /* 0x0200000004ff7812 */ /* 0x000fe2000784c0ff */
[----:B-1----:R-:W-:-:S10]  /*1b1810*/  IMAD.WIDE R42, R232, 0x4, R12 ;  /* 0x00000004e82a7825 */ /* 0x002fd400078e020c */
[----:B------:R1:W-:Y:S01]  /*1b1820*/  @P0 STG.E desc[UR74][R42.64], R236 ;  /* 0x000000ec2a000986 */ /* 0x0003e2000c10194a */
[----:B------:R-:W-:Y:S01]  /*1b1830*/  LOP3.LUT P3, RZ, R4, 0x40000000, RZ, 0xc0, !PT ;  /* 0x4000000004ff7812 */ /* 0x000fe2000786c0ff */
[----:B-1----:R-:W-:-:S05]  /*1b1840*/  IMAD.WIDE R42, R149, 0x4, R14 ;  /* 0x00000004952a7825 */ /* 0x002fca00078e020e */
[----:B------:R1:W-:Y:S01]  /*1b1850*/  @P1 STG.E desc[UR74][R42.64], R148 ;  /* 0x000000942a001986 */ /* 0x0003e2000c10194a */
[----:B------:R-:W-:Y:S01]  /*1b1860*/  LOP3.LUT P4, RZ, R5, 0x4, RZ, 0xc0, !PT ;  /* 0x0000000405ff7812 */ /* 0x000fe2000788c0ff */
[----:B-1----:R-:W-:-:S05]  /*1b1870*/  IMAD.WIDE R42, R149, 0x4, R12 ;  /* 0x00000004952a7825 */ /* 0x002fca00078e020c */
[----:B------:R3:W-:Y:S01]  /*1b1880*/  @P2 STG.E desc[UR74][R42.64], R150 ;  /* 0x000000962a002986 */ /* 0x0007e2000c10194a */
[C---:B------:R-:W-:Y:S02]  /*1b1890*/  LOP3.LUT P5, RZ, R5.reuse, 0x40, RZ, 0xc0, !PT ;  /* 0x0000004005ff7812 */ /* 0x040fe400078ac0ff */
[----:B------:R-:W-:Y:S01]  /*1b18a0*/  LOP3.LUT P6, RZ, R5, 0x800, RZ, 0xc0, !PT ;  /* 0x0000080005ff7812 */ /* 0x000fe200078cc0ff */
[----:B---3--:R-:W-:-:S05]  /*1b18b0*/  IMAD.WIDE R42, R17, 0x4, R14 ;  /* 0x00000004112a7825 */ /* 0x008fca00078e020e */
[----:B--2---:R1:W-:Y:S02]  /*1b18c0*/  @P3 STG.E desc[UR74][R42.64], R151 ;  /* 0x000000972a003986 */ /* 0x0043e4000c10194a */
[----:B-1----:R-:W-:-:S05]  /*1b18d0*/  IMAD.WIDE R42, R17, 0x4, R12 ;  /* 0x00000004112a7825 */ /* 0x002fca00078e020c */
[----:B----4-:R1:W-:Y:S02]  /*1b18e0*/  @P4 STG.E desc[UR74][R42.64], R6 ;  /* 0x000000062a004986 */ /* 0x0103e4000c10194a */
[C---:B-1----:R-:W-:Y:S02]  /*1b18f0*/  IMAD.WIDE R42, R16.reuse, 0x4, R14 ;  /* 0x00000004102a7825 */ /* 0x042fe400078e020e */
[----:B------:R-:W2:Y:S04]  /*1b1900*/  LDL.LU R6, [R1+0x8144] ;  /* 0x0081440001067983 */ /* 0x000ea80000300800 */
[----:B------:R1:W-:Y:S02]  /*1b1910*/  @P5 STG.E desc[UR74][R42.64], R30 ;  /* 0x0000001e2a005986 */ /* 0x0003e4000c10194a */
[----:B-1----:R-:W-:-:S02]  /*1b1920*/  IMAD.WIDE R42, R16, 0x4, R12 ;  /* 0x00000004102a7825 */ /* 0x002fc400078e020c */
[----:B------:R-:W3:Y:S04]  /*1b1930*/  LDL.LU R30, [R1+0x8140] ;  /* 0x00814000011e7983 */ /* 0x000ee80000300800 */
[----:B------:R1:W-:Y:S04]  /*1b1940*/  @P6 STG.E desc[UR74][R42.64], R7 ;  /* 0x000000072a006986 */ /* 0x0003e8000c10194a */
[----:B-1----:R-:W4:Y:S04]  /*1b1950*/  LDL.LU R7, [R1+0x813c] ;  /* 0x00813c0001077983 */ /* 0x002f280000300800 */
[----:B------:R-:W2:Y:S04]  /*1b1960*/  LDL.LU R148, [R1+0x5a0] ;  /* 0x0005a00001947983 */ /* 0x000ea80000300800 */
[----:B------:R-:W2:Y:S04]  /*1b1970*/  LDL.LU R149, [R1+0xe84] ;  /* 0x000e840001957983 */ /* 0x000ea80000300800 */
[----:B------:R-:W3:Y:S04]  /*1b1980*/  LDL.LU R150, [R1+0x590] ;  /* 0x0005900001967983 */ /* 0x000ee80000300800 */
[----:B------:R-:W3:Y:S01]  /*1b1990*/  LDL.LU R151, [R1+0x580] ;  /* 0x0005800001977983 */ /* 0x000ee20000300800 */
[----:B------:R-:W-:-:S03]  /*1b19a0*/  LOP3.LUT P3, RZ, R5, 0x8000, RZ, 0xc0, !PT ;  /* 0x0000800005ff7812 */ /* 0x000fc6000786c0ff */
[----:B------:R-:W3:Y:S04]  /*1b19b0*/  LDL.LU R16, [R1+0xe88] ;  /* 0x000e880001107983 */ /* 0x000ee80000300800 */
[----:B------:R-:W3:Y:S04]  /*1b19c0*/  LDL.LU R235, [R1+0x570] ;  /* 0x0005700001eb7983 */ /* 0x000ee80000300800 */
[----:B------:R-:W3:Y:S01]  /*1b19d0*/  LDL.LU R17, [R1+0xe8c] ;  /* 0x000e8c0001117983 */ /* 0x000ee20000300800 */
[----:B------:R-:W-:Y:S02]  /*1b19e0*/  LOP3.LUT R29, R29, 0xfffffffe, RZ, 0xc0, !PT ;  /* 0xfffffffe1d1d7812 */ /* 0x000fe400078ec0ff */
[----:B------:R-:W-:Y:S01]  /*1b19f0*/  LOP3.LUT P4, RZ, R5, 0x80000, RZ, 0xc0, !PT ;  /* 0x0008000005ff7812 */ /* 0x000fe2000788c0ff */
[----:B--2---:R-:W-:-:S05]  /*1b1a00*/  IMAD.WIDE R42, R149, 0x4, R14 ;  /* 0x00000004952a7825 */ /* 0x004fca00078e020e */
[----:B------:R1:W-:Y:S04]  /*1b1a10*/  @P3 STG.E desc[UR74][R42.64], R148 ;  /* 0x000000942a003986 */ /* 0x0003e8000c10194a */
[----:B-1----:R-:W2:Y:S01]  /*1b1a20*/  LDL.LU R148, [R1+0x5a4] ;  /* 0x0005a40001947983 */ /* 0x002ea20000300800 */
[----:B------:R-:W-:-:S03]  /*1b1a30*/  LOP3.LUT P0, RZ, R6, 0x4, RZ, 0xc0, !PT ;  /* 0x0000000406ff7812 */ /* 0x000fc6000780c0ff */
[----:B------:R-:W2:Y:S01]  /*1b1a40*/  LDL.LU R239, [R1+0x594] ;  /* 0x0005940001ef7983 */ /* 0x000ea20000300800 */
[----:B---3--:R-:W-:-:S03]  /*1b1a50*/  LOP3.LUT R30, R30, 0xefffffff, RZ, 0xc0, !PT ;  /* 0xefffffff1e1e7812 */ /* 0x008fc600078ec0ff */
[----:B------:R-:W3:Y:S04]  /*1b1a60*/  LDL.LU R243, [R1+0x584] ;  /* 0x0005840001f37983 */ /* 0x000ee80000300800 */
[----:B------:R-:W3:Y:S02]  /*1b1a70*/  LDL.LU R247, [R1+0xe90] ;  /* 0x000e900001f77983 */ /* 0x000ee40000300800 */
[----:B------:R-:W-:Y:S02]  /*1b1a80*/  @P0 LOP3.LUT R30, R30, 0x10000000, RZ, 0xfc, !PT ;  /* 0x100000001e1e0812 */ /* 0x000fe400078efcff */
[----:B----4-:R-:W-:Y:S01]  /*1b1a90*/  LOP3.LUT P0, RZ, R7, 0x20000000, RZ, 0xc0, !PT ;  /* 0x2000000007ff7812 */ /* 0x010fe2000780c0ff */
[----:B------:R-:W4:Y:S01]  /*1b1aa0*/  LDL.LU R234, [R1+0x574] ;  /* 0x0005740001ea7983 */ /* 0x000f220000300800 */
[----:B------:R-:W-:-:S03]  /*1b1ab0*/  LOP3.LUT R30, R30, 0xdfffffff, RZ, 0xc0, !PT ;  /* 0xdfffffff1e1e7812 */ /* 0x000fc600078ec0ff */
[----:B------:R-:W3:Y:S04]  /*1b1ac0*/  LDL.LU R238, [R1+0x5a8] ;  /* 0x0005a80001ee7983 */ /* 0x000ee80000300800 */
[----:B------:R-:W3:Y:S04]  /*1b1ad0*/  LDL.LU R242, [R1+0xe94] ;  /* 0x000e940001f27983 */ /* 0x000ee80000300800 */
[----:B------:R-:W-:Y:S01]  /*1b1ae0*/  @P0 LOP3.LUT R30, R30, 0x20000000, RZ, 0xfc, !PT ;  /* 0x200000001e1e0812 */ /* 0x000fe200078efcff */
[----:B------:R-:W3:Y:S01]  /*1b1af0*/  LDL.LU R246, [R1+0x598] ;  /* 0x0005980001f67983 */ /* 0x000ee20000300800 */
[----:B------:R-:W-:-:S02]  /*1b1b00*/  LOP3.LUT P0, RZ, R7, 0x2000000, RZ, 0xc0, !PT ;  /* 0x0200000007ff7812 */ /* 0x000fc4000780c0ff */
[----:B------:R-:W-:Y:S01]  /*1b1b10*/  LOP3.LUT R30, R30, 0xbfffffff, RZ, 0xc0, !PT ;  /* 0xbfffffff1e1e7812 */ /* 0x000fe200078ec0ff */
[----:B------:R-:W3:Y:S04]  /*1b1b20*/  LDL.LU R233, [R1+0x588] ;  /* 0x0005880001e97983 */ /* 0x000ee80000300800 */
[----:B------:R-:W3:Y:S04]  /*1b1b30*/  LDL.LU R237, [R1+0xe98] ;  /* 0x000e980001ed7983 */ /* 0x000ee80000300800 */
[----:B------:R-:W3:Y:S02]  /*1b1b40*/  LDL.LU R241, [R1+0x578] ;  /* 0x0005780001f17983 */ /* 0x000ee40000300800 */
[----:B------:R-:W-:-:S02]  /*1b1b50*/  @P0 LOP3.LUT R30, R30, 0x40000000, RZ, 0xfc, !PT ;  /* 0x400000001e1e0812 */ /* 0x000fc400078efcff */
[----:B------:R-:W-:Y:S01]  /*1b1b60*/  LOP3.LUT P0, RZ, R7, 0x200000, RZ, 0xc0, !PT ;  /* 0x0020000007ff7812 */ /* 0x000fe2000780c0ff */
[----:B------:R-:W4:Y:S01]  /*1b1b70*/  LDL.LU R245, [R1+0x5ac] ;  /* 0x0005ac0001f57983 */ /* 0x000f220000300800 */
[----:B------:R-:W-:-:S03]  /*1b1b80*/  LOP3.LUT R30, R30, 0x7fffffff, RZ, 0xc0, !PT ;  /* 0x7fffffff1e1e7812 */ /* 0x000fc600078ec0ff */
[----:B------:R-:W4:Y:S01]  /*1b1b90*/  LDL.LU R232, [R1+0xe9c] ;  /* 0x000e9c0001e87983 */ /* 0x000f220000300800 */
[----:B------:R-:W-:Y:S01]  /*1b1ba0*/  LOP3.LUT P5, RZ, R5, 0x800000, RZ, 0xc0, !PT ;  /* 0x0080000005ff7812 */ /* 0x000fe200078ac0ff */
[----:B------:R-:W-:Y:S01]  /*1b1bb0*/  IMAD.WIDE R42, R149, 0x4, R12 ;  /* 0x00000004952a7825 */ /* 0x000fe200078e020c */
[----:B------:R-:W-:Y:S01]  /*1b1bc0*/  LOP3.LUT P6, RZ, R5, 0x8000000, RZ, 0xc0, !PT ;  /* 0x0800000005ff7812 */ /* 0x000fe200078cc0ff */
[----:B------:R-:W4:Y:S04]  /*1b1bd0*/  LDL.LU R236, [R1+0x59c] ;  /* 0x00059c0001ec7983 */ /* 0x000f280000300800 */
[----:B------:R-:W-:Y:S01]  /*1b1be0*/  @P0 LOP3.LUT R30, R30, 0x80000000, RZ, 0xfc, !PT ;  /* 0x800000001e1e0812 */ /* 0x000fe200078efcff */
[----:B------:R1:W-:Y:S01]  /*1b1bf0*/  @P4 STG.E desc[UR74][R42.64], R150 ;  /* 0x000000962a004986 */ /* 0x0003e2000c10194a */
[----:B------:R-:W-:-:S03]  /*1b1c00*/  LOP3.LUT P0, RZ, R7, 0x20000, RZ, 0xc0, !PT ;  /* 0x0002000007ff7812 */ /* 0x000fc6000780c0ff */
[----:B------:R-:W4:Y:S01]  /*1b1c10*/  LDL.LU R149, [R1+0x58c] ;  /* 0x00058c0001957983 */ /* 0x000f220000300800 */
[----:B-1----:R-:W-:-:S03]  /*1b1c20*/  IMAD.WIDE R42, R16, 0x4, R14 ;  /* 0x00000004102a7825 */ /* 0x002fc600078e020e */
[----:B------:R-:W4:Y:S06]  /*1b1c30*/  LDL.LU R150, [R1+0xea0] ;  /* 0x000ea00001967983 */ /* 0x000f2c0000300800 */
        /* <DEDUP_REMOVED lines=8> */
[----:B------:R-:W-:Y:S01]  /*1b1cc0*/  LOP3.LUT R29, R29, 0xfffffff7, RZ, 0xc0, !PT ;  /* 0xfffffff71d1d7812 */ /* 0x000fe200078ec0ff */
[----:B------:R1:W-:Y:S10]  /*1b1cd0*/  @P5 STG.E desc[UR74][R42.64], R151 ;  /* 0x000000972a005986 */ /* 0x0003f4000c10194a */
[----:B------:R-:W-:-:S02]  /*1b1ce0*/  @P0 LOP3.LUT R29, R29, 0x8, RZ, 0xfc, !PT ;  /* 0x000000081d1d0812 */ /* 0x000fc400078efcff */
[----:B------:R-:W-:Y:S01]  /*1b1cf0*/  LOP3.LUT P0, RZ, R7, 0x1, RZ, 0xc0, !PT ;  /* 0x0000000107ff7812 */ /* 0x000fe2000780c0ff */
[----:B-1----:R-:W-:Y:S01]  /*1b1d00*/  IMAD.WIDE R42, R16, 0x4, R12 ;  /* 0x00000004102a7825 */ /* 0x002fe200078e020c */
[----:B------:R-:W4:Y:S04]  /*1b1d10*/  LDL.LU R151, [R1+0x57c] ;  /* 0x00057c0001977983 */ /* 0x000f280000300800 */
[----:B------:R1:W-:Y:S04]  /*1b1d20*/  @P6 STG.E desc[UR74][R42.64], R235 ;  /* 0x000000eb2a006986 */ /* 0x0003e8000c10194a */
[----:B------:R-:W4:Y:S01]  /*1b1d30*/  LDL.LU R16, [R1+0xea4] ;  /* 0x000ea40001107983 */ /* 0x000f220000300800 */
[----:B-1----:R-:W-:-:S05]  /*1b1d40*/  IMAD.WIDE R42, R17, 0x4, R14 ;  /* 0x00000004112a7825 */ /* 0x002fca00078e020e */
[----:B--2---:R1:W-:Y:S02]  /*1b1d50*/  @P0 STG.E desc[UR74][R42.64], R148 ;  /* 0x000000942a000986 */ /* 0x0043e4000c10194a */
[----:B-1----:R-:W-:Y:S02]  /*1b1d60*/  IMAD.WIDE R42, R17, 0x4, R12 ;  /* 0x00000004112a7825 */ /* 0x002fe400078e020c */
[----:B------:R-:W2:Y:S04]  /*1b1d70*/  LDL.LU R17, [R1+0x5e0] ;  /* 0x0005e00001117983 */ /* 0x000ea80000300800 */
[----:B------:R-:W2:Y:S01]  /*1b1d80*/  LDL.LU R148, [R1+0xea8] ;  /* 0x000ea80001947983 */ /* 0x000ea20000300800 */
[----:B------:R-:W-:-:S13]  /*1b1d90*/  LOP3.LUT P0, RZ, R29, 0x8, RZ, 0xc0, !PT ;  /* 0x000000081dff7812 */ /* 0x000fda000780c0ff */
[----:B------:R3:W-:Y:S01]  /*1b1da0*/  @P0 STG.E desc[UR74][R42.64], R239 ;  /* 0x000000ef2a000986 */ /* 0x0007e2000c10194a */
[----:B------:R-:W-:Y:S01]  /*1b1db0*/  LOP3.LUT P0, RZ, R29, 0x4, RZ, 0xc0, !PT ;  /* 0x000000041dff7812 */ /* 0x000fe2000780c0ff */
[----:B---3--:R-:W-:-:S12]  /*1b1dc0*/  IMAD.WIDE R42, R247, 0x4, R14 ;  /* 0x00000004f72a7825 */ /* 0x008fd800078e020e */
[----:B------:R1:W-:Y:S01]  /*1b1dd0*/  @P0 STG.E desc[UR74][R42.64], R243 ;  /* 0x000000f32a000986 */ /* 0x0003e2000c10194a */
[----:B------:R-:W-:Y:S01]  /*1b1de0*/  LOP3.LUT P0, RZ, R29, 0x2, RZ, 0xc0, !PT ;  /* 0x000000021dff7812 */ /* 0x000fe2000780c0ff */
[----:B-1----:R-:W-:-:S12]  /*1b1df0*/  IMAD.WIDE R42, R247, 0x4, R12 ;  /* 0x00000004f72a7825 */ /* 0x002fd800078e020c */
[----:B----4-:R1:W-:Y:S01]  /*1b1e00*/  @P0 STG.E desc[UR74][R42.64], R234 ;  /* 0x000000ea2a000986 */ /* 0x0103e2000c10194a */
        /* <DEDUP_REMOVED lines=12> */
[----:B------:R-:W-:Y:S02]  /*1b1ed0*/  LOP3.LUT P0, RZ, R30, 0x10000000, RZ, 0xc0, !PT ;  /* 0x100000001eff7812 */ /* 0x000fe4000780c0ff */
[C---:B------:R-:W-:Y:S02]  /*1b1ee0*/  LOP3.LUT P1, RZ, R6.reuse, 0x40, RZ, 0xc0, !PT ;  /* 0x0000004006ff7812 */ /* 0x040fe4000782c0ff */
[----:B------:R-:W-:Y:S01]  /*1b1ef0*/  LOP3.LUT P2, RZ, R6, 0x400, RZ, 0xc0, !PT ;  /* 0x0000040006ff7812 */ /* 0x000fe2000784c0ff */
[----:B-1----:R-:W-:-:S08]  /*1b1f00*/  IMAD.WIDE R42, R232, 0x4, R14 ;  /* 0x00000004e82a7825 */ /* 0x002fd000078e020e */
[----:B------:R1:W-:Y:S01]  /*1b1f10*/  @P0 STG.E desc[UR74][R42.64], R245 ;  /* 0x000000f52a000986 */ /* 0x0003e2000c10194a */
[----:B------:R-:W-:Y:S01]  /*1b1f20*/  LOP3.LUT P3, RZ, R6, 0x8000, RZ, 0xc0, !PT ;  /* 0x0000800006ff7812 */ /* 0x000fe2000786c0ff */
[----:B-1----:R-:W-:-:S05]  /*1b1f30*/  IMAD.WIDE R42, R232, 0x4, R12 ;  /* 0x00000004e82a7825 */ /* 0x002fca00078e020c */
        /* <DEDUP_REMOVED lines=9> */
[----:B--2---:R1:W-:Y:S02]  /*1b1fd0*/  @P4 STG.E desc[UR74][R42.64], R17 ;  /* 0x000000112a004986 */ /* 0x0043e4000c10194a */
[----:B-1----:R-:W-:Y:S02]  /*1b1fe0*/  IMAD.WIDE R42, R16, 0x4, R12 ;  /* 0x00000004102a7825 */ /* 0x002fe400078e020c */
[----:B------:R-:W2:Y:S04]  /*1b1ff0*/  LDL.LU R16, [R1+0xeb0] ;  /* 0x000eb00001107983 */ /* 0x000ea80000300800 */
[----:B------:R1:W-:Y:S02]  /*1b2000*/  @P5 STG.E desc[UR74][R42.64], R8 ;  /* 0x000000082a005986 */ /* 0x0003e4000c10194a */
[----:B-1----:R-:W-:-:S02]  /*1b2010*/  IMAD.WIDE R42, R148, 0x4, R14 ;  /* 0x00000004942a7825 */ /* 0x002fc400078e020e */
[----:B------:R-:W3:Y:S04]  /*1b2020*/  LDL.LU R8, [R1+0x8138] ;  /* 0x0081380001087983 */ /* 0x000ee80000300800 */
[----:B------:R1:W-:Y:S04]  /*1b2030*/  @P6 STG.E desc[UR74][R42.64], R9 ;  /* 0x000000092a006986 */ /* 0x0003e8000c10194a */
[----:B-1----:R-:W4:Y:S04]  /*1b2040*/  LDL.LU R9, [R1+0x8134] ;  /* 0x0081340001097983 */ /* 0x002f280000300800 */
[----:B------:R-:W2:Y:S04]  /*1b2050*/  LDL.LU R149, [R1+0x5b0] ;  /* 0x0005b00001957983 */ /* 0x000ea80000300800 */
[----:B------:R-:W3:Y:S04]  /*1b2060*/  LDL.LU R150, [R1+0xeac] ;  /* 0x000eac0001967983 */ /* 0x000ee80000300800 */
[----:B------:R-:W3:Y:S04]  /*1b2070*/  LDL.LU R151, [R1+0x5d4] ;  /* 0x0005d40001977983 */ /* 0x000ee80000300800 */
[----:B------:R-:W3:Y:S04]  /*1b2080*/  LDL.LU R17, [R1+0x5c4] ;  /* 0x0005c40001117983 */ /* 0x000ee80000300800 */
[----:B------:R-:W4:Y:S04]  /*1b2090*/  LDL.LU R29, [R1+0x5b4] ;  /* 0x0005b400011d7983 */ /* 0x000f280000300800 */
[----:B------:R-:W4:Y:S04]  /*1b20a0*/  LDL.LU R235, [R1+0x5e8] ;  /* 0x0005e80001eb7983 */ /* 0x000f280000300800 */
[----:B------:R-:W4:Y:S01]  /*1b20b0*/  LDL.LU R239, [R1+0xeb4] ;  /* 0x000eb40001ef7983 */ /* 0x000f220000300800 */
[----:B------:R-:W-:-:S02]  /*1b20c0*/  LOP3.LUT P3, RZ, R6, 0x8000000, RZ, 0xc0, !PT ;  /* 0x0800000006ff7812 */ /* 0x000fc4000786c0ff */
[----:B------:R-:W-:Y:S01]  /*1b20d0*/  LOP3.LUT P4, RZ, R6, 0x20000000, RZ, 0xc0, !PT ;  /* 0x2000000006ff7812 */ /* 0x000fe2000788c0ff */
[----:B------:R-:W4:Y:S01]  /*1b20e0*/  LDL.LU R243, [R1+0x5d8] ;  /* 0x0005d80001f37983 */ /* 0x000f220000300800 */
[----:B------:R-:W-:-:S03]  /*1b20f0*/  IMAD.WIDE R42, R148, 0x4, R12 ;  /* 0x00000004942a7825 */ /* 0x000fc600078e020c */
[----:B------:R-:W4:Y:S01]  /*1b2100*/  LDL.LU R234, [R1+0xeb8] ;  /* 0x000eb80001ea7983 */ /* 0x000f220000300800 */
[----:B------:R-:W-:Y:S02]  /*1b2110*/  LOP3.LUT P5, RZ, R6, 0x80000000, RZ, 0xc0, !PT ;  /* 0x8000000006ff7812 */ /* 0x000fe400078ac0ff */
[----:B------:R-:W-:-:S03]  /*1b2120*/  LOP3.LUT R30, R30, 0xffefffff, RZ, 0xc0, !PT ;  /* 0xffefffff1e1e7812 */ /* 0x000fc600078ec0ff */
[----:B--2---:R3:W-:Y:S02]  /*1b2130*/  @P3 STG.E desc[UR74][R42.64], R149 ;  /* 0x000000952a003986 */ /* 0x0047e4000c10194a */
[----:B---3--:R-:W-:-:S05]  /*1b2140*/  IMAD.WIDE R42, R150, 0x4, R14 ;  /* 0x00000004962a7825 */ /* 0x008fca00078e020e */
[----:B----4-:R1:W-:Y:S04]  /*1b2150*/  @P4 STG.E desc[UR74][R42.64], R9 ;  /* 0x000000092a004986 */ /* 0x0103e8000c10194a */
[----:B-1----:R-:W2:Y:S04]  /*1b2160*/  LDL.LU R9, [R1+0x8130] ;  /* 0x0081300001097983 */ /* 0x002ea80000300800 */
        /* <DEDUP_REMOVED lines=10> */
[----:B------:R-:W-:Y:S01]  /*1b2210*/  LOP3.LUT P6, RZ, R8, 0x2, RZ, 0xc0, !PT ;  /* 0x0000000208ff7812 */ /* 0x000fe200078cc0ff */
[----:B------:R-:W-:-:S02]  /*1b2220*/  IMAD.WIDE R42, R150, 0x4, R12 ;  /* 0x00000004962a7825 */ /* 0x000fc400078e020c */
[----:B------:R-:W2:Y:S04]  /*1b2230*/  LDL.LU R148, [R1+0x620] ;  /* 0x0006200001947983 */ /* 0x000ea80000300800 */
[----:B------:R-:W2:Y:S04]  /*1b2240*/  LDL.LU R149, [R1+0x600] ;  /* 0x0006000001957983 */ /* 0x000ea80000300800 */
[----:B------:R-:W2:Y:S04]  /*1b2250*/  LDL.LU R150, [R1+0xed8] ;  /* 0x000ed80001967983 */ /* 0x000ea80000300800 */
[----:B------:R1:W-:Y:S02]  /*1b2260*/  @P5 STG.E desc[UR74][R42.64], R151 ;  /* 0x000000972a005986 */ /* 0x0003e4000c10194a */
[----:B-1----:R-:W-:-:S02]  /*1b2270*/  IMAD.WIDE R42, R16, 0x4, R14 ;  /* 0x00000004102a7825 */ /* 0x002fc400078e020e */
[----:B------:R-:W2:Y:S04]  /*1b2280*/  LDL.LU R151, [R1+0x5f0] ;  /* 0x0005f00001977983 */ /* 0x000ea80000300800 */
[----:B------:R1:W-:Y:S02]  /*1b2290*/  @P6 STG.E desc[UR74][R42.64], R17 ;  /* 0x000000112a006986 */ /* 0x0003e4000c10194a */
[----:B-1----:R-:W-:Y:S02]  /*1b22a0*/  IMAD.WIDE R42, R16, 0x4, R12 ;  /* 0x00000004102a7825 */ /* 0x002fe400078e020c */
[----:B------:R-:W2:Y:S04]  /*1b22b0*/  LDL.LU R17, [R1+0x634] ;  /* 0x0006340001117983 */ /* 0x000ea80000300800 */
[----:B------:R-:W2:Y:S01]  /*1b22c0*/  LDL.LU R16, [R1+0xedc] ;  /* 0x000edc0001107983 */ /* 0x000ea20000300800 */
[----:B------:R-:W-:-:S13]  /*1b22d0*/  LOP3.LUT P0, RZ, R8, 0x200000, RZ, 0xc0, !PT ;  /* 0x0020000008ff7812 */ /* 0x000fda000780c0ff */
        /* <DEDUP_REMOVED lines=22> */
[----:B------:R-:W-:-:S13]  /*1b2440*/  LOP3.LUT P0, RZ, R8, 0x10, RZ, 0xc0, !PT ;  /* 0x0000001008ff7812 */ /* 0x000fda000780c0ff */
        /* <DEDUP_REMOVED lines=9> */
[----:B---3--:R1:W-:Y:S01]  /*1b24e0*/  @P0 STG.E desc[UR74][R42.64], R247 ;  /* 0x000000f72a000986 */ /* 0x0083e2000c10194a */
[----:B------:R-:W-:Y:S01]  /*1b24f0*/  LOP3.LUT P0, RZ, R30, 0x1000000, RZ, 0xc0, !PT ;  /* 0x010000001eff7812 */ /* 0x000fe2000780c0ff */
[----:B-1----:R-:W-:-:S12]  /*1b2500*/  IMAD.WIDE R42, R234, 0x4, R12 ;  /* 0x00000004ea2a7825 */ /* 0x002fd800078e020c */
[----:B----4-:R2:W-:Y:S01]  /*1b2510*/  @P0 STG.E desc[UR74][R42.64], R238 ;  /* 0x000000ee2a000986 */ /* 0x0105e2000c10194a */
[----:B------:R-:W-:Y:S01]  /*1b2520*/  LOP3.LUT P0, RZ, R30, 0x800000, RZ, 0xc0, !PT ;  /* 0x008000001eff7812 */ /* 0x000fe2000780c0ff */
[----:B--2---:R-:W-:-:S12]  /*1b2530*/  IMAD.WIDE R42, R246, 0x4, R14 ;  /* 0x00000004f62a7825 */ /* 0x004fd800078e020e */
        /* <DEDUP_REMOVED lines=23> */
[----:B------:R1:W-:Y:S02]  /*1b26b0*/  @P4 STG.E desc[UR74][R42.64], R151 ;  /* 0x000000972a004986 */ /* 0x0003e4000c10194a */
[----:B-1----:R-:W-:-:S05]  /*1b26c0*/  IMAD.WIDE R42, R16, 0x4, R14 ;  /* 0x00000004102a7825 */ /* 0x002fca00078e020e */
[----:B------:R1:W-:Y:S02]  /*1b26d0*/  @P5 STG.E desc[UR74][R42.64], R17 ;  /* 0x000000112a005986 */ /* 0x0003e4000c10194a */
[----:B-1----:R-:W-:Y:S02]  /*1b26e0*/  IMAD.WIDE R42, R16, 0x4, R12 ;  /* 0x00000004102a7825 */ /* 0x002fe400078e020c */
[----:B------:R-:W2:Y:S04]  /*1b26f0*/  LDL.LU R17, [R1+0x608] ;  /* 0x0006080001117983 */ /* 0x000ea80000300800 */
[----:B------:R-:W3:Y:S04]  /*1b2700*/  LDL.LU R16, [R1+0xee8] ;  /* 0x000ee80001107983 */ /* 0x000ee80000300800 */
[----:B------:R1:W-:Y:S04]  /*1b2710*/  @P6 STG.E desc[UR74][R42.64], R10 ;  /* 0x0000000a2a006986 */ /* 0x0003e8000c10194a */
[----:B-1----:R-:W4:Y:S04]  /*1b2720*/  LDL.LU R10, [R1+0x812c] ;  /* 0x00812c00010a7983 */ /* 0x002f280000300800 */
[----:B------:R-:W2:Y:S04]  /*1b2730*/  LDL.LU R150, [R1+0x604] ;  /* 0x0006040001967983 */ /* 0x000ea80000300800 */
[----:B------:R-:W2:Y:S04]  /*1b2740*/  LDL.LU R151, [R1+0xee0] ;  /* 0x000ee00001977983 */ /* 0x000ea80000300800 */
[----:B------:R-:W3:Y:S04]  /*1b2750*/  LDL.LU R245, [R1+0x5f4] ;  /* 0x0005f40001f57983 */ /* 0x000ee80000300800 */
[----:B------:R-:W3:Y:S04]  /*1b2760*/  LDL.LU R236, [R1+0x638] ;  /* 0x0006380001ec7983 */ /* 0x000ee80000300800 */
[----:B------:R-:W3:Y:S04]  /*1b2770*/  LDL.LU R148, [R1+0xee4] ;  /* 0x000ee40001947983 */ /* 0x000ee80000300800 */
[----:B------:R-:W3:Y:S01]  /*1b2780*/  LDL.LU R149, [R1+0x628] ;  /* 0x0006280001957983 */ /* 0x000ee20000300800 */
[----:B------:R-:W-:-:S03]  /*1b2790*/  LOP3.LUT P3, RZ, R9, 0x8, RZ, 0xc0, !PT ;  /* 0x0000000809ff7812 */ /* 0x000fc6000786c0ff */
[----:B------:R-:W3:Y:S01]  /*1b27a0*/  LDL.LU R232, [R1+0x5f8] ;  /* 0x0005f80001e87983 */ /* 0x000ee20000300800 */
        /* <DEDUP_REMOVED lines=17> */
[----:B------:R-:W2:Y:S04]  /*1b28c0*/  LDL.LU R151, [R1+0xeec] ;  /* 0x000eec0001977983 */ /* 0x000ea80000300800 */
[----:B------:R-:W4:Y:S04]  /*1b28d0*/  LDL.LU R243, [R1+0x62c] ;  /* 0x00062c0001f37983 */ /* 0x000f280000300800 */
[----:B------:R-:W4:Y:S04]  /*1b28e0*/  LDL.LU R234, [R1+0xef0] ;  /* 0x000ef00001ea7983 */ /* 0x000f280000300800 */
[----:B------:R-:W4:Y:S01]  /*1b28f0*/  LDL.LU R247, [R1+0x60c] ;  /* 0x00060c0001f77983 */ /* 0x000f220000300800 */
[----:B------:R-:W-:-:S03]  /*1b2900*/  LOP3.LUT R30, R30, 0xfffeffff, RZ, 0xc0, !PT ;  /* 0xfffeffff1e1e7812 */ /* 0x000fc600078ec0ff */
[----:B------:R-:W4:Y:S01]  /*1b2910*/  LDL.LU R238, [R1+0x5fc] ;  /* 0x0005fc0001ee7983 */ /* 0x000f220000300800 */
[----:B------:R-:W-:Y:S02]  /*1b2920*/  @P0 LOP3.LUT R30, R30, 0x10000, RZ, 0xfc, !PT ;  /* 0x000100001e1e0812 */ /* 0x000fe400078efcff */
[----:B------:R-:W-:Y:S01]  /*1b2930*/  LOP3.LUT P0, RZ, R9, 0x80000, RZ, 0xc0, !PT ;  /* 0x0008000009ff7812 */ /* 0x000fe2000780c0ff */
[----:B------:R-:W4:Y:S01]  /*1b2940*/  LDL.LU R242, [R1+0x650] ;  /* 0x0006500001f27983 */ /* 0x000f220000300800 */
[----:B------:R-:W-:-:S03]  /*1b2950*/  LOP3.LUT R30, R30, 0xfffdffff, RZ, 0xc0, !PT ;  /* 0xfffdffff1e1e7812 */ /* 0x000fc600078ec0ff */
[----:B------:R-:W4:Y:S01]  /*1b2960*/  LDL.LU R246, [R1+0xef4] ;  /* 0x000ef40001f67983 */ /* 0x000f220000300800 */
[C---:B------:R-:W-:Y:S02]  /*1b2970*/  LOP3.LUT P4, RZ, R9.reuse, 0x40, RZ, 0xc0, !PT ;  /* 0x0000004009ff7812 */ /* 0x040fe4000788c0ff */
[C---:B------:R-:W-:Y:S01]  /*1b2980*/  LOP3.LUT P5, RZ, R9.reuse, 0x80, RZ, 0xc0, !PT ;  /* 0x0000008009ff7812 */ /* 0x040fe200078ac0ff */
[----:B------:R-:W4:Y:S04]  /*1b2990*/  LDL.LU R233, [R1+0x640] ;  /* 0x0006400001e97983 */ /* 0x000f280000300800 */
[----:B------:R-:W-:Y:S01]  /*1b29a0*/  @P0 LOP3.LUT R30, R30, 0x20000, RZ, 0xfc, !PT ;  /* 0x000200001e1e0812 */ /* 0x000fe200078efcff */
[----:B------:R-:W4:Y:S01]  /*1b29b0*/  LDL.LU R241, [R1+0xef8] ;  /* 0x000ef80001f17983 */ /* 0x000f220000300800 */
[----:B------:R-:W-:-:S02]  /*1b29c0*/  LOP3.LUT P0, RZ, R9, 0x10000, RZ, 0xc0, !PT ;  /* 0x0001000009ff7812 */ /* 0x000fc4000780c0ff */
[----:B------:R-:W-:Y:S01]  /*1b29d0*/  LOP3.LUT R30, R30, 0xfffbffff, RZ, 0xc0, !PT ;  /* 0xfffbffff1e1e7812 */ /* 0x000fe200078ec0ff */
[----:B------:R-:W4:Y:S01]  /*1b29e0*/  LDL.LU R237, [R1+0x610] ;  /* 0x0006100001ed7983 */ /* 0x000f220000300800 */
[----:B------:R-:W-:-:S09]  /*1b29f0*/  LOP3.LUT P6, RZ, R9, 0x400, RZ, 0xc0, !PT ;  /* 0x0000040009ff7812 */ /* 0x000fd200078cc0ff */
[----:B------:R-:W-:Y:S02]  /*1b2a00*/  @P0 LOP3.LUT R30, R30, 0x40000, RZ, 0xfc, !PT ;  /* 0x000400001e1e0812 */ /* 0x000fe400078efcff */
[----:B------:R-:W-:Y:S01]  /*1b2a10*/  LOP3.LUT P0, RZ, R9, 0x4000, RZ, 0xc0, !PT ;  /* 0x0000400009ff7812 */ /* 0x000fe2000780c0ff */
[----:B---3--:R1:W-:Y:S01]  /*1b2a20*/  @P4 STG.E desc[UR74][R42.64], R245 ;  /* 0x000000f52a004986 */ /* 0x0083e2000c10194a */
[----:B------:R-:W-:Y:S01]  /*1b2a30*/  LOP3.LUT R30, R30, 0xfff7ffff, RZ, 0xc0, !PT ;  /* 0xfff7ffff1e1e7812 */ /* 0x000fe200078ec0ff */
[----:B-1----:R-:W-:-:S10]  /*1b2a40*/  IMAD.WIDE R42, R148, 0x4, R14 ;  /* 0x00000004942a7825 */ /* 0x002fd400078e020e */
[----:B------:R-:W-:Y:S01]  /*1b2a50*/  @P0 LOP3.LUT R30, R30, 0x80000, RZ, 0xfc, !PT ;  /* 0x000800001e1e0812 */ /* 0x000fe200078efcff */
[----:B------:R-:W3:Y:S01]  /*1b2a60*/  LDL.LU R245, [R1+0x470] ;  /* 0x0004700001f57983 */ /* 0x000ee20000300800 */
[----:B------:R-:W-:-:S03]  /*1b2a70*/  LOP3.LUT P0, RZ, R9, 0x800, RZ, 0xc0, !PT ;  /* 0x0000080009ff7812 */ /* 0x000fc6000780c0ff */
[----:B------:R1:W-:Y:S02]  /*1b2a80*/  @P5 STG.E desc[UR74][R42.64], R236 ;  /* 0x000000ec2a005986 */ /* 0x0003e4000c10194a */
[----:B-1----:R-:W-:Y:S02]  /*1b2a90*/  IMAD.WIDE R42, R148, 0x4, R12 ;  /* 0x00000004942a7825 */ /* 0x002fe400078e020c */
[----:B------:R-:W3:Y:S04]  /*1b2aa0*/  LDL.LU R236, [R1+0x654] ;  /* 0x0006540001ec7983 */ /* 0x000ee80000300800 */
[----:B------:R1:W-:Y:S04]  /*1b2ab0*/  @P6 STG.E desc[UR74][R42.64], R149 ;  /* 0x000000952a006986 */ /* 0x0003e8000c10194a */
[----:B------:R-:W3:Y:S01]  /*1b2ac0*/  LDL.LU R148, [R1+0xefc] ;  /* 0x000efc0001947983 */ /* 0x000ee20000300800 */
[----:B-1----:R-:W-:-:S03]  /*1b2ad0*/  IMAD.WIDE R42, R16, 0x4, R14 ;  /* 0x00000004102a7825 */ /* 0x002fc600078e020e */
[----:B------:R-:W3:Y:S04]  /*1b2ae0*/  LDL.LU R149, [R1+0x644] ;  /* 0x0006440001957983 */ /* 0x000ee80000300800 */
[----:B------:R1:W-:Y:S01]  /*1b2af0*/  @P0 STG.E desc[UR74][R42.64], R17 ;  /* 0x000000112a000986 */ /* 0x0003e2000c10194a */
[----:B------:R-:W-:Y:S01]  /*1b2b00*/  LOP3.LUT P0, RZ, R30, 0x80000, RZ, 0xc0, !PT ;  /* 0x000800001eff7812 */ /* 0x000fe2000780c0ff */
[----:B-1----:R-:W-:Y:S02]  /*1b2b10*/  IMAD.WIDE R42, R16, 0x4, R12 ;  /* 0x00000004102a7825 */ /* 0x002fe400078e020c */
[----:B------:R-:W3:Y:S04]  /*1b2b20*/  LDL.LU R17, [R1+0x614] ;  /* 0x0006140001117983 */ /* 0x000ee80000300800 */
[----:B------:R-:W3:Y:S06]  /*1b2b30*/  LDL.LU R16, [R1+0xf00] ;  /* 0x000f000001107983 */ /* 0x000eec0000300800 */
[----:B------:R2:W-:Y:S01]  /*1b2b40*/  @P0 STG.E desc[UR74][R42.64], R232 ;  /* 0x000000e82a000986 */ /* 0x0005e2000c10194a */
[----:B------:R-:W-:Y:S01]  /*1b2b50*/  LOP3.LUT P0, RZ, R30, 0x40000, RZ, 0xc0, !PT ;  /* 0x000400001eff7812 */ /* 0x000fe2000780c0ff */
[----:B--2---:R-:W-:-:S12]  /*1b2b60*/  IMAD.WIDE R42, R151, 0x4, R14 ;  /* 0x00000004972a7825 */ /* 0x004fd800078e020e */
[----:B------:R1:W-:Y:S04]  /*1b2b70*/  @P0 STG.E desc[UR74][R42.64], R150 ;  /* 0x000000962a000986 */ /* 0x0003e8000c10194a */
[----:B-1----:R-:W2:Y:S04]  /*1b2b80*/  LDL.LU R150, [R1+0x474] ;  /* 0x0004740001967983 */ /* 0x002ea80000300800 */
[----:B------:R-:W2:Y:S01]  /*1b2b90*/  LDL.LU R232, [R1+0xf04] ;  /* 0x000f040001e87983 */ /* 0x000ea20000300800 */
[----:B------:R-:W-:-:S03]  /*1b2ba0*/  IMAD.WIDE R42, R151, 0x4, R12 ;  /* 0x00000004972a7825 */ /* 0x000fc600078e020c */
[----:B------:R-:W2:Y:S01]  /*1b2bb0*/  LDL.LU R151, [R1+0x658] ;  /* 0x0006580001977983 */ /* 0x000ea20000300800 */
[----:B------:R-:W-:-:S13]  /*1b2bc0*/  LOP3.LUT P0, RZ, R30, 0x20000, RZ, 0xc0, !PT ;  /* 0x000200001eff7812 */ /* 0x000fda000780c0ff */
        /* <DEDUP_REMOVED lines=20> */
[----:B---3--:R1:W-:Y:S01]  /*1b2d10*/  @P1 STG.E desc[UR74][R42.64], R245 ;  /* 0x000000f52a001986 */ /* 0x0083e2000c10194a */
[----:B------:R-:W-:Y:S01]  /*1b2d20*/  LOP3.LUT P4, RZ, R10, 0x2, RZ, 0xc0, !PT ;  /* 0x000000020aff7812 */ /* 0x000fe2000788c0ff */
[----:B-1----:R-:W-:-:S05]  /*1b2d30*/  IMAD.WIDE R42, R148, 0x4, R14 ;  /* 0x00000004942a7825 */ /* 0x002fca00078e020e */
[----:B------:R1:W-:Y:S02]  /*1b2d40*/  @P2 STG.E desc[UR74][R42.64], R236 ;  /* 0x000000ec2a002986 */ /* 0x0003e4000c10194a */
[----:B-1----:R-:W-:-:S05]  /*1b2d50*/  IMAD.WIDE R42, R148, 0x4, R12 ;  /* 0x00000004942a7825 */ /* 0x002fca00078e020c */
[----:B------:R1:W-:Y:S01]  /*1b2d60*/  @P3 STG.E desc[UR74][R42.64], R149 ;  /* 0x000000952a003986 */ /* 0x0003e2000c10194a */
[----:B------:R-:W-:Y:S01]  /*1b2d70*/  LOP3.LUT P5, RZ, R10, 0x4, RZ, 0xc0, !PT ;  /* 0x000000040aff7812 */ /* 0x000fe200078ac0ff */
[----:B-1----:R-:W-:-:S05]  /*1b2d80*/  IMAD.WIDE R42, R16, 0x4, R14 ;  /* 0x00000004102a7825 */ /* 0x002fca00078e020e */
[----:B------:R1:W-:Y:S01]  /*1b2d90*/  @P4 STG.E desc[UR74][R42.64], R17 ;  /* 0x000000112a004986 */ /* 0x0003e2000c10194a */
[----:B------:R-:W-:Y:S01]  /*1b2da0*/  LOP3.LUT P6, RZ, R10, 0x8, RZ, 0xc0, !PT ;  /* 0x000000080aff7812 */ /* 0x000fe200078cc0ff */
[----:B-1----:R-:W-:Y:S02]  /*1b2db0*/  IMAD.WIDE R42, R16, 0x4, R12 ;  /* 0x00000004102a7825 */ /* 0x002fe400078e020c */
[----:B------:R-:W3:Y:S04]  /*1b2dc0*/  LDL.LU R17, [R1+0xf0c] ;  /* 0x000f0c0001117983 */ /* 0x000ee80000300800 */
[----:B------:R-:W4:Y:S04]  /*1b2dd0*/  LDL.LU R16, [R1+0x64c] ;  /* 0x00064c0001107983 */ /* 0x000f280000300800 */
[----:B------:R-:W3:Y:S04]  /*1b2de0*/  LDL.LU R236, [R1+0x648] ;  /* 0x0006480001ec7983 */ /* 0x000ee80000300800 */
[----:B------:R-:W4:Y:S04]  /*1b2df0*/  LDL.LU R148, [R1+0x618] ;  /* 0x0006180001947983 */ /* 0x000f280000300800 */
[----:B------:R-:W4:Y:S04]  /*1b2e00*/  LDL.LU R149, [R1+0xf08] ;  /* 0x000f080001957983 */ /* 0x000f280000300800 */
[----:B--2---:R1:W-:Y:S02]  /*1b2e10*/  @P5 STG.E desc[UR74][R42.64], R150 ;  /* 0x000000962a005986 */ /* 0x0043e4000c10194a */
[----:B-1----:R-:W-:-:S02]  /*1b2e20*/  IMAD.WIDE R42, R232, 0x4, R14 ;  /* 0x00000004e82a7825 */ /* 0x002fc400078e020e */
[----:B------:R-:W2:Y:S04]  /*1b2e30*/  LDL.LU R150, [R1+0x478] ;  /* 0x0004780001967983 */ /* 0x000ea80000300800 */
[----:B------:R1:W-:Y:S04]  /*1b2e40*/  @P6 STG.E desc[UR74][R42.64], R151 ;  /* 0x000000972a006986 */ /* 0x0003e8000c10194a */
        /* <DEDUP_REMOVED lines=9> */
[----:B------:R-:W-:-:S02]  /*1b2ee0*/  LOP3.LUT P0, RZ, R10, 0x10000, RZ, 0xc0, !PT ;  /* 0x000100000aff7812 */ /* 0x000fc4000780c0ff */
[----:B------:R-:W-:Y:S02]  /*1b2ef0*/  LOP3.LUT R30, R30, 0xffffffef, RZ, 0xc0, !PT ;  /* 0xffffffef1e1e7812 */ /* 0x000fe400078ec0ff */
[C---:B------:R-:W-:Y:S02]  /*1b2f00*/  LOP3.LUT P3, RZ, R10.reuse, 0x10, RZ, 0xc0, !PT ;  /* 0x000000100aff7812 */ /* 0x040fe4000786c0ff */
[----:B------:R-:W-:Y:S01]  /*1b2f10*/  LOP3.LUT P4, RZ, R10, 0x20, RZ, 0xc0, !PT ;  /* 0x000000200aff7812 */ /* 0x000fe2000788c0ff */
[----:B------:R-:W-:Y:S01]  /*1b2f20*/  IMAD.WIDE R42, R232, 0x4, R12 ;  /* 0x00000004e82a7825 */ /* 0x000fe200078e020c */
[----:B------:R-:W-:Y:S01]  /*1b2f30*/  LOP3.LUT P5, RZ, R10, 0x40, RZ, 0xc0, !PT ;  /* 0x000000400aff7812 */ /* 0x000fe200078ac0ff */
[----:B------:R-:W2:Y:S04]  /*1b2f40*/  LDL.LU R241, [R1+0x814] ;  /* 0x0008140001f17983 */ /* 0x000ea80000300800 */
[----:B------:R-:W-:Y:S01]  /*1b2f50*/  @P0 LOP3.LUT R30, R30, 0x10, RZ, 0xfc, !PT ;  /* 0x000000101e1e0812 */ /* 0x000fe200078efcff */
[----:B------:R-:W2:Y:S01]  /*1b2f60*/  LDL.LU R245, [R1+0xf1c] ;  /* 0x000f1c0001f57983 */ /* 0x000ea20000300800 */
[----:B------:R-:W-:-:S02]  /*1b2f70*/  LOP3.LUT P0, RZ, R10, 0x8000, RZ, 0xc0, !PT ;  /* 0x000080000aff7812 */ /* 0x000fc4000780c0ff */
[----:B------:R-:W-:Y:S01]  /*1b2f80*/  LOP3.LUT R30, R30, 0xffffffdf, RZ, 0xc0, !PT ;  /* 0xffffffdf1e1e7812 */ /* 0x000fe200078ec0ff */
[----:B------:R-:W2:Y:S10]  /*1b2f90*/  LDL.LU R232, [R1+0x804] ;  /* 0x0008040001e87983 */ /* 0x000eb40000300800 */
[----:B------:R-:W-:-:S02]  /*1b2fa0*/  @P0 LOP3.LUT R30, R30, 0x20, RZ, 0xfc, !PT ;  /* 0x000000201e1e0812 */ /* 0x000fc400078efcff */
        /* <DEDUP_REMOVED lines=13> */
[----:B------:R-:W-:Y:S02]  /*1b3080*/  LOP3.LUT R30, R30, 0xfffffbff, RZ, 0xc0, !PT ;  /* 0xfffffbff1e1e7812 */ /* 0x000fe400078ec0ff */
[----:B------:R-:W-:-:S09]  /*1b3090*/  LOP3.LUT P6, RZ, R10, 0x80, RZ, 0xc0, !PT ;  /* 0x000000800aff7812 */ /* 0x000fd200078cc0ff */
[----:B------:R-:W-:Y:S02]  /*1b30a0*/  @P0 LOP3.LUT R30, R30, 0x400, RZ, 0xfc, !PT ;  /* 0x000004001e1e0812 */ /* 0x000fe400078efcff */
[----:B------:R-:W-:Y:S02]  /*1b30b0*/  LOP3.LUT P0, RZ, R10, 0x200, RZ, 0xc0, !PT ;  /* 0x000002000aff7812 */ /* 0x000fe4000780c0ff */
[----:B------:R-:W-:-:S11]  /*1b30c0*/  LOP3.LUT R30, R30, 0xfffff7ff, RZ, 0xc0, !PT ;  /* 0xfffff7ff1e1e7812 */ /* 0x000fd600078ec0ff */
[----:B------:R-:W-:Y:S02]  /*1b30d0*/  @P0 LOP3.LUT R30, R30, 0x800, RZ, 0xfc, !PT ;  /* 0x000008001e1e0812 */ /* 0x000fe400078efcff */
[----:B------:R-:W-:Y:S01]  /*1b30e0*/  LOP3.LUT P0, RZ, R10, 0x100, RZ, 0xc0, !PT ;  /* 0x000001000aff7812 */ /* 0x000fe2000780c0ff */
[----:B---3--:R4:W-:Y:S02]  /*1b30f0*/  @P3 STG.E desc[UR74][R42.64], R236 ;  /* 0x000000ec2a003986 */ /* 0x0089e4000c10194a */
[----:B----4-:R-:W-:-:S05]  /*1b3100*/  IMAD.WIDE R42, R149, 0x4, R14 ;  /* 0x00000004952a7825 */ /* 0x010fca00078e020e */
[----:B------:R1:W-:Y:S02]  /*1b3110*/  @P4 STG.E desc[UR74][R42.64], R148 ;  /* 0x000000942a004986 */ /* 0x0003e4000c10194a */
[----:B-1----:R-:W-:Y:S02]  /*1b3120*/  IMAD.WIDE R42, R149, 0x4, R12 ;  /* 0x00000004952a7825 */ /* 0x002fe400078e020c */
[----:B------:R-:W3:Y:S04]  /*1b3130*/  LDL.LU R148, [R1+0xf20] ;  /* 0x000f200001947983 */ /* 0x000ee80000300800 */
[----:B------:R-:W4:Y:S04]  /*1b3140*/  LDL.LU R236, [R1+0x664] ;  /* 0x0006640001ec7983 */ /* 0x000f280000300800 */
[----:B------:R-:W4:Y:S04]  /*1b3150*/  LDL.LU R149, [R1+0x314] ;  /* 0x0003140001957983 */ /* 0x000f280000300800 */
[----:B--2---:R1:W-:Y:S02]  /*1b3160*/  @P5 STG.E desc[UR74][R42.64], R150 ;  /* 0x000000962a005986 */ /* 0x0043e4000c10194a */
[----:B-1----:R-:W-:-:S02]  /*1b3170*/  IMAD.WIDE R42, R17, 0x4, R14 ;  /* 0x00000004112a7825 */ /* 0x002fc400078e020e */
[----:B------:R-:W2:Y:S04]  /*1b3180*/  LDL.LU R150, [R1+0x818] ;  /* 0x0008180001967983 */ /* 0x000ea80000300800 */
[----:B------:R1:W-:Y:S02]  /*1b3190*/  @P6 STG.E desc[UR74][R42.64], R151 ;  /* 0x000000972a006986 */ /* 0x0003e4000c10194a */
[----:B-1----:R-:W-:Y:S02]  /*1b31a0*/  IMAD.WIDE R42, R17, 0x4, R12 ;  /* 0x00000004112a7825 */ /* 0x002fe400078e020c */
[----:B------:R-:W2:Y:S04]  /*1b31b0*/  LDL.LU R151, [R1+0xf24] ;  /* 0x000f240001977983 */ /* 0x000ea80000300800 */
[----:B------:R1:W-:Y:S01]  /*1b31c0*/  @P0 STG.E desc[UR74][R42.64], R16 ;  /* 0x000000102a000986 */ /* 0x0003e2000c10194a */
[----:B------:R-:W-:-:S03]  /*1b31d0*/  LOP3.LUT P0, RZ, R30, 0x800, RZ, 0xc0, !PT ;  /* 0x000008001eff7812 */ /* 0x000fc6000780c0ff */
[----:B------:R-:W2:Y:S01]  /*1b31e0*/  LDL.LU R17, [R1+0x808] ;  /* 0x0008080001117983 */ /* 0x000ea20000300800 */
[----:B-1----:R-:W-:-:S03]  /*1b31f0*/  IMAD.WIDE R42, R247, 0x4, R14 ;  /* 0x00000004f72a7825 */ /* 0x002fc600078e020e */
[----:B------:R-:W2:Y:S06]  /*1b3200*/  LDL.LU R16, [R1+0xf28] ;  /* 0x000f280001107983 */ /* 0x000eac0000300800 */
        /* <DEDUP_REMOVED lines=16> */
[----:B-1----:R-:W2:Y:S01]  /*1b3310*/  LDL.LU R11, [R1+0x8128] ;  /* 0x00812800010b7983 */ /* 0x002ea20000300800 */
        /* <DEDUP_REMOVED lines=8> */
[C---:B------:R-:W-:Y:S02]  /*1b33a0*/  LOP3.LUT P3, RZ, R10.reuse, 0x80000, RZ, 0xc0, !PT ;  /* 0x000800000aff7812 */ /* 0x040fe4000786c0ff */
[C---:B------:R-:W-:Y:S02]  /*1b33b0*/  LOP3.LUT P4, RZ, R10.reuse, 0x100000, RZ, 0xc0, !PT ;  /* 0x001000000aff7812 */ /* 0x040fe4000788c0ff */
[C---:B------:R-:W-:Y:S02]  /*1b33c0*/  LOP3.LUT P5, RZ, R10.reuse, 0x200000, RZ, 0xc0, !PT ;  /* 0x002000000aff7812 */ /* 0x040fe400078ac0ff */
[----:B------:R-:W-:Y:S01]  /*1b33d0*/  LOP3.LUT P6, RZ, R10, 0x400000, RZ, 0xc0, !PT ;  /* 0x004000000aff7812 */ /* 0x000fe200078cc0ff */
[----:B---3--:R-:W-:-:S05]  /*1b33e0*/  IMAD.WIDE R42, R148, 0x4, R14 ;  /* 0x00000004942a7825 */ /* 0x008fca00078e020e */
[----:B----4-:R1:W-:Y:S02]  /*1b33f0*/  @P1 STG.E desc[UR74][R42.64], R236 ;  /* 0x000000ec2a001986 */ /* 0x0103e4000c10194a */
[----:B-1----:R-:W-:-:S05]  /*1b3400*/  IMAD.WIDE R42, R148, 0x4, R12 ;  /* 0x00000004942a7825 */ /* 0x002fca00078e020c */
[----:B------:R2:W-:Y:S02]  /*1b3410*/  @P2 STG.E desc[UR74][R42.64], R149 ;  /* 0x000000952a002986 */ /* 0x0005e4000c10194a */
[----:B--2---:R-:W-:-:S05]  /*1b3420*/  IMAD.WIDE R42, R151, 0x4, R14 ;  /* 0x00000004972a7825 */ /* 0x004fca00078e020e */
[----:B------:R1:W-:Y:S02]  /*1b3430*/  @P3 STG.E desc[UR74][R42.64], R150 ;  /* 0x000000962a003986 */ /* 0x0003e4000c10194a */
[----:B-1----:R-:W-:-:S05]  /*1b3440*/  IMAD.WIDE R42, R151, 0x4, R12 ;  /* 0x00000004972a7825 */ /* 0x002fca00078e020c */
[----:B------:R1:W-:Y:S02]  /*1b3450*/  @P4 STG.E desc[UR74][R42.64], R17 ;  /* 0x000000112a004986 */ /* 0x0003e4000c10194a */
[----:B-1----:R-:W-:-:S05]  /*1b3460*/  IMAD.WIDE R42, R16, 0x4, R14 ;  /* 0x00000004102a7825 */ /* 0x002fca00078e020e */
[----:B------:R1:W-:Y:S02]  /*1b3470*/  @P5 STG.E desc[UR74][R42.64], R11 ;  /* 0x0000000b2a005986 */ /* 0x0003e4000c10194a */
[----:B-1----:R-:W-:Y:S02]  /*1b3480*/  IMAD.WIDE R42, R16, 0x4, R12 ;  /* 0x00000004102a7825 */ /* 0x002fe400078e020c */
[----:B------:R-:W2:Y:S04]  /*1b3490*/  LDL.LU R11, [R1+0x8124] ;  /* 0x00812400010b7983 */ /* 0x000ea80000300800 */
[----:B------:R-:W3:Y:S04]  /*1b34a0*/  LDL.LU R151, [R1+0x830] ;  /* 0x0008300001977983 */ /* 0x000ee80000300800 */
[----:B------:R-:W4:Y:S04]  /*1b34b0*/  LDL.LU R17, [R1+0xf34] ;  /* 0x000f340001117983 */ /* 0x000f280000300800 */
[----:B------:R1:W-:Y:S04]  /*1b34c0*/  @P6 STG.E desc[UR74][R42.64], R31 ;  /* 0x0000001f2a006986 */ /* 0x0003e8000c10194a */
[----:B-1----:R-:W2:Y:S04]  /*1b34d0*/  LDL.LU R31, [R1+0x8120] ;  /* 0x00812000011f7983 */ /* 0x002ea80000300800 */
[----:B------:R-:W2:Y:S04]  /*1b34e0*/  LDL.LU R232, [R1+0x81c] ;  /* 0x00081c0001e87983 */ /* 0x000ea80000300800 */
[----:B------:R-:W2:Y:S04]  /*1b34f0*/  LDL.LU R236, [R1+0xf2c] ;  /* 0x000f2c0001ec7983 */ /* 0x000ea80000300800 */
[----:B------:R-:W3:Y:S04]  /*1b3500*/  LDL.LU R16, [R1+0x80c] ;  /* 0x00080c0001107983 */ /* 0x000ee80000300800 */
[----:B------:R-:W3:Y:S04]  /*1b3510*/  LDL.LU R148, [R1+0x66c] ;  /* 0x00066c0001947983 */ /* 0x000ee80000300800 */
[----:B------:R-:W3:Y:S04]  /*1b3520*/  LDL.LU R149, [R1+0xf30] ;  /* 0x000f300001957983 */ /* 0x000ee80000300800 */
[----:B------:R-:W3:Y:S01]  /*1b3530*/  LDL.LU R150, [R1+0x31c] ;  /* 0x00031c0001967983 */ /* 0x000ee20000300800 */
[----:B------:R-:W-:-:S02]  /*1b3540*/  LOP3.LUT P3, RZ, R10, 0x800000, RZ, 0xc0, !PT ;  /* 0x008000000aff7812 */ /* 0x000fc4000786c0ff */
[----:B------:R-:W-:Y:S02]  /*1b3550*/  LOP3.LUT P4, RZ, R10, 0x1000000, RZ, 0xc0, !PT ;  /* 0x010000000aff7812 */ /* 0x000fe4000788c0ff */
[----:B------:R-:W-:Y:S02]  /*1b3560*/  LOP3.LUT R30, R30, 0xfffffffe, RZ, 0xc0, !PT ;  /* 0xfffffffe1e1e7812 */ /* 0x000fe400078ec0ff */
[C---:B------:R-:W-:Y:S02]  /*1b3570*/  LOP3.LUT P5, RZ, R10.reuse, 0x2000000, RZ, 0xc0, !PT ;  /* 0x020000000aff7812 */ /* 0x040fe400078ac0ff */
[----:B------:R-:W-:Y:S01]  /*1b3580*/  LOP3.LUT P6, RZ, R10, 0x4000000, RZ, 0xc0, !PT ;  /* 0x040000000aff7812 */ /* 0x000fe200078cc0ff */
[----:B--2---:R-:W-:-:S05]  /*1b3590*/  IMAD.WIDE R42, R236, 0x4, R14 ;  /* 0x00000004ec2a7825 */ /* 0x004fca00078e020e */
[----:B------:R1:W-:Y:S02]  /*1b35a0*/  @P3 STG.E desc[UR74][R42.64], R232 ;  /* 0x000000e82a003986 */ /* 0x0003e4000c10194a */
[----:B-1----:R-:W-:-:S05]  /*1b35b0*/  IMAD.WIDE R42, R236, 0x4, R12 ;  /* 0x00000004ec2a7825 */ /* 0x002fca00078e020c */
[----:B---3--:R1:W-:Y:S04]  /*1b35c0*/  @P4 STG.E desc[UR74][R42.64], R16 ;  /* 0x000000102a004986 */ /* 0x0083e8000c10194a */
[----:B-1----:R-:W2:Y:S01]  /*1b35d0*/  LDL.LU R16, [R1+0x820] ;  /* 0x0008200001107983 */ /* 0x002ea20000300800 */
[----:B------:R-:W-:-:S03]  /*1b35e0*/  LOP3.LUT P0, RZ, R11, 0x8, RZ, 0xc0, !PT ;  /* 0x000000080bff7812 */ /* 0x000fc6000780c0ff */
[----:B------:R-:W3:Y:S01]  /*1b35f0*/  LDL.LU R29, [R1+0x420] ;  /* 0x00042000011d7983 */ /* 0x000ee20000300800 */
[----:B------:R-:W-:-:S03]  /*1b3600*/  LOP3.LUT R31, R31, 0xefffffff, RZ, 0xc0, !PT ;  /* 0xefffffff1f1f7812 */ /* 0x000fc600078ec0ff */
[----:B------:R-:W3:Y:S04]  /*1b3610*/  LDL.LU R235, [R1+0xf38] ;  /* 0x000f380001eb7983 */ /* 0x000ee80000300800 */
[----:B------:R-:W3:Y:S02]  /*1b3620*/  LDL.LU R239, [R1+0x140] ;  /* 0x0001400001ef7983 */ /* 0x000ee40000300800 */
[----:B------:R-:W-:Y:S02]  /*1b3630*/  @P0 LOP3.LUT R31, R31, 0x10000000, RZ, 0xfc, !PT ;  /* 0x100000001f1f0812 */ /* 0x000fe400078efcff */
[----:B------:R-:W-:Y:S01]  /*1b3640*/  LOP3.LUT P0, RZ, R11, 0x4, RZ, 0xc0, !PT ;  /* 0x000000040bff7812 */ /* 0x000fe2000780c0ff */
[----:B------:R-:W3:Y:S01]  /*1b3650*/  LDL.LU R247, [R1+0xf3c] ;  /* 0x000f3c0001f77983 */ /* 0x000ee20000300800 */
        /* <DEDUP_REMOVED lines=12> */
[----:B------:R-:W3:Y:S01]  /*1b3720*/  LDL.LU R233, [R1+0x838] ;  /* 0x0008380001e97983 */ /* 0x000ee20000300800 */
[----:B------:R-:W-:-:S03]  /*1b3730*/  LOP3.LUT R31, R31, 0x7fffffff, RZ, 0xc0, !PT ;  /* 0x7fffffff1f1f7812 */ /* 0x000fc600078ec0ff */
[----:B------:R-:W3:Y:S04]  /*1b3740*/  LDL.LU R241, [R1+0x828] ;  /* 0x0008280001f17983 */ /* 0x000ee80000300800 */
[----:B------:R-:W3:Y:S04]  /*1b3750*/  LDL.LU R245, [R1+0x428] ;  /* 0x0004280001f57983 */ /* 0x000ee80000300800 */
[----:B------:R-:W-:Y:S01]  /*1b3760*/  @P0 LOP3.LUT R31, R31, 0x80000000, RZ, 0xfc, !PT ;  /* 0x800000001f1f0812 */ /* 0x000fe200078efcff */
[----:B------:R-:W3:Y:S01]  /*1b3770*/  LDL.LU R232, [R1+0xf48] ;  /* 0x000f480001e87983 */ /* 0x000ee20000300800 */
[----:B------:R-:W-:Y:S01]  /*1b3780*/  LOP3.LUT P0, RZ, R10, 0x80000000, RZ, 0xc0, !PT ;  /* 0x800000000aff7812 */ /* 0x000fe2000780c0ff */
[----:B------:R-:W-:-:S02]  /*1b3790*/  IMAD.WIDE R42, R149, 0x4, R14 ;  /* 0x00000004952a7825 */ /* 0x000fc400078e020e */
[----:B------:R-:W3:Y:S10]  /*1b37a0*/  LDL.LU R236, [R1+0x148] ;  /* 0x0001480001ec7983 */ /* 0x000ef40000300800 */
        /* <DEDUP_REMOVED lines=13> */
[----:B------:R-:W3:Y:S04]  /*1b3880*/  LDL.LU R148, [R1+0x83c] ;  /* 0x00083c0001947983 */ /* 0x000ee80000300800 */
[----:B------:R-:W3:Y:S04]  /*1b3890*/  LDL.LU R149, [R1+0xf4c] ;  /* 0x000f4c0001957983 */ /* 0x000ee80000300800 */
[----:B------:R4:W-:Y:S02]  /*1b38a0*/  @P6 STG.E desc[UR74][R42.64], R150 ;  /* 0x000000962a006986 */ /* 0x0009e4000c10194a */
[----:B----4-:R-:W-:-:S02]  /*1b38b0*/  IMAD.WIDE R42, R17, 0x4, R14 ;  /* 0x00000004112a7825 */ /* 0x010fc400078e020e */
[----:B------:R-:W4:Y:S04]  /*1b38c0*/  LDL.LU R150, [R1+0x82c] ;  /* 0x00082c0001967983 */ /* 0x000f280000300800 */
[----:B------:R1:W-:Y:S01]  /*1b38d0*/  @P0 STG.E desc[UR74][R42.64], R151 ;  /* 0x000000972a000986 */ /* 0x0003e2000c10194a */
[C---:B------:R-:W-:Y:S01]  /*1b38e0*/  LOP3.LUT P0, RZ, R30.reuse, 0x8, RZ, 0xc0, !PT ;  /* 0x000000081eff7812 */ /* 0x040fe2000780c0ff */
[----:B-1----:R-:W-:Y:S02]  /*1b38f0*/  IMAD.WIDE R42, R17, 0x4, R12 ;  /* 0x00000004112a7825 */ /* 0x002fe400078e020c */
[----:B------:R-:W4:Y:S04]  /*1b3900*/  LDL.LU R151, [R1+0x42c] ;  /* 0x00042c0001977983 */ /* 0x000f280000300800 */
[----:B------:R-:W4:Y:S06]  /*1b3910*/  LDL.LU R17, [R1+0xf50] ;  /* 0x000f500001117983 */ /* 0x000f2c0000300800 */
[----:B--2---:R1:W-:Y:S04]  /*1b3920*/  @P0 STG.E desc[UR74][R42.64], R16 ;  /* 0x000000102a000986 */ /* 0x0043e8000c10194a */
[----:B-1----:R-:W2:Y:S01]  /*1b3930*/  LDL.LU R16, [R1+0x811c] ;  /* 0x00811c0001107983 */ /* 0x002ea20000300800 */
[----:B------:R-:W-:Y:S01]  /*1b3940*/  LOP3.LUT P0, RZ, R30, 0x4, RZ, 0xc0, !PT ;  /* 0x000000041eff7812 */ /* 0x000fe2000780c0ff */
[----:B---3--:R-:W-:-:S12]  /*1b3950*/  IMAD.WIDE R42, R235, 0x4, R14 ;  /* 0x00000004eb2a7825 */ /* 0x008fd800078e020e */
        /* <DEDUP_REMOVED lines=31> */
[C---:B-1----:R-:W-:Y:S02]  /*1b3b50*/  IMAD.WIDE R42, R149.reuse, 0x4, R14 ;  /* 0x00000004952a7825 */ /* 0x042fe400078e020e */
[----:B------:R-:W3:Y:S04]  /*1b3b60*/  LDL.LU R236, [R1+0x850] ;  /* 0x0008500001ec7983 */ /* 0x000ee80000300800 */
[----:B------:R1:W-:Y:S02]  /*1b3b70*/  @P4 STG.E desc[UR74][R42.64], R148 ;  /* 0x000000942a004986 */ /* 0x0003e4000c10194a */
[----:B-1----:R-:W-:-:S02]  /*1b3b80*/  IMAD.WIDE R42, R149, 0x4, R12 ;  /* 0x00000004952a7825 */ /* 0x002fc400078e020c */
[----:B------:R-:W3:Y:S04]  /*1b3b90*/  LDL.LU R148, [R1+0xf54] ;  /* 0x000f540001947983 */ /* 0x000ee80000300800 */
[----:B----4-:R1:W-:Y:S04]  /*1b3ba0*/  @P5 STG.E desc[UR74][R42.64], R150 ;  /* 0x000000962a005986 */ /* 0x0103e8000c10194a */
[----:B------:R-:W4:Y:S01]  /*1b3bb0*/  LDL.LU R149, [R1+0x840] ;  /* 0x0008400001957983 */ /* 0x000f220000300800 */
[----:B-1----:R-:W-:-:S03]  /*1b3bc0*/  IMAD.WIDE R42, R17, 0x4, R14 ;  /* 0x00000004112a7825 */ /* 0x002fc600078e020e */
[----:B------:R-:W4:Y:S01]  /*1b3bd0*/  LDL.LU R150, [R1+0x410] ;  /* 0x0004100001967983 */ /* 0x000f220000300800 */
[----:B------:R-:W-:-:S03]  /*1b3be0*/  LOP3.LUT P3, RZ, R11, 0x400, RZ, 0xc0, !PT ;  /* 0x000004000bff7812 */ /* 0x000fc6000786c0ff */
[----:B------:R1:W-:Y:S04]  /*1b3bf0*/  @P6 STG.E desc[UR74][R42.64], R151 ;  /* 0x000000972a006986 */ /* 0x0003e8000c10194a */
[----:B-1----:R-:W4:Y:S01]  /*1b3c00*/  LDL.LU R151, [R1+0xf58] ;  /* 0x000f580001977983 */ /* 0x002f220000300800 */
[----:B------:R-:W-:-:S05]  /*1b3c10*/  IMAD.WIDE R42, R17, 0x4, R12 ;  /* 0x00000004112a7825 */ /* 0x000fca00078e020c */
[----:B--2---:R1:W-:Y:S04]  /*1b3c20*/  @P3 STG.E desc[UR74][R42.64], R16 ;  /* 0x000000102a003986 */ /* 0x0043e8000c10194a */
[----:B-1----:R-:W2:Y:S04]  /*1b3c30*/  LDL.LU R16, [R1+0x8118] ;  /* 0x0081180001107983 */ /* 0x002ea80000300800 */
[----:B------:R-:W2:Y:S04]  /*1b3c40*/  LDL.LU R17, [R1+0x130] ;  /* 0x0001300001117983 */ /* 0x000ea80000300800 */
[----:B------:R-:W2:Y:S04]  /*1b3c50*/  LDL.LU R30, [R1+0x854] ;  /* 0x00085400011e7983 */ /* 0x000ea80000300800 */
[----:B------:R-:W2:Y:S01]  /*1b3c60*/  LDL.LU R29, [R1+0xf5c] ;  /* 0x000f5c00011d7983 */ /* 0x000ea20000300800 */
[----:B------:R-:W-:-:S03]  /*1b3c70*/  LOP3.LUT P0, RZ, R11, 0x4000000, RZ, 0xc0, !PT ;  /* 0x040000000bff7812 */ /* 0x000fc6000780c0ff */
[----:B------:R-:W2:Y:S01]  /*1b3c80*/  LDL.LU R235, [R1+0x844] ;  /* 0x0008440001eb7983 */ /* 0x000ea20000300800 */
[----:B------:R-:W-:-:S03]  /*1b3c90*/  LOP3.LUT R31, R31, 0xffefffff, RZ, 0xc0, !PT ;  /* 0xffefffff1f1f7812 */ /* 0x000fc600078ec0ff */
[----:B------:R-:W2:Y:S04]  /*1b3ca0*/  LDL.LU R243, [R1+0xf60] ;  /* 0x000f600001f37983 */ /* 0x000ea80000300800 */
[----:B------:R-:W2:Y:S02]  /*1b3cb0*/  LDL.LU R239, [R1+0x414] ;  /* 0x0004140001ef7983 */ /* 0x000ea40000300800 */
[----:B------:R-:W-:Y:S02]  /*1b3cc0*/  @P0 LOP3.LUT R31, R31, 0x100000, RZ, 0xfc, !PT ;  /* 0x001000001f1f0812 */ /* 0x000fe400078efcff */
[----:B------:R-:W-:Y:S01]  /*1b3cd0*/  LOP3.LUT P0, RZ, R11, 0x800000, RZ, 0xc0, !PT ;  /* 0x008000000bff7812 */ /* 0x000fe2000780c0ff */
[----:B------:R-:W2:Y:S01]  /*1b3ce0*/  LDL.LU R247, [R1+0x134] ;  /* 0x0001340001f77983 */ /* 0x000ea20000300800 */
[----:B------:R-:W-:-:S03]  /*1b3cf0*/  LOP3.LUT R31, R31, 0xffdfffff, RZ, 0xc0, !PT ;  /* 0xffdfffff1f1f7812 */ /* 0x000fc600078ec0ff */
[----:B------:R-:W2:Y:S04]  /*1b3d00*/  LDL.LU R234, [R1+0x858] ;  /* 0x0008580001ea7983 */ /* 0x000ea80000300800 */
[----:B------:R-:W2:Y:S04]  /*1b3d10*/  LDL.LU R238, [R1+0xf64] ;  /* 0x000f640001ee7983 */ /* 0x000ea80000300800 */
[----:B------:R-:W-:Y:S01]  /*1b3d20*/  @P0 LOP3.LUT R31, R31, 0x200000, RZ, 0xfc, !PT ;  /* 0x002000001f1f0812 */ /* 0x000fe200078efcff */
[----:B------:R-:W2:Y:S01]  /*1b3d30*/  LDL.LU R242, [R1+0x848] ;  /* 0x0008480001f27983 */ /* 0x000ea20000300800 */
[----:B------:R-:W-:-:S02]  /*1b3d40*/  LOP3.LUT P0, RZ, R11, 0x400000, RZ, 0xc0, !PT ;  /* 0x004000000bff7812 */ /* 0x000fc4000780c0ff */
[----:B------:R-:W-:Y:S01]  /*1b3d50*/  LOP3.LUT R31, R31, 0xffbfffff, RZ, 0xc0, !PT ;  /* 0xffbfffff1f1f7812 */ /* 0x000fe200078ec0ff */
[----:B------:R-:W2:Y:S04]  /*1b3d60*/  LDL.LU R233, [R1+0xf68] ;  /* 0x000f680001e97983 */ /* 0x000ea80000300800 */
[----:B------:R-:W2:Y:S01]  /*1b3d70*/  LDL.LU R246, [R1+0x418] ;  /* 0x0004180001f67983 */ /* 0x000ea20000300800 */
[----:B------:R-:W-:-:S03]  /*1b3d80*/  LOP3.LUT P4, RZ, R11, 0x800, RZ, 0xc0, !PT ;  /* 0x000008000bff7812 */ /* 0x000fc6000788c0ff */
[----:B------:R-:W2:Y:S02]  /*1b3d90*/  LDL.LU R237, [R1+0x138] ;  /* 0x0001380001ed7983 */ /* 0x000ea40000300800 */
[----:B------:R-:W-:Y:S02]  /*1b3da0*/  @P0 LOP3.LUT R31, R31, 0x400000, RZ, 0xfc, !PT ;  /* 0x004000001f1f0812 */ /* 0x000fe400078efcff */
[----:B------:R-:W-:Y:S01]  /*1b3db0*/  LOP3.LUT P0, RZ, R11, 0x100000, RZ, 0xc0, !PT ;  /* 0x001000000bff7812 */ /* 0x000fe2000780c0ff */
[----:B------:R-:W2:Y:S01]  /*1b3dc0*/  LDL.LU R241, [R1+0x85c] ;  /* 0x00085c0001f17983 */ /* 0x000ea20000300800 */
[----:B------:R-:W-:-:S03]  /*1b3dd0*/  LOP3.LUT R31, R31, 0xff7fffff, RZ, 0xc0, !PT ;  /* 0xff7fffff1f1f7812 */ /* 0x000fc600078ec0ff */
[----:B------:R-:W2:Y:S01]  /*1b3de0*/  LDL.LU R245, [R1+0xf6c] ;  /* 0x000f6c0001f57983 */ /* 0x000ea20000300800 */
[C---:B------:R-:W-:Y:S02]  /*1b3df0*/  LOP3.LUT P5, RZ, R11.reuse, 0x1000, RZ, 0xc0, !PT ;  /* 0x000010000bff7812 */ /* 0x040fe400078ac0ff */
[----:B------:R-:W-:Y:S01]  /*1b3e00*/  LOP3.LUT P6, RZ, R11, 0x2000, RZ, 0xc0, !PT ;  /* 0x000020000bff7812 */ /* 0x000fe200078cc0ff */
[----:B------:R-:W2:Y:S04]  /*1b3e10*/  LDL.LU R232, [R1+0x84c] ;  /* 0x00084c0001e87983 */ /* 0x000ea80000300800 */
        /* <DEDUP_REMOVED lines=14> */
[----:B---3--:R-:W-:-:S05]  /*1b3f00*/  IMAD.WIDE R42, R148, 0x4, R14 ;  /* 0x00000004942a7825 */ /* 0x008fca00078e020e */
[----:B------:R1:W-:Y:S02]  /*1b3f10*/  @P4 STG.E desc[UR74][R42.64], R236 ;  /* 0x000000ec2a004986 */ /* 0x0003e4000c10194a */
[----:B-1----:R-:W-:Y:S02]  /*1b3f20*/  IMAD.WIDE R42, R148, 0x4, R12 ;  /* 0x00000004942a7825 */ /* 0x002fe400078e020c */
[----:B------:R-:W3:Y:S04]  /*1b3f30*/  LDL.LU R236, [R1+0x41c] ;  /* 0x00041c0001ec7983 */ /* 0x000ee80000300800 */
[----:B------:R-:W3:Y:S04]  /*1b3f40*/  LDL.LU R148, [R1+0xf70] ;  /* 0x000f700001947983 */ /* 0x000ee80000300800 */
[----:B----4-:R1:W-:Y:S02]  /*1b3f50*/  @P5 STG.E desc[UR74][R42.64], R149 ;  /* 0x000000952a005986 */ /* 0x0103e4000c10194a */
[----:B-1----:R-:W-:-:S02]  /*1b3f60*/  IMAD.WIDE R42, R151, 0x4, R14 ;  /* 0x00000004972a7825 */ /* 0x002fc400078e020e */
[----:B------:R-:W4:Y:S04]  /*1b3f70*/  LDL.LU R149, [R1+0x13c] ;  /* 0x00013c0001957983 */ /* 0x000f280000300800 */
[----:B------:R1:W-:Y:S02]  /*1b3f80*/  @P6 STG.E desc[UR74][R42.64], R150 ;  /* 0x000000962a006986 */ /* 0x0003e4000c10194a */
[----:B-1----:R-:W-:Y:S02]  /*1b3f90*/  IMAD.WIDE R42, R151, 0x4, R12 ;  /* 0x00000004972a7825 */ /* 0x002fe400078e020c */
[----:B------:R-:W4:Y:S04]  /*1b3fa0*/  LDL.LU R150, [R1+0x870] ;  /* 0x0008700001967983 */ /* 0x000f280000300800 */
[----:B------:R-:W4:Y:S04]  /*1b3fb0*/  LDL.LU R151, [R1+0xf74] ;  /* 0x000f740001977983 */ /* 0x000f280000300800 */
[----:B--2---:R1:W-:Y:S04]  /*1b3fc0*/  @P0 STG.E desc[UR74][R42.64], R17 ;  /* 0x000000112a000986 */ /* 0x0043e8000c10194a */
[----:B-1----:R-:W2:Y:S01]  /*1b3fd0*/  LDL.LU R17, [R1+0x8114] ;  /* 0x0081140001117983 */ /* 0x002ea20000300800 */
[----:B------:R-:W-:Y:S01]  /*1b3fe0*/  LOP3.LUT P0, RZ, R31, 0x8000000, RZ, 0xc0, !PT ;  /* 0x080000001fff7812 */ /* 0x000fe2000780c0ff */
[----:B------:R-:W-:-:S12]  /*1b3ff0*/  IMAD.WIDE R42, R29, 0x4, R14 ;  /* 0x000000041d2a7825 */ /* 0x000fd800078e020e */
        /* <DEDUP_REMOVED lines=33> */
[----:B------:R1:W-:Y:S02]  /*1b4210*/  @P3 STG.E desc[UR74][R42.64], R236 ;  /* 0x000000ec2a003986 */ /* 0x0003e4000c10194a */
[----:B-1----:R-:W-:-:S05]  /*1b4220*/  IMAD.WIDE R42, R148, 0x4, R12 ;  /* 0x00000004942a7825 */ /* 0x002fca00078e020c */
[----:B----4-:R1:W-:Y:S02]  /*1b4230*/  @P4 STG.E desc[UR74][R42.64], R149 ;  /* 0x000000952a004986 */ /* 0x0103e4000c10194a */
[----:B-1----:R-:W-:-:S05]  /*1b4240*/  IMAD.WIDE R42, R151, 0x4, R14 ;  /* 0x00000004972a7825 */ /* 0x002fca00078e020e */
[----:B------:R1:W-:Y:S02]  /*1b4250*/  @P5 STG.E desc[UR74][R42.64], R150 ;  /* 0x000000962a005986 */ /* 0x0003e4000c10194a */
[----:B-1----:R-:W-:Y:S02]  /*1b4260*/  IMAD.WIDE R42, R151, 0x4, R12 ;  /* 0x00000004972a7825 */ /* 0x002fe400078e020c */
[----:B------:R-:W3:Y:S04]  /*1b4270*/  LDL.LU R150, [R1+0x404] ;  /* 0x0004040001967983 */ /* 0x000ee80000300800 */
[----:B------:R-:W4:Y:S04]  /*1b4280*/  LDL.LU R151, [R1+0x1770] ;  /* 0x0017700001977983 */ /* 0x000f280000300800 */
[----:B--2---:R1:W-:Y:S04]  /*1b4290*/  @P6 STG.E desc[UR74][R42.64], R17 ;  /* 0x000000112a006986 */ /* 0x0043e8000c10194a */
        /* <DEDUP_REMOVED lines=8> */
[----:B------:R-:W-:Y:S01]  /*1b4320*/  LOP3.LUT R31, R31, 0xffffefff, RZ, 0xc0, !PT ;  /* 0xffffefff1f1f7812 */ /* 0x000fe200078ec0ff */
[----:B------:R-:W3:Y:S04]  /*1b4330*/  LDL.LU R30, [R1+0x34] ;  /* 0x00003400011e7983 */ /* 0x000ee80000300800 */
[----:B------:R-:W4:Y:S04]  /*1b4340*/  LDL.LU R29, [R1+0x878] ;  /* 0x00087800011d7983 */ /* 0x000f280000300800 */
[----:B------:R-:W4:Y:S02]  /*1b4350*/  LDL.LU R235, [R1+0x1774] ;  /* 0x0017740001eb7983 */ /* 0x000f240000300800 */
[----:B------:R-:W-:-:S02]  /*1b4360*/  @P0 LOP3.LUT R31, R31, 0x1000, RZ, 0xfc, !PT ;  /* 0x000010001f1f0812 */ /* 0x000fc400078efcff */
[----:B------:R-:W-:Y:S01]  /*1b4370*/  LOP3.LUT P0, RZ, R16, 0x8000000, RZ, 0xc0, !PT ;  /* 0x0800000010ff7812 */ /* 0x000fe2000780c0ff */
[----:B------:R-:W4:Y:S01]  /*1b4380*/  LDL.LU R239, [R1+0x868] ;  /* 0x0008680001ef7983 */ /* 0x000f220000300800 */
[----:B------:R-:W-:-:S03]  /*1b4390*/  LOP3.LUT R31, R31, 0xffffdfff, RZ, 0xc0, !PT ;  /* 0xffffdfff1f1f7812 */ /* 0x000fc600078ec0ff */
[----:B------:R-:W4:Y:S04]  /*1b43a0*/  LDL.LU R243, [R1+0x408] ;  /* 0x0004080001f37983 */ /* 0x000f280000300800 */
[----:B------:R-:W4:Y:S04]  /*1b43b0*/  LDL.LU R247, [R1+0x1778] ;  /* 0x0017780001f77983 */ /* 0x000f280000300800 */
[----:B------:R-:W-:Y:S01]  /*1b43c0*/  @P0 LOP3.LUT R31, R31, 0x2000, RZ, 0xfc, !PT ;  /* 0x000020001f1f0812 */ /* 0x000fe200078efcff */
[----:B------:R-:W4:Y:S01]  /*1b43d0*/  LDL.LU R234, [R1+0x38] ;  /* 0x0000380001ea7983 */ /* 0x000f220000300800 */
[----:B------:R-:W-:-:S02]  /*1b43e0*/  LOP3.LUT P0, RZ, R16, 0x1000000, RZ, 0xc0, !PT ;  /* 0x0100000010ff7812 */ /* 0x000fc4000780c0ff */
[----:B------:R-:W-:Y:S01]  /*1b43f0*/  LOP3.LUT R31, R31, 0xffffbfff, RZ, 0xc0, !PT ;  /* 0xffffbfff1f1f7812 */ /* 0x000fe200078ec0ff */
[----:B------:R-:W4:Y:S04]  /*1b4400*/  LDL.LU R238, [R1+0x87c] ;  /* 0x00087c0001ee7983 */ /* 0x000f280000300800 */
[----:B------:R-:W4:Y:S01]  /*1b4410*/  LDL.LU R242, [R1+0x177c] ;  /* 0x00177c0001f27983 */ /* 0x000f220000300800 */
[C---:B------:R-:W-:Y:S02]  /*1b4420*/  LOP3.LUT P3, RZ, R16.reuse, 0x40, RZ, 0xc0, !PT ;  /* 0x0000004010ff7812 */ /* 0x040fe4000786c0ff */
[----:B------:R-:W-:Y:S01]  /*1b4430*/  LOP3.LUT P4, RZ, R16, 0x100, RZ, 0xc0, !PT ;  /* 0x0000010010ff7812 */ /* 0x000fe2000788c0ff */
[----:B------:R-:W4:Y:S02]  /*1b4440*/  LDL.LU R246, [R1+0x86c] ;  /* 0x00086c0001f67983 */ /* 0x000f240000300800 */
[----:B------:R-:W-:-:S02]  /*1b4450*/  @P0 LOP3.LUT R31, R31, 0x4000, RZ, 0xfc, !PT ;  /* 0x000040001f1f0812 */ /* 0x000fc400078efcff */
[C---:B------:R-:W-:Y:S01]  /*1b4460*/  LOP3.LUT P0, RZ, R16.reuse, 0x800000, RZ, 0xc0, !PT ;  /* 0x0080000010ff7812 */ /* 0x040fe2000780c0ff */
[----:B------:R-:W4:Y:S01]  /*1b4470*/  LDL.LU R233, [R1+0x40c] ;  /* 0x00040c0001e97983 */ /* 0x000f220000300800 */
[----:B------:R-:W-:Y:S02]  /*1b4480*/  LOP3.LUT R31, R31, 0xffff7fff, RZ, 0xc0, !PT ;  /* 0xffff7fff1f1f7812 */ /* 0x000fe400078ec0ff */
[----:B------:R-:W-:Y:S01]  /*1b4490*/  LOP3.LUT P5, RZ, R16, 0x400, RZ, 0xc0, !PT ;  /* 0x0000040010ff7812 */ /* 0x000fe200078ac0ff */
[----:B------:R-:W4:Y:S08]  /*1b44a0*/  LDL.LU R237, [R1+0x1780] ;  /* 0x0017800001ed7983 */ /* 0x000f300000300800 */
[----:B------:R-:W-:-:S02]  /*1b44b0*/  @P0 LOP3.LUT R31, R31, 0x8000, RZ, 0xfc, !PT ;  /* 0x000080001f1f0812 */ /* 0x000fc400078efcff */
[----:B------:R-:W-:Y:S02]  /*1b44c0*/  LOP3.LUT P0, RZ, R16, 0x200000, RZ, 0xc0, !PT ;  /* 0x0020000010ff7812 */ /* 0x000fe4000780c0ff */
[----:B------:R-:W-:-:S11]  /*1b44d0*/  LOP3.LUT R31, R31, 0xfffeffff, RZ, 0xc0, !PT ;  /* 0xfffeffff1f1f7812 */ /* 0x000fd600078ec0ff */
[----:B------:R-:W-:Y:S02]  /*1b44e0*/  @P0 LOP3.LUT R31, R31, 0x10000, RZ, 0xfc, !PT ;  /* 0x000100001f1f0812 */ /* 0x000fe400078efcff */
[----:B------:R-:W-:Y:S02]  /*1b44f0*/  LOP3.LUT P0, RZ, R16, 0x80000, RZ, 0xc0, !PT ;  /* 0x0008000010ff7812 */ /* 0x000fe4000780c0ff */
[----:B------:R-:W-:-:S11]  /*1b4500*/  LOP3.LUT R31, R31, 0xfffdffff, RZ, 0xc0, !PT ;  /* 0xfffdffff1f1f7812 */ /* 0x000fd600078ec0ff */
[----:B------:R-:W-:Y:S02]  /*1b4510*/  @P0 LOP3.LUT R31, R31, 0x20000, RZ, 0xfc, !PT ;  /* 0x000200001f1f0812 */ /* 0x000fe400078efcff */
[C---:B------:R-:W-:Y:S02]  /*1b4520*/  LOP3.LUT P0, RZ, R16.reuse, 0x20000, RZ, 0xc0, !PT ;  /* 0x0002000010ff7812 */ /* 0x040fe4000780c0ff */
[----:B------:R-:W-:Y:S02]  /*1b4530*/  LOP3.LUT R31, R31, 0xfffbffff, RZ, 0xc0, !PT ;  /* 0xfffbffff1f1f7812 */ /* 0x000fe400078ec0ff */
[----:B------:R-:W-:-:S09]  /*1b4540*/  LOP3.LUT P6, RZ, R16, 0x1000, RZ, 0xc0, !PT ;  /* 0x0000100010ff7812 */ /* 0x000fd200078cc0ff */
        /* <DEDUP_REMOVED lines=9> */
[----:B---3--:R1:W-:Y:S02]  /*1b45e0*/  @P4 STG.E desc[UR74][R42.64], R232 ;  /* 0x000000e82a004986 */ /* 0x0083e4000c10194a */
[----:B-1----:R-:W-:-:S02]  /*1b45f0*/  IMAD.WIDE R42, R148, 0x4, R14 ;  /* 0x00000004942a7825 */ /* 0x002fc400078e020e */
[----:B------:R-:W3:Y:S04]  /*1b4600*/  LDL.LU R232, [R1+0x1784] ;  /* 0x0017840001e87983 */ /* 0x000ee80000300800 */
[----:B------:R1:W-:Y:S04]  /*1b4610*/  @P5 STG.E desc[UR74][R42.64], R236 ;  /* 0x000000ec2a005986 */ /* 0x0003e8000c10194a */
[----:B------:R-:W3:Y:S01]  /*1b4620*/  LDL.LU R245, [R1+0x890] ;  /* 0x0008900001f57983 */ /* 0x000ee20000300800 */
[----:B-1----:R-:W-:-:S03]  /*1b4630*/  IMAD.WIDE R42, R148, 0x4, R12 ;  /* 0x00000004942a7825 */ /* 0x002fc600078e020c */
[----:B------:R-:W3:Y:S04]  /*1b4640*/  LDL.LU R236, [R1+0x880] ;  /* 0x0008800001ec7983 */ /* 0x000ee80000300800 */
[----:B------:R4:W-:Y:S04]  /*1b4650*/  @P6 STG.E desc[UR74][R42.64], R149 ;  /* 0x000000952a006986 */ /* 0x0009e8000c10194a */
[----:B------:R-:W3:Y:S01]  /*1b4660*/  LDL.LU R148, [R1+0x3f0] ;  /* 0x0003f00001947983 */ /* 0x000ee20000300800 */
[----:B----4-:R-:W-:-:S05]  /*1b4670*/  IMAD.WIDE R42, R151, 0x4, R14 ;  /* 0x00000004972a7825 */ /* 0x010fca00078e020e */
[----:B------:R1:W-:Y:S04]  /*1b4680*/  @P0 STG.E desc[UR74][R42.64], R150 ;  /* 0x000000962a000986 */ /* 0x0003e8000c10194a */
[----:B-1----:R-:W4:Y:S01]  /*1b4690*/  LDL.LU R150, [R1+0x1788] ;  /* 0x0017880001967983 */ /* 0x002f220000300800 */
[----:B------:R-:W-:-:S03]  /*1b46a0*/  IMAD.WIDE R42, R151, 0x4, R12 ;  /* 0x00000004972a7825 */ /* 0x000fc600078e020c */
[----:B------:R-:W4:Y:S04]  /*1b46b0*/  LDL.LU R149, [R1+0x20] ;  /* 0x0000200001957983 */ /* 0x000f280000300800 */
[----:B------:R-:W4:Y:S01]  /*1b46c0*/  LDL.LU R151, [R1+0x178c] ;  /* 0x00178c0001977983 */ /* 0x000f220000300800 */
        /* <DEDUP_REMOVED lines=21> */
[----:B------:R-:W-:Y:S02]  /*1b4820*/  LOP3.LUT P1, RZ, R16, 0x40000000, RZ, 0xc0, !PT ;  /* 0x4000000010ff7812 */ /* 0x000fe4000782c0ff */
[----:B------:R-:W-:Y:S01]  /*1b4830*/  LOP3.LUT P2, RZ, R17, 0x1, RZ, 0xc0, !PT ;  /* 0x0000000111ff7812 */ /* 0x000fe2000784c0ff */
[----:B-1----:R-:W-:-:S08]  /*1b4840*/  IMAD.WIDE R42, R237, 0x4, R14 ;  /* 0x00000004ed2a7825 */ /* 0x002fd000078e020e */
[----:B------:R1:W-:Y:S01]  /*1b4850*/  @P0 STG.E desc[UR74][R42.64], R233 ;  /* 0x000000e92a000986 */ /* 0x0003e2000c10194a */
[----:B------:R-:W-:Y:S01]  /*1b4860*/  LOP3.LUT P3, RZ, R17, 0x4, RZ, 0xc0, !PT ;  /* 0x0000000411ff7812 */ /* 0x000fe2000786c0ff */
[----:B-1----:R-:W-:Y:S01]  /*1b4870*/  IMAD.WIDE R42, R237, 0x4, R12 ;  /* 0x00000004ed2a7825 */ /* 0x002fe200078e020c */
[C---:B------:R-:W-:Y:S02]  /*1b4880*/  LOP3.LUT P4, RZ, R17.reuse, 0x8, RZ, 0xc0, !PT ;  /* 0x0000000811ff7812 */ /* 0x040fe4000788c0ff */
[C---:B------:R-:W-:Y:S02]  /*1b4890*/  LOP3.LUT P5, RZ, R17.reuse, 0x40, RZ, 0xc0, !PT ;  /* 0x0000004011ff7812 */ /* 0x040fe400078ac0ff */
[----:B------:R-:W-:Y:S01]  /*1b48a0*/  LOP3.LUT P6, RZ, R17, 0x80, RZ, 0xc0, !PT ;  /* 0x0000008011ff7812 */ /* 0x000fe200078cc0ff */
[----:B--2---:R3:W-:Y:S02]  /*1b48b0*/  @P1 STG.E desc[UR74][R42.64], R241 ;  /* 0x000000f12a001986 */ /* 0x0047e4000c10194a */
[----:B---3--:R-:W-:-:S05]  /*1b48c0*/  IMAD.WIDE R42, R232, 0x4, R14 ;  /* 0x00000004e82a7825 */ /* 0x008fca00078e020e */
[----:B------:R1:W-:Y:S02]  /*1b48d0*/  @P2 STG.E desc[UR74][R42.64], R245 ;  /* 0x000000f52a002986 */ /* 0x0003e4000c10194a */
[----:B-1----:R-:W-:-:S05]  /*1b48e0*/  IMAD.WIDE R42, R232, 0x4, R12 ;  /* 0x00000004e82a7825 */ /* 0x002fca00078e020c */
[----:B------:R4:W-:Y:S02]  /*1b48f0*/  @P3 STG.E desc[UR74][R42.64], R236 ;  /* 0x000000ec2a003986 */ /* 0x0009e4000c10194a */
[----:B----4-:R-:W-:-:S05]  /*1b4900*/  IMAD.WIDE R42, R150, 0x4, R14 ;  /* 0x00000004962a7825 */ /* 0x010fca00078e020e */
[----:B------:R1:W-:Y:S02]  /*1b4910*/  @P4 STG.E desc[UR74][R42.64], R148 ;  /* 0x000000942a004986 */ /* 0x0003e4000c10194a */
[----:B-1----:R-:W-:Y:S02]  /*1b4920*/  IMAD.WIDE R42, R150, 0x4, R12 ;  /* 0x00000004962a7825 */ /* 0x002fe400078e020c */
[----:B------:R-:W2:Y:S04]  /*1b4930*/  LDL.LU R150, [R1+0x1794] ;  /* 0x0017940001967983 */ /* 0x000ea80000300800 */
[----:B------:R1:W-:Y:S02]  /*1b4940*/  @P5 STG.E desc[UR74][R42.64], R149 ;  /* 0x000000952a005986 */ /* 0x0003e4000c10194a */
[----:B-1----:R-:W-:-:S05]  /*1b4950*/  IMAD.WIDE R42, R151, 0x4, R14 ;  /* 0x00000004972a7825 */ /* 0x002fca00078e020e */
[----:B------:R1:W-:Y:S04]  /*1b4960*/  @P6 STG.E desc[UR74][R42.64], R18 ;  /* 0x000000122a006986 */ /* 0x0003e8000c10194a */
[----:B-1----:R-:W3:Y:S04]  /*1b4970*/  LDL.LU R18, [R1+0x810c] ;  /* 0x00810c0001127983 */ /* 0x002ee80000300800 */
[----:B------:R-:W4:Y:S04]  /*1b4980*/  LDL.LU R245, [R1+0x884] ;  /* 0x0008840001f57983 */ /* 0x000f280000300800 */
        /* <DEDUP_REMOVED lines=8> */
[----:B------:R-:W-:-:S03]  /*1b4a10*/  IMAD.WIDE R42, R151, 0x4, R12 ;  /* 0x00000004972a7825 */ /* 0x000fc600078e020c */
[----:B------:R-:W3:Y:S04]  /*1b4a20*/  LDL.LU R151, [R1+0x89c] ;  /* 0x00089c0001977983 */ /* 0x000ee80000300800 */
[----:B------:R-:W3:Y:S01]  /*1b4a30*/  LDL.LU R243, [R1+0x179c] ;  /* 0x00179c0001f37983 */ /* 0x000ee20000300800 */
[----:B------:R-:W-:Y:S02]  /*1b4a40*/  LOP3.LUT P0, RZ, R17, 0x80000000, RZ, 0xc0, !PT ;  /* 0x8000000011ff7812 */ /* 0x000fe4000780c0ff */
[----:B------:R-:W-:Y:S01]  /*1b4a50*/  LOP3.LUT R31, R31, 0xffffffef, RZ, 0xc0, !PT ;  /* 0xffffffef1f1f7812 */ /* 0x000fe200078ec0ff */
[----:B------:R-:W3:Y:S04]  /*1b4a60*/  LDL.LU R247, [R1+0x88c] ;  /* 0x00088c0001f77983 */ /* 0x000ee80000300800 */
[----:B------:R-:W3:Y:S01]  /*1b4a70*/  LDL.LU R234, [R1+0x3fc] ;  /* 0x0003fc0001ea7983 */ /* 0x000ee20000300800 */
[----:B------:R-:W-:-:S03]  /*1b4a80*/  LOP3.LUT P3, RZ, R17, 0x200, RZ, 0xc0, !PT ;  /* 0x0000020011ff7812 */ /* 0x000fc6000786c0ff */
[----:B------:R-:W3:Y:S02]  /*1b4a90*/  LDL.LU R238, [R1+0x17a0] ;  /* 0x0017a00001ee7983 */ /* 0x000ee40000300800 */
[----:B------:R-:W-:Y:S02]  /*1b4aa0*/  @P0 LOP3.LUT R31, R31, 0x10, RZ, 0xfc, !PT ;  /* 0x000000101f1f0812 */ /* 0x000fe400078efcff */
[----:B------:R-:W-:Y:S01]  /*1b4ab0*/  LOP3.LUT P0, RZ, R17, 0x20000000, RZ, 0xc0, !PT ;  /* 0x2000000011ff7812 */ /* 0x000fe2000780c0ff */
[----:B------:R-:W3:Y:S01]  /*1b4ac0*/  LDL.LU R242, [R1+0x2c] ;  /* 0x00002c0001f27983 */ /* 0x000ee20000300800 */
[----:B------:R-:W-:Y:S02]  /*1b4ad0*/  LOP3.LUT R31, R31, 0xffffffdf, RZ, 0xc0, !PT ;  /* 0xffffffdf1f1f7812 */ /* 0x000fe400078ec0ff */
[C---:B------:R-:W-:Y:S01]  /*1b4ae0*/  LOP3.LUT P4, RZ, R17.reuse, 0x800, RZ, 0xc0, !PT ;  /* 0x0000080011ff7812 */ /* 0x040fe2000788c0ff */
[----:B------:R-:W3:Y:S01]  /*1b4af0*/  LDL.LU R233, [R1+0x17a4] ;  /* 0x0017a40001e97983 */ /* 0x000ee20000300800 */
[----:B------:R-:W-:-:S02]  /*1b4b00*/  LOP3.LUT P5, RZ, R17, 0x2000, RZ, 0xc0, !PT ;  /* 0x0000200011ff7812 */ /* 0x000fc400078ac0ff */
[----:B------:R-:W-:Y:S01]  /*1b4b10*/  LOP3.LUT P6, RZ, R17, 0x4000, RZ, 0xc0, !PT ;  /* 0x0000400011ff7812 */ /* 0x000fe200078cc0ff */
[----:B------:R-:W3:Y:S04]  /*1b4b20*/  LDL.LU R246, [R1+0x8c0] ;  /* 0x0008c00001f67983 */ /* 0x000ee80000300800 */
[----:B------:R-:W-:Y:S01]  /*1b4b30*/  @P0 LOP3.LUT R31, R31, 0x20, RZ, 0xfc, !PT ;  /* 0x000000201f1f0812 */ /* 0x000fe200078efcff */
[----:B------:R-:W3:Y:S01]  /*1b4b40*/  LDL.LU R237, [R1+0x8b0] ;  /* 0x0008b00001ed7983 */ /* 0x000ee20000300800 */
[----:B------:R-:W-:Y:S02]  /*1b4b50*/  LOP3.LUT P0, RZ, R17, 0x10000000, RZ, 0xc0, !PT ;  /* 0x1000000011ff7812 */ /* 0x000fe4000780c0ff */
[----:B------:R-:W-:Y:S01]  /*1b4b60*/  LOP3.LUT R31, R31, 0xffffffbf, RZ, 0xc0, !PT ;  /* 0xffffffbf1f1f7812 */ /* 0x000fe200078ec0ff */
        /* <DEDUP_REMOVED lines=18> */
[----:B----4-:R2:W-:Y:S02]  /*1b4c90*/  @P3 STG.E desc[UR74][R42.64], R245 ;  /* 0x000000f52a003986 */ /* 0x0105e4000c10194a */
[C---:B--2---:R-:W-:Y:S02]  /*1b4ca0*/  IMAD.WIDE R42, R236.reuse, 0x4, R14 ;  /* 0x00000004ec2a7825 */ /* 0x044fe400078e020e */
[----:B------:R-:W2:Y:S04]  /*1b4cb0*/  LDL.LU R245, [R1+0x17a8] ;  /* 0x0017a80001f57983 */ /* 0x000ea80000300800 */
[----:B------:R1:W-:Y:S02]  /*1b4cc0*/  @P4 STG.E desc[UR74][R42.64], R232 ;  /* 0x000000e82a004986 */ /* 0x0003e4000c10194a */
[----:B-1----:R-:W-:-:S02]  /*1b4cd0*/  IMAD.WIDE R42, R236, 0x4, R12 ;  /* 0x00000004ec2a7825 */ /* 0x002fc400078e020c */
[----:B------:R-:W4:Y:S04]  /*1b4ce0*/  LDL.LU R232, [R1+0x3e0] ;  /* 0x0003e00001e87983 */ /* 0x000f280000300800 */
[----:B------:R1:W-:Y:S04]  /*1b4cf0*/  @P5 STG.E desc[UR74][R42.64], R148 ;  /* 0x000000942a005986 */ /* 0x0003e8000c10194a */
[----:B------:R-:W4:Y:S01]  /*1b4d00*/  LDL.LU R236, [R1+0x8c4] ;  /* 0x0008c40001ec7983 */ /* 0x000f220000300800 */
[----:B-1----:R-:W-:-:S03]  /*1b4d10*/  IMAD.WIDE R42, R150, 0x4, R14 ;  /* 0x00000004962a7825 */ /* 0x002fc600078e020e */
[----:B------:R-:W4:Y:S04]  /*1b4d20*/  LDL.LU R148, [R1+0x17ac] ;  /* 0x0017ac0001947983 */ /* 0x000f280000300800 */
[----:B---3--:R1:W-:Y:S02]  /*1b4d30*/  @P6 STG.E desc[UR74][R42.64], R149 ;  /* 0x000000952a006986 */ /* 0x0083e4000c10194a */
[----:B-1----:R-:W-:Y:S02]  /*1b4d40*/  IMAD.WIDE R42, R150, 0x4, R12 ;  /* 0x00000004962a7825 */ /* 0x002fe400078e020c */
[----:B------:R-:W3:Y:S04]  /*1b4d50*/  LDL.LU R149, [R1+0x8b4] ;  /* 0x0008b40001957983 */ /* 0x000ee80000300800 */
[----:B------:R1:W-:Y:S01]  /*1b4d60*/  @P0 STG.E desc[UR74][R42.64], R30 ;  /* 0x0000001e2a000986 */ /* 0x0003e2000c10194a */
[----:B------:R-:W-:-:S03]  /*1b4d70*/  LOP3.LUT P0, RZ, R31, 0x800, RZ, 0xc0, !PT ;  /* 0x000008001fff7812 */ /* 0x000fc6000780c0ff */
[----:B------:R-:W3:Y:S01]  /*1b4d80*/  LDL.LU R150, [R1+0x17b0] ;  /* 0x0017b00001967983 */ /* 0x000ee20000300800 */
[----:B-1----:R-:W-:-:S09]  /*1b4d90*/  IMAD.WIDE R42, R235, 0x4, R14 ;  /* 0x00000004eb2a7825 */ /* 0x002fd200078e020e */
[----:B------:R1:W-:Y:S01]  /*1b4da0*/  @P0 STG.E desc[UR74][R42.64], R29 ;  /* 0x0000001d2a000986 */ /* 0x0003e2000c10194a */
[----:B------:R-:W-:Y:S01]  /*1b4db0*/  LOP3.LUT P0, RZ, R31, 0x400, RZ, 0xc0, !PT ;  /* 0x000004001fff7812 */ /* 0x000fe2000780c0ff */
[----:B-1----:R-:W-:-:S12]  /*1b4dc0*/  IMAD.WIDE R42, R235, 0x4, R12 ;  /* 0x00000004eb2a7825 */ /* 0x002fd800078e020c */
[----:B------:R1:W-:Y:S01]  /*1b4dd0*/  @P0 STG.E desc[UR74][R42.64], R239 ;  /* 0x000000ef2a000986 */ /* 0x0003e2000c10194a */
[----:B------:R-:W-:Y:S01]  /*1b4de0*/  LOP3.LUT P0, RZ, R31, 0x200, RZ, 0xc0, !PT ;  /* 0x000002001fff7812 */ /* 0x000fe2000780c0ff */
[----:B-1----:R-:W-:-:S12]  /*1b4df0*/  IMAD.WIDE R42, R243, 0x4, R14 ;  /* 0x00000004f32a7825 */ /* 0x002fd800078e020e */
[----:B------:R1:W-:Y:S04]  /*1b4e00*/  @P0 STG.E desc[UR74][R42.64], R151 ;  /* 0x000000972a000986 */ /* 0x0003e8000c10194a */
[----:B-1----:R-:W3:Y:S01]  /*1b4e10*/  LDL.LU R151, [R1+0x3e4] ;  /* 0x0003e40001977983 */ /* 0x002ee20000300800 */
        /* <DEDUP_REMOVED lines=17> */
[C---:B------:R-:W-:Y:S02]  /*1b4f30*/  LOP3.LUT P3, RZ, R18.reuse, 0x10, RZ, 0xc0, !PT ;  /* 0x0000001012ff7812 */ /* 0x040fe4000786c0ff */
[C---:B------:R-:W-:Y:S02]  /*1b4f40*/  LOP3.LUT P4, RZ, R18.reuse, 0x80, RZ, 0xc0, !PT ;  /* 0x0000008012ff7812 */ /* 0x040fe4000788c0ff */
[C---:B------:R-:W-:Y:S02]  /*1b4f50*/  LOP3.LUT P5, RZ, R18.reuse, 0x100, RZ, 0xc0, !PT ;  /* 0x0000010012ff7812 */ /* 0x040fe400078ac0ff */
[----:B------:R-:W-:Y:S01]  /*1b4f60*/  LOP3.LUT P6, RZ, R18, 0x400, RZ, 0xc0, !PT ;  /* 0x0000040012ff7812 */ /* 0x000fe200078cc0ff */
[----:B--2---:R-:W-:-:S05]  /*1b4f70*/  IMAD.WIDE R42, R245, 0x4, R14 ;  /* 0x00000004f52a7825 */ /* 0x004fca00078e020e */
[----:B------:R1:W-:Y:S02]  /*1b4f80*/  @P1 STG.E desc[UR74][R42.64], R241 ;  /* 0x000000f12a001986 */ /* 0x0003e4000c10194a */
[----:B-1----:R-:W-:-:S05]  /*1b4f90*/  IMAD.WIDE R42, R245, 0x4, R12 ;  /* 0x00000004f52a7825 */ /* 0x002fca00078e020c */
[----:B----4-:R1:W-:Y:S02]  /*1b4fa0*/  @P2 STG.E desc[UR74][R42.64], R232 ;  /* 0x000000e82a002986 */ /* 0x0103e4000c10194a */
[----:B-1----:R-:W-:-:S05]  /*1b4fb0*/  IMAD.WIDE R42, R148, 0x4, R14 ;  /* 0x00000004942a7825 */ /* 0x002fca00078e020e */
[----:B------:R1:W-:Y:S02]  /*1b4fc0*/  @P3 STG.E desc[UR74][R42.64], R236 ;  /* 0x000000ec2a003986 */ /* 0x0003e4000c10194a */
[----:B-1----:R-:W-:-:S05]  /*1b4fd0*/  IMAD.WIDE R42, R148, 0x4, R12 ;  /* 0x00000004942a7825 */ /* 0x002fca00078e020c */
[----:B---3--:R1:W-:Y:S02]  /*1b4fe0*/  @P4 STG.E desc[UR74][R42.64], R149 ;  /* 0x000000952a004986 */ /* 0x0083e4000c10194a */
[----:B-1----:R-:W-:-:S05]  /*1b4ff0*/  IMAD.WIDE R42, R150, 0x4, R14 ;  /* 0x00000004962a7825 */ /* 0x002fca00078e020e */
[----:B------:R1:W-:Y:S04]  /*1b5000*/  @P5 STG.E desc[UR74][R42.64], R19 ;  /* 0x000000132a005986 */ /* 0x0003e8000c10194a */
[----:B-1----:R-:W2:Y:S01]  /*1b5010*/  LDL.LU R19, [R1+0x8108] ;  /* 0x0081080001137983 */ /* 0x002ea20000300800 */
[----:B------:R-:W-:-:S03]  /*1b5020*/  IMAD.WIDE R42, R150, 0x4, R12 ;  /* 0x00000004962a7825 */ /* 0x000fc600078e020c */
[----:B------:R-:W3:Y:S04]  /*1b5030*/  LDL.LU R148, [R1+0x8cc] ;  /* 0x0008cc0001947983 */ /* 0x000ee80000300800 */
[----:B------:R-:W4:Y:S04]  /*1b5040*/  LDL.LU R150, [R1+0x17bc] ;  /* 0x0017bc0001967983 */ /* 0x000f280000300800 */
[----:B------:R-:W2:Y:S04]  /*1b5050*/  LDL.LU R149, [R1+0x8bc] ;  /* 0x0008bc0001957983 */ /* 0x000ea80000300800 */
[----:B------:R-:W2:Y:S04]  /*1b5060*/  LDL.LU R239, [R1+0x17c0] ;  /* 0x0017c00001ef7983 */ /* 0x000ea80000300800 */
[----:B------:R-:W2:Y:S04]  /*1b5070*/  LDL.LU R237, [R1+0x8c8] ;  /* 0x0008c80001ed7983 */ /* 0x000ea80000300800 */
[----:B------:R1:W-:Y:S04]  /*1b5080*/  @P6 STG.E desc[UR74][R42.64], R151 ;  /* 0x000000972a006986 */ /* 0x0003e8000c10194a */
[----:B-1----:R-:W2:Y:S04]  /*1b5090*/  LDL.LU R151, [R1+0x17b4] ;  /* 0x0017b40001977983 */ /* 0x002ea80000300800 */
[----:B------:R-:W3:Y:S04]  /*1b50a0*/  LDL.LU R241, [R1+0x8b8] ;  /* 0x0008b80001f17983 */ /* 0x000ee80000300800 */
[----:B------:R-:W3:Y:S04]  /*1b50b0*/  LDL.LU R245, [R1+0x8a8] ;  /* 0x0008a80001f57983 */ /* 0x000ee80000300800 */
[----:B------:R-:W3:Y:S04]  /*1b50c0*/  LDL.LU R232, [R1+0x17b8] ;  /* 0x0017b80001e87983 */ /* 0x000ee80000300800 */
[----:B------:R-:W3:Y:S01]  /*1b50d0*/  LDL.LU R236, [R1+0x3e8] ;  /* 0x0003e80001ec7983 */ /* 0x000ee20000300800 */
[----:B------:R-:W-:-:S02]  /*1b50e0*/  LOP3.LUT P3, RZ, R18, 0x1000, RZ, 0xc0, !PT ;  /* 0x0000100012ff7812 */ /* 0x000fc4000786c0ff */
[----:B------:R-:W-:Y:S02]  /*1b50f0*/  LOP3.LUT R10, R10, 0xefffffff, RZ, 0xc0, !PT ;  /* 0xefffffff0a0a7812 */ /* 0x000fe400078ec0ff */
[----:B------:R-:W-:Y:S02]  /*1b5100*/  LOP3.LUT R31, R31, 0xfffffffe, RZ, 0xc0, !PT ;  /* 0xfffffffe1f1f7812 */ /* 0x000fe400078ec0ff */
[C---:B------:R-:W-:Y:S02]  /*1b5110*/  LOP3.LUT P4, RZ, R18.reuse, 0x4000, RZ, 0xc0, !PT ;  /* 0x0000400012ff7812 */ /* 0x040fe4000788c0ff */
[C---:B------:R-:W-:Y:S02]  /*1b5120*/  LOP3.LUT P5, RZ, R18.reuse, 0x8000, RZ, 0xc0, !PT ;  /* 0x0000800012ff7812 */ /* 0x040fe400078ac0ff */
[----:B------:R-:W-:Y:S01]  /*1b5130*/  LOP3.LUT P6, RZ, R18, 0x40000, RZ, 0xc0, !PT ;  /* 0x0004000012ff7812 */ /* 0x000fe200078cc0ff */
[----:B--2---:R-:W-:-:S05]  /*1b5140*/  IMAD.WIDE R42, R151, 0x4, R14 ;  /* 0x00000004972a7825 */ /* 0x004fca00078e020e */
[----:B------:R1:W-:Y:S02]  /*1b5150*/  @P3 STG.E desc[UR74][R42.64], R237 ;  /* 0x000000ed2a003986 */ /* 0x0003e4000c10194a */
[----:B-1----:R-:W-:Y:S02]  /*1b5160*/  IMAD.WIDE R42, R151, 0x4, R12 ;  /* 0x00000004972a7825 */ /* 0x002fe400078e020c */
[----:B------:R-:W2:Y:S04]  /*1b5170*/  LDL.LU R151, [R1+0x8ac] ;  /* 0x0008ac0001977983 */ /* 0x000ea80000300800 */
[----:B------:R-:W2:Y:S04]  /*1b5180*/  LDL.LU R243, [R1+0x3ec] ;  /* 0x0003ec0001f37983 */ /* 0x000ea80000300800 */
[----:B------:R-:W2:Y:S04]  /*1b5190*/  LDL.LU R247, [R1+0x8f0] ;  /* 0x0008f00001f77983 */ /* 0x000ea80000300800 */
[----:B------:R-:W2:Y:S04]  /*1b51a0*/  LDL.LU R234, [R1+0x17c4] ;  /* 0x0017c40001ea7983 */ /* 0x000ea80000300800 */
[----:B------:R-:W2:Y:S04]  /*1b51b0*/  LDL.LU R238, [R1+0x8e0] ;  /* 0x0008e00001ee7983 */ /* 0x000ea80000300800 */
[----:B------:R-:W2:Y:S04]  /*1b51c0*/  LDL.LU R242, [R1+0x8d0] ;  /* 0x0008d00001f27983 */ /* 0x000ea80000300800 */
[----:B------:R-:W2:Y:S01]  /*1b51d0*/  LDL.LU R246, [R1+0x17c8] ;  /* 0x0017c80001f67983 */ /* 0x000ea20000300800 */
[----:B------:R-:W-:-:S03]  /*1b51e0*/  LOP3.LUT P0, RZ, R19, 0x4, RZ, 0xc0, !PT ;  /* 0x0000000413ff7812 */ /* 0x000fc6000780c0ff */
[----:B---3--:R1:W-:Y:S04]  /*1b51f0*/  @P4 STG.E desc[UR74][R42.64], R241 ;  /* 0x000000f12a004986 */ /* 0x0083e8000c10194a */
[----:B------:R-:W3:Y:S04]  /*1b5200*/  LDL.LU R233, [R1+0x8f4] ;  /* 0x0008f40001e97983 */ /* 0x000ee80000300800 */
[----:B------:R-:W3:Y:S02]  /*1b5210*/  LDL.LU R237, [R1+0x17cc] ;  /* 0x0017cc0001ed7983 */ /* 0x000ee40000300800 */
[----:B------:R-:W-:-:S02]  /*1b5220*/  @P0 LOP3.LUT R10, R10, 0x10000000, RZ, 0xfc, !PT ;  /* 0x100000000a0a0812 */ /* 0x000fc400078efcff */
[----:B------:R-:W-:Y:S01]  /*1b5230*/  LOP3.LUT P0, RZ, R19, 0x1, RZ, 0xc0, !PT ;  /* 0x0000000113ff7812 */ /* 0x000fe2000780c0ff */
[----:B-1----:R-:W-:Y:S01]  /*1b5240*/  IMAD.WIDE R42, R232, 0x4, R14 ;  /* 0x00000004e82a7825 */ /* 0x002fe200078e020e */
        /* <DEDUP_REMOVED lines=22> */
[----:B-1----:R-:W-:Y:S02]  /*1b53b0*/  IMAD.WIDE R42, R232, 0x4, R12 ;  /* 0x00000004e82a7825 */ /* 0x002fe400078e020c */
[----:B------:R-:W3:Y:S04]  /*1b53c0*/  LDL.LU R232, [R1+0x17d0] ;  /* 0x0017d00001e87983 */ /* 0x000ee80000300800 */
[----:B------:R4:W-:Y:S04]  /*1b53d0*/  @P6 STG.E desc[UR74][R42.64], R236 ;  /* 0x000000ec2a006986 */ /* 0x0009e8000c10194a */
[----:B------:R-:W3:Y:S01]  /*1b53e0*/  LDL.LU R245, [R1+0x8d4] ;  /* 0x0008d40001f57983 */ /* 0x000ee20000300800 */
[----:B----4-:R-:W-:-:S03]  /*1b53f0*/  IMAD.WIDE R42, R150, 0x4, R14 ;  /* 0x00000004962a7825 */ /* 0x010fc600078e020e */
[----:B------:R-:W4:Y:S04]  /*1b5400*/  LDL.LU R236, [R1+0x3d4] ;  /* 0x0003d40001ec7983 */ /* 0x000f280000300800 */
[----:B------:R1:W-:Y:S01]  /*1b5410*/  @P0 STG.E desc[UR74][R42.64], R148 ;  /* 0x000000942a000986 */ /* 0x0003e2000c10194a */
[C---:B------:R-:W-:Y:S01]  /*1b5420*/  LOP3.LUT P0, RZ, R31.reuse, 0x8, RZ, 0xc0, !PT ;  /* 0x000000081fff7812 */ /* 0x040fe2000780c0ff */
[----:B-1----:R-:W-:Y:S02]  /*1b5430*/  IMAD.WIDE R42, R150, 0x4, R12 ;  /* 0x00000004962a7825 */ /* 0x002fe400078e020c */
[----:B------:R-:W4:Y:S10]  /*1b5440*/  LDL.LU R150, [R1+0x17d4] ;  /* 0x0017d40001967983 */ /* 0x000f340000300800 */
[----:B------:R1:W-:Y:S01]  /*1b5450*/  @P0 STG.E desc[UR74][R42.64], R149 ;  /* 0x000000952a000986 */ /* 0x0003e2000c10194a */
[----:B------:R-:W-:Y:S01]  /*1b5460*/  LOP3.LUT P0, RZ, R31, 0x4, RZ, 0xc0, !PT ;  /* 0x000000041fff7812 */ /* 0x000fe2000780c0ff */
[----:B-1----:R-:W-:-:S02]  /*1b5470*/  IMAD.WIDE R42, R239, 0x4, R14 ;  /* 0x00000004ef2a7825 */ /* 0x002fc400078e020e */
[----:B------:R-:W4:Y:S04]  /*1b5480*/  LDL.LU R149, [R1+0x8f8] ;  /* 0x0008f80001957983 */ /* 0x000f280000300800 */
[----:B------:R-:W4:Y:S06]  /*1b5490*/  LDL.LU R148, [R1+0x8e8] ;  /* 0x0008e80001947983 */ /* 0x000f2c0000300800 */
[----:B--2---:R1:W-:Y:S01]  /*1b54a0*/  @P0 STG.E desc[UR74][R42.64], R151 ;  /* 0x000000972a000986 */ /* 0x0043e2000c10194a */
[----:B------:R-:W-:Y:S01]  /*1b54b0*/  LOP3.LUT P0, RZ, R31, 0x2, RZ, 0xc0, !PT ;  /* 0x000000021fff7812 */ /* 0x000fe2000780c0ff */
[----:B-1----:R-:W-:-:S02]  /*1b54c0*/  IMAD.WIDE R42, R239, 0x4, R12 ;  /* 0x00000004ef2a7825 */ /* 0x002fc400078e020c */
[----:B------:R-:W2:Y:S10]  /*1b54d0*/  LDL.LU R151, [R1+0x17d8] ;  /* 0x0017d80001977983 */ /* 0x000eb40000300800 */
[----:B------:R-:W-:Y:S01]  /*1b54e0*/  @P0 STG.E desc[UR74][R42.64], R243 ;  /* 0x000000f32a000986 */ /* 0x000fe2000c10194a */
        /* <DEDUP_REMOVED lines=13> */
[----:B------:R-:W-:Y:S02]  /*1b55c0*/  LOP3.LUT P0, RZ, R10, 0x10000000, RZ, 0xc0, !PT ;  /* 0x100000000aff7812 */ /* 0x000fe4000780c0ff */
[----:B------:R-:W-:Y:S01]  /*1b55d0*/  LOP3.LUT P1, RZ, R19, 0x10, RZ, 0xc0, !PT ;  /* 0x0000001013ff7812 */ /* 0x000fe2000782c0ff */
[----:B---3--:R-:W-:Y:S01]  /*1b55e0*/  IMAD.WIDE R30, R237, 0x4, R14 ;  /* 0x00000004ed1e7825 */ /* 0x008fe200078e020e */
[C---:B------:R-:W-:Y:S02]  /*1b55f0*/  LOP3.LUT P2, RZ, R19.reuse, 0x20, RZ, 0xc0, !PT ;  /* 0x0000002013ff7812 */ /* 0x040fe4000784c0ff */
[----:B------:R-:W-:-:S07]  /*1b5600*/  LOP3.LUT P3, RZ, R19, 0x100, RZ, 0xc0, !PT ;  /* 0x0000010013ff7812 */ /* 0x000fce000786c0ff */
[----:B------:R1:W-:Y:S01]  /*1b5610*/  @P0 STG.E desc[UR74][R30.64], R233 ;  /* 0x000000e91e000986 */ /* 0x0003e2000c10194a */
[----:B------:R-:W-:Y:S01]  /*1b5620*/  LOP3.LUT P4, RZ, R19, 0x200, RZ, 0xc0, !PT ;  /* 0x0000020013ff7812 */ /* 0x000fe2000788c0ff */
[----:B-1----:R-:W-:-:S05]  /*1b5630*/  IMAD.WIDE R30, R237, 0x4, R12 ;  /* 0x00000004ed1e7825 */ /* 0x002fca00078e020c */
[----:B------:R1:W-:Y:S01]  /*1b5640*/  @P1 STG.E desc[UR74][R30.64], R241 ;  /* 0x000000f11e001986 */ /* 0x0003e2000c10194a */
[C---:B------:R-:W-:Y:S02]  /*1b5650*/  LOP3.LUT P5, RZ, R19.reuse, 0x800, RZ, 0xc0, !PT ;  /* 0x0000080013ff7812 */ /* 0x040fe400078ac0ff */
[----:B------:R-:W-:Y:S01]  /*1b5660*/  LOP3.LUT P6, RZ, R19, 0x2000, RZ, 0xc0, !PT ;  /* 0x0000200013ff7812 */ /* 0x000fe200078cc0ff */
[----:B-1----:R-:W-:-:S05]  /*1b5670*/  IMAD.WIDE R30, R232, 0x4, R14 ;  /* 0x00000004e81e7825 */ /* 0x002fca00078e020e */
[----:B------:R1:W-:Y:S02]  /*1b5680*/  @P2 STG.E desc[UR74][R30.64], R245 ;  /* 0x000000f51e002986 */ /* 0x0003e4000c10194a */
[----:B-1----:R-:W-:-:S05]  /*1b5690*/  IMAD.WIDE R30, R232, 0x4, R12 ;  /* 0x00000004e81e7825 */ /* 0x002fca00078e020c */
[----:B----4-:R1:W-:Y:S02]  /*1b56a0*/  @P3 STG.E desc[UR74][R30.64], R236 ;  /* 0x000000ec1e003986 */ /* 0x0103e4000c10194a */
[----:B-1----:R-:W-:-:S05]  /*1b56b0*/  IMAD.WIDE R30, R150, 0x4, R14 ;  /* 0x00000004961e7825 */ /* 0x002fca00078e020e */
[----:B------:R1:W-:Y:S02]  /*1b56c0*/  @P4 STG.E desc[UR74][R30.64], R149 ;  /* 0x000000951e004986 */ /* 0x0003e4000c10194a */
[----:B-1----:R-:W-:Y:S02]  /*1b56d0*/  IMAD.WIDE R30, R150, 0x4, R12 ;  /* 0x00000004961e7825 */ /* 0x002fe400078e020c */
[----:B------:R-:W3:Y:S04]  /*1b56e0*/  LDL.LU R149, [R1+0x17e4] ;  /* 0x0017e40001957983 */ /* 0x000ee80000300800 */
[----:B------:R2:W-:Y:S04]  /*1b56f0*/  @P5 STG.E desc[UR74][R30.64], R148 ;  /* 0x000000941e005986 */ /* 0x0005e8000c10194a */
[----:B------:R-:W4:Y:S01]  /*1b5700*/  LDL.LU R150, [R1+0x3dc] ;  /* 0x0003dc0001967983 */ /* 0x000f220000300800 */
[----:B--2---:R-:W-:-:S05]  /*1b5710*/  IMAD.WIDE R30, R151, 0x4, R14 ;  /* 0x00000004971e7825 */ /* 0x004fca00078e020e */
[----:B------:R1:W-:Y:S04]  /*1b5720*/  @P6 STG.E desc[UR74][R30.64], R20 ;  /* 0x000000141e006986 */ /* 0x0003e8000c10194a */
[----:B-1----:R-:W2:Y:S04]  /*1b5730*/  LDL.LU R20, [R1+0x8100] ;  /* 0x0081000001147983 */ /* 0x002ea80000300800 */
[----:B------:R-:W2:Y:S04]  /*1b5740*/  LDL.LU R241, [R1+0x3d8] ;  /* 0x0003d80001f17983 */ /* 0x000ea80000300800 */
[----:B------:R-:W3:Y:S04]  /*1b5750*/  LDL.LU R245, [R1+0x8fc] ;  /* 0x0008fc0001f57983 */ /* 0x000ee80000300800 */
[----:B------:R-:W3:Y:S04]  /*1b5760*/  LDL.LU R232, [R1+0x17dc] ;  /* 0x0017dc0001e87983 */ /* 0x000ee80000300800 */
[----:B------:R-:W3:Y:S04]  /*1b5770*/  LDL.LU R236, [R1+0x8ec] ;  /* 0x0008ec0001ec7983 */ /* 0x000ee80000300800 */
[----:B------:R-:W4:Y:S01]  /*1b5780*/  LDL.LU R148, [R1+0x8dc] ;  /* 0x0008dc0001947983 */ /* 0x000f220000300800 */
[----:B------:R-:W-:-:S03]  /*1b5790*/  IMAD.WIDE R30, R151, 0x4, R12 ;  /* 0x00000004971e7825 */ /* 0x000fc600078e020c */
[----:B------:R-:W4:Y:S04]  /*1b57a0*/  LDL.LU R151, [R1+0x17e8] ;  /* 0x0017e80001977983 */ /* 0x000f280000300800 */
[----:B------:R-:W4:Y:S01]  /*1b57b0*/  LDL.LU R43, [R1+0x920] ;  /* 0x00092000012b7983 */ /* 0x000f220000300800 */
[----:B------:R-:W-:Y:S02]  /*1b57c0*/  LOP3.LUT P0, RZ, R19, 0x40000000, RZ, 0xc0, !PT ;  /* 0x4000000013ff7812 */ /* 0x000fe4000780c0ff */
[----:B------:R-:W-:Y:S01]  /*1b57d0*/  LOP3.LUT R10, R10, 0xffefffff, RZ, 0xc0, !PT ;  /* 0xffefffff0a0a7812 */ /* 0x000fe200078ec0ff */
[----:B------:R-:W4:Y:S04]  /*1b57e0*/  LDL.LU R29, [R1+0x910] ;  /* 0x00091000011d7983 */ /* 0x000f280000300800 */
        /* <DEDUP_REMOVED lines=12> */
[----:B------:R-:W4:Y:S01]  /*1b58b0*/  LDL.LU R246, [R1+0x17f4] ;  /* 0x0017f40001f67983 */ /* 0x000f220000300800 */
[----:B------:R-:W-:-:S03]  /*1b58c0*/  LOP3.LUT P3, RZ, R19, 0x8000, RZ, 0xc0, !PT ;  /* 0x0000800013ff7812 */ /* 0x000fc6000786c0ff */
[----:B------:R-:W4:Y:S01]  /*1b58d0*/  LDL.LU R242, [R1+0x904] ;  /* 0x0009040001f27983 */ /* 0x000f220000300800 */
[C---:B------:R-:W-:Y:S02]  /*1b58e0*/  LOP3.LUT P4, RZ, R19.reuse, 0x10000, RZ, 0xc0, !PT ;  /* 0x0001000013ff7812 */ /* 0x040fe4000788c0ff */
[C---:B------:R-:W-:Y:S01]  /*1b58f0*/  LOP3.LUT P5, RZ, R19.reuse, 0x80000, RZ, 0xc0, !PT ;  /* 0x0008000013ff7812 */ /* 0x040fe200078ac0ff */
[----:B------:R-:W4:Y:S02]  /*1b5900*/  LDL.LU R233, [R1+0x3c4] ;  /* 0x0003c40001e97983 */ /* 0x000f240000300800 */
[----:B------:R-:W-:Y:S02]  /*1b5910*/  @P0 LOP3.LUT R10, R10, 0x400000, RZ, 0xfc, !PT ;  /* 0x004000000a0a0812 */ /* 0x000fe400078efcff */
[----:B------:R-:W-:Y:S01]  /*1b5920*/  LOP3.LUT P0, RZ, R19, 0x8000000, RZ, 0xc0, !PT ;  /* 0x0800000013ff7812 */ /* 0x000fe2000780c0ff */
[----:B------:R-:W4:Y:S01]  /*1b5930*/  LDL.LU R237, [R1+0x928] ;  /* 0x0009280001ed7983 */ /* 0x000f220000300800 */
        /* <DEDUP_REMOVED lines=16> */
[----:B--2---:R3:W-:Y:S02]  /*1b5a40*/  @P3 STG.E desc[UR74][R30.64], R241 ;  /* 0x000000f11e003986 */ /* 0x0047e4000c10194a */
[C---:B---3--:R-:W-:Y:S02]  /*1b5a50*/  IMAD.WIDE R30, R232.reuse, 0x4, R14 ;  /* 0x00000004e81e7825 */ /* 0x048fe400078e020e */
[----:B------:R-:W2:Y:S04]  /*1b5a60*/  LDL.LU R241, [R1+0x17f8] ;  /* 0x0017f80001f17983 */ /* 0x000ea80000300800 */
[----:B------:R1:W-:Y:S02]  /*1b5a70*/  @P4 STG.E desc[UR74][R30.64], R245 ;  /* 0x000000f51e004986 */ /* 0x0003e4000c10194a */
[----:B-1----:R-:W-:-:S02]  /*1b5a80*/  IMAD.WIDE R30, R232, 0x4, R12 ;  /* 0x00000004e81e7825 */ /* 0x002fc400078e020c */
[----:B------:R-:W3:Y:S04]  /*1b5a90*/  LDL.LU R245, [R1+0x918] ;  /* 0x0009180001f57983 */ /* 0x000ee80000300800 */
[----:B------:R1:W-:Y:S04]  /*1b5aa0*/  @P5 STG.E desc[UR74][R30.64], R236 ;  /* 0x000000ec1e005986 */ /* 0x0003e8000c10194a */
[----:B------:R-:W3:Y:S01]  /*1b5ab0*/  LDL.LU R232, [R1+0x908] ;  /* 0x0009080001e87983 */ /* 0x000ee20000300800 */
[----:B-1----:R-:W-:-:S03]  /*1b5ac0*/  IMAD.WIDE R30, R149, 0x4, R14 ;  /* 0x00000004951e7825 */ /* 0x002fc600078e020e */
[----:B------:R-:W3:Y:S04]  /*1b5ad0*/  LDL.LU R236, [R1+0x17fc] ;  /* 0x0017fc0001ec7983 */ /* 0x000ee80000300800 */
[----:B----4-:R1:W-:Y:S02]  /*1b5ae0*/  @P6 STG.E desc[UR74][R30.64], R148 ;  /* 0x000000941e006986 */ /* 0x0103e4000c10194a */
[----:B-1----:R-:W-:Y:S02]  /*1b5af0*/  IMAD.WIDE R30, R149, 0x4, R12 ;  /* 0x00000004951e7825 */ /* 0x002fe400078e020c */
[----:B------:R-:W4:Y:S04]  /*1b5b00*/  LDL.LU R148, [R1+0x3c8] ;  /* 0x0003c80001947983 */ /* 0x000f280000300800 */
[----:B------:R1:W-:Y:S01]  /*1b5b10*/  @P0 STG.E desc[UR74][R30.64], R150 ;  /* 0x000000961e000986 */ /* 0x0003e2000c10194a */
[----:B------:R-:W-:-:S03]  /*1b5b20*/  LOP3.LUT P0, RZ, R10, 0x8000000, RZ, 0xc0, !PT ;  /* 0x080000000aff7812 */ /* 0x000fc6000780c0ff */
[----:B------:R-:W4:Y:S04]  /*1b5b30*/  LDL.LU R149, [R1+0x92c] ;  /* 0x00092c0001957983 */ /* 0x000f280000300800 */
[----:B-1----:R-:W4:Y:S01]  /*1b5b40*/  LDL.LU R150, [R1+0x1800] ;  /* 0x0018000001967983 */ /* 0x002f220000300800 */
[----:B------:R-:W-:-:S05]  /*1b5b50*/  IMAD.WIDE R30, R151, 0x4, R14 ;  /* 0x00000004971e7825 */ /* 0x000fca00078e020e */
[----:B------:R1:W-:Y:S02]  /*1b5b60*/  @P0 STG.E desc[UR74][R30.64], R43 ;  /* 0x0000002b1e000986 */ /* 0x0003e4000c10194a */
[----:B-1----:R-:W-:Y:S02]  /*1b5b70*/  IMAD.WIDE R30, R151, 0x4, R12 ;  /* 0x00000004971e7825 */ /* 0x002fe400078e020c */
        /* <DEDUP_REMOVED lines=30> */
[----:B---3--:R1:W-:Y:S02]  /*1b5d60*/  @P2 STG.E desc[UR74][R30.64], R245 ;  /* 0x000000f51e002986 */ /* 0x0083e4000c10194a */
[----:B-1----:R-:W-:-:S05]  /*1b5d70*/  IMAD.WIDE R30, R236, 0x4, R14 ;  /* 0x00000004ec1e7825 */ /* 0x002fca00078e020e */
[----:B------:R1:W-:Y:S02]  /*1b5d80*/  @P3 STG.E desc[UR74][R30.64], R232 ;  /* 0x000000e81e003986 */ /* 0x0003e4000c10194a */
[----:B-1----:R-:W-:Y:S02]  /*1b5d90*/  IMAD.WIDE R30, R236, 0x4, R12 ;  /* 0x00000004ec1e7825 */ /* 0x002fe400078e020c */
[----:B------:R-:W2:Y:S04]  /*1b5da0*/  LDL.LU R232, [R1+0x90c] ;  /* 0x00090c0001e87983 */ /* 0x000ea80000300800 */
[----:B----4-:R1:W-:Y:S04]  /*1b5db0*/  @P4 STG.E desc[UR74][R30.64], R148 ;  /* 0x000000941e004986 */ /* 0x0103e8000c10194a */
[----:B------:R-:W3:Y:S01]  /*1b5dc0*/  LDL.LU R236, [R1+0x1804] ;  /* 0x0018040001ec7983 */ /* 0x000ee20000300800 */
[----:B-1----:R-:W-:-:S03]  /*1b5dd0*/  IMAD.WIDE R30, R150, 0x4, R14 ;  /* 0x00000004961e7825 */ /* 0x002fc600078e020e */
[----:B------:R-:W4:Y:S04]  /*1b5de0*/  LDL.LU R148, [R1+0x3cc] ;  /* 0x0003cc0001947983 */ /* 0x000f280000300800 */
[----:B------:R1:W-:Y:S02]  /*1b5df0*/  @P5 STG.E desc[UR74][R30.64], R149 ;  /* 0x000000951e005986 */ /* 0x0003e4000c10194a */
[----:B-1----:R-:W-:Y:S02]  /*1b5e00*/  IMAD.WIDE R30, R150, 0x4, R12 ;  /* 0x00000004961e7825 */ /* 0x002fe400078e020c */
[----:B------:R-:W4:Y:S04]  /*1b5e10*/  LDL.LU R150, [R1+0x940] ;  /* 0x0009400001967983 */ /* 0x000f280000300800 */
[----:B------:R1:W-:Y:S04]  /*1b5e20*/  @P6 STG.E desc[UR74][R30.64], R151 ;  /* 0x000000971e006986 */ /* 0x0003e8000c10194a */
        /* <DEDUP_REMOVED lines=10> */
[----:B------:R-:W-:-:S02]  /*1b5ed0*/  LOP3.LUT P0, RZ, R20, 0x20000, RZ, 0xc0, !PT ;  /* 0x0002000014ff7812 */ /* 0x000fc4000780c0ff */
[----:B------:R-:W-:Y:S01]  /*1b5ee0*/  LOP3.LUT R10, R10, 0xffffefff, RZ, 0xc0, !PT ;  /* 0xffffefff0a0a7812 */ /* 0x000fe200078ec0ff */
[----:B------:R-:W4:Y:S01]  /*1b5ef0*/  LDL.LU R233, [R1+0x1818] ;  /* 0x0018180001e97983 */ /* 0x000f220000300800 */
[C---:B------:R-:W-:Y:S02]  /*1b5f00*/  LOP3.LUT P3, RZ, R20.reuse, 0x20, RZ, 0xc0, !PT ;  /* 0x0000002014ff7812 */ /* 0x040fe4000786c0ff */
[C---:B------:R-:W-:Y:S01]  /*1b5f10*/  LOP3.LUT P4, RZ, R20.reuse, 0x40, RZ, 0xc0, !PT ;  /* 0x0000004014ff7812 */ /* 0x040fe2000788c0ff */
[----:B------:R-:W4:Y:S01]  /*1b5f20*/  LDL.LU R246, [R1+0x948] ;  /* 0x0009480001f67983 */ /* 0x000f220000300800 */
[C---:B------:R-:W-:Y:S02]  /*1b5f30*/  LOP3.LUT P5, RZ, R20.reuse, 0x80, RZ, 0xc0, !PT ;  /* 0x0000008014ff7812 */ /* 0x040fe400078ac0ff */
[----:B------:R-:W-:Y:S01]  /*1b5f40*/  LOP3.LUT P6, RZ, R20, 0x100, RZ, 0xc0, !PT ;  /* 0x0000010014ff7812 */ /* 0x000fe200078cc0ff */
[----:B------:R-:W4:Y:S02]  /*1b5f50*/  LDL.LU R237, [R1+0x938] ;  /* 0x0009380001ed7983 */ /* 0x000f240000300800 */
[----:B------:R-:W-:-:S02]  /*1b5f60*/  @P0 LOP3.LUT R10, R10, 0x1000, RZ, 0xfc, !PT ;  /* 0x000010000a0a0812 */ /* 0x000fc400078efcff */
[----:B------:R-:W-:Y:S01]  /*1b5f70*/  LOP3.LUT P0, RZ, R20, 0x10000, RZ, 0xc0, !PT ;  /* 0x0001000014ff7812 */ /* 0x000fe2000780c0ff */
[----:B------:R-:W4:Y:S01]  /*1b5f80*/  LDL.LU R241, [R1+0x558] ;  /* 0x0005580001f17983 */ /* 0x000f220000300800 */
[----:B------:R-:W-:-:S03]  /*1b5f90*/  LOP3.LUT R10, R10, 0xffffdfff, RZ, 0xc0, !PT ;  /* 0xffffdfff0a0a7812 */ /* 0x000fc600078ec0ff */
[----:B------:R-:W4:Y:S08]  /*1b5fa0*/  LDL.LU R245, [R1+0x181c] ;  /* 0x00181c0001f57983 */ /* 0x000f300000300800 */
        /* <DEDUP_REMOVED lines=21> */
[----:B--2---:R1:W-:Y:S02]  /*1b6100*/  @P3 STG.E desc[UR74][R30.64], R232 ;  /* 0x000000e81e003986 */ /* 0x0043e4000c10194a */
[----:B-1----:R-:W-:Y:S02]  /*1b6110*/  IMAD.WIDE R30, R236, 0x4, R12 ;  /* 0x00000004ec1e7825 */ /* 0x002fe400078e020c */
[----:B------:R-:W2:Y:S04]  /*1b6120*/  LDL.LU R232, [R1+0x3b8] ;  /* 0x0003b80001e87983 */ /* 0x000ea80000300800 */
[----:B----4-:R1:W-:Y:S04]  /*1b6130*/  @P4 STG.E desc[UR74][R30.64], R148 ;  /* 0x000000941e004986 */ /* 0x0103e8000c10194a */
[----:B------:R-:W3:Y:S04]  /*1b6140*/  LDL.LU R236, [R1+0x94c] ;  /* 0x00094c0001ec7983 */ /* 0x000ee80000300800 */
[----:B-1----:R-:W4:Y:S01]  /*1b6150*/  LDL.LU R148, [R1+0x1820] ;  /* 0x0018200001947983 */ /* 0x002f220000300800 */
[----:B------:R-:W-:-:S05]  /*1b6160*/  IMAD.WIDE R30, R151, 0x4, R14 ;  /* 0x00000004971e7825 */ /* 0x000fca00078e020e */
[----:B------:R1:W-:Y:S02]  /*1b6170*/  @P5 STG.E desc[UR74][R30.64], R150 ;  /* 0x000000961e005986 */ /* 0x0003e4000c10194a */
[----:B-1----:R-:W-:Y:S02]  /*1b6180*/  IMAD.WIDE R30, R151, 0x4, R12 ;  /* 0x00000004971e7825 */ /* 0x002fe400078e020c */
[----:B------:R-:W3:Y:S04]  /*1b6190*/  LDL.LU R150, [R1+0x93c] ;  /* 0x00093c0001967983 */ /* 0x000ee80000300800 */
[----:B------:R1:W-:Y:S04]  /*1b61a0*/  @P6 STG.E desc[UR74][R30.64], R29 ;  /* 0x0000001d1e006986 */ /* 0x0003e8000c10194a */
[----:B------:R-:W3:Y:S01]  /*1b61b0*/  LDL.LU R151, [R1+0x1824] ;  /* 0x0018240001977983 */ /* 0x000ee20000300800 */
[----:B-1----:R-:W-:-:S05]  /*1b61c0*/  IMAD.WIDE R30, R149, 0x4, R14 ;  /* 0x00000004951e7825 */ /* 0x002fca00078e020e */
[----:B------:R1:W-:Y:S01]  /*1b61d0*/  @P0 STG.E desc[UR74][R30.64], R235 ;  /* 0x000000eb1e000986 */ /* 0x0003e2000c10194a */
[C---:B------:R-:W-:Y:S01]  /*1b61e0*/  LOP3.LUT P0, RZ, R10.reuse, 0x80000, RZ, 0xc0, !PT ;  /* 0x000800000aff7812 */ /* 0x040fe2000780c0ff */
[----:B-1----:R-:W-:Y:S02]  /*1b61f0*/  IMAD.WIDE R30, R149, 0x4, R12 ;  /* 0x00000004951e7825 */ /* 0x002fe400078e020c */
[----:B------:R-:W3:Y:S10]  /*1b6200*/  LDL.LU R149, [R1+0x1828] ;  /* 0x0018280001957983 */ /* 0x000ef40000300800 */
        /* <DEDUP_REMOVED lines=25> */
[C---:B------:R-:W-:Y:S01]  /*1b63a0*/  LOP3.LUT P3, RZ, R20.reuse, 0x100000, RZ, 0xc0, !PT ;  /* 0x0010000014ff7812 */ /* 0x040fe2000786c0ff */
[----:B-1----:R-:W-:Y:S01]  /*1b63b0*/  IMAD.WIDE R30, R245, 0x4, R12 ;  /* 0x00000004f51e7825 */ /* 0x002fe200078e020c */
[----:B------:R-:W-:-:S04]  /*1b63c0*/  LOP3.LUT P4, RZ, R20, 0x200000, RZ, 0xc0, !PT ;  /* 0x0020000014ff7812 */ /* 0x000fc8000788c0ff */
[----:B--2---:R4:W-:Y:S02]  /*1b63d0*/  @P1 STG.E desc[UR74][R30.64], R232 ;  /* 0x000000e81e001986 */ /* 0x0049e4000c10194a */
[----:B----4-:R-:W-:-:S05]  /*1b63e0*/  IMAD.WIDE R30, R148, 0x4, R14 ;  /* 0x00000004941e7825 */ /* 0x010fca00078e020e */
[----:B---3--:R1:W-:Y:S02]  /*1b63f0*/  @P2 STG.E desc[UR74][R30.64], R236 ;  /* 0x000000ec1e002986 */ /* 0x0083e4000c10194a */
[----:B-1----:R-:W-:-:S05]  /*1b6400*/  IMAD.WIDE R30, R148, 0x4, R12 ;  /* 0x00000004941e7825 */ /* 0x002fca00078e020c */
[----:B------:R1:W-:Y:S02]  /*1b6410*/  @P3 STG.E desc[UR74][R30.64], R150 ;  /* 0x000000961e003986 */ /* 0x0003e4000c10194a */
[C---:B-1----:R-:W-:Y:S01]  /*1b6420*/  IMAD.WIDE R30, R151.reuse, 0x4, R14 ;  /* 0x00000004971e7825 */ /* 0x042fe200078e020e */
[C---:B------:R-:W-:Y:S02]  /*1b6430*/  LOP3.LUT P5, RZ, R20.reuse, 0x400000, RZ, 0xc0, !PT ;  /* 0x0040000014ff7812 */ /* 0x040fe400078ac0ff */
[----:B------:R-:W-:Y:S02]  /*1b6440*/  LOP3.LUT P6, RZ, R20, 0x800000, RZ, 0xc0, !PT ;  /* 0x0080000014ff7812 */ /* 0x000fe400078cc0ff */
[----:B------:R1:W-:Y:S04]  /*1b6450*/  @P4 STG.E desc[UR74][R30.64], R21 ;  /* 0x000000151e004986 */ /* 0x0003e8000c10194a */
[----:B-1----:R-:W2:Y:S01]  /*1b6460*/  LDL.LU R21, [R1+0x80f8] ;  /* 0x0080f80001157983 */ /* 0x002ea20000300800 */
[----:B------:R-:W-:-:S05]  /*1b6470*/  IMAD.WIDE R30, R151, 0x4, R12 ;  /* 0x00000004971e7825 */ /* 0x000fca00078e020c */
[----:B------:R1:W-:Y:S02]  /*1b6480*/  @P5 STG.E desc[UR74][R30.64], R22 ;  /* 0x000000161e005986 */ /* 0x0003e4000c10194a */
[C---:B-1----:R-:W-:Y:S02]  /*1b6490*/  IMAD.WIDE R30, R149.reuse, 0x4, R14 ;  /* 0x00000004951e7825 */ /* 0x042fe400078e020e */
[----:B------:R-:W3:Y:S04]  /*1b64a0*/  LDL.LU R22, [R1+0x80f4] ;  /* 0x0080f40001167983 */ /* 0x000ee80000300800 */
[----:B------:R-:W4:Y:S04]  /*1b64b0*/  LDL.LU R151, [R1+0x1830] ;  /* 0x0018300001977983 */ /* 0x000f280000300800 */
[----:B------:R1:W-:Y:S04]  /*1b64c0*/  @P6 STG.E desc[UR74][R30.64], R23 ;  /* 0x000000171e006986 */ /* 0x0003e8000c10194a */
[----:B-1----:R-:W3:Y:S04]  /*1b64d0*/  LDL.LU R23, [R1+0x80f0] ;  /* 0x0080f00001177983 */ /* 0x002ee80000300800 */
[----:B------:R-:W3:Y:S04]  /*1b64e0*/  LDL.LU R245, [R1+0x950] ;  /* 0x0009500001f57983 */ /* 0x000ee80000300800 */
        /* <DEDUP_REMOVED lines=8> */
[----:B------:R-:W-:-:S03]  /*1b6570*/  LOP3.LUT R10, R10, 0xffffffef, RZ, 0xc0, !PT ;  /* 0xffffffef0a0a7812 */ /* 0x000fc600078ec0ff */
[----:B------:R-:W3:Y:S04]  /*1b6580*/  LDL.LU R243, [R1+0x968] ;  /* 0x0009680001f37983 */ /* 0x000ee80000300800 */
[----:B------:R-:W3:Y:S01]  /*1b6590*/  LDL.LU R247, [R1+0x1838] ;  /* 0x0018380001f77983 */ /* 0x000ee20000300800 */
[C---:B------:R-:W-:Y:S02]  /*1b65a0*/  LOP3.LUT P3, RZ, R20.reuse, 0x1000000, RZ, 0xc0, !PT ;  /* 0x0100000014ff7812 */ /* 0x040fe4000786c0ff */
[C---:B------:R-:W-:Y:S01]  /*1b65b0*/  LOP3.LUT P4, RZ, R20.reuse, 0x2000000, RZ, 0xc0, !PT ;  /* 0x0200000014ff7812 */ /* 0x040fe2000788c0ff */
[----:B------:R-:W3:Y:S01]  /*1b65c0*/  LDL.LU R234, [R1+0x958] ;  /* 0x0009580001ea7983 */ /* 0x000ee20000300800 */
[C---:B------:R-:W-:Y:S02]  /*1b65d0*/  LOP3.LUT P5, RZ, R20.reuse, 0x4000000, RZ, 0xc0, !PT ;  /* 0x0400000014ff7812 */ /* 0x040fe400078ac0ff */
[----:B------:R-:W-:Y:S01]  /*1b65e0*/  LOP3.LUT P6, RZ, R20, 0x8000000, RZ, 0xc0, !PT ;  /* 0x0800000014ff7812 */ /* 0x000fe200078cc0ff */
[----:B------:R-:W3:Y:S04]  /*1b65f0*/  LDL.LU R238, [R1+0x548] ;  /* 0x0005480001ee7983 */ /* 0x000ee80000300800 */
[----:B------:R-:W3:Y:S04]  /*1b6600*/  LDL.LU R242, [R1+0x183c] ;  /* 0x00183c0001f27983 */ /* 0x000ee80000300800 */
[----:B------:R-:W4:Y:S04]  /*1b6610*/  LDL.LU R246, [R1+0x3a8] ;  /* 0x0003a80001f67983 */ /* 0x000f280000300800 */
[----:B------:R-:W4:Y:S04]  /*1b6620*/  LDL.LU R233, [R1+0x96c] ;  /* 0x00096c0001e97983 */ /* 0x000f280000300800 */
[----:B------:R-:W4:Y:S04]  /*1b6630*/  LDL.LU R237, [R1+0x1840] ;  /* 0x0018400001ed7983 */ /* 0x000f280000300800 */
[----:B------:R-:W4:Y:S01]  /*1b6640*/  LDL.LU R241, [R1+0x54c] ;  /* 0x00054c0001f17983 */ /* 0x000f220000300800 */
[----:B--2---:R-:W-:-:S13]  /*1b6650*/  LOP3.LUT P0, RZ, R21, 0x10, RZ, 0xc0, !PT ;  /* 0x0000001015ff7812 */ /* 0x004fda000780c0ff */
        /* <DEDUP_REMOVED lines=18> */
[----:B---3--:R1:W-:Y:S10]  /*1b6780*/  @P3 STG.E desc[UR74][R30.64], R245 ;  /* 0x000000f51e003986 */ /* 0x0083f4000c10194a */
[----:B------:R-:W-:-:S02]  /*1b6790*/  @P0 LOP3.LUT R10, R10, 0x400, RZ, 0xfc, !PT ;  /* 0x000004000a0a0812 */ /* 0x000fc400078efcff */
[----:B------:R-:W-:Y:S01]  /*1b67a0*/  LOP3.LUT P0, RZ, R20, 0x20000000, RZ, 0xc0, !PT ;  /* 0x2000000014ff7812 */ /* 0x000fe2000780c0ff */
[----:B-1----:R-:W-:Y:S01]  /*1b67b0*/  IMAD.WIDE R30, R236, 0x4, R14 ;  /* 0x00000004ec1e7825 */ /* 0x002fe200078e020e */
[----:B------:R-:W-:Y:S01]  /*1b67c0*/  LOP3.LUT R10, R10, 0xfffff7ff, RZ, 0xc0, !PT ;  /* 0xfffff7ff0a0a7812 */ /* 0x000fe200078ec0ff */
[----:B------:R-:W2:Y:S04]  /*1b67d0*/  LDL.LU R245, [R1+0x1844] ;  /* 0x0018440001f57983 */ /* 0x000ea80000300800 */
[----:B------:R1:W-:Y:S06]  /*1b67e0*/  @P4 STG.E desc[UR74][R30.64], R232 ;  /* 0x000000e81e004986 */ /* 0x0003ec000c10194a */
[----:B------:R-:W-:-:S02]  /*1b67f0*/  @P0 LOP3.LUT R10, R10, 0x800, RZ, 0xfc, !PT ;  /* 0x000008000a0a0812 */ /* 0x000fc400078efcff */
[----:B------:R-:W-:Y:S01]  /*1b6800*/  LOP3.LUT P0, RZ, R20, 0x10000000, RZ, 0xc0, !PT ;  /* 0x1000000014ff7812 */ /* 0x000fe2000780c0ff */
[----:B-1----:R-:W-:Y:S01]  /*1b6810*/  IMAD.WIDE R30, R236, 0x4, R12 ;  /* 0x00000004ec1e7825 */ /* 0x002fe200078e020c */
[----:B------:R-:W3:Y:S04]  /*1b6820*/  LDL.LU R232, [R1+0x3ac] ;  /* 0x0003ac0001e87983 */ /* 0x000ee80000300800 */
[----:B------:R4:W-:Y:S04]  /*1b6830*/  @P5 STG.E desc[UR74][R30.64], R148 ;  /* 0x000000941e005986 */ /* 0x0009e8000c10194a */
[----:B------:R-:W2:Y:S01]  /*1b6840*/  LDL.LU R236, [R1+0x980] ;  /* 0x0009800001ec7983 */ /* 0x000ea20000300800 */
[----:B----4-:R-:W-:-:S03]  /*1b6850*/  IMAD.WIDE R30, R151, 0x4, R14 ;  /* 0x00000004971e7825 */ /* 0x010fc600078e020e */
[----:B------:R-:W4:Y:S04]  /*1b6860*/  LDL.LU R148, [R1+0x1848] ;  /* 0x0018480001947983 */ /* 0x000f280000300800 */
[----:B------:R1:W-:Y:S02]  /*1b6870*/  @P6 STG.E desc[UR74][R30.64], R150 ;  /* 0x000000961e006986 */ /* 0x0003e4000c10194a */
[----:B-1----:R-:W-:Y:S02]  /*1b6880*/  IMAD.WIDE R30, R151, 0x4, R12 ;  /* 0x00000004971e7825 */ /* 0x002fe400078e020c */
[----:B------:R-:W2:Y:S04]  /*1b6890*/  LDL.LU R150, [R1+0x970] ;  /* 0x0009700001967983 */ /* 0x000ea80000300800 */
[----:B------:R1:W-:Y:S01]  /*1b68a0*/  @P0 STG.E desc[UR74][R30.64], R235 ;  /* 0x000000eb1e000986 */ /* 0x0003e2000c10194a */
[----:B------:R-:W-:-:S03]  /*1b68b0*/  LOP3.LUT P0, RZ, R10, 0x800, RZ, 0xc0, !PT ;  /* 0x000008000aff7812 */ /* 0x000fc6000780c0ff */
[----:B------:R-:W2:Y:S01]  /*1b68c0*/  LDL.LU R151, [R1+0x184c] ;  /* 0x00184c0001977983 */ /* 0x000ea20000300800 */
[----:B-1----:R-:W-:-:S09]  /*1b68d0*/  IMAD.WIDE R30, R149, 0x4, R14 ;  /* 0x00000004951e7825 */ /* 0x002fd200078e020e */
[----:B------:R1:W-:Y:S01]  /*1b68e0*/  @P0 STG.E desc[UR74][R30.64], R239 ;  /* 0x000000ef1e000986 */ /* 0x0003e2000c10194a */
[C---:B------:R-:W-:Y:S01]  /*1b68f0*/  LOP3.LUT P0, RZ, R10.reuse, 0x400, RZ, 0xc0, !PT ;  /* 0x000004000aff7812 */ /* 0x040fe2000780c0ff */
[----:B-1----:R-:W-:Y:S02]  /*1b6900*/  IMAD.WIDE R30, R149, 0x4, R12 ;  /* 0x00000004951e7825 */ /* 0x002fe400078e020c */
[----:B------:R-:W2:Y:S10]  /*1b6910*/  LDL.LU R149, [R1+0x390] ;  /* 0x0003900001957983 */ /* 0x000eb40000300800 */
[----:B------:R1:W-:Y:S04]  /*1b6920*/  @P0 STG.E desc[UR74][R30.64], R24 ;  /* 0x000000181e000986 */ /* 0x0003e8000c10194a */
        /* <DEDUP_REMOVED lines=19> */
[----:B-1----:R-:W-:Y:S01]  /*1b6a60*/  IMAD.WIDE R30, R237, 0x4, R12 ;  /* 0x00000004ed1e7825 */ /* 0x002fe200078e020c */
[C---:B------:R-:W-:Y:S02]  /*1b6a70*/  LOP3.LUT P3, RZ, R23.reuse, 0x10000, RZ, 0xc0, !PT ;  /* 0x0001000017ff7812 */ /* 0x040fe4000786c0ff */
[----:B------:R-:W-:Y:S02]  /*1b6a80*/  LOP3.LUT P4, RZ, R23, 0x40000, RZ, 0xc0, !PT ;  /* 0x0004000017ff7812 */ /* 0x000fe4000788c0ff */
[----:B------:R-:W-:-:S02]  /*1b6a90*/  LOP3.LUT P5, RZ, R21, 0x10000, RZ, 0xc0, !PT ;  /* 0x0001000015ff7812 */ /* 0x000fc400078ac0ff */
[----:B------:R-:W-:Y:S01]  /*1b6aa0*/  LOP3.LUT P6, RZ, R21, 0x40000, RZ, 0xc0, !PT ;  /* 0x0004000015ff7812 */ /* 0x000fe200078cc0ff */
[----:B--2---:R1:W-:Y:S02]  /*1b6ab0*/  @P0 STG.E desc[UR74][R30.64], R24 ;  /* 0x000000181e000986 */ /* 0x0043e4000c10194a */
[C---:B-1----:R-:W-:Y:S02]  /*1b6ac0*/  IMAD.WIDE R30, R245.reuse, 0x4, R14 ;  /* 0x00000004f51e7825 */ /* 0x042fe400078e020e */
[----:B------:R-:W2:Y:S04]  /*1b6ad0*/  LDL.LU R24, [R1+0x80e8] ;  /* 0x0080e80001187983 */ /* 0x000ea80000300800 */
[----:B------:R1:W-:Y:S02]  /*1b6ae0*/  @P1 STG.E desc[UR74][R30.64], R241 ;  /* 0x000000f11e001986 */ /* 0x0003e4000c10194a */
[----:B-1----:R-:W-:-:S05]  /*1b6af0*/  IMAD.WIDE R30, R245, 0x4, R12 ;  /* 0x00000004f51e7825 */ /* 0x002fca00078e020c */
[----:B---3--:R4:W-:Y:S02]  /*1b6b00*/  @P2 STG.E desc[UR74][R30.64], R232 ;  /* 0x000000e81e002986 */ /* 0x0089e4000c10194a */
[----:B----4-:R-:W-:-:S05]  /*1b6b10*/  IMAD.WIDE R30, R148, 0x4, R14 ;  /* 0x00000004941e7825 */ /* 0x010fca00078e020e */
[----:B------:R1:W-:Y:S02]  /*1b6b20*/  @P3 STG.E desc[UR74][R30.64], R236 ;  /* 0x000000ec1e003986 */ /* 0x0003e4000c10194a */
[----:B-1----:R-:W-:-:S05]  /*1b6b30*/  IMAD.WIDE R30, R148, 0x4, R12 ;  /* 0x00000004941e7825 */ /* 0x002fca00078e020c */
[----:B------:R1:W-:Y:S02]  /*1b6b40*/  @P4 STG.E desc[UR74][R30.64], R150 ;  /* 0x000000961e004986 */ /* 0x0003e4000c10194a */
[----:B-1----:R-:W-:-:S05]  /*1b6b50*/  IMAD.WIDE R30, R151, 0x4, R14 ;  /* 0x00000004971e7825 */ /* 0x002fca00078e020e */
[----:B------:R1:W-:Y:S04]  /*1b6b60*/  @P5 STG.E desc[UR74][R30.64], R25 ;  /* 0x000000191e005986 */ /* 0x0003e8000c10194a */
[----:B-1----:R-:W3:Y:S01]  /*1b6b70*/  LDL.LU R25, [R1+0x80e4] ;  /* 0x0080e40001197983 */ /* 0x002ee20000300800 */
[----:B------:R-:W-:-:S03]  /*1b6b80*/  IMAD.WIDE R30, R151, 0x4, R12 ;  /* 0x00000004971e7825 */ /* 0x000fc600078e020c */
[----:B------:R-:W4:Y:S04]  /*1b6b90*/  LDL.LU R150, [R1+0x988] ;  /* 0x0009880001967983 */ /* 0x000f280000300800 */
[----:B------:R-:W4:Y:S04]  /*1b6ba0*/  LDL.LU R151, [R1+0x1858] ;  /* 0x0018580001977983 */ /* 0x000f280000300800 */
[----:B------:R-:W4:Y:S04]  /*1b6bb0*/  LDL.LU R241, [R1+0x984] ;  /* 0x0009840001f17983 */ /* 0x000f280000300800 */
[----:B------:R-:W4:Y:S04]  /*1b6bc0*/  LDL.LU R245, [R1+0x1850] ;  /* 0x0018500001f57983 */ /* 0x000f280000300800 */
[----:B------:R-:W4:Y:S04]  /*1b6bd0*/  LDL.LU R232, [R1+0x974] ;  /* 0x0009740001e87983 */ /* 0x000f280000300800 */
[----:B------:R-:W4:Y:S04]  /*1b6be0*/  LDL.LU R236, [R1+0x534] ;  /* 0x0005340001ec7983 */ /* 0x000f280000300800 */
[----:B------:R-:W4:Y:S04]  /*1b6bf0*/  LDL.LU R148, [R1+0x1854] ;  /* 0x0018540001947983 */ /* 0x000f280000300800 */
[----:B------:R1:W-:Y:S04]  /*1b6c00*/  @P6 STG.E desc[UR74][R30.64], R149 ;  /* 0x000000951e006986 */ /* 0x0003e8000c10194a */
[----:B-1----:R-:W4:Y:S04]  /*1b6c10*/  LDL.LU R149, [R1+0x394] ;  /* 0x0003940001957983 */ /* 0x002f280000300800 */
[----:B------:R-:W4:Y:S01]  /*1b6c20*/  LDL.LU R43, [R1+0x978] ;  /* 0x00097800012b7983 */ /* 0x000f220000300800 */
[----:B------:R-:W-:-:S03]  /*1b6c30*/  LOP3.LUT R20, R20, 0xefffffff, RZ, 0xc0, !PT ;  /* 0xefffffff14147812 */ /* 0x000fc600078ec0ff */
[----:B------:R-:W4:Y:S04]  /*1b6c40*/  LDL.LU R29, [R1+0x538] ;  /* 0x00053800011d7983 */ /* 0x000f280000300800 */
[----:B------:R-:W4:Y:S04]  /*1b6c50*/  LDL.LU R235, [R1+0x185c] ;  /* 0x00185c0001eb7983 */ /* 0x000f280000300800 */
[----:B------:R-:W4:Y:S04]  /*1b6c60*/  LDL.LU R239, [R1+0x398] ;  /* 0x0003980001ef7983 */ /* 0x000f280000300800 */
[----:B------:R-:W4:Y:S04]  /*1b6c70*/  LDL.LU R243, [R1+0x98c] ;  /* 0x00098c0001f37983 */ /* 0x000f280000300800 */
[----:B------:R-:W4:Y:S04]  /*1b6c80*/  LDL.LU R247, [R1+0x1860] ;  /* 0x0018600001f77983 */ /* 0x000f280000300800 */
[----:B------:R-:W4:Y:S01]  /*1b6c90*/  LDL.LU R234, [R1+0x97c] ;  /* 0x00097c0001ea7983 */ /* 0x000f220000300800 */
[----:B------:R-:W-:-:S03]  /*1b6ca0*/  LOP3.LUT R10, R10, 0xfffffffe, RZ, 0xc0, !PT ;  /* 0xfffffffe0a0a7812 */ /* 0x000fc600078ec0ff */
[----:B------:R-:W4:Y:S04]  /*1b6cb0*/  LDL.LU R238, [R1+0x53c] ;  /* 0x00053c0001ee7983 */ /* 0x000f280000300800 */
[----:B------:R-:W4:Y:S04]  /*1b6cc0*/  LDL.LU R242, [R1+0x1864] ;  /* 0x0018640001f27983 */ /* 0x000f280000300800 */
[----:B------:R-:W4:Y:S04]  /*1b6cd0*/  LDL.LU R246, [R1+0x39c] ;  /* 0x00039c0001f67983 */ /* 0x000f280000300800 */
[----:B------:R-:W4:Y:S04]  /*1b6ce0*/  LDL.LU R233, [R1+0x9a0] ;  /* 0x0009a00001e97983 */ /* 0x000f280000300800 */
[----:B------:R-:W4:Y:S01]  /*1b6cf0*/  LDL.LU R237, [R1+0x1868] ;  /* 0x0018680001ed7983 */ /* 0x000f220000300800 */
[----:B--2---:R-:W-:-:S02]  /*1b6d00*/  LOP3.LUT P3, RZ, R24, 0x10000, RZ, 0xc0, !PT ;  /* 0x0001000018ff7812 */ /* 0x004fc4000786c0ff */
[----:B---3--:R-:W-:-:S13]  /*1b6d10*/  LOP3.LUT P0, RZ, R25, 0x80000, RZ, 0xc0, !PT ;  /* 0x0008000019ff7812 */ /* 0x008fda000780c0ff */
        /* <DEDUP_REMOVED lines=13> */
[----:B------:R-:W-:Y:S02]  /*1b6df0*/  LOP3.LUT R10, R10, 0xfffffffd, RZ, 0xc0, !PT ;  /* 0xfffffffd0a0a7812 */ /* 0x000fe400078ec0ff */
[----:B------:R-:W-:Y:S01]  /*1b6e00*/  LOP3.LUT P4, RZ, R24, 0x40000, RZ, 0xc0, !PT ;  /* 0x0004000018ff7812 */ /* 0x000fe2000788c0ff */
[----:B----4-:R-:W-:-:S08]  /*1b6e10*/  IMAD.WIDE R30, R245, 0x4, R14 ;  /* 0x00000004f51e7825 */ /* 0x010fd000078e020e */
[----:B------:R-:W-:Y:S02]  /*1b6e20*/  @P0 LOP3.LUT R10, R10, 0x2, RZ, 0xfc, !PT ;  /* 0x000000020a0a0812 */ /* 0x000fe400078efcff */
[----:B------:R-:W-:Y:S02]  /*1b6e30*/  LOP3.LUT P0, RZ, R22, 0x80000, RZ, 0xc0, !PT ;  /* 0x0008000016ff7812 */ /* 0x000fe4000780c0ff */
[----:B------:R-:W-:Y:S01]  /*1b6e40*/  LOP3.LUT R10, R10, 0xfffffffb, RZ, 0xc0, !PT ;  /* 0xfffffffb0a0a7812 */ /* 0x000fe200078ec0ff */
[----:B------:R1:W-:Y:S01]  /*1b6e50*/  @P3 STG.E desc[UR74][R30.64], R241 ;  /* 0x000000f11e003986 */ /* 0x0003e2000c10194a */
[C---:B------:R-:W-:Y:S02]  /*1b6e60*/  LOP3.LUT P5, RZ, R25.reuse, 0x10000, RZ, 0xc0, !PT ;  /* 0x0001000019ff7812 */ /* 0x040fe400078ac0ff */
[----:B------:R-:W-:-:S07]  /*1b6e70*/  LOP3.LUT P6, RZ, R25, 0x40000, RZ, 0xc0, !PT ;  /* 0x0004000019ff7812 */ /* 0x000fce00078cc0ff */
[----:B------:R-:W-:Y:S01]  /*1b6e80*/  @P0 LOP3.LUT R10, R10, 0x4, RZ, 0xfc, !PT ;  /* 0x000000040a0a0812 */ /* 0x000fe200078efcff */
[----:B-1----:R-:W-:Y:S01]  /*1b6e90*/  IMAD.WIDE R30, R245, 0x4, R12 ;  /* 0x00000004f51e7825 */ /* 0x002fe200078e020c */
[----:B------:R-:W-:Y:S01]  /*1b6ea0*/  LOP3.LUT P0, RZ, R24, 0x100000, RZ, 0xc0, !PT ;  /* 0x0010000018ff7812 */ /* 0x000fe2000780c0ff */
[----:B------:R-:W2:Y:S04]  /*1b6eb0*/  LDL.LU R241, [R1+0x990] ;  /* 0x0009900001f17983 */ /* 0x000ea80000300800 */
[----:B------:R1:W-:Y:S01]  /*1b6ec0*/  @P4 STG.E desc[UR74][R30.64], R232 ;  /* 0x000000e81e004986 */ /* 0x0003e2000c10194a */
[----:B------:R-:W-:Y:S01]  /*1b6ed0*/  LOP3.LUT R10, R10, 0xfffffff7, RZ, 0xc0, !PT ;  /* 0xfffffff70a0a7812 */ /* 0x000fe200078ec0ff */
[----:B-1----:R-:W-:Y:S02]  /*1b6ee0*/  IMAD.WIDE R30, R148, 0x4, R14 ;  /* 0x00000004941e7825 */ /* 0x002fe400078e020e */
[----:B------:R-:W3:Y:S04]  /*1b6ef0*/  LDL.LU R232, [R1+0x186c] ;  /* 0x00186c0001e87983 */ /* 0x000ee80000300800 */
[----:B------:R-:W-:Y:S01]  /*1b6f00*/  @P0 LOP3.LUT R10, R10, 0x8, RZ, 0xfc, !PT ;  /* 0x000000080a0a0812 */ /* 0x000fe200078efcff */
[----:B------:R1:W-:Y:S04]  /*1b6f10*/  @P5 STG.E desc[UR74][R30.64], R236 ;  /* 0x000000ec1e005986 */ /* 0x0003e8000c10194a */
[----:B------:R-:W4:Y:S01]  /*1b6f20*/  LDL.LU R245, [R1+0x520] ;  /* 0x0005200001f57983 */ /* 0x000f220000300800 */
[----:B------:R-:W-:Y:S01]  /*1b6f30*/  LOP3.LUT P0, RZ, R24, 0x80000, RZ, 0xc0, !PT ;  /* 0x0008000018ff7812 */ /* 0x000fe2000780c0ff */
[----:B-1----:R-:W-:-:S02]  /*1b6f40*/  IMAD.WIDE R30, R148, 0x4, R12 ;  /* 0x00000004941e7825 */ /* 0x002fc400078e020c */
[----:B------:R-:W4:Y:S04]  /*1b6f50*/  LDL.LU R236, [R1+0x380] ;  /* 0x0003800001ec7983 */ /* 0x000f280000300800 */
[----:B------:R1:W-:Y:S04]  /*1b6f60*/  @P6 STG.E desc[UR74][R30.64], R149 ;  /* 0x000000951e006986 */ /* 0x0003e8000c10194a */
[----:B------:R-:W4:Y:S04]  /*1b6f70*/  LDL.LU R148, [R1+0x9a4] ;  /* 0x0009a40001947983 */ /* 0x000f280000300800 */
[----:B-1----:R-:W4:Y:S01]  /*1b6f80*/  LDL.LU R149, [R1+0x1870] ;  /* 0x0018700001957983 */ /* 0x002f220000300800 */
[----:B------:R-:W-:-:S05]  /*1b6f90*/  IMAD.WIDE R30, R151, 0x4, R14 ;  /* 0x00000004971e7825 */ /* 0x000fca00078e020e */
[----:B------:R1:W-:Y:S02]  /*1b6fa0*/  @P0 STG.E desc[UR74][R30.64], R150 ;  /* 0x000000961e000986 */ /* 0x0003e4000c10194a */
[----:B-1----:R-:W-:Y:S02]  /*1b6fb0*/  IMAD.WIDE R30, R151, 0x4, R12 ;  /* 0x00000004971e7825 */ /* 0x002fe400078e020c */
        /* <DEDUP_REMOVED lines=28> */
[----:B-1----:R-:W-:Y:S01]  /*1b7180*/  IMAD.WIDE R30, R237, 0x4, R12 ;  /* 0x00000004ed1e7825 */ /* 0x002fe200078e020c */
[C---:B------:R-:W-:Y:S02]  /*1b7190*/  LOP3.LUT P4, RZ, R24.reuse, 0x200000, RZ, 0xc0, !PT ;  /* 0x0020000018ff7812 */ /* 0x040fe4000788c0ff */
[----:B------:R-:W-:Y:S02]  /*1b71a0*/  LOP3.LUT P5, RZ, R24, 0x400000, RZ, 0xc0, !PT ;  /* 0x0040000018ff7812 */ /* 0x000fe400078ac0ff */
[----:B------:R-:W-:Y:S01]  /*1b71b0*/  LOP3.LUT P6, RZ, R22, 0x200000, RZ, 0xc0, !PT ;  /* 0x0020000016ff7812 */ /* 0x000fe200078cc0ff */
[----:B--2---:R3:W-:Y:S02]  /*1b71c0*/  @P1 STG.E desc[UR74][R30.64], R241 ;  /* 0x000000f11e001986 */ /* 0x0047e4000c10194a */
[----:B---3--:R-:W-:-:S05]  /*1b71d0*/  IMAD.WIDE R30, R232, 0x4, R14 ;  /* 0x00000004e81e7825 */ /* 0x008fca00078e020e */
[----:B----4-:R1:W-:Y:S02]  /*1b71e0*/  @P2 STG.E desc[UR74][R30.64], R245 ;  /* 0x000000f51e002986 */ /* 0x0103e4000c10194a */
[----:B-1----:R-:W-:-:S05]  /*1b71f0*/  IMAD.WIDE R30, R232, 0x4, R12 ;  /* 0x00000004e81e7825 */ /* 0x002fca00078e020c */
[----:B------:R1:W-:Y:S02]  /*1b7200*/  @P3 STG.E desc[UR74][R30.64], R236 ;  /* 0x000000ec1e003986 */ /* 0x0003e4000c10194a */
[----:B-1----:R-:W-:-:S05]  /*1b7210*/  IMAD.WIDE R30, R149, 0x4, R14 ;  /* 0x00000004951e7825 */ /* 0x002fca00078e020e */
        /* <DEDUP_REMOVED lines=12> */
[----:B------:R-:W3:Y:S01]  /*1b72e0*/  LDL.LU R150, [R1+0x388] ;  /* 0x0003880001967983 */ /* 0x000ee20000300800 */
[----:B------:R-:W-:-:S03]  /*1b72f0*/  IMAD.WIDE R30, R151, 0x4, R12 ;  /* 0x00000004971e7825 */ /* 0x000fc600078e020c */
[----:B------:R-:W3:Y:S04]  /*1b7300*/  LDL.LU R151, [R1+0x9ac] ;  /* 0x0009ac0001977983 */ /* 0x000ee80000300800 */
[----:B------:R-:W3:Y:S01]  /*1b7310*/  LDL.LU R29, [R1+0x1880] ;  /* 0x00188000011d7983 */ /* 0x000ee20000300800 */
[C---:B------:R-:W-:Y:S02]  /*1b7320*/  LOP3.LUT P3, RZ, R22.reuse, 0x400000, RZ, 0xc0, !PT ;  /* 0x0040000016ff7812 */ /* 0x040fe4000786c0ff */
[----:B------:R-:W-:Y:S01]  /*1b7330*/  LOP3.LUT P4, RZ, R23, 0x200000, RZ, 0xc0, !PT ;  /* 0x0020000017ff7812 */ /* 0x000fe2000788c0ff */
[----:B------:R-:W3:Y:S04]  /*1b7340*/  LDL.LU R235, [R1+0x99c] ;  /* 0x00099c0001eb7983 */ /* 0x000ee80000300800 */
[----:B------:R-:W3:Y:S01]  /*1b7350*/  LDL.LU R239, [R1+0x1884] ;  /* 0x0018840001ef7983 */ /* 0x000ee20000300800 */
        /* <DEDUP_REMOVED lines=14> */
[----:B--2---:R-:W-:-:S05]  /*1b7440*/  IMAD.WIDE R30, R148, 0x4, R14 ;  /* 0x00000004941e7825 */ /* 0x004fca00078e020e */
[----:B------:R1:W-:Y:S02]  /*1b7450*/  @P4 STG.E desc[UR74][R30.64], R245 ;  /* 0x000000f51e004986 */ /* 0x0003e4000c10194a */
[----:B-1----:R-:W-:Y:S02]  /*1b7460*/  IMAD.WIDE R30, R148, 0x4, R12 ;  /* 0x00000004941e7825 */ /* 0x002fe400078e020c */
[----:B------:R-:W2:Y:S04]  /*1b7470*/  LDL.LU R148, [R1+0x52c] ;  /* 0x00052c0001947983 */ /* 0x000ea80000300800 */
[----:B------:R-:W4:Y:S01]  /*1b7480*/  LDL.LU R243, [R1+0x38c] ;  /* 0x00038c0001f37983 */ /* 0x000f220000300800 */
[----:B------:R-:W-:-:S03]  /*1b7490*/  LOP3.LUT R20, R20, 0xfeffffff, RZ, 0xc0, !PT ;  /* 0xfeffffff14147812 */ /* 0x000fc600078ec0ff */
[----:B------:R-:W4:Y:S01]  /*1b74a0*/  LDL.LU R247, [R1+0x9c0] ;  /* 0x0009c00001f77983 */ /* 0x000f220000300800 */
[----:B------:R-:W-:-:S03]  /*1b74b0*/  @P0 LOP3.LUT R20, R20, 0x1000000, RZ, 0xfc, !PT ;  /* 0x0100000014140812 */ /* 0x000fc600078efcff */
[----:B------:R-:W4:Y:S01]  /*1b74c0*/  LDL.LU R234, [R1+0x1888] ;  /* 0x0018880001ea7983 */ /* 0x000f220000300800 */
[----:B------:R-:W-:Y:S02]  /*1b74d0*/  LOP3.LUT P0, RZ, R25, 0x800000, RZ, 0xc0, !PT ;  /* 0x0080000019ff7812 */ /* 0x000fe4000780c0ff */
[----:B------:R-:W-:Y:S01]  /*1b74e0*/  LOP3.LUT R20, R20, 0xfdffffff, RZ, 0xc0, !PT ;  /* 0xfdffffff14147812 */ /* 0x000fe200078ec0ff */
[----:B------:R-:W4:Y:S04]  /*1b74f0*/  LDL.LU R238, [R1+0x9b0] ;  /* 0x0009b00001ee7983 */ /* 0x000f280000300800 */
[----:B------:R-:W4:Y:S04]  /*1b7500*/  LDL.LU R242, [R1+0x510] ;  /* 0x0005100001f27983 */ /* 0x000f280000300800 */
[----:B------:R-:W4:Y:S02]  /*1b7510*/  LDL.LU R246, [R1+0x188c] ;  /* 0x00188c0001f67983 */ /* 0x000f240000300800 */
[----:B------:R-:W-:-:S02]  /*1b7520*/  @P0 LOP3.LUT R20, R20, 0x2000000, RZ, 0xfc, !PT ;  /* 0x0200000014140812 */ /* 0x000fc400078efcff */
[----:B---3--:R-:W-:Y:S01]  /*1b7530*/  LOP3.LUT P0, RZ, R26, 0x40000, RZ, 0xc0, !PT ;  /* 0x000400001aff7812 */ /* 0x008fe2000780c0ff */
[----:B------:R-:W3:Y:S01]  /*1b7540*/  LDL.LU R233, [R1+0x370] ;  /* 0x0003700001e97983 */ /* 0x000ee20000300800 */
[----:B------:R-:W-:Y:S02]  /*1b7550*/  LOP3.LUT R20, R20, 0xfbffffff, RZ, 0xc0, !PT ;  /* 0xfbffffff14147812 */ /* 0x000fe400078ec0ff */
[----:B------:R-:W-:Y:S01]  /*1b7560*/  LOP3.LUT P5, RZ, R23, 0x400000, RZ, 0xc0, !PT ;  /* 0x0040000017ff7812 */ /* 0x000fe200078ac0ff */
[----:B------:R-:W3:Y:S01]  /*1b7570*/  LDL.LU R237, [R1+0x9c4] ;  /* 0x0009c40001ed7983 */ /* 0x000ee20000300800 */
[----:B------:R-:W-:-:S03]  /*1b7580*/  LOP3.LUT P6, RZ, R21, 0x200000, RZ, 0xc0, !PT ;  /* 0x0020000015ff7812 */ /* 0x000fc600078cc0ff */
[----:B------:R-:W3:Y:S04]  /*1b7590*/  LDL.LU R241, [R1+0x1890] ;  /* 0x0018900001f17983 */ /* 0x000ee80000300800 */
[----:B------:R-:W-:Y:S01]  /*1b75a0*/  @P0 LOP3.LUT R20, R20, 0x4000000, RZ, 0xfc, !PT ;  /* 0x0400000014140812 */ /* 0x000fe200078efcff */
[----:B------:R-:W3:Y:S01]  /*1b75b0*/  LDL.LU R245, [R1+0x9b4] ;  /* 0x0009b40001f57983 */ /* 0x000ee20000300800 */
[----:B------:R-:W-:Y:S02]  /*1b75c0*/  LOP3.LUT P0, RZ, R26, 0x10000, RZ, 0xc0, !PT ;  /* 0x000100001aff7812 */ /* 0x000fe4000780c0ff */
[----:B------:R-:W-:Y:S01]  /*1b75d0*/  LOP3.LUT R20, R20, 0xf7ffffff, RZ, 0xc0, !PT ;  /* 0xf7ffffff14147812 */ /* 0x000fe200078ec0ff */
[----:B------:R1:W-:Y:S10]  /*1b75e0*/  @P5 STG.E desc[UR74][R30.64], R232 ;  /* 0x000000e81e005986 */ /* 0x0003f4000c10194a */
[----:B------:R-:W-:-:S02]  /*1b75f0*/  @P0 LOP3.LUT R20, R20, 0x8000000, RZ, 0xfc, !PT ;  /* 0x0800000014140812 */ /* 0x000fc400078efcff */
[----:B------:R-:W-:Y:S01]  /*1b7600*/  LOP3.LUT P0, RZ, R21, 0x400000, RZ, 0xc0, !PT ;  /* 0x0040000015ff7812 */ /* 0x000fe2000780c0ff */
[----:B-1----:R-:W-:-:S05]  /*1b7610*/  IMAD.WIDE R30, R149, 0x4, R14 ;  /* 0x00000004951e7825 */ /* 0x002fca00078e020e */
[----:B------:R1:W-:Y:S02]  /*1b7620*/  @P6 STG.E desc[UR74][R30.64], R236 ;  /* 0x000000ec1e006986 */ /* 0x0003e4000c10194a */
[----:B-1----:R-:W-:Y:S02]  /*1b7630*/  IMAD.WIDE R30, R149, 0x4, R12 ;  /* 0x00000004951e7825 */ /* 0x002fe400078e020c */
[----:B------:R-:W3:Y:S04]  /*1b7640*/  LDL.LU R236, [R1+0x1894] ;  /* 0x0018940001ec7983 */ /* 0x000ee80000300800 */
[----:B------:R1:W-:Y:S01]  /*1b7650*/  @P0 STG.E desc[UR74][R30.64], R150 ;  /* 0x000000961e000986 */ /* 0x0003e2000c10194a */
[----:B------:R-:W-:-:S03]  /*1b7660*/  LOP3.LUT P0, RZ, R20, 0x8000000, RZ, 0xc0, !PT ;  /* 0x0800000014ff7812 */ /* 0x000fc6000780c0ff */
[----:B------:R-:W3:Y:S04]  /*1b7670*/  LDL.LU R232, [R1+0x514] ;  /* 0x0005140001e87983 */ /* 0x000ee80000300800 */
[----:B------:R-:W3:Y:S01]  /*1b7680*/  LDL.LU R149, [R1+0x374] ;  /* 0x0003740001957983 */ /* 0x000ee20000300800 */
[----:B-1----:R-:W-:-:S03]  /*1b7690*/  IMAD.WIDE R30, R29, 0x4, R14 ;  /* 0x000000041d1e7825 */ /* 0x002fc600078e020e */
[----:B------:R-:W3:Y:S04]  /*1b76a0*/  LDL.LU R150, [R1+0x9c8] ;  /* 0x0009c80001967983 */ /* 0x000ee80000300800 */
[----:B------:R1:W-:Y:S01]  /*1b76b0*/  @P0 STG.E desc[UR74][R30.64], R151 ;  /* 0x000000971e000986 */ /* 0x0003e2000c10194a */
[----:B------:R-:W-:-:S03]  /*1b76c0*/  LOP3.LUT P0, RZ, R20, 0x4000000, RZ, 0xc0, !PT ;  /* 0x0400000014ff7812 */ /* 0x000fc6000780c0ff */
[----:B-1----:R-:W3:Y:S01]  /*1b76d0*/  LDL.LU R151, [R1+0x1898] ;  /* 0x0018980001977983 */ /* 0x002ee20000300800 */
[----:B------:R-:W-:-:S09]  /*1b76e0*/  IMAD.WIDE R30, R29, 0x4, R12 ;  /* 0x000000041d1e7825 */ /* 0x000fd200078e020c */
[----:B------:R1:W-:Y:S01]  /*1b76f0*/  @P0 STG.E desc[UR74][R30.64], R235 ;  /* 0x000000eb1e000986 */ /* 0x0003e2000c10194a */
[----:B------:R-:W-:Y:S01]  /*1b7700*/  LOP3.LUT P0, RZ, R20, 0x2000000, RZ, 0xc0, !PT ;  /* 0x0200000014ff7812 */ /* 0x000fe2000780c0ff */
[----:B-1----:R-:W-:-:S12]  /*1b7710*/  IMAD.WIDE R30, R239, 0x4, R14 ;  /* 0x00000004ef1e7825 */ /* 0x002fd800078e020e */
[----:B--2---:R1:W-:Y:S04]  /*1b7720*/  @P0 STG.E desc[UR74][R30.64], R148 ;  /* 0x000000941e000986 */ /* 0x0043e8000c10194a */
[----:B-1----:R-:W2:Y:S01]  /*1b7730*/  LDL.LU R148, [R1+0x9b8] ;  /* 0x0009b80001947983 */ /* 0x002ea20000300800 */
[----:B------:R-:W-:Y:S01]  /*1b7740*/  LOP3.LUT P0, RZ, R20, 0x1000000, RZ, 0xc0, !PT ;  /* 0x0100000014ff7812 */ /* 0x000fe2000780c0ff */
[----:B------:R-:W-:-:S12]  /*1b7750*/  IMAD.WIDE R30, R239, 0x4, R12 ;  /* 0x00000004ef1e7825 */ /* 0x000fd800078e020c */
        /* <DEDUP_REMOVED lines=14> */
[----:B---3--:R1:W-:Y:S01]  /*1b7840*/  @P0 STG.E desc[UR74][R30.64], R233 ;  /* 0x000000e91e000986 */ /* 0x0083e2000c10194a */
        /* <DEDUP_REMOVED lines=11> */
[C---:B-1----:R-:W-:Y:S02]  /*1b7900*/  IMAD.WIDE R30, R151.reuse, 0x4, R14 ;  /* 0x00000004971e7825 */ /* 0x042fe400078e020e */
[----:B------:R-:W3:Y:S04]  /*1b7910*/  LDL.LU R149, [R1+0x51c] ;  /* 0x00051c0001957983 */ /* 0x000ee80000300800 */
[----:B------:R1:W-:Y:S02]  /*1b7920*/  @P5 STG.E desc[UR74][R30.64], R150 ;  /* 0x000000961e005986 */ /* 0x0003e4000c10194a */
[----:B-1----:R-:W-:-:S02]  /*1b7930*/  IMAD.WIDE R30, R151, 0x4, R12 ;  /* 0x00000004971e7825 */ /* 0x002fc400078e020c */
[----:B------:R-:W4:Y:S04]  /*1b7940*/  LDL.LU R150, [R1+0x18a4] ;  /* 0x0018a40001967983 */ /* 0x000f280000300800 */
[----:B------:R-:W3:Y:S04]  /*1b7950*/  LDL.LU R151, [R1+0x37c] ;  /* 0x00037c0001977983 */ /* 0x000ee80000300800 */
[----:B------:R-:W3:Y:S04]  /*1b7960*/  LDL.LU R237, [R1+0x518] ;  /* 0x0005180001ed7983 */ /* 0x000ee80000300800 */
[----:B------:R-:W3:Y:S01]  /*1b7970*/  LDL.LU R241, [R1+0x189c] ;  /* 0x00189c0001f17983 */ /* 0x000ee20000300800 */
[----:B------:R-:W-:-:S03]  /*1b7980*/  LOP3.LUT P6, RZ, R26, 0x100000, RZ, 0xc0, !PT ;  /* 0x001000001aff7812 */ /* 0x000fc600078cc0ff */
[----:B------:R-:W4:Y:S04]  /*1b7990*/  LDL.LU R245, [R1+0x378] ;  /* 0x0003780001f57983 */ /* 0x000f280000300800 */
[----:B------:R-:W4:Y:S04]  /*1b79a0*/  LDL.LU R232, [R1+0x9cc] ;  /* 0x0009cc0001e87983 */ /* 0x000f280000300800 */
[----:B------:R-:W4:Y:S04]  /*1b79b0*/  LDL.LU R236, [R1+0x18a0] ;  /* 0x0018a00001ec7983 */ /* 0x000f280000300800 */
[----:B--2---:R1:W-:Y:S04]  /*1b79c0*/  @P6 STG.E desc[UR74][R30.64], R148 ;  /* 0x000000941e006986 */ /* 0x0043e8000c10194a */
[----:B-1----:R-:W2:Y:S01]  /*1b79d0*/  LDL.LU R148, [R1+0x9bc] ;  /* 0x0009bc0001947983 */ /* 0x002ea20000300800 */
[----:B------:R-:W-:-:S02]  /*1b79e0*/  LOP3.LUT P0, RZ, R25, 0x8000000, RZ, 0xc0, !PT ;  /* 0x0800000019ff7812 */ /* 0x000fc4000780c0ff */
[----:B------:R-:W-:Y:S01]  /*1b79f0*/  LOP3.LUT R20, R20, 0xffffefff, RZ, 0xc0, !PT ;  /* 0xffffefff14147812 */ /* 0x000fe200078ec0ff */
[----:B------:R-:W2:Y:S04]  /*1b7a00*/  LDL.LU R43, [R1+0x9e0] ;  /* 0x0009e000012b7983 */ /* 0x000ea80000300800 */
[----:B------:R-:W2:Y:S04]  /*1b7a10*/  LDL.LU R29, [R1+0x18a8] ;  /* 0x0018a800011d7983 */ /* 0x000ea80000300800 */
[----:B------:R-:W2:Y:S02]  /*1b7a20*/  LDL.LU R235, [R1+0x9d0] ;  /* 0x0009d00001eb7983 */ /* 0x000ea40000300800 */
[----:B------:R-:W-:-:S02]  /*1b7a30*/  @P0 LOP3.LUT R20, R20, 0x1000, RZ, 0xfc, !PT ;  /* 0x0000100014140812 */ /* 0x000fc400078efcff */
        /* <DEDUP_REMOVED lines=9> */
[----:B------:R-:W2:Y:S01]  /*1b7ad0*/  LDL.LU R238, [R1+0x18b0] ;  /* 0x0018b00001ee7983 */ /* 0x000ea20000300800 */
[C---:B------:R-:W-:Y:S02]  /*1b7ae0*/  LOP3.LUT P3, RZ, R25.reuse, 0x2000000, RZ, 0xc0, !PT ;  /* 0x0200000019ff7812 */ /* 0x040fe4000786c0ff */
[----:B------:R-:W-:Y:S01]  /*1b7af0*/  LOP3.LUT P4, RZ, R25, 0x4000000, RZ, 0xc0, !PT ;  /* 0x0400000019ff7812 */ /* 0x000fe2000788c0ff */
[----:B------:R-:W2:Y:S01]  /*1b7b00*/  LDL.LU R242, [R1+0x9d4] ;  /* 0x0009d40001f27983 */ /* 0x000ea20000300800 */
[C---:B------:R-:W-:Y:S02]  /*1b7b10*/  LOP3.LUT P5, RZ, R24.reuse, 0x2000000, RZ, 0xc0, !PT ;  /* 0x0200000018ff7812 */ /* 0x040fe400078ac0ff */
[----:B------:R-:W-:Y:S01]  /*1b7b20*/  LOP3.LUT P6, RZ, R24, 0x4000000, RZ, 0xc0, !PT ;  /* 0x0400000018ff7812 */ /* 0x000fe200078cc0ff */
[----:B------:R-:W2:Y:S02]  /*1b7b30*/  LDL.LU R233, [R1+0x18b4] ;  /* 0x0018b40001e97983 */ /* 0x000ea40000300800 */
[----:B------:R-:W-:-:S02]  /*1b7b40*/  @P0 LOP3.LUT R20, R20, 0x4000, RZ, 0xfc, !PT ;  /* 0x0000400014140812 */ /* 0x000fc400078efcff */
[----:B------:R-:W-:Y:S01]  /*1b7b50*/  LOP3.LUT P0, RZ, R21, 0x4000000, RZ, 0xc0, !PT ;  /* 0x0400000015ff7812 */ /* 0x000fe2000780c0ff */
[----:B------:R-:W2:Y:S01]  /*1b7b60*/  LDL.LU R246, [R1+0x504] ;  /* 0x0005040001f67983 */ /* 0x000ea20000300800 */
        /* <DEDUP_REMOVED lines=19> */
[----:B----4-:R1:W-:Y:S02]  /*1b7ca0*/  @P4 STG.E desc[UR74][R30.64], R245 ;  /* 0x000000f51e004986 */ /* 0x0103e4000c10194a */
[----:B-1----:R-:W-:-:S05]  /*1b7cb0*/  IMAD.WIDE R30, R236, 0x4, R14 ;  /* 0x00000004ec1e7825 */ /* 0x002fca00078e020e */
[----:B------:R1:W-:Y:S02]  /*1b7cc0*/  @P5 STG.E desc[UR74][R30.64], R232 ;  /* 0x000000e81e005986 */ /* 0x0003e4000c10194a */
[----:B-1----:R-:W-:Y:S02]  /*1b7cd0*/  IMAD.WIDE R30, R236, 0x4, R12 ;  /* 0x00000004ec1e7825 */ /* 0x002fe400078e020c */
[----:B------:R-:W4:Y:S04]  /*1b7ce0*/  LDL.LU R232, [R1+0x18b8] ;  /* 0x0018b80001e87983 */ /* 0x000f280000300800 */
[----:B------:R-:W4:Y:S04]  /*1b7cf0*/  LDL.LU R241, [R1+0x9e8] ;  /* 0x0009e80001f17983 */ /* 0x000f280000300800 */
[----:B------:R-:W4:Y:S04]  /*1b7d00*/  LDL.LU R236, [R1+0x9d8] ;  /* 0x0009d80001ec7983 */ /* 0x000f280000300800 */
[----:B--2---:R1:W-:Y:S02]  /*1b7d10*/  @P6 STG.E desc[UR74][R30.64], R148 ;  /* 0x000000941e006986 */ /* 0x0043e4000c10194a */
[----:B-1----:R-:W-:-:S02]  /*1b7d20*/  IMAD.WIDE R30, R150, 0x4, R14 ;  /* 0x00000004961e7825 */ /* 0x002fc400078e020e */
[----:B------:R-:W2:Y:S04]  /*1b7d30*/  LDL.LU R148, [R1+0x508] ;  /* 0x0005080001947983 */ /* 0x000ea80000300800 */
[----:B------:R1:W-:Y:S01]  /*1b7d40*/  @P0 STG.E desc[UR74][R30.64], R149 ;  /* 0x000000951e000986 */ /* 0x0003e2000c10194a */
[----:B------:R-:W-:-:S03]  /*1b7d50*/  LOP3.LUT P0, RZ, R20, 0x80000, RZ, 0xc0, !PT ;  /* 0x0008000014ff7812 */ /* 0x000fc6000780c0ff */
[----:B-1----:R-:W2:Y:S01]  /*1b7d60*/  LDL.LU R149, [R1+0x18bc] ;  /* 0x0018bc0001957983 */ /* 0x002ea20000300800 */
[----:B------:R-:W-:-:S03]  /*1b7d70*/  IMAD.WIDE R30, R150, 0x4, R12 ;  /* 0x00000004961e7825 */ /* 0x000fc600078e020c */
[----:B------:R-:W2:Y:S06]  /*1b7d80*/  LDL.LU R150, [R1+0x368] ;  /* 0x0003680001967983 */ /* 0x000eac0000300800 */
[----:B------:R1:W-:Y:S04]  /*1b7d90*/  @P0 STG.E desc[UR74][R30.64], R151 ;  /* 0x000000971e000986 */ /* 0x0003e8000c10194a */
[----:B-1----:R-:W2:Y:S04]  /*1b7da0*/  LDL.LU R151, [R1+0x9ec] ;  /* 0x0009ec0001977983 */ /* 0x002ea80000300800 */
[----:B------:R-:W2:Y:S01]  /*1b7db0*/  LDL.LU R245, [R1+0x18c0] ;  /* 0x0018c00001f57983 */ /* 0x000ea20000300800 */
        /* <DEDUP_REMOVED lines=26> */
[----:B------:R-:W-:Y:S02]  /*1b7f60*/  LOP3.LUT P5, RZ, R22, 0x10000000, RZ, 0xc0, !PT ;  /* 0x1000000016ff7812 */ /* 0x000fe400078ac0ff */
[----:B---3--:R4:W-:Y:S01]  /*1b7f70*/  @P1 STG.E desc[UR74][R30.64], R237 ;  /* 0x000000ed1e001986 */ /* 0x0089e2000c10194a */
[----:B------:R-:W-:Y:S01]  /*1b7f80*/  LOP3.LUT P6, RZ, R23, 0x8000000, RZ, 0xc0, !PT ;  /* 0x0800000017ff7812 */ /* 0x000fe200078cc0ff */
[----:B----4-:R-:W-:-:S05]  /*1b7f90*/  IMAD.WIDE R30, R232, 0x4, R14 ;  /* 0x00000004e81e7825 */ /* 0x010fca00078e020e */
[----:B------:R1:W-:Y:S02]  /*1b7fa0*/  @P2 STG.E desc[UR74][R30.64], R241 ;  /* 0x000000f11e002986 */ /* 0x0003e4000c10194a */
[----:B-1----:R-:W-:Y:S02]  /*1b7fb0*/  IMAD.WIDE R30, R232, 0x4, R12 ;  /* 0x00000004e81e7825 */ /* 0x002fe400078e020c */
[----:B------:R-:W3:Y:S04]  /*1b7fc0*/  LDL.LU R232, [R1+0x9dc] ;  /* 0x0009dc0001e87983 */ /* 0x000ee80000300800 */
[----:B------:R1:W-:Y:S04]  /*1b7fd0*/  @P3 STG.E desc[UR74][R30.64], R236 ;  /* 0x000000ec1e003986 */ /* 0x0003e8000c10194a */
[----:B-1----:R-:W4:Y:S01]  /*1b7fe0*/  LDL.LU R236, [R1+0x50c] ;  /* 0x00050c0001ec7983 */ /* 0x002f220000300800 */
[----:B--2---:R-:W-:-:S05]  /*1b7ff0*/  IMAD.WIDE R30, R149, 0x4, R14 ;  /* 0x00000004951e7825 */ /* 0x004fca00078e020e */
[----:B------:R1:W-:Y:S02]  /*1b8000*/  @P4 STG.E desc[UR74][R30.64], R148 ;  /* 0x000000941e004986 */ /* 0x0003e4000c10194a */
[----:B-1----:R-:W-:Y:S02]  /*1b8010*/  IMAD.WIDE R30, R149, 0x4, R12 ;  /* 0x00000004951e7825 */ /* 0x002fe400078e020c */
[----:B------:R-:W2:Y:S04]  /*1b8020*/  LDL.LU R148, [R1+0x18c4] ;  /* 0x0018c40001947983 */ /* 0x000ea80000300800 */
[----:B------:R1:W-:Y:S04]  /*1b8030*/  @P5 STG.E desc[UR74][R30.64], R150 ;  /* 0x000000961e005986 */ /* 0x0003e8000c10194a */
[----:B------:R-:W4:Y:S01]  /*1b8040*/  LDL.LU R149, [R1+0x36c] ;  /* 0x00036c0001957983 */ /* 0x000f220000300800 */
[----:B-1----:R-:W-:-:S03]  /*1b8050*/  IMAD.WIDE R30, R245, 0x4, R14 ;  /* 0x00000004f51e7825 */ /* 0x002fc600078e020e */
        /* <DEDUP_REMOVED lines=20> */
[----:B------:R-:W-:-:S03]  /*1b81a0*/  LOP3.LUT P5, RZ, R21, 0x10000000, RZ, 0xc0, !PT ;  /* 0x1000000015ff7812 */ /* 0x000fc600078ac0ff */
[----:B------:R-:W4:Y:S01]  /*1b81b0*/  LDL.LU R245, [R1+0x18dc] ;  /* 0x0018dc0001f57983 */ /* 0x000f220000300800 */
[----:B------:R-:W-:Y:S02]  /*1b81c0*/  LOP3.LUT P6, RZ, R26, 0x800000, RZ, 0xc0, !PT ;  /* 0x008000001aff7812 */ /* 0x000fe400078cc0ff */
[----:B------:R-:W-:Y:S02]  /*1b81d0*/  LOP3.LUT P0, RZ, R23, 0x40000000, RZ, 0xc0, !PT ;  /* 0x4000000017ff7812 */ /* 0x000fe4000780c0ff */
[----:B------:R-:W-:-:S11]  /*1b81e0*/  LOP3.LUT R20, R20, 0xffffffef, RZ, 0xc0, !PT ;  /* 0xffffffef14147812 */ /* 0x000fd600078ec0ff */
[----:B------:R-:W-:Y:S02]  /*1b81f0*/  @P0 LOP3.LUT R20, R20, 0x10, RZ, 0xfc, !PT ;  /* 0x0000001014140812 */ /* 0x000fe400078efcff */
[----:B------:R-:W-:Y:S02]  /*1b8200*/  LOP3.LUT P0, RZ, R23, 0x20000000, RZ, 0xc0, !PT ;  /* 0x2000000017ff7812 */ /* 0x000fe4000780c0ff */
[----:B------:R-:W-:Y:S01]  /*1b8210*/  LOP3.LUT R20, R20, 0xffffffdf, RZ, 0xc0, !PT ;  /* 0xffffffdf14147812 */ /* 0x000fe200078ec0ff */
[----:B---3--:R1:W-:Y:S04]  /*1b8220*/  @P3 STG.E desc[UR74][R30.64], R232 ;  /* 0x000000e81e003986 */ /* 0x0083e8000c10194a */
[----:B-1----:R-:W3:Y:S01]  /*1b8230*/  LDL.LU R232, [R1+0x358] ;  /* 0x0003580001e87983 */ /* 0x002ee20000300800 */
[----:B--2---:R-:W-:-:S05]  /*1b8240*/  IMAD.WIDE R30, R148, 0x4, R14 ;  /* 0x00000004941e7825 */ /* 0x004fca00078e020e */
[----:B----4-:R1:W-:Y:S02]  /*1b8250*/  @P4 STG.E desc[UR74][R30.64], R236 ;  /* 0x000000ec1e004986 */ /* 0x0103e4000c10194a */
[----:B-1----:R-:W-:Y:S02]  /*1b8260*/  IMAD.WIDE R30, R148, 0x4, R12 ;  /* 0x00000004941e7825 */ /* 0x002fe400078e020c */
[----:B------:R-:W2:Y:S04]  /*1b8270*/  LDL.LU R236, [R1+0xa7c] ;  /* 0x000a7c0001ec7983 */ /* 0x000ea80000300800 */
[----:B------:R-:W4:Y:S04]  /*1b8280*/  LDL.LU R148, [R1+0x18e0] ;  /* 0x0018e00001947983 */ /* 0x000f280000300800 */
[----:B------:R1:W-:Y:S02]  /*1b8290*/  @P5 STG.E desc[UR74][R30.64], R149 ;  /* 0x000000951e005986 */ /* 0x0003e4000c10194a */
[----:B-1----:R-:W-:-:S02]  /*1b82a0*/  IMAD.WIDE R30, R151, 0x4, R14 ;  /* 0x00000004971e7825 */ /* 0x002fc400078e020e */
[----:B------:R-:W2:Y:S04]  /*1b82b0*/  LDL.LU R149, [R1+0xa6c] ;  /* 0x000a6c0001957983 */ /* 0x000ea80000300800 */
[----:B------:R1:W-:Y:S02]  /*1b82c0*/  @P6 STG.E desc[UR74][R30.64], R150 ;  /* 0x000000961e006986 */ /* 0x0003e4000c10194a */
[----:B-1----:R-:W-:Y:S02]  /*1b82d0*/  IMAD.WIDE R30, R151, 0x4, R12 ;  /* 0x00000004971e7825 */ /* 0x002fe400078e020c */
[----:B------:R-:W2:Y:S04]  /*1b82e0*/  LDL.LU R150, [R1+0x4fc] ;  /* 0x0004fc0001967983 */ /* 0x000ea80000300800 */
[----:B------:R-:W2:Y:S01]  /*1b82f0*/  LDL.LU R151, [R1+0x18e4] ;  /* 0x0018e40001977983 */ /* 0x000ea20000300800 */
        /* <DEDUP_REMOVED lines=52> */
[----:B---3--:R4:W-:Y:S01]  /*1b8640*/  @P2 STG.E desc[UR74][R30.64], R232 ;  /* 0x000000e81e002986 */ /* 0x0089e2000c10194a */
[----:B------:R-:W-:Y:S01]  /*1b8650*/  LOP3.LUT P5, RZ, R25, 0x80000000, RZ, 0xc0, !PT ;  /* 0x8000000019ff7812 */ /* 0x000fe200078ac0ff */
[----:B----4-:R-:W-:-:S05]  /*1b8660*/  IMAD.WIDE R30, R148, 0x4, R14 ;  /* 0x00000004941e7825 */ /* 0x010fca00078e020e */
[----:B--2---:R1:W-:Y:S01]  /*1b8670*/  @P3 STG.E desc[UR74][R30.64], R236 ;  /* 0x000000ec1e003986 */ /* 0x0043e2000c10194a */
[----:B------:R-:W-:Y:S01]  /*1b8680*/  LOP3.LUT P6, RZ, R26, 0x1, RZ, 0xc0, !PT ;  /* 0x000000011aff7812 */ /* 0x000fe200078cc0ff */
[----:B-1----:R-:W-:-:S05]  /*1b8690*/  IMAD.WIDE R30, R148, 0x4, R12 ;  /* 0x00000004941e7825 */ /* 0x002fca00078e020c */
[----:B------:R1:W-:Y:S02]  /*1b86a0*/  @P4 STG.E desc[UR74][R30.64], R149 ;  /* 0x000000951e004986 */ /* 0x0003e4000c10194a */
[----:B-1----:R-:W-:-:S05]  /*1b86b0*/  IMAD.WIDE R30, R151, 0x4, R14 ;  /* 0x00000004971e7825 */ /* 0x002fca00078e020e */
[----:B------:R1:W-:Y:S02]  /*1b86c0*/  @P5 STG.E desc[UR74][R30.64], R150 ;  /* 0x000000961e005986 */ /* 0x0003e4000c10194a */
[----:B-1----:R-:W-:-:S05]  /*1b86d0*/  IMAD.WIDE R30, R151, 0x4, R12 ;  /* 0x00000004971e7825 */ /* 0x002fca00078e020c */
[----:B------:R1:W-:Y:S04]  /*1b86e0*/  @P6 STG.E desc[UR74][R30.64], R40 ;  /* 0x000000281e006986 */ /* 0x0003e8000c10194a */
[----:B-1----:R-:W2:Y:S04]  /*1b86f0*/  LDL.LU R40, [R1+0x80dc] ;  /* 0x0080dc0001287983 */ /* 0x002ea80000300800 */
[----:B------:R-:W3:Y:S04]  /*1b8700*/  LDL.LU R241, [R1+0xa90] ;  /* 0x000a900001f17983 */ /* 0x000ee80000300800 */
[----:B------:R-:W4:Y:S04]  /*1b8710*/  LDL.LU R245, [R1+0x18e8] ;  /* 0x0018e80001f57983 */ /* 0x000f280000300800 */
[----:B------:R-:W3:Y:S04]  /*1b8720*/  LDL.LU R232, [R1+0xa80] ;  /* 0x000a800001e87983 */ /* 0x000ee80000300800 */
[----:B------:R-:W3:Y:S04]  /*1b8730*/  LDL.LU R236, [R1+0x4e0] ;  /* 0x0004e00001ec7983 */ /* 0x000ee80000300800 */
[----:B------:R-:W3:Y:S04]  /*1b8740*/  LDL.LU R148, [R1+0x18ec] ;  /* 0x0018ec0001947983 */ /* 0x000ee80000300800 */
[----:B------:R-:W3:Y:S04]  /*1b8750*/  LDL.LU R149, [R1+0x340] ;  /* 0x0003400001957983 */ /* 0x000ee80000300800 */
[----:B------:R-:W3:Y:S04]  /*1b8760*/  LDL.LU R150, [R1+0xa94] ;  /* 0x000a940001967983 */ /* 0x000ee80000300800 */
[----:B------:R-:W3:Y:S01]  /*1b8770*/  LDL.LU R151, [R1+0x18f0] ;  /* 0x0018f00001977983 */ /* 0x000ee20000300800 */
[----:B------:R-:W-:-:S03]  /*1b8780*/  LOP3.LUT P0, RZ, R25, 0x2, RZ, 0xc0, !PT ;  /* 0x0000000219ff7812 */ /* 0x000fc6000780c0ff */
[----:B------:R-:W3:Y:S04]  /*1b8790*/  LDL.LU R43, [R1+0xa84] ;  /* 0x000a8400012b7983 */ /* 0x000ee80000300800 */
[----:B------:R-:W3:Y:S04]  /*1b87a0*/  LDL.LU R29, [R1+0x4e4] ;  /* 0x0004e400011d7983 */ /* 0x000ee80000300800 */
[----:B------:R-:W3:Y:S04]  /*1b87b0*/  LDL.LU R235, [R1+0x18f4] ;  /* 0x0018f40001eb7983 */ /* 0x000ee80000300800 */
[----:B------:R-:W3:Y:S04]  /*1b87c0*/  LDL.LU R239, [R1+0x344] ;  /* 0x0003440001ef7983 */ /* 0x000ee80000300800 */
[----:B------:R-:W3:Y:S04]  /*1b87d0*/  LDL.LU R243, [R1+0xa98] ;  /* 0x000a980001f37983 */ /* 0x000ee80000300800 */
[----:B------:R-:W3:Y:S01]  /*1b87e0*/  LDL.LU R247, [R1+0x18f8] ;  /* 0x0018f80001f77983 */ /* 0x000ee20000300800 */
[----:B------:R-:W-:-:S03]  /*1b87f0*/  LOP3.LUT R20, R20, 0xfffffffe, RZ, 0xc0, !PT ;  /* 0xfffffffe14147812 */ /* 0x000fc600078ec0ff */
[----:B------:R-:W3:Y:S04]  /*1b8800*/  LDL.LU R234, [R1+0xa88] ;  /* 0x000a880001ea7983 */ /* 0x000ee80000300800 */
[----:B------:R-:W3:Y:S04]  /*1b8810*/  LDL.LU R238, [R1+0x4e8] ;  /* 0x0004e80001ee7983 */ /* 0x000ee80000300800 */
[----:B------:R-:W3:Y:S01]  /*1b8820*/  LDL.LU R242, [R1+0x18fc] ;  /* 0x0018fc0001f27983 */ /* 0x000ee20000300800 */
[----:B------:R-:W-:Y:S02]  /*1b8830*/  LOP3.LUT P3, RZ, R24, 0x80000000, RZ, 0xc0, !PT ;  /* 0x8000000018ff7812 */ /* 0x000fe4000786c0ff */
[----:B------:R-:W-:Y:S01]  /*1b8840*/  LOP3.LUT P4, RZ, R25, 0x1, RZ, 0xc0, !PT ;  /* 0x0000000119ff7812 */ /* 0x000fe2000788c0ff */
[----:B------:R-:W3:Y:S01]  /*1b8850*/  LDL.LU R246, [R1+0x348] ;  /* 0x0003480001f67983 */ /* 0x000ee20000300800 */
[----:B------:R-:W-:-:S03]  /*1b8860*/  LOP3.LUT P5, RZ, R22, 0x80000000, RZ, 0xc0, !PT ;  /* 0x8000000016ff7812 */ /* 0x000fc600078ac0ff */
[----:B------:R-:W3:Y:S01]  /*1b8870*/  LDL.LU R233, [R1+0xa9c] ;  /* 0x000a9c0001e97983 */ /* 0x000ee20000300800 */
[----:B------:R-:W-:-:S03]  /*1b8880*/  LOP3.LUT P6, RZ, R24, 0x1, RZ, 0xc0, !PT ;  /* 0x0000000118ff7812 */ /* 0x000fc600078cc0ff */
[----:B------:R-:W3:Y:S01]  /*1b8890*/  LDL.LU R237, [R1+0x1900] ;  /* 0x0019000001ed7983 */ /* 0x000ee20000300800 */
[----:B--2---:R-:W-:-:S04]  /*1b88a0*/  LOP3.LUT R40, R40, 0xefffffff, RZ, 0xc0, !PT ;  /* 0xefffffff28287812 */ /* 0x004fc800078ec0ff */
        /* <DEDUP_REMOVED lines=16> */
[----:B------:R-:W-:Y:S01]  /*1b89b0*/  LOP3.LUT R20, R20, 0xfffffffb, RZ, 0xc0, !PT ;  /* 0xfffffffb14147812 */ /* 0x000fe200078ec0ff */
[----:B----4-:R-:W-:-:S05]  /*1b89c0*/  IMAD.WIDE R30, R245, 0x4, R14 ;  /* 0x00000004f51e7825 */ /* 0x010fca00078e020e */
[----:B---3--:R1:W-:Y:S05]  /*1b89d0*/  @P3 STG.E desc[UR74][R30.64], R241 ;  /* 0x000000f11e003986 */ /* 0x0083ea000c10194a */
[----:B------:R-:W-:Y:S02]  /*1b89e0*/  @P0 LOP3.LUT R20, R20, 0x4, RZ, 0xfc, !PT ;  /* 0x0000000414140812 */ /* 0x000fe400078efcff */
[----:B------:R-:W-:Y:S01]  /*1b89f0*/  LOP3.LUT P0, RZ, R22, 0x1, RZ, 0xc0, !PT ;  /* 0x0000000116ff7812 */ /* 0x000fe2000780c0ff */
[----:B-1----:R-:W-:Y:S01]  /*1b8a00*/  IMAD.WIDE R30, R245, 0x4, R12 ;  /* 0x00000004f51e7825 */ /* 0x002fe200078e020c */
[----:B------:R-:W-:Y:S01]  /*1b8a10*/  LOP3.LUT R20, R20, 0xfffffff7, RZ, 0xc0, !PT ;  /* 0xfffffff714147812 */ /* 0x000fe200078ec0ff */
[----:B------:R-:W2:Y:S04]  /*1b8a20*/  LDL.LU R241, [R1+0xa8c] ;  /* 0x000a8c0001f17983 */ /* 0x000ea80000300800 */
[----:B------:R1:W-:Y:S06]  /*1b8a30*/  @P4 STG.E desc[UR74][R30.64], R232 ;  /* 0x000000e81e004986 */ /* 0x0003ec000c10194a */
[----:B------:R-:W-:-:S02]  /*1b8a40*/  @P0 LOP3.LUT R20, R20, 0x8, RZ, 0xfc, !PT ;  /* 0x0000000814140812 */ /* 0x000fc400078efcff */
[----:B------:R-:W-:Y:S01]  /*1b8a50*/  LOP3.LUT P0, RZ, R23, 0x80000000, RZ, 0xc0, !PT ;  /* 0x8000000017ff7812 */ /* 0x000fe2000780c0ff */
[C---:B-1----:R-:W-:Y:S01]  /*1b8a60*/  IMAD.WIDE R30, R148.reuse, 0x4, R14 ;  /* 0x00000004941e7825 */ /* 0x042fe200078e020e */
[----:B------:R-:W3:Y:S04]  /*1b8a70*/  LDL.LU R232, [R1+0x1904] ;  /* 0x0019040001e87983 */ /* 0x000ee80000300800 */
[----:B------:R1:W-:Y:S04]  /*1b8a80*/  @P5 STG.E desc[UR74][R30.64], R236 ;  /* 0x000000ec1e005986 */ /* 0x0003e8000c10194a */
[----:B------:R-:W4:Y:S01]  /*1b8a90*/  LDL.LU R245, [R1+0x4ec] ;  /* 0x0004ec0001f57983 */ /* 0x000f220000300800 */
[----:B-1----:R-:W-:-:S03]  /*1b8aa0*/  IMAD.WIDE R30, R148, 0x4, R12 ;  /* 0x00000004941e7825 */ /* 0x002fc600078e020c */
[----:B------:R-:W4:Y:S04]  /*1b8ab0*/  LDL.LU R236, [R1+0x34c] ;  /* 0x00034c0001ec7983 */ /* 0x000f280000300800 */
[----:B------:R1:W-:Y:S04]  /*1b8ac0*/  @P6 STG.E desc[UR74][R30.64], R149 ;  /* 0x000000951e006986 */ /* 0x0003e8000c10194a */
[----:B------:R-:W4:Y:S01]  /*1b8ad0*/  LDL.LU R148, [R1+0xab0] ;  /* 0x000ab00001947983 */ /* 0x000f220000300800 */
[----:B-1----:R-:W-:-:S05]  /*1b8ae0*/  IMAD.WIDE R30, R151, 0x4, R14 ;  /* 0x00000004971e7825 */ /* 0x002fca00078e020e */
[----:B------:R1:W-:Y:S02]  /*1b8af0*/  @P0 STG.E desc[UR74][R30.64], R150 ;  /* 0x000000961e000986 */ /* 0x0003e4000c10194a */
[----:B-1----:R-:W-:Y:S02]  /*1b8b00*/  IMAD.WIDE R30, R151, 0x4, R12 ;  /* 0x00000004971e7825 */ /* 0x002fe400078e020c */
[----:B------:R-:W4:Y:S04]  /*1b8b10*/  LDL.LU R151, [R1+0x1908] ;  /* 0x0019080001977983 */ /* 0x000f280000300800 */
        /* <DEDUP_REMOVED lines=49> */
[----:B------:R-:W3:Y:S01]  /*1b8e30*/  LDL.LU R149, [R1+0x4d4] ;  /* 0x0004d40001957983 */ /* 0x000ee20000300800 */
[----:B------:R-:W-:-:S03]  /*1b8e40*/  IMAD.WIDE R30, R150, 0x4, R12 ;  /* 0x00000004961e7825 */ /* 0x000fc600078e020c */
[----:B------:R-:W3:Y:S04]  /*1b8e50*/  LDL.LU R150, [R1+0x1918] ;  /* 0x0019180001967983 */ /* 0x000ee80000300800 */
[----:B------:R-:W3:Y:S04]  /*1b8e60*/  LDL.LU R42, [R1+0x334] ;  /* 0x00033400012a7983 */ /* 0x000ee80000300800 */
[----:B------:R-:W3:Y:S01]  /*1b8e70*/  LDL.LU R43, [R1+0xab8] ;  /* 0x000ab800012b7983 */ /* 0x000ee20000300800 */
[----:B------:R-:W-:Y:S02]  /*1b8e80*/  LOP3.LUT P0, RZ, R23, 0x10, RZ, 0xc0, !PT ;  /* 0x0000001017ff7812 */ /* 0x000fe4000780c0ff */
        /* <DEDUP_REMOVED lines=14> */
[----:B------:R-:W3:Y:S01]  /*1b8f70*/  LDL.LU R242, [R1+0x4dc] ;  /* 0x0004dc0001f27983 */ /* 0x000ee20000300800 */
[----:B------:R-:W-:-:S03]  /*1b8f80*/  LOP3.LUT P3, RZ, R23, 0x4, RZ, 0xc0, !PT ;  /* 0x0000000417ff7812 */ /* 0x000fc6000786c0ff */
[----:B------:R-:W3:Y:S01]  /*1b8f90*/  LDL.LU R246, [R1+0x1924] ;  /* 0x0019240001f67983 */ /* 0x000ee20000300800 */
[C---:B------:R-:W-:Y:S02]  /*1b8fa0*/  LOP3.LUT P4, RZ, R26.reuse, 0x20000000, RZ, 0xc0, !PT ;  /* 0x200000001aff7812 */ /* 0x040fe4000788c0ff */
[----:B------:R-:W-:Y:S01]  /*1b8fb0*/  LOP3.LUT P5, RZ, R26, 0x40000000, RZ, 0xc0, !PT ;  /* 0x400000001aff7812 */ /* 0x000fe200078ac0ff */
[----:B------:R-:W3:Y:S02]  /*1b8fc0*/  LDL.LU R233, [R1+0x33c] ;  /* 0x00033c0001e97983 */ /* 0x000ee40000300800 */
[----:B------:R-:W-:Y:S02]  /*1b8fd0*/  @P0 LOP3.LUT R40, R40, 0x400000, RZ, 0xfc, !PT ;  /* 0x0040000028280812 */ /* 0x000fe400078efcff */
[----:B------:R-:W-:Y:S01]  /*1b8fe0*/  LOP3.LUT P0, RZ, R22, 0x8, RZ, 0xc0, !PT ;  /* 0x0000000816ff7812 */ /* 0x000fe2000780c0ff */
[----:B------:R-:W3:Y:S01]  /*1b8ff0*/  LDL.LU R237, [R1+0xad0] ;  /* 0x000ad00001ed7983 */ /* 0x000ee20000300800 */
[----:B------:R-:W-:-:S02]  /*1b9000*/  LOP3.LUT R40, R40, 0xff7fffff, RZ, 0xc0, !PT ;  /* 0xff7fffff28287812 */ /* 0x000fc400078ec0ff */
[----:B------:R-:W-:Y:S01]  /*1b9010*/  LOP3.LUT P6, RZ, R26, 0x8, RZ, 0xc0, !PT ;  /* 0x000000081aff7812 */ /* 0x000fe200078cc0ff */
        /* <DEDUP_REMOVED lines=32> */
[----:B------:R1:W-:Y:S02]  /*1b9220*/  @P0 STG.E desc[UR74][R30.64], R43 ;  /* 0x0000002b1e000986 */ /* 0x0003e4000c10194a */
[----:B-1----:R-:W-:Y:S02]  /*1b9230*/  IMAD.WIDE R30, R150, 0x4, R12 ;  /* 0x00000004961e7825 */ /* 0x002fe400078e020c */
[----:B------:R-:W3:Y:S01]  /*1b9240*/  LDL.LU R150, [R1+0xac4] ;  /* 0x000ac40001967983 */ /* 0x000ee20000300800 */
        /* <DEDUP_REMOVED lines=23> */
[----:B-1----:R-:W-:-:S05]  /*1b93c0*/  IMAD.WIDE R30, R241, 0x4, R14 ;  /* 0x00000004f11e7825 */ /* 0x002fca00078e020e */
[----:B------:R1:W-:Y:S01]  /*1b93d0*/  @P1 STG.E desc[UR74][R30.64], R237 ;  /* 0x000000ed1e001986 */ /* 0x0003e2000c10194a */
[----:B------:R-:W-:Y:S01]  /*1b93e0*/  LOP3.LUT P4, RZ, R26, 0x40, RZ, 0xc0, !PT ;  /* 0x000000401aff7812 */ /* 0x000fe2000788c0ff */
[----:B-1----:R-:W-:Y:S01]  /*1b93f0*/  IMAD.WIDE R30, R241, 0x4, R12 ;  /* 0x00000004f11e7825 */ /* 0x002fe200078e020c */
[C---:B------:R-:W-:Y:S02]  /*1b9400*/  LOP3.LUT P5, RZ, R25.reuse, 0x20, RZ, 0xc0, !PT ;  /* 0x0000002019ff7812 */ /* 0x040fe400078ac0ff */
[----:B------:R-:W-:Y:S02]  /*1b9410*/  LOP3.LUT P6, RZ, R25, 0x40, RZ, 0xc0, !PT ;  /* 0x0000004019ff7812 */ /* 0x000fe400078cc0ff */
[----:B--2---:R4:W-:Y:S02]  /*1b9420*/  @P2 STG.E desc[UR74][R30.64], R245 ;  /* 0x000000f51e002986 */ /* 0x0049e4000c10194a */
[----:B----4-:R-:W-:-:S05]  /*1b9430*/  IMAD.WIDE R30, R236, 0x4, R14 ;  /* 0x00000004ec1e7825 */ /* 0x010fca00078e020e */
[----:B------:R1:W-:Y:S02]  /*1b9440*/  @P3 STG.E desc[UR74][R30.64], R232 ;  /* 0x000000e81e003986 */ /* 0x0003e4000c10194a */
[----:B-1----:R-:W-:-:S05]  /*1b9450*/  IMAD.WIDE R30, R236, 0x4, R12 ;  /* 0x00000004ec1e7825 */ /* 0x002fca00078e020c */
[----:B------:R3:W-:Y:S02]  /*1b9460*/  @P4 STG.E desc[UR74][R30.64], R148 ;  /* 0x000000941e004986 */ /* 0x0007e4000c10194a */
[----:B---3--:R-:W-:-:S05]  /*1b9470*/  IMAD.WIDE R30, R151, 0x4, R14 ;  /* 0x00000004971e7825 */ /* 0x008fca00078e020e */
[----:B------:R1:W-:Y:S02]  /*1b9480*/  @P5 STG.E desc[UR74][R30.64], R149 ;  /* 0x000000951e005986 */ /* 0x0003e4000c10194a */
[----:B-1----:R-:W-:Y:S02]  /*1b9490*/  IMAD.WIDE R30, R151, 0x4, R12 ;  /* 0x00000004971e7825 */ /* 0x002fe400078e020c */
[----:B------:R-:W2:Y:S04]  /*1b94a0*/  LDL.LU R149, [R1+0x4c8] ;  /* 0x0004c80001957983 */ /* 0x000ea80000300800 */
[----:B------:R-:W3:Y:S04]  /*1b94b0*/  LDL.LU R151, [R1+0x193c] ;  /* 0x00193c0001977983 */ /* 0x000ee80000300800 */
[----:B------:R-:W4:Y:S04]  /*1b94c0*/  LDL.LU R148, [R1+0x4c4] ;  /* 0x0004c40001947983 */ /* 0x000f280000300800 */
[----:B------:R1:W-:Y:S04]  /*1b94d0*/  @P6 STG.E desc[UR74][R30.64], R150 ;  /* 0x000000961e006986 */ /* 0x0003e8000c10194a */
[----:B-1----:R-:W2:Y:S04]  /*1b94e0*/  LDL.LU R150, [R1+0x1934] ;  /* 0x0019340001967983 */ /* 0x002ea80000300800 */
        /* <DEDUP_REMOVED lines=20> */
[----:B----4-:R1:W-:Y:S02]  /*1b9630*/  @P3 STG.E desc[UR74][R30.64], R148 ;  /* 0x000000941e003986 */ /* 0x0103e4000c10194a */
[----:B-1----:R-:W-:Y:S02]  /*1b9640*/  IMAD.WIDE R30, R150, 0x4, R12 ;  /* 0x00000004961e7825 */ /* 0x002fe400078e020c */
[----:B------:R-:W2:Y:S04]  /*1b9650*/  LDL.LU R150, [R1+0xadc] ;  /* 0x000adc0001967983 */ /* 0x000ea80000300800 */
[----:B------:R-:W4:Y:S04]  /*1b9660*/  LDL.LU R148, [R1+0x1940] ;  /* 0x0019400001947983 */ /* 0x000f280000300800 */
[----:B------:R-:W2:Y:S04]  /*1b9670*/  LDL.LU R235, [R1+0xacc] ;  /* 0x000acc0001eb7983 */ /* 0x000ea80000300800 */
[----:B------:R-:W2:Y:S04]  /*1b9680*/  LDL.LU R243, [R1+0x1944] ;  /* 0x0019440001f37983 */ /* 0x000ea80000300800 */
[----:B------:R-:W2:Y:S01]  /*1b9690*/  LDL.LU R239, [R1+0x4cc] ;  /* 0x0004cc0001ef7983 */ /* 0x000ea20000300800 */
[----:B------:R-:W-:-:S03]  /*1b96a0*/  LOP3.LUT R40, R40, 0xfffeffff, RZ, 0xc0, !PT ;  /* 0xfffeffff28287812 */ /* 0x000fc600078ec0ff */
[----:B------:R-:W2:Y:S01]  /*1b96b0*/  LDL.LU R247, [R1+0x32c] ;  /* 0x00032c0001f77983 */ /* 0x000ea20000300800 */
[----:B------:R-:W-:Y:S02]  /*1b96c0*/  @P0 LOP3.LUT R40, R40, 0x10000, RZ, 0xfc, !PT ;  /* 0x0001000028280812 */ /* 0x000fe400078efcff */
[----:B------:R-:W-:Y:S01]  /*1b96d0*/  LOP3.LUT P0, RZ, R2, 0x4, RZ, 0xc0, !PT ;  /* 0x0000000402ff7812 */ /* 0x000fe2000780c0ff */
[----:B------:R-:W2:Y:S01]  /*1b96e0*/  LDL.LU R234, [R1+0xaf0] ;  /* 0x000af00001ea7983 */ /* 0x000ea20000300800 */
[----:B------:R-:W-:-:S03]  /*1b96f0*/  LOP3.LUT R40, R40, 0xfffdffff, RZ, 0xc0, !PT ;  /* 0xfffdffff28287812 */ /* 0x000fc600078ec0ff */
[----:B------:R-:W2:Y:S01]  /*1b9700*/  LDL.LU R238, [R1+0x1948] ;  /* 0x0019480001ee7983 */ /* 0x000ea20000300800 */
[----:B------:R-:W-:Y:S02]  /*1b9710*/  LOP3.LUT P4, RZ, R24, 0x40, RZ, 0xc0, !PT ;  /* 0x0000004018ff7812 */ /* 0x000fe4000788c0ff */
[----:B------:R-:W-:Y:S01]  /*1b9720*/  LOP3.LUT P5, RZ, R22, 0x20, RZ, 0xc0, !PT ;  /* 0x0000002016ff7812 */ /* 0x000fe200078ac0ff */
[----:B------:R-:W2:Y:S04]  /*1b9730*/  LDL.LU R242, [R1+0xae0] ;  /* 0x000ae00001f27983 */ /* 0x000ea80000300800 */
[----:B------:R-:W-:Y:S01]  /*1b9740*/  @P0 LOP3.LUT R40, R40, 0x20000, RZ, 0xfc, !PT ;  /* 0x0002000028280812 */ /* 0x000fe200078efcff */
[----:B------:R-:W2:Y:S01]  /*1b9750*/  LDL.LU R233, [R1+0x194c] ;  /* 0x00194c0001e97983 */ /* 0x000ea20000300800 */
[----:B------:R-:W-:-:S02]  /*1b9760*/  LOP3.LUT P0, RZ, R2, 0x2, RZ, 0xc0, !PT ;  /* 0x0000000202ff7812 */ /* 0x000fc4000780c0ff */
[----:B------:R-:W-:Y:S01]  /*1b9770*/  LOP3.LUT R40, R40, 0xfffbffff, RZ, 0xc0, !PT ;  /* 0xfffbffff28287812 */ /* 0x000fe200078ec0ff */
[----:B------:R-:W2:Y:S01]  /*1b9780*/  LDL.LU R246, [R1+0x4b0] ;  /* 0x0004b00001f67983 */ /* 0x000ea20000300800 */
        /* <DEDUP_REMOVED lines=17> */
[C---:B------:R-:W-:Y:S01]  /*1b98a0*/  LOP3.LUT P0, RZ, R40.reuse, 0x80000, RZ, 0xc0, !PT ;  /* 0x0008000028ff7812 */ /* 0x040fe2000780c0ff */
[----:B-1----:R-:W-:Y:S02]  /*1b98b0*/  IMAD.WIDE R30, R151, 0x4, R12 ;  /* 0x00000004971e7825 */ /* 0x002fe400078e020c */
[----:B------:R-:W3:Y:S04]  /*1b98c0*/  LDL.LU R149, [R1+0x4b4] ;  /* 0x0004b40001957983 */ /* 0x000ee80000300800 */
[----:B------:R-:W3:Y:S06]  /*1b98d0*/  LDL.LU R151, [R1+0x1954] ;  /* 0x0019540001977983 */ /* 0x000eec0000300800 */
[----:B------:R1:W-:Y:S01]  /*1b98e0*/  @P0 STG.E desc[UR74][R30.64], R236 ;  /* 0x000000ec1e000986 */ /* 0x0003e2000c10194a */
[----:B------:R-:W-:-:S03]  /*1b98f0*/  LOP3.LUT P0, RZ, R40, 0x40000, RZ, 0xc0, !PT ;  /* 0x0004000028ff7812 */ /* 0x000fc6000780c0ff */
[----:B-1----:R-:W3:Y:S01]  /*1b9900*/  LDL.LU R236, [R1+0x304] ;  /* 0x0003040001ec7983 */ /* 0x002ee20000300800 */
[----:B----4-:R-:W-:-:S09]  /*1b9910*/  IMAD.WIDE R30, R148, 0x4, R14 ;  /* 0x00000004941e7825 */ /* 0x010fd200078e020e */
[----:B--2---:R1:W-:Y:S04]  /*1b9920*/  @P0 STG.E desc[UR74][R30.64], R150 ;  /* 0x000000961e000986 */ /* 0x0043e8000c10194a */
[----:B-1----:R-:W2:Y:S01]  /*1b9930*/  LDL.LU R150, [R1+0x1958] ;  /* 0x0019580001967983 */ /* 0x002ea20000300800 */
[----:B------:R-:W-:-:S03]  /*1b9940*/  IMAD.WIDE R30, R148, 0x4, R12 ;  /* 0x00000004941e7825 */ /* 0x000fc600078e020c */
        /* <DEDUP_REMOVED lines=34> */
[----:B------:R-:W3:Y:S04]  /*1b9b70*/  LDL.LU R151, [R1+0xaec] ;  /* 0x000aec0001977983 */ /* 0x000ee80000300800 */
[----:B------:R-:W3:Y:S04]  /*1b9b80*/  LDL.LU R241, [R1+0xae8] ;  /* 0x000ae80001f17983 */ /* 0x000ee80000300800 */
[----:B------:R-:W3:Y:S04]  /*1b9b90*/  LDL.LU R245, [R1+0x4b8] ;  /* 0x0004b80001f57983 */ /* 0x000ee80000300800 */
[----:B------:R-:W3:Y:S04]  /*1b9ba0*/  LDL.LU R232, [R1+0x195c] ;  /* 0x00195c0001e87983 */ /* 0x000ee80000300800 */
[----:B------:R1:W-:Y:S04]  /*1b9bb0*/  @P5 STG.E desc[UR74][R30.64], R236 ;  /* 0x000000ec1e005986 */ /* 0x0003e8000c10194a */
[----:B-1----:R-:W3:Y:S01]  /*1b9bc0*/  LDL.LU R236, [R1+0x308] ;  /* 0x0003080001ec7983 */ /* 0x002ee20000300800 */
[----:B--2---:R-:W-:-:S05]  /*1b9bd0*/  IMAD.WIDE R30, R150, 0x4, R14 ;  /* 0x00000004961e7825 */ /* 0x004fca00078e020e */
[----:B----4-:R1:W-:Y:S04]  /*1b9be0*/  @P6 STG.E desc[UR74][R30.64], R148 ;  /* 0x000000941e006986 */ /* 0x0103e8000c10194a */
[----:B-1----:R-:W2:Y:S01]  /*1b9bf0*/  LDL.LU R148, [R1+0xafc] ;  /* 0x000afc0001947983 */ /* 0x002ea20000300800 */
        /* <DEDUP_REMOVED lines=19> */
[----:B------:R-:W-:Y:S02]  /*1b9d30*/  LOP3.LUT P3, RZ, R2, 0x10, RZ, 0xc0, !PT ;  /* 0x0000001002ff7812 */ /* 0x000fe4000786c0ff */
[C---:B------:R-:W-:Y:S01]  /*1b9d40*/  LOP3.LUT P4, RZ, R26.reuse, 0x200, RZ, 0xc0, !PT ;  /* 0x000002001aff7812 */ /* 0x040fe2000788c0ff */
[----:B------:R-:W4:Y:S01]  /*1b9d50*/  LDL.LU R246, [R1+0xb14] ;  /* 0x000b140001f67983 */ /* 0x000f220000300800 */
[----:B------:R-:W-:Y:S02]  /*1b9d60*/  LOP3.LUT P5, RZ, R26, 0x400, RZ, 0xc0, !PT ;  /* 0x000004001aff7812 */ /* 0x000fe400078ac0ff */
[----:B------:R-:W-:Y:S01]  /*1b9d70*/  LOP3.LUT P6, RZ, R25, 0x200, RZ, 0xc0, !PT ;  /* 0x0000020019ff7812 */ /* 0x000fe200078cc0ff */
[----:B------:R-:W4:Y:S02]  /*1b9d80*/  LDL.LU R237, [R1+0xb04] ;  /* 0x000b040001ed7983 */ /* 0x000f240000300800 */
        /* <DEDUP_REMOVED lines=17> */
[----:B---3--:R1:W-:Y:S02]  /*1b9ea0*/  @P3 STG.E desc[UR74][R30.64], R241 ;  /* 0x000000f11e003986 */ /* 0x0083e4000c10194a */
[C---:B-1----:R-:W-:Y:S02]  /*1b9eb0*/  IMAD.WIDE R30, R232.reuse, 0x4, R14 ;  /* 0x00000004e81e7825 */ /* 0x042fe400078e020e */
[----:B------:R-:W3:Y:S04]  /*1b9ec0*/  LDL.LU R241, [R1+0x4a4] ;  /* 0x0004a40001f17983 */ /* 0x000ee80000300800 */
[----:B------:R1:W-:Y:S02]  /*1b9ed0*/  @P4 STG.E desc[UR74][R30.64], R245 ;  /* 0x000000f51e004986 */ /* 0x0003e4000c10194a */
[----:B-1----:R-:W-:-:S02]  /*1b9ee0*/  IMAD.WIDE R30, R232, 0x4, R12 ;  /* 0x00000004e81e7825 */ /* 0x002fc400078e020c */
[----:B------:R-:W3:Y:S04]  /*1b9ef0*/  LDL.LU R245, [R1+0x1974] ;  /* 0x0019740001f57983 */ /* 0x000ee80000300800 */
[----:B------:R1:W-:Y:S04]  /*1b9f00*/  @P5 STG.E desc[UR74][R30.64], R236 ;  /* 0x000000ec1e005986 */ /* 0x0003e8000c10194a */
[----:B------:R-:W3:Y:S01]  /*1b9f10*/  LDL.LU R232, [R1+0x2f4] ;  /* 0x0002f40001e87983 */ /* 0x000ee20000300800 */
[----:B-1----:R-:W-:-:S03]  /*1b9f20*/  IMAD.WIDE R30, R149, 0x4, R14 ;  /* 0x00000004951e7825 */ /* 0x002fc600078e020e */
[----:B------:R-:W3:Y:S04]  /*1b9f30*/  LDL.LU R236, [R1+0xb18] ;  /* 0x000b180001ec7983 */ /* 0x000ee80000300800 */
[----:B--2---:R1:W-:Y:S02]  /*1b9f40*/  @P6 STG.E desc[UR74][R30.64], R148 ;  /* 0x000000941e006986 */ /* 0x0043e4000c10194a */
[----:B-1----:R-:W-:Y:S02]  /*1b9f50*/  IMAD.WIDE R30, R149, 0x4, R12 ;  /* 0x00000004951e7825 */ /* 0x002fe400078e020c */
[----:B------:R-:W2:Y:S04]  /*1b9f60*/  LDL.LU R148, [R1+0x1978] ;  /* 0x0019780001947983 */ /* 0x000ea80000300800 */
[----:B------:R4:W-:Y:S01]  /*1b9f70*/  @P0 STG.E desc[UR74][R30.64], R151 ;  /* 0x000000971e000986 */ /* 0x0009e2000c10194a */
[----:B------:R-:W-:-:S03]  /*1b9f80*/  LOP3.LUT P0, RZ, R40, 0x800, RZ, 0xc0, !PT ;  /* 0x0000080028ff7812 */ /* 0x000fc6000780c0ff */
[----:B------:R-:W2:Y:S01]  /*1b9f90*/  LDL.LU R149, [R1+0xb08] ;  /* 0x000b080001957983 */ /* 0x000ea20000300800 */
[----:B----4-:R-:W-:-:S03]  /*1b9fa0*/  IMAD.WIDE R30, R29, 0x4, R14 ;  /* 0x000000041d1e7825 */ /* 0x010fc600078e020e */
[----:B------:R-:W4:Y:S06]  /*1b9fb0*/  LDL.LU R151, [R1+0x197c] ;  /* 0x00197c0001977983 */ /* 0x000f2c0000300800 */
[----:B------:R1:W-:Y:S04]  /*1b9fc0*/  @P0 STG.E desc[UR74][R30.64], R150 ;  /* 0x000000961e000986 */ /* 0x0003e8000c10194a */
[----:B-1----:R-:W4:Y:S01]  /*1b9fd0*/  LDL.LU R150, [R1+0x4a8] ;  /* 0x0004a80001967983 */ /* 0x002f220000300800 */
        /* <DEDUP_REMOVED lines=24> */
[----:B------:R-:W-:Y:S02]  /*1ba160*/  LOP3.LUT P4, RZ, R25, 0x1000, RZ, 0xc0, !PT ;  /* 0x0000100019ff7812 */ /* 0x000fe4000788c0ff */
[C---:B------:R-:W-:Y:S02]  /*1ba170*/  LOP3.LUT P5, RZ, R24.reuse, 0x800, RZ, 0xc0, !PT ;  /* 0x0000080018ff7812 */ /* 0x040fe400078ac0ff */
[----:B------:R-:W-:Y:S01]  /*1ba180*/  LOP3.LUT P6, RZ, R24, 0x1000, RZ, 0xc0, !PT ;  /* 0x0000100018ff7812 */ /* 0x000fe200078cc0ff */
[----:B---3--:R-:W-:-:S05]  /*1ba190*/  IMAD.WIDE R30, R245, 0x4, R14 ;  /* 0x00000004f51e7825 */ /* 0x008fca00078e020e */
[----:B------:R1:W-:Y:S02]  /*1ba1a0*/  @P1 STG.E desc[UR74][R30.64], R241 ;  /* 0x000000f11e001986 */ /* 0x0003e4000c10194a */
[----:B-1----:R-:W-:-:S05]  /*1ba1b0*/  IMAD.WIDE R30, R245, 0x4, R12 ;  /* 0x00000004f51e7825 */ /* 0x002fca00078e020c */
[----:B------:R2:W-:Y:S02]  /*1ba1c0*/  @P2 STG.E desc[UR74][R30.64], R232 ;  /* 0x000000e81e002986 */ /* 0x0005e4000c10194a */
[----:B--2---:R-:W-:-:S05]  /*1ba1d0*/  IMAD.WIDE R30, R148, 0x4, R14 ;  /* 0x00000004941e7825 */ /* 0x004fca00078e020e */
[----:B------:R1:W-:Y:S02]  /*1ba1e0*/  @P3 STG.E desc[UR74][R30.64], R236 ;  /* 0x000000ec1e003986 */ /* 0x0003e4000c10194a */
[----:B-1----:R-:W-:-:S05]  /*1ba1f0*/  IMAD.WIDE R30, R148, 0x4, R12 ;  /* 0x00000004941e7825 */ /* 0x002fca00078e020c */
[----:B------:R4:W-:Y:S02]  /*1ba200*/  @P4 STG.E desc[UR74][R30.64], R149 ;  /* 0x000000951e004986 */ /* 0x0009e4000c10194a */
[----:B----4-:R-:W-:-:S05]  /*1ba210*/  IMAD.WIDE R30, R151, 0x4, R14 ;  /* 0x00000004971e7825 */ /* 0x010fca00078e020e */
        /* <DEDUP_REMOVED lines=21> */
[----:B------:R-:W-:-:S03]  /*1ba370*/  LOP3.LUT P3, RZ, R22, 0x800, RZ, 0xc0, !PT ;  /* 0x0000080016ff7812 */ /* 0x000fc6000786c0ff */
[----:B------:R-:W4:Y:S01]  /*1ba380*/  LDL.LU R242, [R1+0x2e4] ;  /* 0x0002e40001f27983 */ /* 0x000f220000300800 */
[----:B------:R-:W-:-:S03]  /*1ba390*/  LOP3.LUT P4, RZ, R22, 0x1000, RZ, 0xc0, !PT ;  /* 0x0000100016ff7812 */ /* 0x000fc6000788c0ff */
[----:B------:R-:W4:Y:S01]  /*1ba3a0*/  LDL.LU R233, [R1+0x1998] ;  /* 0x0019980001e97983 */ /* 0x000f220000300800 */
[----:B------:R-:W-:-:S03]  /*1ba3b0*/  LOP3.LUT P5, RZ, R23, 0x800, RZ, 0xc0, !PT ;  /* 0x0000080017ff7812 */ /* 0x000fc600078ac0ff */
[----:B------:R-:W4:Y:S01]  /*1ba3c0*/  LDL.LU R246, [R1+0xb38] ;  /* 0x000b380001f67983 */ /* 0x000f220000300800 */
[----:B------:R-:W-:-:S03]  /*1ba3d0*/  LOP3.LUT P6, RZ, R23, 0x1000, RZ, 0xc0, !PT ;  /* 0x0000100017ff7812 */ /* 0x000fc600078cc0ff */
[----:B------:R-:W4:Y:S01]  /*1ba3e0*/  LDL.LU R237, [R1+0xb28] ;  /* 0x000b280001ed7983 */ /* 0x000f220000300800 */
[----:B------:R-:W-:Y:S02]  /*1ba3f0*/  LOP3.LUT P0, RZ, R22, 0x2000, RZ, 0xc0, !PT ;  /* 0x0000200016ff7812 */ /* 0x000fe4000780c0ff */
[----:B------:R-:W-:Y:S01]  /*1ba400*/  LOP3.LUT R40, R40, 0xfffffffe, RZ, 0xc0, !PT ;  /* 0xfffffffe28287812 */ /* 0x000fe200078ec0ff */
[----:B--2---:R-:W-:-:S05]  /*1ba410*/  IMAD.WIDE R30, R245, 0x4, R14 ;  /* 0x00000004f51e7825 */ /* 0x004fca00078e020e */
[----:B------:R1:W-:Y:S02]  /*1ba420*/  @P3 STG.E desc[UR74][R30.64], R241 ;  /* 0x000000f11e003986 */ /* 0x0003e4000c10194a */
[----:B-1----:R-:W-:Y:S02]  /*1ba430*/  IMAD.WIDE R30, R245, 0x4, R12 ;  /* 0x00000004f51e7825 */ /* 0x002fe400078e020c */
[----:B------:R-:W2:Y:S04]  /*1ba440*/  LDL.LU R241, [R1+0x498] ;  /* 0x0004980001f17983 */ /* 0x000ea80000300800 */
[----:B---3--:R1:W-:Y:S02]  /*1ba450*/  @P4 STG.E desc[UR74][R30.64], R232 ;  /* 0x000000e81e004986 */ /* 0x0083e4000c10194a */
[----:B-1----:R-:W-:-:S02]  /*1ba460*/  IMAD.WIDE R30, R148, 0x4, R14 ;  /* 0x00000004941e7825 */ /* 0x002fc400078e020e */
[----:B------:R-:W3:Y:S04]  /*1ba470*/  LDL.LU R232, [R1+0x199c] ;  /* 0x00199c0001e87983 */ /* 0x000ee80000300800 */
[----:B------:R1:W-:Y:S02]  /*1ba480*/  @P5 STG.E desc[UR74][R30.64], R236 ;  /* 0x000000ec1e005986 */ /* 0x0003e4000c10194a */
[----:B-1----:R-:W-:Y:S02]  /*1ba490*/  IMAD.WIDE R30, R148, 0x4, R12 ;  /* 0x00000004941e7825 */ /* 0x002fe400078e020c */
[----:B------:R-:W2:Y:S04]  /*1ba4a0*/  LDL.LU R236, [R1+0x2e8] ;  /* 0x0002e80001ec7983 */ /* 0x000ea80000300800 */
[----:B------:R1:W-:Y:S04]  /*1ba4b0*/  @P6 STG.E desc[UR74][R30.64], R149 ;  /* 0x000000951e006986 */ /* 0x0003e8000c10194a */
[----:B------:R-:W2:Y:S04]  /*1ba4c0*/  LDL.LU R148, [R1+0xb3c] ;  /* 0x000b3c0001947983 */ /* 0x000ea80000300800 */
[----:B-1----:R-:W2:Y:S01]  /*1ba4d0*/  LDL.LU R149, [R1+0x19a0] ;  /* 0x0019a00001957983 */ /* 0x002ea20000300800 */
[----:B----4-:R-:W-:-:S04]  /*1ba4e0*/  LOP3.LUT R41, R41, 0xefffffff, RZ, 0xc0, !PT ;  /* 0xefffffff29297812 */ /* 0x010fc800078ec0ff */
        /* <DEDUP_REMOVED lines=20> */
[----:B------:R-:W-:-:S10]  /*1ba630*/  IMAD.WIDE R30, R151, 0x4, R14 ;  /* 0x00000004971e7825 */ /* 0x000fd400078e020e */
[----:B------:R-:W-:Y:S02]  /*1ba640*/  @P0 LOP3.LUT R40, R40, 0x8, RZ, 0xfc, !PT ;  /* 0x0000000828280812 */ /* 0x000fe400078efcff */
[----:B------:R-:W-:-:S13]  /*1ba650*/  LOP3.LUT P0, RZ, R2, 0x80, RZ, 0xc0, !PT ;  /* 0x0000008002ff7812 */ /* 0x000fda000780c0ff */
[----:B------:R1:W-:Y:S01]  /*1ba660*/  @P0 STG.E desc[UR74][R30.64], R150 ;  /* 0x000000961e000986 */ /* 0x0003e2000c10194a */
[C---:B------:R-:W-:Y:S01]  /*1ba670*/  LOP3.LUT P0, RZ, R40.reuse, 0x8, RZ, 0xc0, !PT ;  /* 0x0000000828ff7812 */ /* 0x040fe2000780c0ff */
[----:B-1----:R-:W-:Y:S02]  /*1ba680*/  IMAD.WIDE R30, R151, 0x4, R12 ;  /* 0x00000004971e7825 */ /* 0x002fe400078e020c */
[----:B------:R-:W4:Y:S10]  /*1ba690*/  LDL.LU R150, [R1+0xb2c] ;  /* 0x000b2c0001967983 */ /* 0x000f340000300800 */
[----:B------:R1:W-:Y:S01]  /*1ba6a0*/  @P0 STG.E desc[UR74][R30.64], R42 ;  /* 0x0000002a1e000986 */ /* 0x0003e2000c10194a */
[----:B------:R-:W-:-:S03]  /*1ba6b0*/  LOP3.LUT P0, RZ, R40, 0x4, RZ, 0xc0, !PT ;  /* 0x0000000428ff7812 */ /* 0x000fc6000780c0ff */
[----:B------:R-:W4:Y:S04]  /*1ba6c0*/  LDL.LU R151, [R1+0x49c] ;  /* 0x00049c0001977983 */ /* 0x000f280000300800 */
[----:B------:R-:W4:Y:S01]  /*1ba6d0*/  LDL.LU R245, [R1+0x19a4] ;  /* 0x0019a40001f57983 */ /* 0x000f220000300800 */
[----:B-1----:R-:W-:-:S05]  /*1ba6e0*/  IMAD.WIDE R30, R29, 0x4, R14 ;  /* 0x000000041d1e7825 */ /* 0x002fca00078e020e */
        /* <DEDUP_REMOVED lines=25> */
[----:B---3--:R-:W-:-:S05]  /*1ba880*/  IMAD.WIDE R30, R232, 0x4, R14 ;  /* 0x00000004e81e7825 */ /* 0x008fca00078e020e */
[----:B--2---:R1:W-:Y:S02]  /*1ba890*/  @P2 STG.E desc[UR74][R30.64], R241 ;  /* 0x000000f11e002986 */ /* 0x0043e4000c10194a */
[----:B-1----:R-:W-:-:S05]  /*1ba8a0*/  IMAD.WIDE R30, R232, 0x4, R12 ;  /* 0x00000004e81e7825 */ /* 0x002fca00078e020c */
[----:B------:R1:W-:Y:S02]  /*1ba8b0*/  @P3 STG.E desc[UR74][R30.64], R236 ;  /* 0x000000ec1e003986 */ /* 0x0003e4000c10194a */
[----:B-1----:R-:W-:-:S05]  /*1ba8c0*/  IMAD.WIDE R30, R149, 0x4, R14 ;  /* 0x00000004951e7825 */ /* 0x002fca00078e020e */
[----:B------:R1:W-:Y:S02]  /*1ba8d0*/  @P4 STG.E desc[UR74][R30.64], R148 ;  /* 0x000000941e004986 */ /* 0x0003e4000c10194a */
[----:B-1----:R-:W-:Y:S02]  /*1ba8e0*/  IMAD.WIDE R30, R149, 0x4, R12 ;  /* 0x00000004951e7825 */ /* 0x002fe400078e020c */
[----:B------:R-:W2:Y:S01]  /*1ba8f0*/  LDL.LU R149, [R1+0x2ec] ;  /* 0x0002ec0001957983 */ /* 0x000ea20000300800 */
[----:B------:R-:W-:Y:S02]  /*1ba900*/  LOP3.LUT P5, RZ, R2, 0x400, RZ, 0xc0, !PT ;  /* 0x0000040002ff7812 */ /* 0x000fe400078ac0ff */
[----:B------:R-:W-:Y:S01]  /*1ba910*/  LOP3.LUT P0, RZ, R6, 0x100000, RZ, 0xc0, !PT ;  /* 0x0010000006ff7812 */ /* 0x000fe2000780c0ff */
[----:B------:R-:W3:Y:S01]  /*1ba920*/  LDL.LU R232, [R1+0xb50] ;  /* 0x000b500001e87983 */ /* 0x000ee20000300800 */
[----:B------:R-:W-:-:S03]  /*1ba930*/  LOP3.LUT P6, RZ, R26, 0x8000, RZ, 0xc0, !PT ;  /* 0x000080001aff7812 */ /* 0x000fc600078cc0ff */
[----:B------:R-:W3:Y:S01]  /*1ba940*/  LDL.LU R236, [R1+0x19a8] ;  /* 0x0019a80001ec7983 */ /* 0x000ee20000300800 */
[----:B------:R-:W-:-:S03]  /*1ba950*/  LOP3.LUT R41, R41, 0xffefffff, RZ, 0xc0, !PT ;  /* 0xffefffff29297812 */ /* 0x000fc600078ec0ff */
[----:B------:R-:W3:Y:S04]  /*1ba960*/  LDL.LU R148, [R1+0xb40] ;  /* 0x000b400001947983 */ /* 0x000ee80000300800 */
        /* <DEDUP_REMOVED lines=9> */
[----:B----4-:R1:W-:Y:S02]  /*1baa00*/  @P5 STG.E desc[UR74][R30.64], R150 ;  /* 0x000000961e005986 */ /* 0x0103e4000c10194a */
[----:B-1----:R-:W-:Y:S02]  /*1baa10*/  IMAD.WIDE R30, R245, 0x4, R14 ;  /* 0x00000004f51e7825 */ /* 0x002fe400078e020e */
[----:B------:R-:W4:Y:S04]  /*1baa20*/  LDL.LU R150, [R1+0x480] ;  /* 0x0004800001967983 */ /* 0x000f280000300800 */
[----:B------:R1:W-:Y:S04]  /*1baa30*/  @P6 STG.E desc[UR74][R30.64], R151 ;  /* 0x000000971e006986 */ /* 0x0003e8000c10194a */
[----:B-1----:R-:W4:Y:S01]  /*1baa40*/  LDL.LU R151, [R1+0x19ac] ;  /* 0x0019ac0001977983 */ /* 0x002f220000300800 */
[----:B------:R-:W-:-:S02]  /*1baa50*/  @P0 LOP3.LUT R41, R41, 0x800000, RZ, 0xfc, !PT ;  /* 0x0080000029290812 */ /* 0x000fc400078efcff */
[----:B------:R-:W-:Y:S01]  /*1baa60*/  LOP3.LUT P0, RZ, R23, 0x20000, RZ, 0xc0, !PT ;  /* 0x0002000017ff7812 */ /* 0x000fe2000780c0ff */
[----:B------:R-:W4:Y:S01]  /*1baa70*/  LDL.LU R42, [R1+0x2d0] ;  /* 0x0002d000012a7983 */ /* 0x000f220000300800 */
        /* <DEDUP_REMOVED lines=10> */
[----:B------:R-:W-:-:S05]  /*1bab20*/  IMAD.WIDE R22, R245, 0x4, R12 ;  /* 0x00000004f5167825 */ /* 0x000fca00078e020c */
[----:B--2---:R1:W-:Y:S04]  /*1bab30*/  @P3 STG.E desc[UR74][R22.64], R149 ;  /* 0x0000009516003986 */ /* 0x0043e8000c10194a */
        /* <DEDUP_REMOVED lines=12> */
[----:B------:R-:W2:Y:S04]  /*1bac00*/  LDL.LU R233, [R1+0x2d8] ;  /* 0x0002d80001e97983 */ /* 0x000ea80000300800 */
[----:B------:R-:W2:Y:S01]  /*1bac10*/  LDL.LU R237, [R1+0xb5c] ;  /* 0x000b5c0001ed7983 */ /* 0x000ea20000300800 */
[----:B------:R-:W-:-:S03]  /*1bac20*/  LOP3.LUT P5, RZ, R25, 0x20000, RZ, 0xc0, !PT ;  /* 0x0002000019ff7812 */ /* 0x000fc600078ac0ff */
[----:B------:R-:W2:Y:S01]  /*1bac30*/  LDL.LU R241, [R1+0x19c0] ;  /* 0x0019c00001f17983 */ /* 0x000ea20000300800 */
[----:B---3--:R-:W-:Y:S01]  /*1bac40*/  IMAD.WIDE R22, R236, 0x4, R14 ;  /* 0x00000004ec167825 */ /* 0x008fe200078e020e */
[----:B------:R-:W-:Y:S02]  /*1bac50*/  LOP3.LUT P6, RZ, R24, 0x8000, RZ, 0xc0, !PT ;  /* 0x0000800018ff7812 */ /* 0x000fe400078cc0ff */
[----:B------:R-:W3:Y:S04]  /*1bac60*/  LDL.LU R245, [R1+0xb4c] ;  /* 0x000b4c0001f57983 */ /* 0x000ee80000300800 */
[----:B------:R1:W-:Y:S02]  /*1bac70*/  @P4 STG.E desc[UR74][R22.64], R232 ;  /* 0x000000e816004986 */ /* 0x0003e4000c10194a */
[----:B-1----:R-:W-:-:S02]  /*1bac80*/  IMAD.WIDE R22, R236, 0x4, R12 ;  /* 0x00000004ec167825 */ /* 0x002fc400078e020c */
[----:B------:R-:W3:Y:S04]  /*1bac90*/  LDL.LU R232, [R1+0x48c] ;  /* 0x00048c0001e87983 */ /* 0x000ee80000300800 */
[----:B------:R-:W3:Y:S04]  /*1baca0*/  LDL.LU R236, [R1+0x19c4] ;  /* 0x0019c40001ec7983 */ /* 0x000ee80000300800 */
[----:B------:R1:W-:Y:S04]  /*1bacb0*/  @P5 STG.E desc[UR74][R22.64], R148 ;  /* 0x0000009416005986 */ /* 0x0003e8000c10194a */
[----:B-1----:R-:W3:Y:S01]  /*1bacc0*/  LDL.LU R148, [R1+0x2dc] ;  /* 0x0002dc0001947983 */ /* 0x002ee20000300800 */
[----:B----4-:R-:W-:-:S05]  /*1bacd0*/  IMAD.WIDE R22, R151, 0x4, R14 ;  /* 0x0000000497167825 */ /* 0x010fca00078e020e */
[----:B------:R1:W-:Y:S02]  /*1bace0*/  @P6 STG.E desc[UR74][R22.64], R150 ;  /* 0x0000009616006986 */ /* 0x0003e4000c10194a */
[----:B-1----:R-:W-:Y:S02]  /*1bacf0*/  IMAD.WIDE R22, R151, 0x4, R12 ;  /* 0x0000000497167825 */ /* 0x002fe400078e020c */
[----:B------:R-:W4:Y:S04]  /*1bad00*/  LDL.LU R150, [R1+0xb70] ;  /* 0x000b700001967983 */ /* 0x000f280000300800 */
[----:B------:R-:W3:Y:S01]  /*1bad10*/  LDL.LU R151, [R1+0x19c8] ;  /* 0x0019c80001977983 */ /* 0x000ee20000300800 */
[----:B------:R-:W-:-:S04]  /*1bad20*/  LOP3.LUT R41, R41, 0xf7ffffff, RZ, 0xc0, !PT ;  /* 0xf7ffffff29297812 */ /* 0x000fc800078ec0ff */
[----:B------:R-:W-:Y:S02]  /*1bad30*/  @P0 LOP3.LUT R41, R41, 0x8000000, RZ, 0xfc, !PT ;  /* 0x0800000029290812 */ /* 0x000fe400078efcff */
[----:B------:R-:W-:-:S13]  /*1bad40*/  LOP3.LUT P0, RZ, R24, 0x20000, RZ, 0xc0, !PT ;  /* 0x0002000018ff7812 */ /* 0x000fda000780c0ff */
[----:B------:R2:W-:Y:S01]  /*1bad50*/  @P0 STG.E desc[UR74][R22.64], R42 ;  /* 0x0000002a16000986 */ /* 0x0005e2000c10194a */
[----:B------:R-:W-:Y:S01]  /*1bad60*/  LOP3.LUT P0, RZ, R41, 0x8000000, RZ, 0xc0, !PT ;  /* 0x0800000029ff7812 */ /* 0x000fe2000780c0ff */
[----:B--2---:R-:W-:-:S12]  /*1bad70*/  IMAD.WIDE R22, R149, 0x4, R14 ;  /* 0x0000000495167825 */ /* 0x004fd800078e020e */
[----:B------:R1:W-:Y:S02]  /*1bad80*/  @P0 STG.E desc[UR74][R22.64], R43 ;  /* 0x0000002b16000986 */ /* 0x0003e4000c10194a */
[----:B-1----:R-:W-:Y:S02]  /*1bad90*/  IMAD.WIDE R22, R149, 0x4, R12 ;  /* 0x0000000495167825 */ /* 0x002fe400078e020c */
[----:B------:R-:W2:Y:S01]  /*1bada0*/  LDL.LU R149, [R1+0xb60] ;  /* 0x000b600001957983 */ /* 0x000ea20000300800 */
        /* <DEDUP_REMOVED lines=32> */
[----:B------:R1:W-:Y:S02]  /*1bafb0*/  @P4 STG.E desc[UR74][R22.64], R148 ;  /* 0x0000009416004986 */ /* 0x0003e4000c10194a */
[----:B-1----:R-:W-:-:S05]  /*1bafc0*/  IMAD.WIDE R22, R151, 0x4, R14 ;  /* 0x0000000497167825 */ /* 0x002fca00078e020e */
[----:B----4-:R1:W-:Y:S02]  /*1bafd0*/  @P5 STG.E desc[UR74][R22.64], R150 ;  /* 0x0000009616005986 */ /* 0x0103e4000c10194a */
[----:B-1----:R-:W-:Y:S02]  /*1bafe0*/  IMAD.WIDE R22, R151, 0x4, R12 ;  /* 0x0000000497167825 */ /* 0x002fe400078e020c */
[----:B------:R-:W3:Y:S04]  /*1baff0*/  LDL.LU R150, [R1+0x464] ;  /* 0x0004640001967983 */ /* 0x000ee80000300800 */
[----:B------:R-:W4:Y:S04]  /*1bb000*/  LDL.LU R151, [R1+0x19d4] ;  /* 0x0019d40001977983 */ /* 0x000f280000300800 */
[----:B------:R-:W3:Y:S04]  /*1bb010*/  LDL.LU R245, [R1+0x460] ;  /* 0x0004600001f57983 */ /* 0x000ee80000300800 */
[----:B------:R-:W3:Y:S01]  /*1bb020*/  LDL.LU R232, [R1+0x19cc] ;  /* 0x0019cc0001e87983 */ /* 0x000ee20000300800 */
[----:B------:R-:W-:-:S03]  /*1bb030*/  LOP3.LUT P6, RZ, R7, 0x8000000, RZ, 0xc0, !PT ;  /* 0x0800000007ff7812 */ /* 0x000fc600078cc0ff */
[----:B------:R-:W4:Y:S04]  /*1bb040*/  LDL.LU R236, [R1+0xb74] ;  /* 0x000b740001ec7983 */ /* 0x000f280000300800 */
[----:B------:R-:W4:Y:S06]  /*1bb050*/  LDL.LU R148, [R1+0x19d0] ;  /* 0x0019d00001947983 */ /* 0x000f2c0000300800 */
        /* <DEDUP_REMOVED lines=10> */
[----:B------:R-:W-:Y:S02]  /*1bb100*/  LOP3.LUT R41, R41, 0xffffdfff, RZ, 0xc0, !PT ;  /* 0xffffdfff29297812 */ /* 0x000fe400078ec0ff */
[----:B------:R-:W-:Y:S01]  /*1bb110*/  LOP3.LUT P3, RZ, R7, 0x8000, RZ, 0xc0, !PT ;  /* 0x0000800007ff7812 */ /* 0x000fe2000786c0ff */
[----:B------:R-:W2:Y:S08]  /*1bb120*/  LDL.LU R243, [R1+0x19dc] ;  /* 0x0019dc0001f37983 */ /* 0x000eb00000300800 */
[----:B------:R-:W-:-:S02]  /*1bb130*/  @P0 LOP3.LUT R41, R41, 0x2000, RZ, 0xfc, !PT ;  /* 0x0000200029290812 */ /* 0x000fc400078efcff */
[----:B------:R-:W-:Y:S02]  /*1bb140*/  LOP3.LUT P0, RZ, R5, 0x8, RZ, 0xc0, !PT ;  /* 0x0000000805ff7812 */ /* 0x000fe4000780c0ff */
[----:B------:R-:W-:Y:S02]  /*1bb150*/  LOP3.LUT P4, RZ, R7, 0x40000, RZ, 0xc0, !PT ;  /* 0x0004000007ff7812 */ /* 0x000fe4000788c0ff */
[----:B------:R-:W-:-:S09]  /*1bb160*/  LOP3.LUT R41, R41, 0xffffbfff, RZ, 0xc0, !PT ;  /* 0xffffbfff29297812 */ /* 0x000fd200078ec0ff */
        /* <DEDUP_REMOVED lines=14> */
[C---:B------:R-:W-:Y:S02]  /*1bb250*/  LOP3.LUT P0, RZ, R7.reuse, 0x4, RZ, 0xc0, !PT ;  /* 0x0000000407ff7812 */ /* 0x040fe4000780c0ff */
[----:B------:R-:W-:Y:S02]  /*1bb260*/  LOP3.LUT P6, RZ, R7, 0x400, RZ, 0xc0, !PT ;  /* 0x0000040007ff7812 */ /* 0x000fe400078cc0ff */
[----:B------:R-:W-:-:S09]  /*1bb270*/  LOP3.LUT R41, R41, 0xfff7ffff, RZ, 0xc0, !PT ;  /* 0xfff7ffff29297812 */ /* 0x000fd200078ec0ff */
[----:B------:R-:W-:Y:S02]  /*1bb280*/  @P0 LOP3.LUT R41, R41, 0x80000, RZ, 0xfc, !PT ;  /* 0x0008000029290812 */ /* 0x000fe400078efcff */
[----:B------:R-:W-:Y:S01]  /*1bb290*/  LOP3.LUT P0, RZ, R5, 0x20000000, RZ, 0xc0, !PT ;  /* 0x2000000005ff7812 */ /* 0x000fe2000780c0ff */
[----:B---3--:R-:W-:-:S05]  /*1bb2a0*/  IMAD.WIDE R22, R232, 0x4, R14 ;  /* 0x00000004e8167825 */ /* 0x008fca00078e020e */
        /* <DEDUP_REMOVED lines=10> */
[----:B----4-:R-:W-:-:S03]  /*1bb350*/  IMAD.WIDE R22, R148, 0x4, R14 ;  /* 0x0000000494167825 */ /* 0x010fc600078e020e */
[----:B------:R-:W4:Y:S04]  /*1bb360*/  LDL.LU R246, [R1+0x46c] ;  /* 0x00046c0001f67983 */ /* 0x000f280000300800 */
[----:B------:R1:W-:Y:S04]  /*1bb370*/  @P5 STG.E desc[UR74][R22.64], R236 ;  /* 0x000000ec16005986 */ /* 0x0003e8000c10194a */
[----:B------:R-:W4:Y:S04]  /*1bb380*/  LDL.LU R237, [R1+0x2cc] ;  /* 0x0002cc0001ed7983 */ /* 0x000f280000300800 */
[----:B------:R-:W4:Y:S01]  /*1bb390*/  LDL.LU R241, [R1+0xb90] ;  /* 0x000b900001f17983 */ /* 0x000f220000300800 */
[----:B-1----:R-:W-:-:S03]  /*1bb3a0*/  IMAD.WIDE R22, R148, 0x4, R12 ;  /* 0x0000000494167825 */ /* 0x002fc600078e020c */
[----:B------:R-:W4:Y:S04]  /*1bb3b0*/  LDL.LU R245, [R1+0x19e8] ;  /* 0x0019e80001f57983 */ /* 0x000f280000300800 */
[----:B------:R-:W4:Y:S04]  /*1bb3c0*/  LDL.LU R232, [R1+0xb80] ;  /* 0x000b800001e87983 */ /* 0x000f280000300800 */
[----:B--2---:R1:W-:Y:S04]  /*1bb3d0*/  @P6 STG.E desc[UR74][R22.64], R149 ;  /* 0x0000009516006986 */ /* 0x0043e8000c10194a */
[----:B------:R-:W2:Y:S01]  /*1bb3e0*/  LDL.LU R236, [R1+0x450] ;  /* 0x0004500001ec7983 */ /* 0x000ea20000300800 */
[----:B-1----:R-:W-:-:S05]  /*1bb3f0*/  IMAD.WIDE R22, R151, 0x4, R14 ;  /* 0x0000000497167825 */ /* 0x002fca00078e020e */
[----:B------:R1:W-:Y:S02]  /*1bb400*/  @P0 STG.E desc[UR74][R22.64], R150 ;  /* 0x0000009616000986 */ /* 0x0003e4000c10194a */
[----:B-1----:R-:W-:Y:S02]  /*1bb410*/  IMAD.WIDE R22, R151, 0x4, R12 ;  /* 0x0000000497167825 */ /* 0x002fe400078e020c */
[----:B------:R-:W2:Y:S04]  /*1bb420*/  LDL.LU R151, [R1+0x19ec] ;  /* 0x0019ec0001977983 */ /* 0x000ea80000300800 */
[----:B------:R-:W2:Y:S04]  /*1bb430*/  LDL.LU R148, [R1+0x2b0] ;  /* 0x0002b00001947983 */ /* 0x000ea80000300800 */
[----:B------:R-:W2:Y:S04]  /*1bb440*/  LDL.LU R149, [R1+0xb94] ;  /* 0x000b940001957983 */ /* 0x000ea80000300800 */
        /* <DEDUP_REMOVED lines=10> */
[----:B-1----:R-:W-:Y:S01]  /*1bb4f0*/  IMAD.WIDE R22, R243, 0x4, R14 ;  /* 0x00000004f3167825 */ /* 0x002fe200078e020e */
[----:B------:R-:W-:Y:S02]  /*1bb500*/  LOP3.LUT P1, RZ, R5, 0x1, RZ, 0xc0, !PT ;  /* 0x0000000105ff7812 */ /* 0x000fe4000782c0ff */
[C---:B------:R-:W-:Y:S02]  /*1bb510*/  LOP3.LUT P2, RZ, R4.reuse, 0x80000, RZ, 0xc0, !PT ;  /* 0x0008000004ff7812 */ /* 0x040fe4000784c0ff */
[C---:B------:R-:W-:Y:S02]  /*1bb520*/  LOP3.LUT P3, RZ, R4.reuse, 0x800000, RZ, 0xc0, !PT ;  /* 0x0080000004ff7812 */ /* 0x040fe4000786c0ff */
[C---:B------:R-:W-:Y:S02]  /*1bb530*/  LOP3.LUT P4, RZ, R4.reuse, 0x800, RZ, 0xc0, !PT ;  /* 0x0000080004ff7812 */ /* 0x040fe4000788c0ff */
[----:B------:R-:W-:-:S03]  /*1bb540*/  LOP3.LUT P5, RZ, R4, 0x4000, RZ, 0xc0, !PT ;  /* 0x0000400004ff7812 */ /* 0x000fc600078ac0ff */
[----:B---3--:R1:W-:Y:S01]  /*1bb550*/  @P0 STG.E desc[UR74][R22.64], R239 ;  /* 0x000000ef16000986 */ /* 0x0083e2000c10194a */
        /* <DEDUP_REMOVED lines=11> */
[----:B----4-:R1:W-:Y:S02]  /*1bb610*/  @P0 STG.E desc[UR74][R22.64], R246 ;  /* 0x000000f616000986 */ /* 0x0103e4000c10194a */
[----:B-1----:R-:W-:-:S05]  /*1bb620*/  IMAD.WIDE R22, R233, 0x4, R12 ;  /* 0x00000004e9167825 */ /* 0x002fca00078e020c */
[----:B------:R1:W-:Y:S02]  /*1bb630*/  @P1 STG.E desc[UR74][R22.64], R237 ;  /* 0x000000ed16001986 */ /* 0x0003e4000c10194a */
[----:B-1----:R-:W-:-:S05]  /*1bb640*/  IMAD.WIDE R22, R245, 0x4, R14 ;  /* 0x00000004f5167825 */ /* 0x002fca00078e020e */
[----:B------:R1:W-:Y:S02]  /*1bb650*/  @P2 STG.E desc[UR74][R22.64], R241 ;  /* 0x000000f116002986 */ /* 0x0003e4000c10194a */
[----:B-1----:R-:W-:-:S05]  /*1bb660*/  IMAD.WIDE R22, R245, 0x4, R12 ;  /* 0x00000004f5167825 */ /* 0x002fca00078e020c */
[----:B------:R2:W-:Y:S02]  /*1bb670*/  @P3 STG.E desc[UR74][R22.64], R232 ;  /* 0x000000e816003986 */ /* 0x0005e4000c10194a */
[----:B--2---:R-:W-:-:S05]  /*1bb680*/  IMAD.WIDE R22, R151, 0x4, R14 ;  /* 0x0000000497167825 */ /* 0x004fca00078e020e */
[----:B------:R1:W-:Y:S01]  /*1bb690*/  @P4 STG.E desc[UR74][R22.64], R236 ;  /* 0x000000ec16004986 */ /* 0x0003e2000c10194a */
[----:B------:R-:W-:Y:S01]  /*1bb6a0*/  LOP3.LUT P6, RZ, R27, 0x800, RZ, 0xc0, !PT ;  /* 0x000008001bff7812 */ /* 0x000fe200078cc0ff */
[----:B-1----:R-:W-:Y:S02]  /*1bb6b0*/  IMAD.WIDE R22, R151, 0x4, R12 ;  /* 0x0000000497167825 */ /* 0x002fe400078e020c */
[----:B------:R-:W2:Y:S04]  /*1bb6c0*/  LDL.LU R151, [R1+0x19fc] ;  /* 0x0019fc0001977983 */ /* 0x000ea80000300800 */
[----:B------:R-:W3:Y:S04]  /*1bb6d0*/  LDL.LU R245, [R1+0xb84] ;  /* 0x000b840001f57983 */ /* 0x000ee80000300800 */
[----:B------:R-:W4:Y:S04]  /*1bb6e0*/  LDL.LU R232, [R1+0x454] ;  /* 0x0004540001e87983 */ /* 0x000f280000300800 */
[----:B------:R-:W2:Y:S04]  /*1bb6f0*/  LDL.LU R236, [R1+0x19f4] ;  /* 0x0019f40001ec7983 */ /* 0x000ea80000300800 */
[----:B------:R1:W-:Y:S02]  /*1bb700*/  @P5 STG.E desc[UR74][R22.64], R148 ;  /* 0x0000009416005986 */ /* 0x0003e4000c10194a */
[----:B-1----:R-:W-:-:S02]  /*1bb710*/  IMAD.WIDE R22, R150, 0x4, R14 ;  /* 0x0000000496167825 */ /* 0x002fc400078e020e */
[----:B------:R-:W4:Y:S04]  /*1bb720*/  LDL.LU R148, [R1+0x2b4] ;  /* 0x0002b40001947983 */ /* 0x000f280000300800 */
[----:B------:R1:W-:Y:S04]  /*1bb730*/  @P6 STG.E desc[UR74][R22.64], R149 ;  /* 0x0000009516006986 */ /* 0x0003e8000c10194a */
[----:B-1----:R-:W4:Y:S04]  /*1bb740*/  LDL.LU R149, [R1+0xb98] ;  /* 0x000b980001957983 */ /* 0x002f280000300800 */
[----:B------:R-:W4:Y:S04]  /*1bb750*/  LDL.LU R43, [R1+0xb88] ;  /* 0x000b8800012b7983 */ /* 0x000f280000300800 */
[----:B------:R-:W4:Y:S04]  /*1bb760*/  LDL.LU R29, [R1+0x458] ;  /* 0x00045800011d7983 */ /* 0x000f280000300800 */
[----:B------:R-:W4:Y:S04]  /*1bb770*/  LDL.LU R235, [R1+0x1a00] ;  /* 0x001a000001eb7983 */ /* 0x000f280000300800 */
[----:B------:R-:W4:Y:S01]  /*1bb780*/  LDL.LU R239, [R1+0x2b8] ;  /* 0x0002b80001ef7983 */ /* 0x000f220000300800 */
[----:B------:R-:W-:-:S03]  /*1bb790*/  IMAD.WIDE R22, R150, 0x4, R12 ;  /* 0x0000000496167825 */ /* 0x000fc600078e020c */
[----:B------:R-:W4:Y:S04]  /*1bb7a0*/  LDL.LU R150, [R1+0xb9c] ;  /* 0x000b9c0001967983 */ /* 0x000f280000300800 */
[----:B------:R-:W4:Y:S01]  /*1bb7b0*/  LDL.LU R243, [R1+0x1a04] ;  /* 0x001a040001f37983 */ /* 0x000f220000300800 */
[----:B------:R-:W-:Y:S02]  /*1bb7c0*/  LOP3.LUT P0, RZ, R3, 0x10000, RZ, 0xc0, !PT ;  /* 0x0001000003ff7812 */ /* 0x000fe4000780c0ff */
[----:B------:R-:W-:Y:S01]  /*1bb7d0*/  LOP3.LUT R41, R41, 0xffffffef, RZ, 0xc0, !PT ;  /* 0xffffffef29297812 */ /* 0x000fe200078ec0ff */
[----:B------:R-:W4:Y:S04]  /*1bb7e0*/  LDL.LU R247, [R1+0xb8c] ;  /* 0x000b8c0001f77983 */ /* 0x000f280000300800 */
[----:B------:R-:W4:Y:S01]  /*1bb7f0*/  LDL.LU R234, [R1+0x45c] ;  /* 0x00045c0001ea7983 */ /* 0x000f220000300800 */
[----:B------:R-:W-:-:S03]  /*1bb800*/  LOP3.LUT P3, RZ, R27, 0x8000, RZ, 0xc0, !PT ;  /* 0x000080001bff7812 */ /* 0x000fc6000786c0ff */
[----:B------:R-:W4:Y:S02]  /*1bb810*/  LDL.LU R238, [R1+0x1a08] ;  /* 0x001a080001ee7983 */ /* 0x000f240000300800 */
[----:B------:R-:W-:Y:S02]  /*1bb820*/  @P0 LOP3.LUT R41, R41, 0x10, RZ, 0xfc, !PT ;  /* 0x0000001029290812 */ /* 0x000fe400078efcff */
[----:B------:R-:W-:Y:S01]  /*1bb830*/  LOP3.LUT P0, RZ, R3, 0x2000, RZ, 0xc0, !PT ;  /* 0x0000200003ff7812 */ /* 0x000fe2000780c0ff */
[----:B------:R-:W4:Y:S01]  /*1bb840*/  LDL.LU R242, [R1+0x2bc] ;  /* 0x0002bc0001f27983 */ /* 0x000f220000300800 */
[----:B------:R-:W-:Y:S02]  /*1bb850*/  LOP3.LUT R41, R41, 0xffffffdf, RZ, 0xc0, !PT ;  /* 0xffffffdf29297812 */ /* 0x000fe400078ec0ff */
[C---:B------:R-:W-:Y:S01]  /*1bb860*/  LOP3.LUT P4, RZ, R27.reuse, 0x20000, RZ, 0xc0, !PT ;  /* 0x000200001bff7812 */ /* 0x040fe2000788c0ff */
[----:B------:R-:W4:Y:S01]  /*1bb870*/  LDL.LU R233, [R1+0x1a0c] ;  /* 0x001a0c0001e97983 */ /* 0x000f220000300800 */
[----:B------:R-:W-:-:S02]  /*1bb880*/  LOP3.LUT P5, RZ, R27, 0x100000, RZ, 0xc0, !PT ;  /* 0x001000001bff7812 */ /* 0x000fc400078ac0ff */
[----:B------:R-:W-:Y:S01]  /*1bb890*/  LOP3.LUT P6, RZ, R27, 0x200000, RZ, 0xc0, !PT ;  /* 0x002000001bff7812 */ /* 0x000fe200078cc0ff */
[----:B------:R-:W4:Y:S04]  /*1bb8a0*/  LDL.LU R246, [R1+0xbb0] ;  /* 0x000bb00001f67983 */ /* 0x000f280000300800 */
[----:B------:R-:W-:Y:S01]  /*1bb8b0*/  @P0 LOP3.LUT R41, R41, 0x20, RZ, 0xfc, !PT ;  /* 0x0000002029290812 */ /* 0x000fe200078efcff */
[----:B------:R-:W4:Y:S01]  /*1bb8c0*/  LDL.LU R237, [R1+0xba0] ;  /* 0x000ba00001ed7983 */ /* 0x000f220000300800 */
[----:B------:R-:W-:Y:S02]  /*1bb8d0*/  LOP3.LUT P0, RZ, R4, 0x40, RZ, 0xc0, !PT ;  /* 0x0000004004ff7812 */ /* 0x000fe4000780c0ff */
[----:B------:R-:W-:Y:S01]  /*1bb8e0*/  LOP3.LUT R41, R41, 0xffffffbf, RZ, 0xc0, !PT ;  /* 0xffffffbf29297812 */ /* 0x000fe200078ec0ff */
[----:B------:R-:W4:Y:S10]  /*1bb8f0*/  LDL.LU R241, [R1+0x440] ;  /* 0x0004400001f17983 */ /* 0x000f340000300800 */
        /* <DEDUP_REMOVED lines=18> */
[C---:B--2---:R-:W-:Y:S02]  /*1bba20*/  IMAD.WIDE R22, R236.reuse, 0x4, R14 ;  /* 0x00000004ec167825 */ /* 0x044fe400078e020e */
[----:B------:R-:W2:Y:S04]  /*1bba30*/  LDL.LU R245, [R1+0x1a10] ;  /* 0x001a100001f57983 */ /* 0x000ea80000300800 */
[----:B----4-:R1:W-:Y:S02]  /*1bba40*/  @P4 STG.E desc[UR74][R22.64], R232 ;  /* 0x000000e816004986 */ /* 0x0103e4000c10194a */
[----:B-1----:R-:W-:-:S02]  /*1bba50*/  IMAD.WIDE R22, R236, 0x4, R12 ;  /* 0x00000004ec167825 */ /* 0x002fc400078e020c */
[----:B------:R-:W3:Y:S04]  /*1bba60*/  LDL.LU R232, [R1+0x2a0] ;  /* 0x0002a00001e87983 */ /* 0x000ee80000300800 */
[----:B------:R1:W-:Y:S04]  /*1bba70*/  @P5 STG.E desc[UR74][R22.64], R148 ;  /* 0x0000009416005986 */ /* 0x0003e8000c10194a */
[----:B------:R-:W4:Y:S01]  /*1bba80*/  LDL.LU R236, [R1+0xbb4] ;  /* 0x000bb40001ec7983 */ /* 0x000f220000300800 */
[----:B-1----:R-:W-:-:S03]  /*1bba90*/  IMAD.WIDE R22, R151, 0x4, R14 ;  /* 0x0000000497167825 */ /* 0x002fc600078e020e */
[----:B------:R-:W4:Y:S04]  /*1bbaa0*/  LDL.LU R148, [R1+0x1a14] ;  /* 0x001a140001947983 */ /* 0x000f280000300800 */
[----:B------:R1:W-:Y:S02]  /*1bbab0*/  @P6 STG.E desc[UR74][R22.64], R149 ;  /* 0x0000009516006986 */ /* 0x0003e4000c10194a */
[----:B-1----:R-:W-:Y:S02]  /*1bbac0*/  IMAD.WIDE R22, R151, 0x4, R12 ;  /* 0x0000000497167825 */ /* 0x002fe400078e020c */
[----:B------:R-:W4:Y:S04]  /*1bbad0*/  LDL.LU R149, [R1+0xba4] ;  /* 0x000ba40001957983 */ /* 0x000f280000300800 */
[----:B------:R1:W-:Y:S01]  /*1bbae0*/  @P0 STG.E desc[UR74][R22.64], R43 ;  /* 0x0000002b16000986 */ /* 0x0003e2000c10194a */
[----:B------:R-:W-:-:S03]  /*1bbaf0*/  LOP3.LUT P0, RZ, R41, 0x800, RZ, 0xc0, !PT ;  /* 0x0000080029ff7812 */ /* 0x000fc6000780c0ff */
[----:B------:R-:W4:Y:S01]  /*1bbb00*/  LDL.LU R151, [R1+0x1a18] ;  /* 0x001a180001977983 */ /* 0x000f220000300800 */
        /* <DEDUP_REMOVED lines=30> */
[----:B--2---:R-:W-:-:S05]  /*1bbcf0*/  IMAD.WIDE R22, R245, 0x4, R14 ;  /* 0x00000004f5167825 */ /* 0x004fca00078e020e */
        /* <DEDUP_REMOVED lines=23> */
[----:B------:R-:W-:Y:S02]  /*1bbe70*/  LOP3.LUT R2, R2, 0xefffffff, RZ, 0xc0, !PT ;  /* 0xefffffff02027812 */ /* 0x000fe400078ec0ff */
[----:B------:R-:W-:Y:S02]  /*1bbe80*/  LOP3.LUT R41, R41, 0xfffffffe, RZ, 0xc0, !PT ;  /* 0xfffffffe29297812 */ /* 0x000fe400078ec0ff */
[C---:B------:R-:W-:Y:S02]  /*1bbe90*/  LOP3.LUT P4, RZ, R3.reuse, 0x10000000, RZ, 0xc0, !PT ;  /* 0x1000000003ff7812 */ /* 0x040fe4000788c0ff */
[----:B------:R-:W-:Y:S01]  /*1bbea0*/  LOP3.LUT P5, RZ, R3, 0x20000000, RZ, 0xc0, !PT ;  /* 0x2000000003ff7812 */ /* 0x000fe200078ac0ff */
[----:B--2---:R-:W-:-:S05]  /*1bbeb0*/  IMAD.WIDE R22, R150, 0x4, R14 ;  /* 0x0000000496167825 */ /* 0x004fca00078e020e */
[----:B------:R1:W-:Y:S04]  /*1bbec0*/  @P3 STG.E desc[UR74][R22.64], R149 ;  /* 0x0000009516003986 */ /* 0x0003e8000c10194a */
[----:B-1----:R-:W2:Y:S01]  /*1bbed0*/  LDL.LU R149, [R1+0x1a28] ;  /* 0x001a280001957983 */ /* 0x002ea20000300800 */
[----:B------:R-:W-:-:S03]  /*1bbee0*/  IMAD.WIDE R22, R150, 0x4, R12 ;  /* 0x0000000496167825 */ /* 0x000fc600078e020c */
[----:B------:R-:W2:Y:S01]  /*1bbef0*/  LDL.LU R150, [R1+0x2ac] ;  /* 0x0002ac0001967983 */ /* 0x000ea20000300800 */
[----:B------:R-:W-:-:S03]  /*1bbf00*/  LOP3.LUT P0, RZ, R28, 0x200000, RZ, 0xc0, !PT ;  /* 0x002000001cff7812 */ /* 0x000fc6000780c0ff */
[----:B------:R-:W2:Y:S04]  /*1bbf10*/  LDL.LU R243, [R1+0x1a2c] ;  /* 0x001a2c0001f37983 */ /* 0x000ea80000300800 */
[----:B------:R-:W2:Y:S04]  /*1bbf20*/  LDL.LU R239, [R1+0xbd0] ;  /* 0x000bd00001ef7983 */ /* 0x000ea80000300800 */
[----:B------:R-:W2:Y:S02]  /*1bbf30*/  LDL.LU R247, [R1+0xbc0] ;  /* 0x000bc00001f77983 */ /* 0x000ea40000300800 */
[----:B------:R-:W-:-:S02]  /*1bbf40*/  @P0 LOP3.LUT R2, R2, 0x10000000, RZ, 0xfc, !PT ;  /* 0x1000000002020812 */ /* 0x000fc400078efcff */
[----:B------:R-:W-:Y:S01]  /*1bbf50*/  LOP3.LUT P0, RZ, R28, 0x40000, RZ, 0xc0, !PT ;  /* 0x000400001cff7812 */ /* 0x000fe2000780c0ff */
[----:B------:R-:W2:Y:S01]  /*1bbf60*/  LDL.LU R234, [R1+0x430] ;  /* 0x0004300001ea7983 */ /* 0x000ea20000300800 */
[----:B------:R-:W-:-:S03]  /*1bbf70*/  LOP3.LUT R2, R2, 0xdfffffff, RZ, 0xc0, !PT ;  /* 0xdfffffff02027812 */ /* 0x000fc600078ec0ff */
[----:B------:R-:W2:Y:S01]  /*1bbf80*/  LDL.LU R238, [R1+0x1a30] ;  /* 0x001a300001ee7983 */ /* 0x000ea20000300800 */
[----:B------:R-:W-:-:S03]  /*1bbf90*/  LOP3.LUT P6, RZ, R28, 0x1, RZ, 0xc0, !PT ;  /* 0x000000011cff7812 */ /* 0x000fc600078cc0ff */
[----:B---3--:R1:W-:Y:S04]  /*1bbfa0*/  @P4 STG.E desc[UR74][R22.64], R237 ;  /* 0x000000ed16004986 */ /* 0x0083e8000c10194a */
[----:B------:R-:W-:Y:S01]  /*1bbfb0*/  @P0 LOP3.LUT R2, R2, 0x20000000, RZ, 0xfc, !PT ;  /* 0x2000000002020812 */ /* 0x000fe200078efcff */
[----:B------:R-:W3:Y:S01]  /*1bbfc0*/  LDL.LU R242, [R1+0x290] ;  /* 0x0002900001f27983 */ /* 0x000ee20000300800 */
[----:B------:R-:W-:Y:S02]  /*1bbfd0*/  LOP3.LUT P0, RZ, R28, 0x8000, RZ, 0xc0, !PT ;  /* 0x000080001cff7812 */ /* 0x000fe4000780c0ff */
[----:B------:R-:W-:Y:S01]  /*1bbfe0*/  LOP3.LUT R2, R2, 0xbfffffff, RZ, 0xc0, !PT ;  /* 0xbfffffff02027812 */ /* 0x000fe200078ec0ff */
[----:B-1----:R-:W-:Y:S01]  /*1bbff0*/  IMAD.WIDE R22, R245, 0x4, R14 ;  /* 0x00000004f5167825 */ /* 0x002fe200078e020e */
[----:B------:R-:W3:Y:S09]  /*1bc000*/  LDL.LU R237, [R1+0x1a34] ;  /* 0x001a340001ed7983 */ /* 0x000ef20000300800 */
[----:B------:R-:W-:Y:S01]  /*1bc010*/  @P0 LOP3.LUT R2, R2, 0x40000000, RZ, 0xfc, !PT ;  /* 0x4000000002020812 */ /* 0x000fe200078efcff */
[----:B------:R1:W-:Y:S01]  /*1bc020*/  @P5 STG.E desc[UR74][R22.64], R241 ;  /* 0x000000f116005986 */ /* 0x0003e2000c10194a */
[----:B------:R-:W-:-:S02]  /*1bc030*/  LOP3.LUT P0, RZ, R28, 0x2000, RZ, 0xc0, !PT ;  /* 0x000020001cff7812 */ /* 0x000fc4000780c0ff */
[----:B------:R-:W-:Y:S01]  /*1bc040*/  LOP3.LUT R2, R2, 0x7fffffff, RZ, 0xc0, !PT ;  /* 0x7fffffff02027812 */ /* 0x000fe200078ec0ff */
[----:B------:R-:W3:Y:S01]  /*1bc050*/  LDL.LU R246, [R1+0xbd4] ;  /* 0x000bd40001f67983 */ /* 0x000ee20000300800 */
[----:B-1----:R-:W-:-:S03]  /*1bc060*/  IMAD.WIDE R22, R245, 0x4, R12 ;  /* 0x00000004f5167825 */ /* 0x002fc600078e020c */
[----:B------:R-:W3:Y:S06]  /*1bc070*/  LDL.LU R241, [R1+0xbc4] ;  /* 0x000bc40001f17983 */ /* 0x000eec0000300800 */
        /* <DEDUP_REMOVED lines=14> */
[C---:B----4-:R-:W-:Y:S01]  /*1bc160*/  IMAD.WIDE R22, R148.reuse, 0x4, R14 ;  /* 0x0000000494167825 */ /* 0x050fe200078e020e */
[----:B------:R-:W4:Y:S04]  /*1bc170*/  LDL.LU R232, [R1+0x1a38] ;  /* 0x001a380001e87983 */ /* 0x000f280000300800 */
[----:B------:R-:W4:Y:S07]  /*1bc180*/  LDL.LU R245, [R1+0x434] ;  /* 0x0004340001f57983 */ /* 0x000f2e0000300800 */
[----:B------:R1:W-:Y:S01]  /*1bc190*/  @P0 STG.E desc[UR74][R22.64], R236 ;  /* 0x000000ec16000986 */ /* 0x0003e2000c10194a */
[----:B------:R-:W-:Y:S01]  /*1bc1a0*/  LOP3.LUT P0, RZ, R41, 0x8, RZ, 0xc0, !PT ;  /* 0x0000000829ff7812 */ /* 0x000fe2000780c0ff */
[----:B-1----:R-:W-:-:S02]  /*1bc1b0*/  IMAD.WIDE R22, R148, 0x4, R12 ;  /* 0x0000000494167825 */ /* 0x002fc400078e020c */
[----:B------:R-:W4:Y:S10]  /*1bc1c0*/  LDL.LU R236, [R1+0x294] ;  /* 0x0002940001ec7983 */ /* 0x000f340000300800 */
[----:B------:R1:W-:Y:S01]  /*1bc1d0*/  @P0 STG.E desc[UR74][R22.64], R151 ;  /* 0x0000009716000986 */ /* 0x0003e2000c10194a */
[----:B------:R-:W-:-:S03]  /*1bc1e0*/  LOP3.LUT P0, RZ, R41, 0x4, RZ, 0xc0, !PT ;  /* 0x0000000429ff7812 */ /* 0x000fc6000780c0ff */
[----:B------:R-:W4:Y:S04]  /*1bc1f0*/  LDL.LU R148, [R1+0xbd8] ;  /* 0x000bd80001947983 */ /* 0x000f280000300800 */
[----:B-1----:R-:W4:Y:S01]  /*1bc200*/  LDL.LU R151, [R1+0x1a3c] ;  /* 0x001a3c0001977983 */ /* 0x002f220000300800 */
[----:B--2---:R-:W-:-:S05]  /*1bc210*/  IMAD.WIDE R22, R149, 0x4, R14 ;  /* 0x0000000495167825 */ /* 0x004fca00078e020e */
[----:B------:R1:W-:Y:S01]  /*1bc220*/  @P0 STG.E desc[UR74][R22.64], R233 ;  /* 0x000000e916000986 */ /* 0x0003e2000c10194a */
[----:B------:R-:W-:Y:S01]  /*1bc230*/  LOP3.LUT P0, RZ, R41, 0x2, RZ, 0xc0, !PT ;  /* 0x0000000229ff7812 */ /* 0x000fe2000780c0ff */
[----:B-1----:R-:W-:Y:S02]  /*1bc240*/  IMAD.WIDE R22, R149, 0x4, R12 ;  /* 0x0000000495167825 */ /* 0x002fe400078e020c */
[----:B------:R-:W2:Y:S10]  /*1bc250*/  LDL.LU R149, [R1+0xbc8] ;  /* 0x000bc80001957983 */ /* 0x000eb40000300800 */
        /* <DEDUP_REMOVED lines=24> */
[----:B----4-:R-:W-:Y:S01]  /*1bc3e0*/  IMAD.WIDE R22, R232, 0x4, R14 ;  /* 0x00000004e8167825 */ /* 0x010fe200078e020e */
[----:B------:R-:W-:Y:S01]  /*1bc3f0*/  LOP3.LUT P5, RZ, R28, 0x40000000, RZ, 0xc0, !PT ;  /* 0x400000001cff7812 */ /* 0x000fe200078ac0ff */
[----:B------:R-:W3:Y:S04]  /*1bc400*/  LDL.LU R241, [R1+0x1a48] ;  /* 0x001a480001f17983 */ /* 0x000ee80000300800 */
[----:B------:R1:W-:Y:S02]  /*1bc410*/  @P2 STG.E desc[UR74][R22.64], R245 ;  /* 0x000000f516002986 */ /* 0x0003e4000c10194a */
[----:B-1----:R-:W-:-:S05]  /*1bc420*/  IMAD.WIDE R22, R232, 0x4, R12 ;  /* 0x00000004e8167825 */ /* 0x002fca00078e020c */
[----:B------:R1:W-:Y:S02]  /*1bc430*/  @P3 STG.E desc[UR74][R22.64], R236 ;  /* 0x000000ec16003986 */ /* 0x0003e4000c10194a */
[----:B-1----:R-:W-:-:S05]  /*1bc440*/  IMAD.WIDE R22, R151, 0x4, R14 ;  /* 0x0000000497167825 */ /* 0x002fca00078e020e */
[----:B------:R1:W-:Y:S02]  /*1bc450*/  @P4 STG.E desc[UR74][R22.64], R148 ;  /* 0x0000009416004986 */ /* 0x0003e4000c10194a */
[----:B-1----:R-:W-:Y:S02]  /*1bc460*/  IMAD.WIDE R22, R151, 0x4, R12 ;  /* 0x0000000497167825 */ /* 0x002fe400078e020c */
[----:B------:R-:W4:Y:S04]  /*1bc470*/  LDL.LU R151, [R1+0x29c] ;  /* 0x00029c0001977983 */ /* 0x000f280000300800 */
[----:B------:R-:W3:Y:S04]  /*1bc480*/  LDL.LU R245, [R1+0xbf0] ;  /* 0x000bf00001f57983 */ /* 0x000ee80000300800 */
[----:B------:R-:W3:Y:S04]  /*1bc490*/  LDL.LU R232, [R1+0x1a4c] ;  /* 0x001a4c0001e87983 */ /* 0x000ee80000300800 */
[----:B------:R-:W3:Y:S01]  /*1bc4a0*/  LDL.LU R236, [R1+0x298] ;  /* 0x0002980001ec7983 */ /* 0x000ee20000300800 */
[----:B------:R-:W-:-:S03]  /*1bc4b0*/  LOP3.LUT P6, RZ, R28, 0x80000000, RZ, 0xc0, !PT ;  /* 0x800000001cff7812 */ /* 0x000fc600078cc0ff */
[----:B--2---:R1:W-:Y:S04]  /*1bc4c0*/  @P5 STG.E desc[UR74][R22.64], R149 ;  /* 0x0000009516005986 */ /* 0x0043e8000c10194a */
[----:B-1----:R-:W2:Y:S04]  /*1bc4d0*/  LDL.LU R149, [R1+0xbdc] ;  /* 0x000bdc0001957983 */ /* 0x002ea80000300800 */
[----:B------:R-:W2:Y:S01]  /*1bc4e0*/  LDL.LU R148, [R1+0x1a44] ;  /* 0x001a440001947983 */ /* 0x000ea20000300800 */
[----:B------:R-:W-:-:S05]  /*1bc4f0*/  IMAD.WIDE R22, R233, 0x4, R14 ;  /* 0x00000004e9167825 */ /* 0x000fca00078e020e */
[----:B------:R1:W-:Y:S04]  /*1bc500*/  @P6 STG.E desc[UR74][R22.64], R150 ;  /* 0x0000009616006986 */ /* 0x0003e8000c10194a */
[----:B-1----:R-:W4:Y:S04]  /*1bc510*/  LDL.LU R150, [R1+0xbcc] ;  /* 0x000bcc0001967983 */ /* 0x002f280000300800 */
[----:B------:R-:W4:Y:S01]  /*1bc520*/  LDL.LU R237, [R1+0x43c] ;  /* 0x00043c0001ed7983 */ /* 0x000f220000300800 */
[----:B------:R-:W-:Y:S02]  /*1bc530*/  LOP3.LUT P5, RZ, R21, 0x400, RZ, 0xc0, !PT ;  /* 0x0000040015ff7812 */ /* 0x000fe400078ac0ff */
[----:B------:R-:W-:-:S02]  /*1bc540*/  LOP3.LUT R2, R2, 0xff7fffff, RZ, 0xc0, !PT ;  /* 0xff7fffff02027812 */ /* 0x000fc400078ec0ff */
[----:B------:R-:W-:Y:S02]  /*1bc550*/  LOP3.LUT P4, RZ, R21, 0x100, RZ, 0xc0, !PT ;  /* 0x0000010015ff7812 */ /* 0x000fe4000788c0ff */
[C---:B------:R-:W-:Y:S02]  /*1bc560*/  LOP3.LUT P3, RZ, R27.reuse, 0x4, RZ, 0xc0, !PT ;  /* 0x000000041bff7812 */ /* 0x040fe4000786c0ff */
[----:B------:R-:W-:Y:S01]  /*1bc570*/  LOP3.LUT P2, RZ, R27, 0x10, RZ, 0xc0, !PT ;  /* 0x000000101bff7812 */ /* 0x000fe2000784c0ff */
[----:B------:R-:W-:Y:S01]  /*1bc580*/  IMAD.WIDE R22, R233, 0x4, R12 ;  /* 0x00000004e9167825 */ /* 0x000fe200078e020c */
[----:B------:R-:W4:Y:S03]  /*1bc590*/  LDL.LU R247, [R1+0xbe0] ;  /* 0x000be00001f77983 */ /* 0x000f260000300800 */
[----:B------:R-:W-:Y:S01]  /*1bc5a0*/  @P5 LOP3.LUT R2, R2, 0x800000, RZ, 0xfc, !PT ;  /* 0x0080000002025812 */ /* 0x000fe200078efcff */
[----:B------:R-:W4:Y:S01]  /*1bc5b0*/  LDL.LU R242, [R1+0x7f0] ;  /* 0x0007f00001f27983 */ /* 0x000f220000300800 */
        /* <DEDUP_REMOVED lines=11> */
[----:B------:R-:W-:-:S04]  /*1bc670*/  @P5 LOP3.LUT R2, R2, 0x8000000, RZ, 0xfc, !PT ;  /* 0x0800000002025812 */ /* 0x000fc800078efcff */
[----:B------:R-:W-:-:S04]  /*1bc680*/  LOP3.LUT R2, R2, 0xffdfffff, RZ, 0xc0, !PT ;  /* 0xffdfffff02027812 */ /* 0x000fc800078ec0ff */
[----:B------:R-:W-:Y:S02]  /*1bc690*/  @P4 LOP3.LUT R2, R2, 0x200000, RZ, 0xfc, !PT ;  /* 0x0020000002024812 */ /* 0x000fe400078efcff */
[C---:B------:R-:W-:Y:S02]  /*1bc6a0*/  LOP3.LUT P4, RZ, R21.reuse, 0x40, RZ, 0xc0, !PT ;  /* 0x0000004015ff7812 */ /* 0x040fe4000788c0ff */
[----:B------:R-:W-:Y:S02]  /*1bc6b0*/  LOP3.LUT P6, RZ, R21, 0x80, RZ, 0xc0, !PT ;  /* 0x0000008015ff7812 */ /* 0x000fe400078cc0ff */
[----:B------:R-:W-:Y:S02]  /*1bc6c0*/  LOP3.LUT R2, R2, 0xffbfffff, RZ, 0xc0, !PT ;  /* 0xffbfffff02027812 */ /* 0x000fe400078ec0ff */
[----:B------:R-:W-:-:S07]  /*1bc6d0*/  LOP3.LUT P5, RZ, R27, 0x80, RZ, 0xc0, !PT ;  /* 0x000000801bff7812 */ /* 0x000fce00078ac0ff */
[----:B------:R-:W-:-:S04]  /*1bc6e0*/  @P4 LOP3.LUT R2, R2, 0x400000, RZ, 0xfc, !PT ;  /* 0x0040000002024812 */ /* 0x000fc800078efcff */
[----:B------:R-:W-:Y:S02]  /*1bc6f0*/  LOP3.LUT R2, R2, 0xffefffff, RZ, 0xc0, !PT ;  /* 0xffefffff02027812 */ /* 0x000fe400078ec0ff */
[C---:B------:R-:W-:Y:S02]  /*1bc700*/  LOP3.LUT P4, RZ, R21.reuse, 0x2000, RZ, 0xc0, !PT ;  /* 0x0000200015ff7812 */ /* 0x040fe4000788c0ff */
[----:B------:R-:W-:Y:S02]  /*1bc710*/  @P6 LOP3.LUT R2, R2, 0x100000, RZ, 0xfc, !PT ;  /* 0x0010000002026812 */ /* 0x000fe400078efcff */
[C---:B------:R-:W-:Y:S02]  /*1bc720*/  LOP3.LUT P6, RZ, R21.reuse, 0x20, RZ, 0xc0, !PT ;  /* 0x0000002015ff7812 */ /* 0x040fe400078cc0ff */
[C---:B------:R-:W-:Y:S01]  /*1bc730*/  LOP3.LUT P0, RZ, R21.reuse, 0x200, RZ, 0xc0, !PT ;  /* 0x0000020015ff7812 */ /* 0x040fe2000780c0ff */
[----:B---3--:R2:W-:Y:S01]  /*1bc740*/  @P3 STG.E desc[UR74][R22.64], R236 ;  /* 0x000000ec16003986 */ /* 0x0085e2000c10194a */
[----:B------:R-:W-:Y:S01]  /*1bc750*/  LOP3.LUT P3, RZ, R21, 0x800, RZ, 0xc0, !PT ;  /* 0x0000080015ff7812 */ /* 0x000fe2000786c0ff */
[----:B--2---:R-:W-:-:S05]  /*1bc760*/  IMAD.WIDE R22, R148, 0x4, R14 ;  /* 0x0000000494167825 */ /* 0x004fca00078e020e */
[----:B------:R1:W-:Y:S04]  /*1bc770*/  @P2 STG.E desc[UR74][R22.64], R149 ;  /* 0x0000009516002986 */ /* 0x0003e8000c10194a */
[----:B-1----:R-:W2:Y:S01]  /*1bc780*/  LDL.LU R149, [R1+0x1a50] ;  /* 0x001a500001957983 */ /* 0x002ea20000300800 */
[----:B------:R-:W-:-:S03]  /*1bc790*/  IMAD.WIDE R20, R148, 0x4, R12 ;  /* 0x0000000494147825 */ /* 0x000fc600078e020c */
[----:B------:R-:W3:Y:S04]  /*1bc7a0*/  LDL.LU R236, [R1+0x280] ;  /* 0x0002800001ec7983 */ /* 0x000ee80000300800 */
[----:B----4-:R1:W-:Y:S04]  /*1bc7b0*/  @P5 STG.E desc[UR74][R20.64], R150 ;  /* 0x0000009614005986 */ /* 0x0103e8000c10194a */
[----:B------:R-:W4:Y:S04]  /*1bc7c0*/  LDL.LU R148, [R1+0xbf4] ;  /* 0x000bf40001947983 */ /* 0x000f280000300800 */
[----:B-1----:R-:W3:Y:S01]  /*1bc7d0*/  LDL.LU R150, [R1+0x1a54] ;  /* 0x001a540001967983 */ /* 0x002ee20000300800 */
[----:B------:R-:W-:Y:S01]  /*1bc7e0*/  LOP3.LUT P5, RZ, R2, 0x8000000, RZ, 0xc0, !PT ;  /* 0x0800000002ff7812 */ /* 0x000fe200078ac0ff */
[----:B------:R-:W-:-:S02]  /*1bc7f0*/  IMAD.WIDE R20, R241, 0x4, R14 ;  /* 0x00000004f1147825 */ /* 0x000fc400078e020e */
[----:B------:R-:W4:Y:S10]  /*1bc800*/  LDL.LU R234, [R1+0xbe4] ;  /* 0x000be40001ea7983 */ /* 0x000f340000300800 */
[----:B------:R1:W-:Y:S01]  /*1bc810*/  @P5 STG.E desc[UR74][R20.64], R237 ;  /* 0x000000ed14005986 */ /* 0x0003e2000c10194a */
[----:B------:R-:W-:Y:S01]  /*1bc820*/  LOP3.LUT P5, RZ, R2, 0x4000000, RZ, 0xc0, !PT ;  /* 0x0400000002ff7812 */ /* 0x000fe200078ac0ff */
[----:B-1----:R-:W-:-:S02]  /*1bc830*/  IMAD.WIDE R20, R241, 0x4, R12 ;  /* 0x00000004f1147825 */ /* 0x002fc400078e020c */
[----:B------:R-:W4:Y:S10]  /*1bc840*/  LDL.LU R237, [R1+0x7f4] ;  /* 0x0007f40001ed7983 */ /* 0x000f340000300800 */
[----:B------:R1:W-:Y:S04]  /*1bc850*/  @P5 STG.E desc[UR74][R20.64], R151 ;  /* 0x0000009714005986 */ /* 0x0003e8000c10194a */
[----:B-1----:R-:W4:Y:S01]  /*1bc860*/  LDL.LU R151, [R1+0x1a58] ;  /* 0x001a580001977983 */ /* 0x002f220000300800 */
[----:B------:R-:W-:Y:S01]  /*1bc870*/  LOP3.LUT P5, RZ, R2, 0x2000000, RZ, 0xc0, !PT ;  /* 0x0200000002ff7812 */ /* 0x000fe200078ac0ff */
[----:B------:R-:W-:-:S02]  /*1bc880*/  IMAD.WIDE R20, R232, 0x4, R14 ;  /* 0x00000004e8147825 */ /* 0x000fc400078e020e */
[----:B------:R-:W4:Y:S04]  /*1bc890*/  LDL.LU R238, [R1+0x284] ;  /* 0x0002840001ee7983 */ /* 0x000f280000300800 */
[----:B------:R-:W4:Y:S04]  /*1bc8a0*/  LDL.LU R246, [R1+0xbf8] ;  /* 0x000bf80001f67983 */ /* 0x000f280000300800 */
[----:B------:R-:W4:Y:S04]  /*1bc8b0*/  LDL.LU R241, [R1+0x1a5c] ;  /* 0x001a5c0001f17983 */ /* 0x000f280000300800 */
[----:B------:R1:W-:Y:S01]  /*1bc8c0*/  @P5 STG.E desc[UR74][R20.64], R245 ;  /* 0x000000f514005986 */ /* 0x0003e2000c10194a */
[----:B------:R-:W-:-:S03]  /*1bc8d0*/  LOP3.LUT P5, RZ, R2, 0x1000000, RZ, 0xc0, !PT ;  /* 0x0100000002ff7812 */ /* 0x000fc600078ac0ff */
[----:B------:R-:W4:Y:S01]  /*1bc8e0*/  LDL.LU R233, [R1+0xbe8] ;  /* 0x000be80001e97983 */ /* 0x000f220000300800 */
[----:B-1----:R-:W-:-:S03]  /*1bc8f0*/  IMAD.WIDE R20, R232, 0x4, R12 ;  /* 0x00000004e8147825 */ /* 0x002fc600078e020c */
[----:B------:R-:W4:Y:S06]  /*1bc900*/  LDL.LU R245, [R1+0x7f8] ;  /* 0x0007f80001f57983 */ /* 0x000f2c0000300800 */
[----:B------:R2:W-:Y:S01]  /*1bc910*/  @P5 STG.E desc[UR74][R20.64], R247 ;  /* 0x000000f714005986 */ /* 0x0005e2000c10194a */
[----:B------:R-:W-:-:S03]  /*1bc920*/  LOP3.LUT P5, RZ, R2, 0x800000, RZ, 0xc0, !PT ;  /* 0x0080000002ff7812 */ /* 0x000fc600078ac0ff */
[----:B------:R-:W4:Y:S01]  /*1bc930*/  LDL.LU R232, [R1+0x1a60] ;  /* 0x001a600001e87983 */ /* 0x000f220000300800 */
[----:B--2---:R-:W-:-:S09]  /*1bc940*/  IMAD.WIDE R20, R149, 0x4, R14 ;  /* 0x0000000495147825 */ /* 0x004fd200078e020e */
[----:B------:R1:W-:Y:S02]  /*1bc950*/  @P5 STG.E desc[UR74][R20.64], R242 ;  /* 0x000000f214005986 */ /* 0x0003e4000c10194a */
[----:B-1----:R-:W-:Y:S02]  /*1bc960*/  IMAD.WIDE R20, R149, 0x4, R12 ;  /* 0x0000000495147825 */ /* 0x002fe400078e020c */
[----:B------:R-:W2:Y:S04]  /*1bc970*/  LDL.LU R242, [R1+0x288] ;  /* 0x0002880001f27983 */ /* 0x000ea80000300800 */
[----:B---3--:R1:W-:Y:S01]  /*1bc980*/  @P4 STG.E desc[UR74][R20.64], R236 ;  /* 0x000000ec14004986 */ /* 0x0083e2000c10194a */
[----:B------:R-:W-:-:S03]  /*1bc990*/  LOP3.LUT P4, RZ, R2, 0x400000, RZ, 0xc0, !PT ;  /* 0x0040000002ff7812 */ /* 0x000fc6000788c0ff */
[----:B------:R-:W3:Y:S01]  /*1bc9a0*/  LDL.LU R149, [R1+0x1a64] ;  /* 0x001a640001957983 */ /* 0x000ee20000300800 */
[----:B-1----:R-:W-:-:S09]  /*1bc9b0*/  IMAD.WIDE R20, R150, 0x4, R14 ;  /* 0x0000000496147825 */ /* 0x002fd200078e020e */
[----:B----4-:R1:W-:Y:S04]  /*1bc9c0*/  @P4 STG.E desc[UR74][R20.64], R148 ;  /* 0x0000009414004986 */ /* 0x0103e8000c10194a */
[----:B-1----:R-:W4:Y:S01]  /*1bc9d0*/  LDL.LU R148, [R1+0xbfc] ;  /* 0x000bfc0001947983 */ /* 0x002f220000300800 */
[----:B------:R-:W-:-:S03]  /*1bc9e0*/  IMAD.WIDE R20, R150, 0x4, R12 ;  /* 0x0000000496147825 */ /* 0x000fc600078e020c */
[----:B------:R-:W4:Y:S01]  /*1bc9f0*/  LDL.LU R150, [R1+0xbec] ;  /* 0x000bec0001967983 */ /* 0x000f220000300800 */
[----:B------:R-:W-:-:S03]  /*1bca00*/  LOP3.LUT P4, RZ, R2, 0x200000, RZ, 0xc0, !PT ;  /* 0x0020000002ff7812 */ /* 0x000fc6000788c0ff */
[----:B------:R-:W4:Y:S10]  /*1bca10*/  LDL.LU R236, [R1+0x1a68] ;  /* 0x001a680001ec7983 */ /* 0x000f340000300800 */
[----:B------:R1:W-:Y:S02]  /*1bca20*/  @P4 STG.E desc[UR74][R20.64], R234 ;  /* 0x000000ea14004986 */ /* 0x0003e4000c10194a */
[----:B-1----:R-:W-:-:S05]  /*1bca30*/  IMAD.WIDE R20, R151, 0x4, R14 ;  /* 0x0000000497147825 */ /* 0x002fca00078e020e */
[----:B------:R1:W-:Y:S04]  /*1bca40*/  @P6 STG.E desc[UR74][R20.64], R237 ;  /* 0x000000ed14006986 */ /* 0x0003e8000c10194a */
[----:B-1----:R-:W4:Y:S01]  /*1bca50*/  LDL.LU R237, [R1+0x7fc] ;  /* 0x0007fc0001ed7983 */ /* 0x002f220000300800 */
[----:B------:R-:W-:-:S03]  /*1bca60*/  IMAD.WIDE R20, R151, 0x4, R12 ;  /* 0x0000000497147825 */ /* 0x000fc600078e020c */
[----:B------:R-:W4:Y:S01]  /*1bca70*/  LDL.LU R151, [R1+0x28c] ;  /* 0x00028c0001977983 */ /* 0x000f220000300800 */
[----:B------:R-:W-:-:S13]  /*1bca80*/  LOP3.LUT P6, RZ, R2, 0x100000, RZ, 0xc0, !PT ;  /* 0x0010000002ff7812 */ /* 0x000fda00078cc0ff */
[----:B------:R1:W-:Y:S02]  /*1bca90*/  @P6 STG.E desc[UR74][R20.64], R238 ;  /* 0x000000ee14006986 */ /* 0x0003e4000c10194a */
[----:B-1----:R-:W-:-:S05]  /*1bcaa0*/  IMAD.WIDE R20, R241, 0x4, R14 ;  /* 0x00000004f1147825 */ /* 0x002fca00078e020e */
[----:B------:R1:W-:Y:S02]  /*1bcab0*/  @P3 STG.E desc[UR74][R20.64], R246 ;  /* 0x000000f614003986 */ /* 0x0003e4000c10194a */
[----:B-1----:R-:W-:Y:S02]  /*1bcac0*/  IMAD.WIDE R20, R241, 0x4, R12 ;  /* 0x00000004f1147825 */ /* 0x002fe400078e020c */
[----:B------:R-:W4:Y:S04]  /*1bcad0*/  LDL.LU R246, [R1+0xc10] ;  /* 0x000c100001f67983 */ /* 0x000f280000300800 */
[----:B------:R-:W4:Y:S01]  /*1bcae0*/  LDL.LU R241, [R1+0x1a6c] ;  /* 0x001a6c0001f17983 */ /* 0x000f220000300800 */
[C---:B------:R-:W-:Y:S02]  /*1bcaf0*/  LOP3.LUT P1, RZ, R0.reuse, 0x1000000, RZ, 0xc0, !PT ;  /* 0x0100000000ff7812 */ /* 0x040fe4000782c0ff */
[----:B------:R-:W-:Y:S01]  /*1bcb00*/  LOP3.LUT P2, RZ, R0, 0x1, RZ, 0xc0, !PT ;  /* 0x0000000100ff7812 */ /* 0x000fe2000784c0ff */
[----:B------:R1:W-:Y:S03]  /*1bcb10*/  @P0 STG.E desc[UR74][R20.64], R233 ;  /* 0x000000e914000986 */ /* 0x0003e6000c10194a */
[----:B------:R-:W-:Y:S01]  /*1bcb20*/  ISETP.LT.AND P0, PT, R244, UR5, !P2 ;  /* 0x00000005f4007c0c */ /* 0x000fe2000d701270 */
[----:B-1----:R-:W4:Y:S01]  /*1bcb30*/  LDL.LU R233, [R1+0xc00] ;  /* 0x000c000001e97983 */ /* 0x002f220000300800 */
[----:B------:R-:W-:Y:S01]  /*1bcb40*/  IMAD.WIDE R20, R232, 0x4, R14 ;  /* 0x00000004e8147825 */ /* 0x000fe200078e020e */
[----:B------:R-:W-:-:S04]  /*1bcb50*/  LOP3.LUT P6, RZ, R2, 0x80000, RZ, 0xc0, !PT ;  /* 0x0008000002ff7812 */ /* 0x000fc800078cc0ff */
[----:B------:R1:W-:Y:S02]  /*1bcb60*/  @P1 STG.E desc[UR74][R20.64], R245 ;  /* 0x000000f514001986 */ /* 0x0003e4000c10194a */
[----:B-1----:R-:W-:Y:S02]  /*1bcb70*/  IMAD.WIDE R20, R232, 0x4, R12 ;  /* 0x00000004e8147825 */ /* 0x002fe400078e020c */
[----:B------:R-:W4:Y:S04]  /*1bcb80*/  LDL.LU R245, [R1+0x7e0] ;  /* 0x0007e00001f57983 */ /* 0x000f280000300800 */
[----:B------:R-:W4:Y:S01]  /*1bcb90*/  LDL.LU R232, [R1+0x1a70] ;  /* 0x001a700001e87983 */ /* 0x000f220000300800 */
[----:B------:R-:W-:-:S03]  /*1bcba0*/  LOP3.LUT P5, RZ, R0, 0x10, RZ, 0xc0, !PT ;  /* 0x0000001000ff7812 */ /* 0x000fc600078ac0ff */
[----:B--2---:R3:W-:Y:S01]  /*1bcbb0*/  @P0 STG.E desc[UR74][R20.64], R242 ;  /* 0x000000f214000986 */ /* 0x0047e2000c10194a */
[----:B------:R-:W-:Y:S02]  /*1bcbc0*/  ISETP.LT.AND P0, PT, R240, UR5, !P6 ;  /* 0x00000005f0007c0c */ /* 0x000fe4000f701270 */
[----:B------:R-:W-:Y:S01]  /*1bcbd0*/  ISETP.LT.AND P6, PT, R244, UR5, !P6 ;  /* 0x00000005f4007c0c */ /* 0x000fe2000f7c1270 */
[----:B---3--:R-:W-:-:S10]  /*1bcbe0*/  IMAD.WIDE R20, R149, 0x4, R14 ;  /* 0x0000000495147825 */ /* 0x008fd400078e020e */
[----:B----4-:R1:W-:Y:S04]  /*1bcbf0*/  @P0 STG.E desc[UR74][R20.64], R148 ;  /* 0x0000009414000986 */ /* 0x0103e8000c10194a */
[----:B-1----:R-:W2:Y:S01]  /*1bcc00*/  LDL.LU R148, [R1+0x270] ;  /* 0x0002700001947983 */ /* 0x002ea20000300800 */
[----:B------:R-:W-:-:S03]  /*1bcc10*/  IMAD.WIDE R20, R149, 0x4, R12 ;  /* 0x0000000495147825 */ /* 0x000fc600078e020c */
[----:B------:R-:W3:Y:S04]  /*1bcc20*/  LDL.LU R149, [R1+0xc14] ;  /* 0x000c140001957983 */ /* 0x000ee80000300800 */
[----:B------:R1:W-:Y:S04]  /*1bcc30*/  @P6 STG.E desc[UR74][R20.64], R150 ;  /* 0x0000009614006986 */ /* 0x0003e8000c10194a */
[----:B-1----:R-:W4:Y:S01]  /*1bcc40*/  LDL.LU R150, [R1+0x1a74] ;  /* 0x001a740001967983 */ /* 0x002f220000300800 */
[----:B------:R-:W-:Y:S01]  /*1bcc50*/  ISETP.LT.AND P6, PT, R240, UR5, !P5 ;  /* 0x00000005f0007c0c */ /* 0x000fe2000efc1270 */
[----:B------:R-:W-:-:S12]  /*1bcc60*/  IMAD.WIDE R20, R236, 0x4, R14 ;  /* 0x00000004ec147825 */ /* 0x000fd800078e020e */
[----:B------:R1:W-:Y:S01]  /*1bcc70*/  @P6 STG.E desc[UR74][R20.64], R237 ;  /* 0x000000ed14006986 */ /* 0x0003e2000c10194a */
[----:B------:R-:W-:-:S03]  /*1bcc80*/  ISETP.LT.AND P6, PT, R244, UR5, !P5 ;  /* 0x00000005f4007c0c */ /* 0x000fc6000efc1270 */
[----:B-1----:R-:W3:Y:S01]  /*1bcc90*/  LDL.LU R237, [R1+0xc04] ;  /* 0x000c040001ed7983 */ /* 0x002ee20000300800 */
[----:B------:R-:W-:-:S03]  /*1bcca0*/  IMAD.WIDE R20, R236, 0x4, R12 ;  /* 0x00000004ec147825 */ /* 0x000fc600078e020c */
[----:B------:R-:W3:Y:S06]  /*1bccb0*/  LDL.LU R236, [R1+0x7e4] ;  /* 0x0007e40001ec7983 */ /* 0x000eec0000300800 */
[----:B------:R1:W-:Y:S04]  /*1bccc0*/  @P6 STG.E desc[UR74][R20.64], R151 ;  /* 0x0000009714006986 */ /* 0x0003e8000c10194a */
[----:B-1----:R-:W3:Y:S01]  /*1bccd0*/  LDL.LU R151, [R1+0x1a78] ;  /* 0x001a780001977983 */ /* 0x002ee20000300800 */
[----:B------:R-:W-:-:S03]  /*1bcce0*/  LOP3.LUT P4, RZ, R0, 0x40, RZ, 0xc0, !PT ;  /* 0x0000004000ff7812 */ /* 0x000fc6000788c0ff */
[----:B------:R-:W3:Y:S01]  /*1bccf0*/  LDL.LU R238, [R1+0x274] ;  /* 0x0002740001ee7983 */ /* 0x000ee20000300800 */
[----:B------:R-:W-:Y:S01]  /*1bcd00*/  ISETP.LT.AND P6, PT, R240, UR5, !P4 ;  /* 0x00000005f0007c0c */ /* 0x000fe2000e7c1270 */
[----:B------:R-:W-:-:S12]  /*1bcd10*/  IMAD.WIDE R20, R241, 0x4, R14 ;  /* 0x00000004f1147825 */ /* 0x000fd800078e020e */
[----:B------:R1:W-:Y:S01]  /*1bcd20*/  @P6 STG.E desc[UR74][R20.64], R246 ;  /* 0x000000f614006986 */ /* 0x0003e2000c10194a */
[----:B------:R-:W-:Y:S01]  /*1bcd30*/  ISETP.LT.AND P6, PT, R244, UR5, !P4 ;  /* 0x00000005f4007c0c */ /* 0x000fe2000e7c1270 */
[----:B-1----:R-:W-:Y:S02]  /*1bcd40*/  IMAD.WIDE R20, R241, 0x4, R12 ;  /* 0x00000004f1147825 */ /* 0x002fe400078e020c */
[----:B------:R-:W3:Y:S04]  /*1bcd50*/  LDL.LU R246, [R1+0xc18] ;  /* 0x000c180001f67983 */ /* 0x000ee80000300800 */
[----:B------:R-:W3:Y:S01]  /*1bcd60*/  LDL.LU R241, [R1+0x1a7c] ;  /* 0x001a7c0001f17983 */ /* 0x000ee20000300800 */
[----:B------:R-:W-:-:S05]  /*1bcd70*/  LOP3.LUT P3, RZ, R0, 0x80, RZ, 0xc0, !PT ;  /* 0x0000008000ff7812 */ /* 0x000fca000786c0ff */
[----:B------:R1:W-:Y:S01]  /*1bcd80*/  @P6 STG.E desc[UR74][R20.64], R233 ;  /* 0x000000e914006986 */ /* 0x0003e2000c10194a */
[----:B------:R-:W-:-:S03]  /*1bcd90*/  ISETP.LT.AND P6, PT, R240, UR5, !P3 ;  /* 0x00000005f0007c0c */ /* 0x000fc6000dfc1270 */
[----:B-1----:R-:W3:Y:S01]  /*1bcda0*/  LDL.LU R233, [R1+0xc08] ;  /* 0x000c080001e97983 */ /* 0x002ee20000300800 */
[----:B------:R-:W-:-:S09]  /*1bcdb0*/  IMAD.WIDE R20, R232, 0x4, R14 ;  /* 0x00000004e8147825 */ /* 0x000fd200078e020e */
[----:B------:R1:W-:Y:S01]  /*1bcdc0*/  @P6 STG.E desc[UR74][R20.64], R245 ;  /* 0x000000f514006986 */ /* 0x0003e2000c10194a */
[----:B------:R-:W-:Y:S01]  /*1bcdd0*/  ISETP.LT.AND P6, PT, R244, UR5, !P3 ;  /* 0x00000005f4007c0c */ /* 0x000fe2000dfc1270 */
[----:B-1----:R-:W-:Y:S02]  /*1bcde0*/  IMAD.WIDE R20, R232, 0x4, R12 ;  /* 0x00000004e8147825 */ /* 0x002fe400078e020c */
[----:B------:R-:W3:Y:S04]  /*1bcdf0*/  LDL.LU R245, [R1+0x7e8] ;  /* 0x0007e80001f57983 */ /* 0x000ee80000300800 */
[----:B------:R-:W3:Y:S01]  /*1bce00*/  LDL.LU R232, [R1+0x1a80] ;  /* 0x001a800001e87983 */ /* 0x000ee20000300800 */
[----:B------:R-:W-:-:S03]  /*1bce10*/  LOP3.LUT P2, RZ, R0, 0x100, RZ, 0xc0, !PT ;  /* 0x0000010000ff7812 */ /* 0x000fc6000784c0ff */
[----:B------:R-:W3:Y:S01]  /*1bce20*/  LDL.LU R242, [R1+0x278] ;  /* 0x0002780001f27983 */ /* 0x000ee20000300800 */
[----:B------:R-:W-:-:S03]  /*1bce30*/  LOP3.LUT P1, RZ, R0, 0x200, RZ, 0xc0, !PT ;  /* 0x0000020000ff7812 */ /* 0x000fc6000782c0ff */
[----:B--2---:R1:W-:Y:S01]  /*1bce40*/  @P6 STG.E desc[UR74][R20.64], R148 ;  /* 0x0000009414006986 */ /* 0x0043e2000c10194a */
[----:B------:R-:W-:-:S03]  /*1bce50*/  ISETP.LT.AND P6, PT, R240, UR5, !P2 ;  /* 0x00000005f0007c0c */ /* 0x000fc6000d7c1270 */
[----:B-1----:R-:W2:Y:S01]  /*1bce60*/  LDL.LU R148, [R1+0xc1c] ;  /* 0x000c1c0001947983 */ /* 0x002ea20000300800 */
[----:B----4-:R-:W-:-:S09]  /*1bce70*/  IMAD.WIDE R20, R150, 0x4, R14 ;  /* 0x0000000496147825 */ /* 0x010fd200078e020e */
[----:B---3--:R1:W-:Y:S04]  /*1bce80*/  @P6 STG.E desc[UR74][R20.64], R149 ;  /* 0x0000009514006986 */ /* 0x0083e8000c10194a */
[----:B-1----:R-:W3:Y:S01]  /*1bce90*/  LDL.LU R149, [R1+0x1a84] ;  /* 0x001a840001957983 */ /* 0x002ee20000300800 */
[----:B------:R-:W-:-:S03]  /*1bcea0*/  IMAD.WIDE R20, R150, 0x4, R12 ;  /* 0x0000000496147825 */ /* 0x000fc600078e020c */
[----:B------:R-:W4:Y:S01]  /*1bceb0*/  LDL.LU R150, [R1+0xc0c] ;  /* 0x000c0c0001967983 */ /* 0x000f220000300800 */
[----:B------:R-:W-:-:S13]  /*1bcec0*/  ISETP.LT.AND P6, PT, R244, UR5, !P2 ;  /* 0x00000005f4007c0c */ /* 0x000fda000d7c1270 */
[----:B------:R1:W-:Y:S01]  /*1bced0*/  @P6 STG.E desc[UR74][R20.64], R237 ;  /* 0x000000ed14006986 */ /* 0x0003e2000c10194a */
[----:B------:R-:W-:Y:S01]  /*1bcee0*/  ISETP.LT.AND P6, PT, R240, UR5, !P1 ;  /* 0x00000005f0007c0c */ /* 0x000fe2000cfc1270 */
[C---:B-1----:R-:W-:Y:S02]  /*1bcef0*/  IMAD.WIDE R20, R151.reuse, 0x4, R14 ;  /* 0x0000000497147825 */ /* 0x042fe400078e020e */
[----:B------:R-:W4:Y:S10]  /*1bcf00*/  LDL.LU R237, [R1+0x7ec] ;  /* 0x0007ec0001ed7983 */ /* 0x000f340000300800 */
[----:B------:R1:W-:Y:S04]  /*1bcf10*/  @P6 STG.E desc[UR74][R20.64], R236 ;  /* 0x000000ec14006986 */ /* 0x0003e8000c10194a */
[----:B-1----:R-:W4:Y:S01]  /*1bcf20*/  LDL.LU R236, [R1+0x1a88] ;  /* 0x001a880001ec7983 */ /* 0x002f220000300800 */
[----:B------:R-:W-:-:S03]  /*1bcf30*/  IMAD.WIDE R20, R151, 0x4, R12 ;  /* 0x0000000497147825 */ /* 0x000fc600078e020c */
[----:B------:R-:W4:Y:S01]  /*1bcf40*/  LDL.LU R151, [R1+0x27c] ;  /* 0x00027c0001977983 */ /* 0x000f220000300800 */
[----:B------:R-:W-:Y:S02]  /*1bcf50*/  ISETP.LT.AND P6, PT, R244, UR5, !P1 ;  /* 0x00000005f4007c0c */ /* 0x000fe4000cfc1270 */
[----:B------:R-:W-:-:S11]  /*1bcf60*/  LOP3.LUT P5, RZ, R0, 0x400, RZ, 0xc0, !PT ;  /* 0x0000040000ff7812 */ /* 0x000fd600078ac0ff */
[----:B------:R1:W-:Y:S01]  /*1bcf70*/  @P6 STG.E desc[UR74][R20.64], R238 ;  /* 0x000000ee14006986 */ /* 0x0003e2000c10194a */
[----:B------:R-:W-:Y:S01]  /*1bcf80*/  ISETP.LT.AND P6, PT, R240, UR5, !P5 ;  /* 0x00000005f0007c0c */ /* 0x000fe2000efc1270 */
[----:B-1----:R-:W-:-:S12]  /*1bcf90*/  IMAD.WIDE R20, R241, 0x4, R14 ;  /* 0x00000004f1147825 */ /* 0x002fd800078e020e */
[----:B------:R1:W-:Y:S01]  /*1bcfa0*/  @P6 STG.E desc[UR74][R20.64], R246 ;  /* 0x000000f614006986 */ /* 0x0003e2000c10194a */
[----:B------:R-:W-:Y:S02]  /*1bcfb0*/  ISETP.LT.AND P6, PT, R244, UR5, !P5 ;  /* 0x00000005f4007c0c */ /* 0x000fe4000efc1270 */
[----:B------:R-:W-:Y:S01]  /*1bcfc0*/  LOP3.LUT P4, RZ, R0, 0x1000, RZ, 0xc0, !PT ;  /* 0x0000100000ff7812 */ /* 0x000fe2000788c0ff */
[----:B-1----:R-:W-:Y:S01]  /*1bcfd0*/  IMAD.WIDE R20, R241, 0x4, R12 ;  /* 0x00000004f1147825 */ /* 0x002fe200078e020c */
[----:B------:R-:W4:Y:S04]  /*1bcfe0*/  LDL.LU R246, [R1+0xc30] ;  /* 0x000c300001f67983 */ /* 0x000f280000300800 */
[----:B------:R-:W4:Y:S05]  /*1bcff0*/  LDL.LU R241, [R1+0x1a8c] ;  /* 0x001a8c0001f17983 */ /* 0x000f2a0000300800 */
[----:B------:R1:W-:Y:S01]  /*1bd000*/  @P6 STG.E desc[UR74][R20.64], R233 ;  /* 0x000000e914006986 */ /* 0x0003e2000c10194a */
[----:B------:R-:W-:Y:S01]  /*1bd010*/  ISETP.LT.AND P6, PT, R240, UR5, !P4 ;  /* 0x00000005f0007c0c */ /* 0x000fe2000e7c1270 */
[----:B-1----:R-:W-:-:S02]  /*1bd020*/  IMAD.WIDE R20, R232, 0x4, R14 ;  /* 0x00000004e8147825 */ /* 0x002fc400078e020e */
[----:B------:R-:W4:Y:S10]  /*1bd030*/  LDL.LU R233, [R1+0xc20] ;  /* 0x000c200001e97983 */ /* 0x000f340000300800 */
[----:B------:R1:W-:Y:S01]  /*1bd040*/  @P6 STG.E desc[UR74][R20.64], R245 ;  /* 0x000000f514006986 */ /* 0x0003e2000c10194a */
[----:B------:R-:W-:-:S02]  /*1bd050*/  ISETP.LT.AND P6, PT, R244, UR5, !P4 ;  /* 0x00000005f4007c0c */ /* 0x000fc4000e7c1270 */
[----:B------:R-:W-:Y:S01]  /*1bd060*/  LOP3.LUT P3, RZ, R0, 0x8000, RZ, 0xc0, !PT ;  /* 0x0000800000ff7812 */ /* 0x000fe2000786c0ff */
[----:B-1----:R-:W-:Y:S01]  /*1bd070*/  IMAD.WIDE R20, R232, 0x4, R12 ;  /* 0x00000004e8147825 */ /* 0x002fe200078e020c */
[----:B------:R-:W4:Y:S04]  /*1bd080*/  LDL.LU R245, [R1+0x7d0] ;  /* 0x0007d00001f57983 */ /* 0x000f280000300800 */
[----:B------:R-:W4:Y:S05]  /*1bd090*/  LDL.LU R232, [R1+0x1a90] ;  /* 0x001a900001e87983 */ /* 0x000f2a0000300800 */
[----:B------:R3:W-:Y:S01]  /*1bd0a0*/  @P6 STG.E desc[UR74][R20.64], R242 ;  /* 0x000000f214006986 */ /* 0x0007e2000c10194a */
[----:B------:R-:W-:-:S02]  /*1bd0b0*/  ISETP.LT.AND P6, PT, R240, UR5, !P3 ;  /* 0x00000005f0007c0c */ /* 0x000fc4000dfc1270 */
[----:B------:R-:W-:Y:S01]  /*1bd0c0*/  LOP3.LUT P2, RZ, R0, 0x40000, RZ, 0xc0, !PT ;  /* 0x0004000000ff7812 */ /* 0x000fe2000784c0ff */
[----:B---3--:R-:W-:-:S10]  /*1bd0d0*/  IMAD.WIDE R20, R149, 0x4, R14 ;  /* 0x0000000495147825 */ /* 0x008fd400078e020e */
[----:B--2---:R1:W-:Y:S01]  /*1bd0e0*/  @P6 STG.E desc[UR74][R20.64], R148 ;  /* 0x0000009414006986 */ /* 0x0043e2000c10194a */
[----:B------:R-:W-:-:S03]  /*1bd0f0*/  ISETP.LT.AND P6, PT, R244, UR5, !P3 ;  /* 0x00000005f4007c0c */ /* 0x000fc6000dfc1270 */
[----:B-1----:R-:W2:Y:S01]  /*1bd100*/  LDL.LU R148, [R1+0x260] ;  /* 0x0002600001947983 */ /* 0x002ea20000300800 */
[----:B------:R-:W-:-:S03]  /*1bd110*/  IMAD.WIDE R20, R149, 0x4, R12 ;  /* 0x0000000495147825 */ /* 0x000fc600078e020c */
[----:B------:R-:W3:Y:S06]  /*1bd120*/  LDL.LU R149, [R1+0xc34] ;  /* 0x000c340001957983 */ /* 0x000eec0000300800 */
[----:B----4-:R1:W-:Y:S04]  /*1bd130*/  @P6 STG.E desc[UR74][R20.64], R150 ;  /* 0x0000009614006986 */ /* 0x0103e8000c10194a */
        /* <DEDUP_REMOVED lines=866> */
[C---:B------:R-:W-:Y:S02]  /*1c0760*/  LOP3.LUT P5, RZ, R5.reuse, 0x1000000, RZ, 0xc0, !PT ;  /* 0x0100000005ff7812 */ /* 0x040fe400078ac0ff */
[C---:B------:R-:W-:Y:S02]  /*1c0770*/  LOP3.LUT P4, RZ, R5.reuse, 0x4000000, RZ, 0xc0, !PT ;  /* 0x0400000005ff7812 */ /* 0x040fe4000788c0ff */
[C---:B------:R-:W-:Y:S02]  /*1c0780*/  LOP3.LUT P3, RZ, R5.reuse, 0x10000000, RZ, 0xc0, !PT ;  /* 0x1000000005ff7812 */ /* 0x040fe4000786c0ff */
[C---:B------:R-:W-:Y:S02]  /*1c0790*/  LOP3.LUT P2, RZ, R5.reuse, 0x40000000, RZ, 0xc0, !PT ;  /* 0x4000000005ff7812 */ /* 0x040fe4000784c0ff */
[----:B------:R-:W-:Y:S01]  /*1c07a0*/  LOP3.LUT P1, RZ, R5, 0x80000000, RZ, 0xc0, !PT ;  /* 0x8000000005ff7812 */ /* 0x000fe2000782c0ff */
[----:B------:R-:W-:Y:S01]  /*1c07b0*/  IMAD.WIDE R4, R232, 0x4, R12 ;  /* 0x00000004e8047825 */ /* 0x000fe200078e020c */
[----:B-1----:R-:W4:Y:S04]  /*1c07c0*/  LDL.LU R245, [R1+0x720] ;  /* 0x0007200001f57983 */ /* 0x002f280000300800 */
[----:B------:R-:W4:Y:S04]  /*1c07d0*/  LDL.LU R232, [R1+0x1bfc] ;  /* 0x001bfc0001e87983 */ /* 0x000f280000300800 */
[----:B------:R3:W-:Y:S01]  /*1c07e0*/  @P6 STG.E desc[UR74][R4.64], R242 ;  /* 0x000000f204006986 */ /* 0x0007e2000c10194a */
[----:B------:R-:W-:Y:S01]  /*1c07f0*/  ISETP.LT.AND P6, PT, R240, UR5, !P5 ;  /* 0x00000005f0007c0c */ /* 0x000fe2000efc1270 */
[----:B---3--:R-:W-:-:S12]  /*1c0800*/  IMAD.WIDE R4, R149, 0x4, R14 ;  /* 0x0000000495047825 */ /* 0x008fd800078e020e */
        /* <DEDUP_REMOVED lines=16> */
[----:B------:R-:W-:-:S03]  /*1c0910*/  ISETP.LT.AND P6, PT, R240, UR5, !P3 ;  /* 0x00000005f0007c0c */ /* 0x000fc6000dfc1270 */
[----:B------:R-:W3:Y:S01]  /*1c0920*/  LDL.LU R238, [R1+0x1b4] ;  /* 0x0001b40001ee7983 */ /* 0x000ee20000300800 */
[----:B------:R-:W-:-:S09]  /*1c0930*/  IMAD.WIDE R4, R241, 0x4, R14 ;  /* 0x00000004f1047825 */ /* 0x000fd200078e020e */
[----:B------:R1:W-:Y:S01]  /*1c0940*/  @P6 STG.E desc[UR74][R4.64], R246 ;  /* 0x000000f604006986 */ /* 0x0003e2000c10194a */
[----:B------:R-:W-:Y:S01]  /*1c0950*/  ISETP.LT.AND P6, PT, R244, UR5, !P3 ;  /* 0x00000005f4007c0c */ /* 0x000fe2000dfc1270 */
[----:B-1----:R-:W-:Y:S02]  /*1c0960*/  IMAD.WIDE R4, R241, 0x4, R12 ;  /* 0x00000004f1047825 */ /* 0x002fe400078e020c */
[----:B------:R-:W3:Y:S04]  /*1c0970*/  LDL.LU R246, [R1+0xd98] ;  /* 0x000d980001f67983 */ /* 0x000ee80000300800 */
[----:B------:R-:W3:Y:S06]  /*1c0980*/  LDL.LU R241, [R1+0x1c08] ;  /* 0x001c080001f17983 */ /* 0x000eec0000300800 */
        /* <DEDUP_REMOVED lines=8> */
[----:B------:R-:W3:Y:S04]  /*1c0a10*/  LDL.LU R232, [R1+0x1c0c] ;  /* 0x001c0c0001e87983 */ /* 0x000ee80000300800 */
        /* <DEDUP_REMOVED lines=348> */
[----:B------:R-:W4:Y:S09]  /*1c1fe0*/  LDL.LU R246, [R1+0x160] ;  /* 0x0001600001f67983 */ /* 0x000f320000300800 */
[----:B------:R1:W-:Y:S01]  /*1c1ff0*/  @P6 STG.E desc[UR74][R4.64], R233 ;  /* 0x000000e904006986 */ /* 0x0003e2000c10194a */
[----:B------:R-:W-:-:S03]  /*1c2000*/  ISETP.LT.AND P6, PT, R240, UR5, !P1 ;  /* 0x00000005f0007c0c */ /* 0x000fc6000cfc1270 */
[----:B------:R-:W4:Y:S01]  /*1c2010*/  LDL.LU R241, [R1+0x1c98] ;  /* 0x001c980001f17983 */ /* 0x000f220000300800 */
[----:B-1----:R-:W-:-:S03]  /*1c2020*/  IMAD.WIDE R4, R232, 0x4, R14 ;  /* 0x00000004e8047825 */ /* 0x002fc600078e020e */
[----:B------:R-:W4:Y:S06]  /*1c2030*/  LDL.LU R233, [R1+0x150] ;  /* 0x0001500001e97983 */ /* 0x000f2c0000300800 */
        /* <DEDUP_REMOVED lines=8> */
[----:B------:R-:W-:Y:S01]  /*1c20c0*/  LOP3.LUT P4, RZ, R8, 0x40, RZ, 0xc0, !PT ;  /* 0x0000004008ff7812 */ /* 0x000fe2000788c0ff */
[----:B---3--:R-:W-:-:S08]  /*1c20d0*/  IMAD.WIDE R4, R149, 0x4, R14 ;  /* 0x0000000495047825 */ /* 0x008fd000078e020e */
        /* <DEDUP_REMOVED lines=18> */
[----:B------:R-:W-:-:S03]  /*1c2200*/  ISETP.LT.AND P6, PT, R240, UR5, !P3 ;  /* 0x00000005f0007c0c */ /* 0x000fc6000dfc1270 */
[----:B------:R-:W3:Y:S01]  /*1c2210*/  LDL.LU R238, [R1+0x168] ;  /* 0x0001680001ee7983 */ /* 0x000ee20000300800 */
[----:B------:R-:W-:-:S09]  /*1c2220*/  IMAD.WIDE R4, R241, 0x4, R14 ;  /* 0x00000004f1047825 */ /* 0x000fd200078e020e */
[----:B------:R1:W-:Y:S01]  /*1c2230*/  @P6 STG.E desc[UR74][R4.64], R246 ;  /* 0x000000f604006986 */ /* 0x0003e2000c10194a */
[----:B------:R-:W-:Y:S01]  /*1c2240*/  ISETP.LT.AND P6, PT, R244, UR5, !P3 ;  /* 0x00000005f4007c0c */ /* 0x000fe2000dfc1270 */
[----:B-1----:R-:W-:Y:S02]  /*1c2250*/  IMAD.WIDE R4, R241, 0x4, R12 ;  /* 0x00000004f1047825 */ /* 0x002fe400078e020c */
[----:B------:R-:W3:Y:S01]  /*1c2260*/  LDL.LU R241, [R1+0x1cb8] ;  /* 0x001cb80001f17983 */ /* 0x000ee20000300800 */
[----:B------:R-:W-:-:S09]  /*1c2270*/  LOP3.LUT P2, RZ, R8, 0x400, RZ, 0xc0, !PT ;  /* 0x0000040008ff7812 */ /* 0x000fd2000784c0ff */
[----:B------:R1:W-:Y:S01]  /*1c2280*/  @P6 STG.E desc[UR74][R4.64], R233 ;  /* 0x000000e904006986 */ /* 0x0003e2000c10194a */
[----:B------:R-:W-:-:S03]  /*1c2290*/  ISETP.LT.AND P6, PT, R240, UR5, !P2 ;  /* 0x00000005f0007c0c */ /* 0x000fc6000d7c1270 */
[----:B------:R-:W3:Y:S01]  /*1c22a0*/  LDL.LU R242, [R1+0x158] ;  /* 0x0001580001f27983 */ /* 0x000ee20000300800 */
[----:B-1----:R-:W-:-:S09]  /*1c22b0*/  IMAD.WIDE R4, R232, 0x4, R14 ;  /* 0x00000004e8047825 */ /* 0x002fd200078e020e */
[----:B------:R1:W-:Y:S01]  /*1c22c0*/  @P6 STG.E desc[UR74][R4.64], R245 ;  /* 0x000000f504006986 */ /* 0x0003e2000c10194a */
[----:B------:R-:W-:Y:S01]  /*1c22d0*/  ISETP.LT.AND P6, PT, R244, UR5, !P2 ;  /* 0x00000005f4007c0c */ /* 0x000fe2000d7c1270 */
[----:B-1----:R-:W-:Y:S02]  /*1c22e0*/  IMAD.WIDE R4, R232, 0x4, R12 ;  /* 0x00000004e8047825 */ /* 0x002fe400078e020c */
[----:B------:R-:W3:Y:S04]  /*1c22f0*/  LDL.LU R245, [R1+0x128] ;  /* 0x0001280001f57983 */ /* 0x000ee80000300800 */
[----:B------:R-:W3:Y:S01]  /*1c2300*/  LDL.LU R232, [R1+0x1cbc] ;  /* 0x001cbc0001e87983 */ /* 0x000ee20000300800 */
[----:B------:R-:W-:-:S03]  /*1c2310*/  LOP3.LUT P1, RZ, R8, 0x800, RZ, 0xc0, !PT ;  /* 0x0000080008ff7812 */ /* 0x000fc6000782c0ff */
[----:B------:R-:W3:Y:S04]  /*1c2320*/  LDL.LU R246, [R1+0x118] ;  /* 0x0001180001f67983 */ /* 0x000ee80000300800 */
[----:B------:R-:W3:Y:S01]  /*1c2330*/  LDL.LU R233, [R1+0x16c] ;  /* 0x00016c0001e97983 */ /* 0x000ee20000300800 */
[----:B------:R-:W-:-:S03]  /*1c2340*/  LOP3.LUT P5, RZ, R8, 0x2000, RZ, 0xc0, !PT ;  /* 0x0000200008ff7812 */ /* 0x000fc600078ac0ff */
[----:B--2---:R4:W-:Y:S01]  /*1c2350*/  @P6 STG.E desc[UR74][R4.64], R148 ;  /* 0x0000009404006986 */ /* 0x0049e2000c10194a */
[----:B------:R-:W-:Y:S01]  /*1c2360*/  ISETP.LT.AND P6, PT, R240, UR5, !P1 ;  /* 0x00000005f0007c0c */ /* 0x000fe2000cfc1270 */
[----:B----4-:R-:W-:-:S12]  /*1c2370*/  IMAD.WIDE R4, R150, 0x4, R14 ;  /* 0x0000000496047825 */ /* 0x010fd800078e020e */
[----:B---3--:R1:W-:Y:S02]  /*1c2380*/  @P6 STG.E desc[UR74][R4.64], R149 ;  /* 0x0000009504006986 */ /* 0x0083e4000c10194a */
[----:B-1----:R-:W-:Y:S02]  /*1c2390*/  IMAD.WIDE R4, R150, 0x4, R12 ;  /* 0x0000000496047825 */ /* 0x002fe400078e020c */
[----:B------:R-:W2:Y:S04]  /*1c23a0*/  LDL.LU R150, [R1+0x1cc4] ;  /* 0x001cc40001967983 */ /* 0x000ea80000300800 */
[----:B------:R-:W3:Y:S01]  /*1c23b0*/  LDL.LU R149, [R1+0x15c] ;  /* 0x00015c0001957983 */ /* 0x000ee20000300800 */
[----:B------:R-:W-:-:S03]  /*1c23c0*/  ISETP.LT.AND P6, PT, R244, UR5, !P1 ;  /* 0x00000005f4007c0c */ /* 0x000fc6000cfc1270 */
[----:B------:R-:W4:Y:S10]  /*1c23d0*/  LDL.LU R148, [R1+0x1cd4] ;  /* 0x001cd40001947983 */ /* 0x000f340000300800 */
[----:B------:R1:W-:Y:S04]  /*1c23e0*/  @P6 STG.E desc[UR74][R4.64], R237 ;  /* 0x000000ed04006986 */ /* 0x0003e8000c10194a */
[----:B-1----:R-:W4:Y:S01]  /*1c23f0*/  LDL.LU R237, [R1+0x12c] ;  /* 0x00012c0001ed7983 */ /* 0x002f220000300800 */
[----:B------:R-:W-:Y:S01]  /*1c2400*/  ISETP.LT.AND P6, PT, R240, UR5, !P5 ;  /* 0x00000005f0007c0c */ /* 0x000fe2000efc1270 */
[----:B------:R-:W-:-:S12]  /*1c2410*/  IMAD.WIDE R4, R151, 0x4, R14 ;  /* 0x0000000497047825 */ /* 0x000fd800078e020e */
[----:B------:R1:W-:Y:S02]  /*1c2420*/  @P6 STG.E desc[UR74][R4.64], R236 ;  /* 0x000000ec04006986 */ /* 0x0003e4000c10194a */
[----:B-1----:R-:W-:Y:S02]  /*1c2430*/  IMAD.WIDE R4, R151, 0x4, R12 ;  /* 0x0000000497047825 */ /* 0x002fe400078e020c */
[----:B------:R-:W4:Y:S01]  /*1c2440*/  LDL.LU R151, [R1+0x11c] ;  /* 0x00011c0001977983 */ /* 0x000f220000300800 */
[----:B------:R-:W-:Y:S02]  /*1c2450*/  ISETP.LT.AND P6, PT, R244, UR5, !P5 ;  /* 0x00000005f4007c0c */ /* 0x000fe4000efc1270 */
[----:B------:R-:W-:Y:S01]  /*1c2460*/  LOP3.LUT P4, RZ, R8, 0x8000, RZ, 0xc0, !PT ;  /* 0x0000800008ff7812 */ /* 0x000fe2000788c0ff */
[----:B------:R-:W4:Y:S10]  /*1c2470*/  LDL.LU R236, [R1+0x1cdc] ;  /* 0x001cdc0001ec7983 */ /* 0x000f340000300800 */
[----:B------:R1:W-:Y:S01]  /*1c2480*/  @P6 STG.E desc[UR74][R4.64], R234 ;  /* 0x000000ea04006986 */ /* 0x0003e2000c10194a */
[----:B------:R-:W-:Y:S01]  /*1c2490*/  ISETP.LT.AND P6, PT, R240, UR5, !P4 ;  /* 0x00000005f0007c0c */ /* 0x000fe2000e7c1270 */
[----:B-1----:R-:W-:-:S12]  /*1c24a0*/  IMAD.WIDE R4, R241, 0x4, R14 ;  /* 0x00000004f1047825 */ /* 0x002fd800078e020e */
[----:B------:R1:W-:Y:S01]  /*1c24b0*/  @P6 STG.E desc[UR74][R4.64], R238 ;  /* 0x000000ee04006986 */ /* 0x0003e2000c10194a */
[----:B------:R-:W-:Y:S02]  /*1c24c0*/  ISETP.LT.AND P6, PT, R244, UR5, !P4 ;  /* 0x00000005f4007c0c */ /* 0x000fe4000e7c1270 */
[----:B------:R-:W-:Y:S01]  /*1c24d0*/  LOP3.LUT P3, RZ, R8, 0x10000, RZ, 0xc0, !PT ;  /* 0x0001000008ff7812 */ /* 0x000fe2000786c0ff */
[----:B-1----:R-:W-:Y:S02]  /*1c24e0*/  IMAD.WIDE R4, R241, 0x4, R12 ;  /* 0x00000004f1047825 */ /* 0x002fe400078e020c */
[----:B------:R-:W4:Y:S08]  /*1c24f0*/  LDL.LU R241, [R1+0x10] ;  /* 0x0000100001f17983 */ /* 0x000f300000300800 */
[----:B------:R1:W-:Y:S01]  /*1c2500*/  @P6 STG.E desc[UR74][R4.64], R242 ;  /* 0x000000f204006986 */ /* 0x0003e2000c10194a */
[----:B------:R-:W-:Y:S01]  /*1c2510*/  ISETP.LT.AND P6, PT, R240, UR5, !P3 ;  /* 0x00000005f0007c0c */ /* 0x000fe2000dfc1270 */
[----:B-1----:R-:W-:-:S12]  /*1c2520*/  IMAD.WIDE R4, R232, 0x4, R14 ;  /* 0x00000004e8047825 */ /* 0x002fd800078e020e */
[----:B------:R1:W-:Y:S01]  /*1c2530*/  @P6 STG.E desc[UR74][R4.64], R245 ;  /* 0x000000f504006986 */ /* 0x0003e2000c10194a */
[----:B------:R-:W-:-:S03]  /*1c2540*/  ISETP.LT.AND P6, PT, R244, UR5, !P3 ;  /* 0x00000005f4007c0c */ /* 0x000fc6000dfc1270 */
[----:B-1----:R-:W4:Y:S01]  /*1c2550*/  LDL.LU R245, [R1] ;  /* 0x0000000001f57983 */ /* 0x002f220000300800 */
[----:B------:R-:W-:Y:S01]  /*1c2560*/  IMAD.WIDE R4, R232, 0x4, R12 ;  /* 0x00000004e8047825 */ /* 0x000fe200078e020c */
[----:B------:R-:W-:Y:S02]  /*1c2570*/  LOP3.LUT P2, RZ, R8, 0x80000, RZ, 0xc0, !PT ;  /* 0x0008000008ff7812 */ /* 0x000fe4000784c0ff */
[----:B------:R-:W4:Y:S06]  /*1c2580*/  LDL.LU R232, [R1+0x1ce0] ;  /* 0x001ce00001e87983 */ /* 0x000f2c0000300800 */
[----:B------:R2:W-:Y:S01]  /*1c2590*/  @P6 STG.E desc[UR74][R4.64], R246 ;  /* 0x000000f604006986 */ /* 0x0005e2000c10194a */
[----:B------:R-:W-:-:S02]  /*1c25a0*/  ISETP.LT.AND P6, PT, R240, UR5, !P2 ;  /* 0x00000005f0007c0c */ /* 0x000fc4000d7c1270 */
[----:B------:R-:W-:Y:S01]  /*1c25b0*/  LOP3.LUT P1, RZ, R8, 0x100000, RZ, 0xc0, !PT ;  /* 0x0010000008ff7812 */ /* 0x000fe2000782c0ff */
[----:B--2---:R-:W-:-:S10]  /*1c25c0*/  IMAD.WIDE R4, R150, 0x4, R14 ;  /* 0x0000000496047825 */ /* 0x004fd400078e020e */
[----:B------:R1:W-:Y:S01]  /*1c25d0*/  @P6 STG.E desc[UR74][R4.64], R233 ;  /* 0x000000e904006986 */ /* 0x0003e2000c10194a */
[----:B------:R-:W-:Y:S01]  /*1c25e0*/  ISETP.LT.AND P6, PT, R244, UR5, !P2 ;  /* 0x00000005f4007c0c */ /* 0x000fe2000d7c1270 */
[----:B-1----:R-:W-:Y:S02]  /*1c25f0*/  IMAD.WIDE R4, R150, 0x4, R12 ;  /* 0x0000000496047825 */ /* 0x002fe400078e020c */
[----:B------:R-:W2:Y:S10]  /*1c2600*/  LDL.LU R150, [R1+0x1ce8] ;  /* 0x001ce80001967983 */ /* 0x000eb40000300800 */
[----:B---3--:R1:W-:Y:S04]  /*1c2610*/  @P6 STG.E desc[UR74][R4.64], R149 ;  /* 0x0000009504006986 */ /* 0x0083e8000c10194a */
[----:B-1----:R-:W3:Y:S01]  /*1c2620*/  LDL.LU R149, [R1+0x14] ;  /* 0x0000140001957983 */ /* 0x002ee20000300800 */
[----:B------:R-:W-:Y:S01]  /*1c2630*/  ISETP.LT.AND P6, PT, R240, UR5, !P1 ;  /* 0x00000005f0007c0c */ /* 0x000fe2000cfc1270 */
[----:B----4-:R-:W-:-:S02]  /*1c2640*/  IMAD.WIDE R4, R148, 0x4, R14 ;  /* 0x0000000494047825 */ /* 0x010fc400078e020e */
[----:B------:R-:W4:Y:S10]  /*1c2650*/  LDL.LU R233, [R1+0x4] ;  /* 0x0000040001e97983 */ /* 0x000f340000300800 */
[----:B------:R1:W-:Y:S02]  /*1c2660*/  @P6 STG.E desc[UR74][R4.64], R237 ;  /* 0x000000ed04006986 */ /* 0x0003e4000c10194a */
[----:B-1----:R-:W-:-:S02]  /*1c2670*/  IMAD.WIDE R4, R148, 0x4, R12 ;  /* 0x0000000494047825 */ /* 0x002fc400078e020c */
[----:B------:R-:W4:Y:S01]  /*1c2680*/  LDL.LU R148, [R1+0x1cf4] ;  /* 0x001cf40001947983 */ /* 0x000f220000300800 */
[----:B------:R-:W-:-:S13]  /*1c2690*/  ISETP.LT.AND P6, PT, R244, UR5, !P1 ;  /* 0x00000005f4007c0c */ /* 0x000fda000cfc1270 */
[----:B------:R1:W-:Y:S04]  /*1c26a0*/  @P6 STG.E desc[UR74][R4.64], R151 ;  /* 0x0000009704006986 */ /* 0x0003e8000c10194a */
[----:B-1----:R-:W4:Y:S04]  /*1c26b0*/  LDL.LU R151, [R1+0x1cfc] ;  /* 0x001cfc0001977983 */ /* 0x002f280000300800 */
[----:B------:R-:W4:Y:S01]  /*1c26c0*/  LDL.LU R237, [R1+0x18] ;  /* 0x0000180001ed7983 */ /* 0x000f220000300800 */
[----:B------:R-:W-:-:S04]  /*1c26d0*/  LOP3.LUT P5, RZ, R8, 0x800000, RZ, 0xc0, !PT ;  /* 0x0080000008ff7812 */ /* 0x000fc800078ac0ff */
[----:B------:R-:W-:Y:S01]  /*1c26e0*/  ISETP.LT.AND P6, PT, R240, UR5, !P5 ;  /* 0x00000005f0007c0c */ /* 0x000fe2000efc1270 */
[----:B------:R-:W-:Y:S01]  /*1c26f0*/  IMAD.WIDE R4, R236, 0x4, R14 ;  /* 0x00000004ec047825 */ /* 0x000fe200078e020e */
[----:B------:R-:W-:-:S11]  /*1c2700*/  LOP3.LUT P4, RZ, R8, 0x1000000, RZ, 0xc0, !PT ;  /* 0x0100000008ff7812 */ /* 0x000fd6000788c0ff */
[----:B------:R1:W-:Y:S01]  /*1c2710*/  @P6 STG.E desc[UR74][R4.64], R241 ;  /* 0x000000f104006986 */ /* 0x0003e2000c10194a */
[----:B------:R-:W-:-:S03]  /*1c2720*/  ISETP.LT.AND P6, PT, R244, UR5, !P5 ;  /* 0x00000005f4007c0c */ /* 0x000fc6000efc1270 */
[----:B-1----:R-:W4:Y:S01]  /*1c2730*/  LDL.LU R241, [R1+0x8] ;  /* 0x0000080001f17983 */ /* 0x002f220000300800 */
[----:B------:R-:W-:-:S03]  /*1c2740*/  IMAD.WIDE R4, R236, 0x4, R12 ;  /* 0x00000004ec047825 */ /* 0x000fc600078e020c */
[----:B------:R-:W4:Y:S06]  /*1c2750*/  LDL.LU R236, [R1+0x1d00] ;  /* 0x001d000001ec7983 */ /* 0x000f2c0000300800 */
[----:B------:R1:W-:Y:S01]  /*1c2760*/  @P6 STG.E desc[UR74][R4.64], R245 ;  /* 0x000000f504006986 */ /* 0x0003e2000c10194a */
[----:B------:R-:W-:Y:S01]  /*1c2770*/  ISETP.LT.AND P6, PT, R240, UR5, !P4 ;  /* 0x00000005f0007c0c */ /* 0x000fe2000e7c1270 */
[----:B-1----:R-:W-:Y:S02]  /*1c2780*/  IMAD.WIDE R4, R232, 0x4, R14 ;  /* 0x00000004e8047825 */ /* 0x002fe400078e020e */
[----:B------:R-:W4:Y:S10]  /*1c2790*/  LDL.LU R245, [R1+0x1c] ;  /* 0x00001c0001f57983 */ /* 0x000f340000300800 */
[----:B------:R1:W-:Y:S01]  /*1c27a0*/  @P6 STG.E desc[UR74][R4.64], R248 ;  /* 0x000000f804006986 */ /* 0x0003e2000c10194a */
[----:B------:R-:W-:-:S02]  /*1c27b0*/  ISETP.LT.AND P6, PT, R244, UR5, !P4 ;  /* 0x00000005f4007c0c */ /* 0x000fc4000e7c1270 */
[----:B------:R-:W-:Y:S01]  /*1c27c0*/  LOP3.LUT P3, RZ, R8, 0x4000000, RZ, 0xc0, !PT ;  /* 0x0400000008ff7812 */ /* 0x000fe2000786c0ff */
[----:B-1----:R-:W-:Y:S02]  /*1c27d0*/  IMAD.WIDE R4, R232, 0x4, R12 ;  /* 0x00000004e8047825 */ /* 0x002fe400078e020c */
[----:B------:R-:W4:Y:S08]  /*1c27e0*/  LDL.LU R232, [R1+0x1d08] ;  /* 0x001d080001e87983 */ /* 0x000f300000300800 */
[----:B------:R2:W-:Y:S01]  /*1c27f0*/  @P6 STG.E desc[UR74][R4.64], R228 ;  /* 0x000000e404006986 */ /* 0x0005e2000c10194a */
[----:B------:R-:W-:-:S02]  /*1c2800*/  ISETP.LT.AND P6, PT, R240, UR5, !P3 ;  /* 0x00000005f0007c0c */ /* 0x000fc4000dfc1270 */
[C---:B------:R-:W-:Y:S02]  /*1c2810*/  LOP3.LUT P2, RZ, R8.reuse, 0x10000000, RZ, 0xc0, !PT ;  /* 0x1000000008ff7812 */ /* 0x040fe4000784c0ff */
[----:B------:R-:W-:Y:S01]  /*1c2820*/  LOP3.LUT P1, RZ, R8, 0x40000000, RZ, 0xc0, !PT ;  /* 0x4000000008ff7812 */ /* 0x000fe2000782c0ff */
[----:B--2---:R-:W-:-:S08]  /*1c2830*/  IMAD.WIDE R4, R150, 0x4, R14 ;  /* 0x0000000496047825 */ /* 0x004fd000078e020e */
[----:B---3--:R1:W-:Y:S04]  /*1c2840*/  @P6 STG.E desc[UR74][R4.64], R149 ;  /* 0x0000009504006986 */ /* 0x0083e8000c10194a */
[----:B-1----:R-:W2:Y:S01]  /*1c2850*/  LDL.LU R149, [R1+0xc] ;  /* 0x00000c0001957983 */ /* 0x002ea20000300800 */
[----:B------:R-:W-:Y:S01]  /*1c2860*/  ISETP.LT.AND P6, PT, R244, UR5, !P3 ;  /* 0x00000005f4007c0c */ /* 0x000fe2000dfc1270 */
[----:B------:R-:W-:Y:S02]  /*1c2870*/  IMAD.WIDE R4, R150, 0x4, R12 ;  /* 0x0000000496047825 */ /* 0x000fe400078e020c */
[----:B------:R-:W3:Y:S10]  /*1c2880*/  LDL.LU R150, [R1+0x1d14] ;  /* 0x001d140001967983 */ /* 0x000ef40000300800 */
[----:B----4-:R1:W-:Y:S01]  /*1c2890*/  @P6 STG.E desc[UR74][R4.64], R233 ;  /* 0x000000e904006986 */ /* 0x0103e2000c10194a */
[----:B------:R-:W-:Y:S01]  /*1c28a0*/  ISETP.LT.AND P6, PT, R240, UR5, !P2 ;  /* 0x00000005f0007c0c */ /* 0x000fe2000d7c1270 */
[----:B-1----:R-:W-:-:S12]  /*1c28b0*/  IMAD.WIDE R4, R148, 0x4, R14 ;  /* 0x0000000494047825 */ /* 0x002fd800078e020e */
[----:B------:R1:W-:Y:S01]  /*1c28c0*/  @P6 STG.E desc[UR74][R4.64], R249 ;  /* 0x000000f904006986 */ /* 0x0003e2000c10194a */
[----:B------:R-:W-:Y:S01]  /*1c28d0*/  ISETP.LT.AND P6, PT, R244, UR5, !P2 ;  /* 0x00000005f4007c0c */ /* 0x000fe2000d7c1270 */
[----:B-1----:R-:W-:Y:S02]  /*1c28e0*/  IMAD.WIDE R4, R148, 0x4, R12 ;  /* 0x0000000494047825 */ /* 0x002fe400078e020c */
[----:B------:R-:W4:Y:S10]  /*1c28f0*/  LDL.LU R148, [R1+0x1d1c] ;  /* 0x001d1c0001947983 */ /* 0x000f340000300800 */
[----:B------:R1:W-:Y:S01]  /*1c2900*/  @P6 STG.E desc[UR74][R4.64], R229 ;  /* 0x000000e504006986 */ /* 0x0003e2000c10194a */
[----:B------:R-:W-:Y:S01]  /*1c2910*/  ISETP.LT.AND P6, PT, R240, UR5, !P1 ;  /* 0x00000005f0007c0c */ /* 0x000fe2000cfc1270 */
[----:B-1----:R-:W-:-:S12]  /*1c2920*/  IMAD.WIDE R4, R151, 0x4, R14 ;  /* 0x0000000497047825 */ /* 0x002fd800078e020e */
[----:B------:R1:W-:Y:S02]  /*1c2930*/  @P6 STG.E desc[UR74][R4.64], R237 ;  /* 0x000000ed04006986 */ /* 0x0003e4000c10194a */
[----:B-1----:R-:W-:Y:S02]  /*1c2940*/  IMAD.WIDE R4, R151, 0x4, R12 ;  /* 0x0000000497047825 */ /* 0x002fe400078e020c */
        /* <DEDUP_REMOVED lines=15> */
[----:B------:R-:W-:Y:S01]  /*1c2a40*/  ISETP.LT.AND P6, PT, R244, UR5, !P4 ;  /* 0x00000005f4007c0c */ /* 0x000fe2000e7c1270 */
[----:B-1----:R-:W-:Y:S01]  /*1c2a50*/  IMAD.WIDE R4, R232, 0x4, R12 ;  /* 0x00000004e8047825 */ /* 0x002fe200078e020c */
[C---:B------:R-:W-:Y:S02]  /*1c2a60*/  LOP3.LUT P3, RZ, R9.reuse, 0x10, RZ, 0xc0, !PT ;  /* 0x0000001009ff7812 */ /* 0x040fe4000786c0ff */
[C---:B------:R-:W-:Y:S02]  /*1c2a70*/  LOP3.LUT P2, RZ, R9.reuse, 0x20, RZ, 0xc0, !PT ;  /* 0x0000002009ff7812 */ /* 0x040fe4000784c0ff */
[----:B------:R-:W-:-:S07]  /*1c2a80*/  LOP3.LUT P1, RZ, R9, 0x100, RZ, 0xc0, !PT ;  /* 0x0000010009ff7812 */ /* 0x000fce000782c0ff */
[----:B--2---:R1:W-:Y:S04]  /*1c2a90*/  @P6 STG.E desc[UR74][R4.64], R149 ;  /* 0x0000009504006986 */ /* 0x0043e8000c10194a */
[----:B-1----:R-:W2:Y:S01]  /*1c2aa0*/  LDL.LU R149, [R1+0x1d34] ;  /* 0x001d340001957983 */ /* 0x002ea20000300800 */
[----:B------:R-:W-:Y:S01]  /*1c2ab0*/  ISETP.LT.AND P6, PT, R240, UR5, !P3 ;  /* 0x00000005f0007c0c */ /* 0x000fe2000dfc1270 */
[----:B---3--:R-:W-:-:S12]  /*1c2ac0*/  IMAD.WIDE R4, R150, 0x4, R14 ;  /* 0x0000000496047825 */ /* 0x008fd800078e020e */
[----:B------:R1:W-:Y:S01]  /*1c2ad0*/  @P6 STG.E desc[UR74][R4.64], R251 ;  /* 0x000000fb04006986 */ /* 0x0003e2000c10194a */
[----:B------:R-:W-:Y:S01]  /*1c2ae0*/  ISETP.LT.AND P6, PT, R244, UR5, !P3 ;  /* 0x00000005f4007c0c */ /* 0x000fe2000dfc1270 */
[----:B-1----:R-:W-:Y:S02]  /*1c2af0*/  IMAD.WIDE R4, R150, 0x4, R12 ;  /* 0x0000000496047825 */ /* 0x002fe400078e020c */
[----:B------:R-:W3:Y:S10]  /*1c2b00*/  LDL.LU R150, [R1+0x1d3c] ;  /* 0x001d3c0001967983 */ /* 0x000ef40000300800 */
[----:B------:R4:W-:Y:S01]  /*1c2b10*/  @P6 STG.E desc[UR74][R4.64], R231 ;  /* 0x000000e704006986 */ /* 0x0009e2000c10194a */
[----:B------:R-:W-:Y:S01]  /*1c2b20*/  ISETP.LT.AND P6, PT, R240, UR5, !P2 ;  /* 0x00000005f0007c0c */ /* 0x000fe2000d7c1270 */
[----:B----4-:R-:W-:-:S12]  /*1c2b30*/  IMAD.WIDE R4, R148, 0x4, R14 ;  /* 0x0000000494047825 */ /* 0x010fd800078e020e */
        /* <DEDUP_REMOVED lines=16> */
[----:B------:R-:W-:Y:S01]  /*1c2c40*/  ISETP.LT.AND P6, PT, R244, UR5, !P5 ;  /* 0x00000005f4007c0c */ /* 0x000fe2000efc1270 */
[----:B-1----:R-:W-:Y:S02]  /*1c2c50*/  IMAD.WIDE R4, R236, 0x4, R12 ;  /* 0x00000004ec047825 */ /* 0x002fe400078e020c */
[----:B------:R-:W4:Y:S01]  /*1c2c60*/  LDL.LU R236, [R1+0x1d58] ;  /* 0x001d580001ec7983 */ /* 0x000f220000300800 */
[----:B------:R-:W-:-:S09]  /*1c2c70*/  LOP3.LUT P4, RZ, R9, 0x1000, RZ, 0xc0, !PT ;  /* 0x0000100009ff7812 */ /* 0x000fd2000788c0ff */
[----:B------:R2:W-:Y:S01]  /*1c2c80*/  @P6 STG.E desc[UR74][R4.64], R221 ;  /* 0x000000dd04006986 */ /* 0x0005e2000c10194a */
[----:B------:R-:W-:Y:S02]  /*1c2c90*/  ISETP.LT.AND P6, PT, R240, UR5, !P4 ;  /* 0x00000005f0007c0c */ /* 0x000fe4000e7c1270 */
[C---:B------:R-:W-:Y:S02]  /*1c2ca0*/  LOP3.LUT P3, RZ, R9.reuse, 0x2000, RZ, 0xc0, !PT ;  /* 0x0000200009ff7812 */ /* 0x040fe4000786c0ff */
[C---:B------:R-:W-:Y:S02]  /*1c2cb0*/  LOP3.LUT P2, RZ, R9.reuse, 0x8000, RZ, 0xc0, !PT ;  /* 0x0000800009ff7812 */ /* 0x040fe4000784c0ff */
[----:B------:R-:W-:Y:S01]  /*1c2cc0*/  LOP3.LUT P1, RZ, R9, 0x20000, RZ, 0xc0, !PT ;  /* 0x0002000009ff7812 */ /* 0x000fe2000782c0ff */
[----:B--2---:R-:W-:-:S06]  /*1c2cd0*/  IMAD.WIDE R4, R149, 0x4, R14 ;  /* 0x0000000495047825 */ /* 0x004fcc00078e020e */
[----:B------:R1:W-:Y:S01]  /*1c2ce0*/  @P6 STG.E desc[UR74][R4.64], R217 ;  /* 0x000000d904006986 */ /* 0x0003e2000c10194a */
[----:B------:R-:W-:Y:S01]  /*1c2cf0*/  ISETP.LT.AND P6, PT, R244, UR5, !P4 ;  /* 0x00000005f4007c0c */ /* 0x000fe2000e7c1270 */
[----:B-1----:R-:W-:Y:S02]  /*1c2d00*/  IMAD.WIDE R4, R149, 0x4, R12 ;  /* 0x0000000495047825 */ /* 0x002fe400078e020c */
[----:B------:R-:W2:Y:S10]  /*1c2d10*/  LDL.LU R149, [R1+0x1d60] ;  /* 0x001d600001957983 */ /* 0x000eb40000300800 */
[----:B------:R3:W-:Y:S01]  /*1c2d20*/  @P6 STG.E desc[UR74][R4.64], R213 ;  /* 0x000000d504006986 */ /* 0x0007e2000c10194a */
        /* <DEDUP_REMOVED lines=71> */
[----:B------:R-:W-:Y:S02]  /*1c31a0*/  ISETP.LT.AND P5, PT, R244, UR5, !P5 ;  /* 0x00000005f4007c0c */ /* 0x000fe4000efa1270 */
[C---:B------:R-:W-:Y:S02]  /*1c31b0*/  LOP3.LUT P4, RZ, R2.reuse, 0x20000, RZ, 0xc0, !PT ;  /* 0x0002000002ff7812 */ /* 0x040fe4000788c0ff */
[----:B------:R-:W-:Y:S02]  /*1c31c0*/  LOP3.LUT P3, RZ, R2, 0x10000, RZ, 0xc0, !PT ;  /* 0x0001000002ff7812 */ /* 0x000fe4000786c0ff */
[----:B------:R-:W-:Y:S01]  /*1c31d0*/  LOP3.LUT P2, RZ, R11, 0x2000000, RZ, 0xc0, !PT ;  /* 0x020000000bff7812 */ /* 0x000fe2000784c0ff */
[----:B--2---:R-:W-:-:S05]  /*1c31e0*/  IMAD.WIDE R4, R149, 0x4, R14 ;  /* 0x0000000495047825 */ /* 0x004fca00078e020e */
[----:B------:R1:W-:Y:S02]  /*1c31f0*/  @P6 STG.E desc[UR74][R4.64], R202 ;  /* 0x000000ca04006986 */ /* 0x0003e4000c10194a */
[----:B-1----:R-:W-:Y:S02]  /*1c3200*/  IMAD.WIDE R4, R149, 0x4, R12 ;  /* 0x0000000495047825 */ /* 0x002fe400078e020c */
[----:B------:R-:W2:Y:S04]  /*1c3210*/  LDL.LU R149, [R1+0x1dac] ;  /* 0x001dac0001957983 */ /* 0x000ea80000300800 */
[----:B------:R3:W-:Y:S01]  /*1c3220*/  @P5 STG.E desc[UR74][R4.64], R198 ;  /* 0x000000c604005986 */ /* 0x0007e2000c10194a */
[----:B------:R-:W-:Y:S02]  /*1c3230*/  ISETP.LT.AND P5, PT, R240, UR5, !P4 ;  /* 0x00000005f0007c0c */ /* 0x000fe4000e7a1270 */
[----:B------:R-:W-:Y:S01]  /*1c3240*/  ISETP.LT.AND P4, PT, R244, UR5, !P4 ;  /* 0x00000005f4007c0c */ /* 0x000fe2000e781270 */
[----:B---3--:R-:W-:-:S10]  /*1c3250*/  IMAD.WIDE R4, R150, 0x4, R14 ;  /* 0x0000000496047825 */ /* 0x008fd400078e020e */
[----:B------:R1:W-:Y:S02]  /*1c3260*/  @P5 STG.E desc[UR74][R4.64], R211 ;  /* 0x000000d304005986 */ /* 0x0003e4000c10194a */
[----:B-1----:R-:W-:Y:S02]  /*1c3270*/  IMAD.WIDE R4, R150, 0x4, R12 ;  /* 0x0000000496047825 */ /* 0x002fe400078e020c */
[----:B------:R-:W3:Y:S04]  /*1c3280*/  LDL.LU R150, [R1+0x1db8] ;  /* 0x001db80001967983 */ /* 0x000ee80000300800 */
[----:B------:R4:W-:Y:S01]  /*1c3290*/  @P4 STG.E desc[UR74][R4.64], R207 ;  /* 0x000000cf04004986 */ /* 0x0009e2000c10194a */
[----:B------:R-:W-:Y:S02]  /*1c32a0*/  ISETP.LT.AND P4, PT, R240, UR5, !P3 ;  /* 0x00000005f0007c0c */ /* 0x000fe4000df81270 */
[----:B------:R-:W-:Y:S01]  /*1c32b0*/  ISETP.LT.AND P3, PT, R244, UR5, !P3 ;  /* 0x00000005f4007c0c */ /* 0x000fe2000df61270 */
[----:B----4-:R-:W-:-:S10]  /*1c32c0*/  IMAD.WIDE R4, R148, 0x4, R14 ;  /* 0x0000000494047825 */ /* 0x010fd400078e020e */
[----:B------:R1:W-:Y:S02]  /*1c32d0*/  @P4 STG.E desc[UR74][R4.64], R203 ;  /* 0x000000cb04004986 */ /* 0x0003e4000c10194a */
[----:B-1----:R-:W-:Y:S02]  /*1c32e0*/  IMAD.WIDE R4, R148, 0x4, R12 ;  /* 0x0000000494047825 */ /* 0x002fe400078e020c */
[----:B------:R-:W4:Y:S04]  /*1c32f0*/  LDL.LU R148, [R1+0x1dc0] ;  /* 0x001dc00001947983 */ /* 0x000f280000300800 */
        /* <DEDUP_REMOVED lines=177> */
[----:B------:R-:W-:-:S02]  /*1c3e10*/  ISETP.LT.AND P3, PT, R240, UR5, !P0 ;  /* 0x00000005f0007c0c */ /* 0x000fc4000c761270 */
        /* <DEDUP_REMOVED lines=41> */
[----:B------:R-:W-:Y:S02]  /*1c40b0*/  LOP3.LUT P1, RZ, R2, 0x4000, RZ, 0xc0, !PT ;  /* 0x0000400002ff7812 */ /* 0x000fe4000782c0ff */
[----:B------:R-:W-:Y:S01]  /*1c40c0*/  LOP3.LUT P4, RZ, R17, 0x800000, RZ, 0xc0, !PT ;  /* 0x0080000011ff7812 */ /* 0x000fe2000788c0ff */
[----:B--2---:R-:W-:-:S06]  /*1c40d0*/  IMAD.WIDE R4, R149, 0x4, R14 ;  /* 0x0000000495047825 */ /* 0x004fcc00078e020e */
[----:B------:R-:W-:Y:S01]  /*1c40e0*/  @P3 STG.E desc[UR74][R4.64], R53 ;  /* 0x0000003504003986 */ /* 0x000fe2000c10194a */
[----:B------:R-:W-:Y:S02]  /*1c40f0*/  ISETP.LT.AND P3, PT, R244, UR5, !P0 ;  /* 0x00000005f4007c0c */ /* 0x000fe4000c761270 */
[----:B------:R-:W-:Y:S01]  /*1c4100*/  LOP3.LUT P0, RZ, R2, 0x2000, RZ, 0xc0, !PT ;  /* 0x0000200002ff7812 */ /* 0x000fe2000780c0ff */
[----:B------:R-:W-:Y:S02]  /*1c4110*/  IMAD.WIDE R2, R149, 0x4, R12 ;  /* 0x0000000495027825 */ /* 0x000fe400078e020c */
[----:B------:R-:W2:Y:S08]  /*1c4120*/  LDL.LU R149, [R1+0x1e00] ;  /* 0x001e000001957983 */ /* 0x000eb00000300800 */
[----:B------:R3:W-:Y:S01]  /*1c4130*/  @P3 STG.E desc[UR74][R2.64], R49 ;  /* 0x0000003102003986 */ /* 0x0007e2000c10194a */
[----:B------:R-:W-:Y:S01]  /*1c4140*/  ISETP.LT.AND P3, PT, R240, UR5, !P4 ;  /* 0x00000005f0007c0c */ /* 0x000fe2000e761270 */
[----:B---3--:R-:W-:-:S04]  /*1c4150*/  IMAD.WIDE R2, R150, 0x4, R14 ;  /* 0x0000000496027825 */ /* 0x008fc800078e020e */
[----:B------:R-:W-:Y:S02]  /*1c4160*/  IMAD.WIDE R6, R150, 0x4, R12 ;  /* 0x0000000496067825 */ /* 0x000fe400078e020c */
[----:B------:R-:W3:Y:S06]  /*1c4170*/  LDL.LU R150, [R1+0x1dfc] ;  /* 0x001dfc0001967983 */ /* 0x000eec0000300800 */
[----:B------:R1:W-:Y:S01]  /*1c4180*/  @P3 STG.E desc[UR74][R2.64], R34 ;  /* 0x0000002202003986 */ /* 0x0003e2000c10194a */
[----:B----4-:R-:W-:-:S04]  /*1c4190*/  IMAD.WIDE R8, R148, 0x4, R14 ;  /* 0x0000000494087825 */ /* 0x010fc800078e020e */
[----:B------:R-:W-:Y:S02]  /*1c41a0*/  IMAD.WIDE R4, R148, 0x4, R12 ;  /* 0x0000000494047825 */ /* 0x000fe400078e020c */
[----:B------:R-:W4:Y:S02]  /*1c41b0*/  LDL.LU R148, [R1+0x1df4] ;  /* 0x001df40001947983 */ /* 0x000f240000300800 */
[----:B------:R-:W-:-:S04]  /*1c41c0*/  IMAD.WIDE R20, R151, 0x4, R14 ;  /* 0x0000000497147825 */ /* 0x000fc800078e020e */
[----:B-1----:R-:W-:Y:S02]  /*1c41d0*/  IMAD.WIDE R2, R151, 0x4, R12 ;  /* 0x0000000497027825 */ /* 0x002fe400078e020c */
[----:B------:R-:W4:Y:S01]  /*1c41e0*/  LDL.LU R151, [R1+0x1df0] ;  /* 0x001df00001977983 */ /* 0x000f220000300800 */
[----:B------:R-:W-:Y:S02]  /*1c41f0*/  ISETP.LT.AND P3, PT, R244, UR5, !P4 ;  /* 0x00000005f4007c0c */ /* 0x000fe4000e761270 */
[----:B------:R-:W-:-:S11]  /*1c4200*/  LOP3.LUT P5, RZ, R17, 0x4000000, RZ, 0xc0, !PT ;  /* 0x0400000011ff7812 */ /* 0x000fd600078ac0ff */
[----:B------:R1:W-:Y:S01]  /*1c4210*/  @P3 STG.E desc[UR74][R6.64], R58 ;  /* 0x0000003a06003986 */ /* 0x0003e2000c10194a */
[----:B------:R-:W-:Y:S02]  /*1c4220*/  ISETP.LT.AND P3, PT, R240, UR5, !P5 ;  /* 0x00000005f0007c0c */ /* 0x000fe4000ef61270 */
[----:B------:R-:W-:-:S11]  /*1c4230*/  LOP3.LUT P6, RZ, R17, 0x8000000, RZ, 0xc0, !PT ;  /* 0x0800000011ff7812 */ /* 0x000fd600078cc0ff */
[----:B------:R-:W-:Y:S01]  /*1c4240*/  @P3 STG.E desc[UR74][R8.64], R54 ;  /* 0x0000003608003986 */ /* 0x000fe2000c10194a */
[----:B------:R-:W-:Y:S01]  /*1c4250*/  ISETP.LT.AND P3, PT, R244, UR5, !P5 ;  /* 0x00000005f4007c0c */ /* 0x000fe2000ef61270 */
[----:B-1----:R-:W-:-:S12]  /*1c4260*/  IMAD.WIDE R6, R236, 0x4, R14 ;  /* 0x00000004ec067825 */ /* 0x002fd800078e020e */
[----:B------:R1:W-:Y:S01]  /*1c4270*/  @P3 STG.E desc[UR74][R4.64], R50 ;  /* 0x0000003204003986 */ /* 0x0003e2000c10194a */
[----:B------:R-:W-:Y:S01]  /*1c4280*/  ISETP.LT.AND P3, PT, R240, UR5, !P6 ;  /* 0x00000005f0007c0c */ /* 0x000fe2000f761270 */
[----:B-1----:R-:W-:Y:S02]  /*1c4290*/  IMAD.WIDE R4, R236, 0x4, R12 ;  /* 0x00000004ec047825 */ /* 0x002fe400078e020c */
[----:B------:R-:W4:Y:S10]  /*1c42a0*/  LDL.LU R236, [R1+0x1de8] ;  /* 0x001de80001ec7983 */ /* 0x000f340000300800 */
[----:B------:R-:W-:Y:S01]  /*1c42b0*/  @P3 STG.E desc[UR74][R20.64], R35 ;  /* 0x0000002314003986 */ /* 0x000fe2000c10194a */
[----:B------:R-:W-:-:S13]  /*1c42c0*/  ISETP.LT.AND P3, PT, R244, UR5, !P6 ;  /* 0x00000005f4007c0c */ /* 0x000fda000f761270 */
[----:B------:R1:W-:Y:S01]  /*1c42d0*/  @P3 STG.E desc[UR74][R2.64], R59 ;  /* 0x0000003b02003986 */ /* 0x0003e2000c10194a */
[----:B------:R-:W-:Y:S02]  /*1c42e0*/  ISETP.LT.AND P3, PT, R240, UR5, !P2 ;  /* 0x00000005f0007c0c */ /* 0x000fe4000d761270 */
[----:B------:R-:W-:-:S11]  /*1c42f0*/  ISETP.LT.AND P2, PT, R244, UR5, !P2 ;  /* 0x00000005f4007c0c */ /* 0x000fd6000d741270 */
[----:B------:R-:W-:Y:S04]  /*1c4300*/  @P3 STG.E desc[UR74][R6.64], R55 ;  /* 0x0000003706003986 */ /* 0x000fe8000c10194a */
[----:B------:R1:W-:Y:S01]  /*1c4310*/  @P2 STG.E desc[UR74][R4.64], R51 ;  /* 0x0000003304002986 */ /* 0x0003e2000c10194a */
[----:B------:R-:W-:Y:S02]  /*1c4320*/  ISETP.LT.AND P2, PT, R240, UR5, !P1 ;  /* 0x00000005f0007c0c */ /* 0x000fe4000cf41270 */
[----:B------:R-:W-:Y:S01]  /*1c4330*/  ISETP.LT.AND P1, PT, R244, UR5, !P1 ;  /* 0x00000005f4007c0c */ /* 0x000fe2000cf21270 */
[----:B--2---:R-:W-:-:S04]  /*1c4340*/  IMAD.WIDE R8, R149, 0x4, R14 ;  /* 0x0000000495087825 */ /* 0x004fc800078e020e */
[----:B-1----:R-:W-:Y:S02]  /*1c4350*/  IMAD.WIDE R2, R149, 0x4, R12 ;  /* 0x0000000495027825 */ /* 0x002fe400078e020c */
[----:B------:R-:W2:Y:S04]  /*1c4360*/  LDL.LU R149, [R1+0x1ddc] ;  /* 0x001ddc0001957983 */ /* 0x000ea80000300800 */
[----:B------:R-:W-:Y:S04]  /*1c4370*/  @P2 STG.E desc[UR74][R8.64], R44 ;  /* 0x0000002c08002986 */ /* 0x000fe8000c10194a */
[----:B------:R1:W-:Y:S01]  /*1c4380*/  @P1 STG.E desc[UR74][R2.64], R72 ;  /* 0x0000004802001986 */ /* 0x0003e2000c10194a */
[----:B------:R-:W-:-:S02]  /*1c4390*/  ISETP.LT.AND P1, PT, R240, UR5, !P0 ;  /* 0x00000005f0007c0c */ /* 0x000fc4000c721270 */
[----:B------:R-:W-:Y:S01]  /*1c43a0*/  ISETP.LT.AND P0, PT, R244, UR5, !P0 ;  /* 0x00000005f4007c0c */ /* 0x000fe2000c701270 */
[----:B---3--:R-:W-:-:S04]  /*1c43b0*/  IMAD.WIDE R20, R150, 0x4, R14 ;  /* 0x0000000496147825 */ /* 0x008fc800078e020e */
[----:B------:R-:W-:Y:S02]  /*1c43c0*/  IMAD.WIDE R4, R150, 0x4, R12 ;  /* 0x0000000496047825 */ /* 0x000fe400078e020c */
[----:B------:R-:W3:Y:S04]  /*1c43d0*/  LDL.LU R150, [R1+0x1dd4] ;  /* 0x001dd40001967983 */ /* 0x000ee80000300800 */
[----:B------:R-:W-:Y:S04]  /*1c43e0*/  @P1 STG.E desc[UR74][R20.64], R68 ;  /* 0x0000004414001986 */ /* 0x000fe8000c10194a */
[----:B------:R1:W-:Y:S01]  /*1c43f0*/  @P0 STG.E desc[UR74][R4.64], R64 ;  /* 0x0000004004000986 */ /* 0x0003e2000c10194a */
[----:B----4-:R-:W-:-:S04]  /*1c4400*/  IMAD.WIDE R6, R148, 0x4, R14 ;  /* 0x0000000494067825 */ /* 0x010fc800078e020e */
[----:B-1----:R-:W-:Y:S02]  /*1c4410*/  IMAD.WIDE R2, R148, 0x4, R12 ;  /* 0x0000000494027825 */ /* 0x002fe400078e020c */
[----:B------:R-:W4:Y:S02]  /*1c4420*/  LDL.LU R148, [R1+0x1dd0] ;  /* 0x001dd00001947983 */ /* 0x000f240000300800 */
[----:B------:R-:W-:-:S04]  /*1c4430*/  IMAD.WIDE R8, R151, 0x4, R14 ;  /* 0x0000000497087825 */ /* 0x000fc800078e020e */
[----:B------:R-:W-:Y:S02]  /*1c4440*/  IMAD.WIDE R4, R151, 0x4, R12 ;  /* 0x0000000497047825 */ /* 0x000fe400078e020c */
[----:B------:R-:W4:Y:S01]  /*1c4450*/  LDL.LU R151, [R1+0x1dc8] ;  /* 0x001dc80001977983 */ /* 0x000f220000300800 */
[----:B------:R-:W-:-:S04]  /*1c4460*/  LOP3.LUT P4, RZ, R18, 0x20, RZ, 0xc0, !PT ;  /* 0x0000002012ff7812 */ /* 0x000fc8000788c0ff */
[----:B------:R-:W-:Y:S02]  /*1c4470*/  ISETP.LT.AND P0, PT, R240, UR5, !P4 ;  /* 0x00000005f0007c0c */ /* 0x000fe4000e701270 */
[----:B------:R-:W-:-:S11]  /*1c4480*/  LOP3.LUT P5, RZ, R18, 0x40, RZ, 0xc0, !PT ;  /* 0x0000004012ff7812 */ /* 0x000fd600078ac0ff */
[----:B------:R-:W-:Y:S01]  /*1c4490*/  @P0 STG.E desc[UR74][R6.64], R45 ;  /* 0x0000002d06000986 */ /* 0x000fe2000c10194a */
[----:B------:R-:W-:-:S13]  /*1c44a0*/  ISETP.LT.AND P0, PT, R244, UR5, !P4 ;  /* 0x00000005f4007c0c */ /* 0x000fda000e701270 */
[----:B------:R1:W-:Y:S01]  /*1c44b0*/  @P0 STG.E desc[UR74][R2.64], R73 ;  /* 0x0000004902000986 */ /* 0x0003e2000c10194a */
[----:B------:R-:W-:Y:S02]  /*1c44c0*/  ISETP.LT.AND P0, PT, R240, UR5, !P5 ;  /* 0x00000005f0007c0c */ /* 0x000fe4000ef01270 */
[----:B------:R-:W-:-:S11]  /*1c44d0*/  LOP3.LUT P2, RZ, R18, 0x200, RZ, 0xc0, !PT ;  /* 0x0000020012ff7812 */ /* 0x000fd6000784c0ff */
[----:B------:R-:W-:Y:S01]  /*1c44e0*/  @P0 STG.E desc[UR74][R8.64], R69 ;  /* 0x0000004508000986 */ /* 0x000fe2000c10194a */
[----:B------:R-:W-:Y:S01]  /*1c44f0*/  ISETP.LT.AND P0, PT, R244, UR5, !P5 ;  /* 0x00000005f4007c0c */ /* 0x000fe2000ef01270 */
[----:B------:R-:W-:-:S12]  /*1c4500*/  IMAD.WIDE R20, R236, 0x4, R14 ;  /* 0x00000004ec147825 */ /* 0x000fd800078e020e */
[----:B------:R2:W-:Y:S01]  /*1c4510*/  @P0 STG.E desc[UR74][R4.64], R65 ;  /* 0x0000004104000986 */ /* 0x0005e2000c10194a */
[----:B------:R-:W-:Y:S01]  /*1c4520*/  ISETP.LT.AND P0, PT, R240, UR5, !P2 ;  /* 0x00000005f0007c0c */ /* 0x000fe2000d701270 */
[----:B-1----:R-:W-:Y:S02]  /*1c4530*/  IMAD.WIDE R2, R236, 0x4, R12 ;  /* 0x00000004ec027825 */ /* 0x002fe400078e020c */
[----:B------:R-:W4:Y:S10]  /*1c4540*/  LDL.LU R236, [R1+0x1dbc] ;  /* 0x001dbc0001ec7983 */ /* 0x000f340000300800 */
[----:B------:R-:W-:Y:S01]  /*1c4550*/  @P0 STG.E desc[UR74][R20.64], R46 ;  /* 0x0000002e14000986 */ /* 0x000fe2000c10194a */
[----:B------:R-:W-:-:S02]  /*1c4560*/  ISETP.LT.AND P0, PT, R244, UR5, !P2 ;  /* 0x00000005f4007c0c */ /* 0x000fc4000d701270 */
[----:B------:R-:W-:-:S11]  /*1c4570*/  LOP3.LUT P6, RZ, R18, 0x800, RZ, 0xc0, !PT ;  /* 0x0000080012ff7812 */ /* 0x000fd600078cc0ff */
[----:B------:R1:W-:Y:S01]  /*1c4580*/  @P0 STG.E desc[UR74][R2.64], R74 ;  /* 0x0000004a02000986 */ /* 0x0003e2000c10194a */
[----:B------:R-:W-:Y:S02]  /*1c4590*/  ISETP.LT.AND P0, PT, R240, UR5, !P6 ;  /* 0x00000005f0007c0c */ /* 0x000fe4000f701270 */
[----:B------:R-:W-:Y:S01]  /*1c45a0*/  LOP3.LUT P3, RZ, R18, 0x2000, RZ, 0xc0, !PT ;  /* 0x0000200012ff7812 */ /* 0x000fe2000786c0ff */
[----:B--2---:R-:W-:-:S04]  /*1c45b0*/  IMAD.WIDE R6, R149, 0x4, R14 ;  /* 0x0000000495067825 */ /* 0x004fc800078e020e */
[----:B------:R-:W-:Y:S02]  /*1c45c0*/  IMAD.WIDE R4, R149, 0x4, R12 ;  /* 0x0000000495047825 */ /* 0x000fe400078e020c */
[----:B------:R-:W2:Y:S04]  /*1c45d0*/  LDL.LU R149, [R1+0x1db4] ;  /* 0x001db40001957983 */ /* 0x000ea80000300800 */
[----:B------:R-:W-:Y:S01]  /*1c45e0*/  @P0 STG.E desc[UR74][R6.64], R70 ;  /* 0x0000004606000986 */ /* 0x000fe2000c10194a */
[----:B------:R-:W-:-:S13]  /*1c45f0*/  ISETP.LT.AND P0, PT, R244, UR5, !P6 ;  /* 0x00000005f4007c0c */ /* 0x000fda000f701270 */
[----:B------:R4:W-:Y:S01]  /*1c4600*/  @P0 STG.E desc[UR74][R4.64], R66 ;  /* 0x0000004204000986 */ /* 0x0009e2000c10194a */
[----:B------:R-:W-:Y:S01]  /*1c4610*/  ISETP.LT.AND P0, PT, R240, UR5, !P3 ;  /* 0x00000005f0007c0c */ /* 0x000fe2000df01270 */
[----:B---3--:R-:W-:-:S04]  /*1c4620*/  IMAD.WIDE R8, R150, 0x4, R14 ;  /* 0x0000000496087825 */ /* 0x008fc800078e020e */
[----:B-1----:R-:W-:Y:S02]  /*1c4630*/  IMAD.WIDE R2, R150, 0x4, R12 ;  /* 0x0000000496027825 */ /* 0x002fe400078e020c */
[----:B------:R-:W3:Y:S06]  /*1c4640*/  LDL.LU R150, [R1+0x1db0] ;  /* 0x001db00001967983 */ /* 0x000eec0000300800 */
[----:B------:R-:W-:Y:S01]  /*1c4650*/  @P0 STG.E desc[UR74][R8.64], R47 ;  /* 0x0000002f08000986 */ /* 0x000fe2000c10194a */
[----:B------:R-:W-:-:S13]  /*1c4660*/  ISETP.LT.AND P0, PT, R244, UR5, !P3 ;  /* 0x00000005f4007c0c */ /* 0x000fda000df01270 */
[----:B------:R1:W-:Y:S01]  /*1c4670*/  @P0 STG.E desc[UR74][R2.64], R75 ;  /* 0x0000004b02000986 */ /* 0x0003e2000c10194a */
[----:B----4-:R-:W-:-:S04]  /*1c4680*/  IMAD.WIDE R20, R148, 0x4, R14 ;  /* 0x0000000494147825 */ /* 0x010fc800078e020e */
[----:B------:R-:W-:Y:S02]  /*1c4690*/  IMAD.WIDE R4, R148, 0x4, R12 ;  /* 0x0000000494047825 */ /* 0x000fe400078e020c */
[----:B------:R-:W4:Y:S02]  /*1c46a0*/  LDL.LU R148, [R1+0x1da8] ;  /* 0x001da80001947983 */ /* 0x000f240000300800 */
[----:B------:R-:W-:-:S04]  /*1c46b0*/  IMAD.WIDE R6, R151, 0x4, R14 ;  /* 0x0000000497067825 */ /* 0x000fc800078e020e */
[----:B-1----:R-:W-:Y:S02]  /*1c46c0*/  IMAD.WIDE R2, R151, 0x4, R12 ;  /* 0x0000000497027825 */ /* 0x002fe400078e020c */
        /* <DEDUP_REMOVED lines=10> */
[----:B------:R-:W-:-:S13]  /*1c4770*/  ISETP.LT.AND P0, PT, R244, UR5, !P5 ;  /* 0x00000005f4007c0c */ /* 0x000fda000ef01270 */
[----:B------:R2:W-:Y:S01]  /*1c4780*/  @P0 STG.E desc[UR74][R2.64], R88 ;  /* 0x0000005802000986 */ /* 0x0005e2000c10194a */
[----:B------:R-:W-:Y:S01]  /*1c4790*/  ISETP.LT.AND P0, PT, R240, UR5, !P2 ;  /* 0x00000005f0007c0c */ /* 0x000fe2000d701270 */
[----:B------:R-:W-:-:S04]  /*1c47a0*/  IMAD.WIDE R8, R236, 0x4, R14 ;  /* 0x00000004ec087825 */ /* 0x000fc800078e020e */
[----:B-1----:R-:W-:Y:S02]  /*1c47b0*/  IMAD.WIDE R4, R236, 0x4, R12 ;  /* 0x00000004ec047825 */ /* 0x002fe400078e020c */
[----:B------:R-:W4:Y:S06]  /*1c47c0*/  LDL.LU R236, [R1+0x1d94] ;  /* 0x001d940001ec7983 */ /* 0x000f2c0000300800 */
[----:B------:R-:W-:Y:S01]  /*1c47d0*/  @P0 STG.E desc[UR74][R8.64], R84 ;  /* 0x0000005408000986 */ /* 0x000fe2000c10194a */
[----:B------:R-:W-:Y:S02]  /*1c47e0*/  ISETP.LT.AND P0, PT, R244, UR5, !P2 ;  /* 0x00000005f4007c0c */ /* 0x000fe4000d701270 */
        /* <DEDUP_REMOVED lines=75> */
[----:B------:R-:W-:Y:S01]  /*1c4ca0*/  IMAD.WIDE R20, R236, 0x4, R14 ;  /* 0x00000004ec147825 */ /* 0x000fe200078e020e */
[----:B------:R-:W-:-:S11]  /*1c4cb0*/  LOP3.LUT P6, RZ, R19, 0x1000, RZ, 0xc0, !PT ;  /* 0x0000100013ff7812 */ /* 0x000fd600078cc0ff */
[----:B------:R-:W-:Y:S01]  /*1c4cc0*/  @P0 STG.E desc[UR74][R20.64], R101 ;  /* 0x0000006514000986 */ /* 0x000fe2000c10194a */
[----:B------:R-:W-:Y:S01]  /*1c4cd0*/  ISETP.LT.AND P0, PT, R244, UR5, !P2 ;  /* 0x00000005f4007c0c */ /* 0x000fe2000d701270 */
[----:B-1----:R-:W-:Y:S02]  /*1c4ce0*/  IMAD.WIDE R4, R236, 0x4, R12 ;  /* 0x00000004ec047825 */ /* 0x002fe400078e020c */
[----:B------:R-:W4:Y:S01]  /*1c4cf0*/  LDL.LU R236, [R1+0x1d48] ;  /* 0x001d480001ec7983 */ /* 0x000f220000300800 */
[----:B------:R-:W-:Y:S01]  /*1c4d00*/  LOP3.LUT P3, RZ, R19, 0x4000, RZ, 0xc0, !PT ;  /* 0x0000400013ff7812 */ /* 0x000fe2000786c0ff */
[----:B--2---:R-:W-:-:S08]  /*1c4d10*/  IMAD.WIDE R6, R149, 0x4, R14 ;  /* 0x0000000495067825 */ /* 0x004fd000078e020e */
[----:B------:R1:W-:Y:S01]  /*1c4d20*/  @P0 STG.E desc[UR74][R4.64], R97 ;  /* 0x0000006104000986 */ /* 0x0003e2000c10194a */
[----:B------:R-:W-:Y:S01]  /*1c4d30*/  ISETP.LT.AND P0, PT, R240, UR5, !P6 ;  /* 0x00000005f0007c0c */ /* 0x000fe2000f701270 */
[----:B------:R-:W-:-:S04]  /*1c4d40*/  IMAD.WIDE R2, R149, 0x4, R12 ;  /* 0x0000000495027825 */ /* 0x000fc800078e020c */
[----:B---3--:R-:W-:-:S08]  /*1c4d50*/  IMAD.WIDE R8, R150, 0x4, R14 ;  /* 0x0000000496087825 */ /* 0x008fd000078e020e */
[----:B------:R-:W-:Y:S01]  /*1c4d60*/  @P0 STG.E desc[UR74][R6.64], R78 ;  /* 0x0000004e06000986 */ /* 0x000fe2000c10194a */
[----:B------:R-:W-:-:S03]  /*1c4d70*/  ISETP.LT.AND P0, PT, R244, UR5, !P6 ;  /* 0x00000005f4007c0c */ /* 0x000fc6000f701270 */
[----:B------:R-:W2:Y:S01]  /*1c4d80*/  LDL.LU R149, [R1+0x1d44] ;  /* 0x001d440001957983 */ /* 0x000ea20000300800 */
[C---:B------:R-:W-:Y:S02]  /*1c4d90*/  LOP3.LUT P4, RZ, R19.reuse, 0x20000, RZ, 0xc0, !PT ;  /* 0x0002000013ff7812 */ /* 0x040fe4000788c0ff */
[----:B------:R-:W-:Y:S01]  /*1c4da0*/  LOP3.LUT P5, RZ, R19, 0x40000, RZ, 0xc0, !PT ;  /* 0x0004000013ff7812 */ /* 0x000fe200078ac0ff */
[----:B------:R-:W-:Y:S01]  /*1c4db0*/  VIADD R0, R95, 0x1ef ;  /* 0x000001ef5f007836 */ /* 0x000fe20000000000 */
[----:B------:R-:W-:Y:S01]  /*1c4dc0*/  LOP3.LUT P1, RZ, R19, 0x200000, RZ, 0xc0, !PT ;  /* 0x0020000013ff7812 */ /* 0x000fe2000782c0ff */
[----:B------:R-:W3:Y:S04]  /*1c4dd0*/  LDS.128 R20, [R252] ;  /* 0x00000000fc147984 */ /* 0x000ee80000000c00 */
[----:B------:R4:W-:Y:S01]  /*1c4de0*/  @P0 STG.E desc[UR74][R2.64], R106 ;  /* 0x0000006a02000986 */ /* 0x0009e2000c10194a */
[----:B------:R-:W-:Y:S01]  /*1c4df0*/  ISETP.LT.AND P0, PT, R240, UR5, !P3 ;  /* 0x00000005f0007c0c */ /* 0x000fe2000df01270 */
[----:B-1----:R-:W-:-:S02]  /*1c4e00*/  IMAD.WIDE R4, R150, 0x4, R12 ;  /* 0x0000000496047825 */ /* 0x002fc400078e020c */
[----:B------:R-:W3:Y:S10]  /*1c4e10*/  LDL.LU R150, [R1+0x1d38] ;  /* 0x001d380001967983 */ /* 0x000ef40000300800 */
[----:B------:R-:W-:Y:S01]  /*1c4e20*/  @P0 STG.E desc[UR74][R8.64], R102 ;  /* 0x0000006608000986 */ /* 0x000fe2000c10194a */
[----:B------:R-:W-:-:S02]  /*1c4e30*/  ISETP.LT.AND P0, PT, R244, UR5, !P3 ;  /* 0x00000005f4007c0c */ /* 0x000fc4000df01270 */
[----:B------:R-:W-:Y:S01]  /*1c4e40*/  LOP3.LUT P3, RZ, R17, 0x40000000, RZ, 0xc0, !PT ;  /* 0x4000000011ff7812 */ /* 0x000fe2000786c0ff */
[----:B----4-:R-:W-:-:S04]  /*1c4e50*/  IMAD.WIDE R16, R148, 0x4, R14 ;  /* 0x0000000494107825 */ /* 0x010fc800078e020e */
[----:B------:R-:W-:Y:S02]  /*1c4e60*/  IMAD.WIDE R2, R148, 0x4, R12 ;  /* 0x0000000494027825 */ /* 0x000fe400078e020c */
[----:B------:R-:W4:Y:S04]  /*1c4e70*/  LDL.LU R148, [R1+0x1d30] ;  /* 0x001d300001947983 */ /* 0x000f280000300800 */
[----:B------:R1:W-:Y:S01]  /*1c4e80*/  @P0 STG.E desc[UR74][R4.64], R98 ;  /* 0x0000006204000986 */ /* 0x0003e2000c10194a */
[----:B------:R-:W-:-:S04]  /*1c4e90*/  IMAD.WIDE R6, R151, 0x4, R14 ;  /* 0x0000000497067825 */ /* 0x000fc800078e020e */
[----:B-1----:R-:W-:Y:S02]  /*1c4ea0*/  IMAD.WIDE R4, R151, 0x4, R12 ;  /* 0x0000000497047825 */ /* 0x002fe400078e020c */
[----:B------:R-:W4:Y:S01]  /*1c4eb0*/  LDL.LU R151, [R1+0x1d2c] ;  /* 0x001d2c0001977983 */ /* 0x000f220000300800 */
[----:B------:R-:W-:-:S13]  /*1c4ec0*/  ISETP.LT.AND P0, PT, R240, UR5, !P4 ;  /* 0x00000005f0007c0c */ /* 0x000fda000e701270 */
[----:B------:R-:W-:Y:S01]  /*1c4ed0*/  @P0 STG.E desc[UR74][R16.64], R79 ;  /* 0x0000004f10000986 */ /* 0x000fe2000c10194a */
[----:B------:R-:W-:-:S13]  /*1c4ee0*/  ISETP.LT.AND P0, PT, R244, UR5, !P4 ;  /* 0x00000005f4007c0c */ /* 0x000fda000e701270 */
[----:B------:R1:W-:Y:S01]  /*1c4ef0*/  @P0 STG.E desc[UR74][R2.64], R107 ;  /* 0x0000006b02000986 */ /* 0x0003e2000c10194a */
[----:B------:R-:W-:-:S13]  /*1c4f00*/  ISETP.LT.AND P0, PT, R240, UR5, !P5 ;  /* 0x00000005f0007c0c */ /* 0x000fda000ef01270 */
[----:B------:R2:W-:Y:S01]  /*1c4f10*/  @P0 STG.E desc[UR74][R6.64], R103 ;  /* 0x0000006706000986 */ /* 0x0005e2000c10194a */
[----:B------:R-:W-:-:S13]  /*1c4f20*/  ISETP.LT.AND P0, PT, R244, UR5, !P5 ;  /* 0x00000005f4007c0c */ /* 0x000fda000ef01270 */
[----:B------:R1:W-:Y:S01]  /*1c4f30*/  @P0 STG.E desc[UR74][R4.64], R99 ;  /* 0x0000006304000986 */ /* 0x0003e2000c10194a */
[----:B------:R-:W-:Y:S01]  /*1c4f40*/  ISETP.LT.AND P0, PT, R240, UR5, !P1 ;  /* 0x00000005f0007c0c */ /* 0x000fe2000cf01270 */
[----:B------:R-:W-:-:S12]  /*1c4f50*/  IMAD.WIDE R8, R236, 0x4, R14 ;  /* 0x00000004ec087825 */ /* 0x000fd800078e020e */
[----:B------:R3:W-:Y:S01]  /*1c4f60*/  @P0 STG.E desc[UR74][R8.64], R92 ;  /* 0x0000005c08000986 */ /* 0x0007e2000c10194a */
[----:B------:R-:W-:Y:S01]  /*1c4f70*/  ISETP.LT.AND P0, PT, R244, UR5, !P1 ;  /* 0x00000005f4007c0c */ /* 0x000fe2000cf01270 */
[----:B-1----:R-:W-:Y:S01]  /*1c4f80*/  IMAD.WIDE R2, R236, 0x4, R12 ;  /* 0x00000004ec027825 */ /* 0x002fe200078e020c */
[----:B------:R-:W-:-:S11]  /*1c4f90*/  LOP3.LUT P6, RZ, R18, 0x4, RZ, 0xc0, !PT ;  /* 0x0000000412ff7812 */ /* 0x000fd600078cc0ff */
[----:B------:R1:W-:Y:S01]  /*1c4fa0*/  @P0 STG.E desc[UR74][R2.64], R120 ;  /* 0x0000007802000986 */ /* 0x0003e2000c10194a */
[----:B------:R-:W-:Y:S02]  /*1c4fb0*/  ISETP.LT.AND P0, PT, R240, UR5, !P6 ;  /* 0x00000005f0007c0c */ /* 0x000fe4000f701270 */
[----:B------:R-:W-:Y:S02]  /*1c4fc0*/  ISETP.LT.AND P1, PT, R244, UR5, !P6 ;  /* 0x00000005f4007c0c */ /* 0x000fe4000f721270 */
[----:B------:R-:W-:Y:S02]  /*1c4fd0*/  LOP3.LUT P2, RZ, R18, 0x1, RZ, 0xc0, !PT ;  /* 0x0000000112ff7812 */ /* 0x000fe4000784c0ff */
[C---:B------:R-:W-:Y:S02]  /*1c4fe0*/  LOP3.LUT P4, RZ, R11.reuse, 0x1000000, RZ, 0xc0, !PT ;  /* 0x010000000bff7812 */ /* 0x040fe4000788c0ff */
[C---:B------:R-:W-:Y:S02]  /*1c4ff0*/  LOP3.LUT P5, RZ, R11.reuse, 0x200000, RZ, 0xc0, !PT ;  /* 0x002000000bff7812 */ /* 0x040fe400078ac0ff */
[----:B------:R-:W-:Y:S01]  /*1c5000*/  LOP3.LUT P6, RZ, R11, 0x80000, RZ, 0xc0, !PT ;  /* 0x000800000bff7812 */ /* 0x000fe200078cc0ff */
[----:B--2---:R-:W-:-:S05]  /*1c5010*/  IMAD.WIDE R6, R149, 0x4, R14 ;  /* 0x0000000495067825 */ /* 0x004fca00078e020e */
[----:B------:R4:W-:Y:S01]  /*1c5020*/  @P0 STG.E desc[UR74][R6.64], R116 ;  /* 0x0000007406000986 */ /* 0x0009e2000c10194a */
[----:B------:R-:W-:Y:S01]  /*1c5030*/  ISETP.LT.AND P0, PT, R240, UR5, !P2 ;  /* 0x00000005f0007c0c */ /* 0x000fe2000d701270 */
[----:B------:R-:W-:Y:S01]  /*1c5040*/  IMAD.WIDE R4, R149, 0x4, R12 ;  /* 0x0000000495047825 */ /* 0x000fe200078e020c */
[----:B------:R-:W-:Y:S01]  /*1c5050*/  ISETP.LT.AND P2, PT, R244, UR5, !P2 ;  /* 0x00000005f4007c0c */ /* 0x000fe2000d741270 */
[----:B------:R-:W2:Y:S04]  /*1c5060*/  LDL.LU R149, [R1+0x1d24] ;  /* 0x001d240001957983 */ /* 0x000ea80000300800 */
[----:B------:R4:W-:Y:S01]  /*1c5070*/  @P1 STG.E desc[UR74][R4.64], R112 ;  /* 0x0000007004001986 */ /* 0x0009e2000c10194a */
[----:B---3--:R-:W-:Y:S01]  /*1c5080*/  IMAD.WIDE R8, R150, 0x4, R14 ;  /* 0x0000000496087825 */ /* 0x008fe200078e020e */
[----:B------:R-:W-:-:S02]  /*1c5090*/  ISETP.LT.AND P1, PT, R240, UR5, !P3 ;  /* 0x00000005f0007c0c */ /* 0x000fc4000df21270 */
[----:B------:R-:W-:Y:S01]  /*1c50a0*/  ISETP.LT.AND P3, PT, R244, UR5, !P3 ;  /* 0x00000005f4007c0c */ /* 0x000fe2000df61270 */
[----:B-1----:R-:W-:Y:S01]  /*1c50b0*/  IMAD.WIDE R2, R150, 0x4, R12 ;  /* 0x0000000496027825 */ /* 0x002fe200078e020c */
[----:B------:R1:W-:Y:S01]  /*1c50c0*/  @P0 STG.E desc[UR74][R8.64], R93 ;  /* 0x0000005d08000986 */ /* 0x0003e2000c10194a */
[----:B------:R-:W-:Y:S02]  /*1c50d0*/  ISETP.LT.AND P0, PT, R240, UR5, !P4 ;  /* 0x00000005f0007c0c */ /* 0x000fe4000e701270 */
[----:B------:R-:W-:Y:S01]  /*1c50e0*/  ISETP.LT.AND P4, PT, R244, UR5, !P4 ;  /* 0x00000005f4007c0c */ /* 0x000fe2000e781270 */
[----:B------:R2:W-:Y:S01]  /*1c50f0*/  @P2 STG.E desc[UR74][R2.64], R121 ;  /* 0x0000007902002986 */ /* 0x0005e2000c10194a */
[----:B------:R-:W-:Y:S01]  /*1c5100*/  ISETP.GE.AND P2, PT, R0, UR69, PT ;  /* 0x0000004500007c0c */ /* 0x000fe2000bf46270 */
[----:B------:R-:W-:Y:S02]  /*1c5110*/  VIADD R0, R95, 0x1f0 ;  /* 0x000001f05f007836 */ /* 0x000fe40000000000 */
[----:B------:R-:W3:Y:S04]  /*1c5120*/  LDL.LU R150, [R1+0x1d18] ;  /* 0x001d180001967983 */ /* 0x000ee80000300800 */
[----:B------:R-:W3:Y:S04]  /*1c5130*/  LDL.LU R236, [R1+0x1d10] ;  /* 0x001d100001ec7983 */ /* 0x000ee80000300800 */
[----:B------:R-:W3:Y:S01]  /*1c5140*/  LDL.LU R19, [R1+0x80b0] ;  /* 0x0080b00001137983 */ /* 0x000ee20000300800 */
[----:B----4-:R-:W-:-:S03]  /*1c5150*/  IMAD.WIDE R6, R148, 0x4, R14 ;  /* 0x0000000494067825 */ /* 0x010fc600078e020e */
[----:B------:R-:W4:Y:S01]  /*1c5160*/  LDL.LU R17, [R1+0x80c0] ;  /* 0x0080c00001117983 */ /* 0x000f220000300800 */
[----:B------:R-:W-:-:S03]  /*1c5170*/  IMAD.WIDE R4, R148, 0x4, R12 ;  /* 0x0000000494047825 */ /* 0x000fc600078e020c */
[----:B------:R-:W-:Y:S04]  /*1c5180*/  @P1 STG.E desc[UR74][R6.64], R117 ;  /* 0x0000007506001986 */ /* 0x000fe8000c10194a */
[----:B------:R1:W-:Y:S01]  /*1c5190*/  @P3 STG.E desc[UR74][R4.64], R113 ;  /* 0x0000007104003986 */ /* 0x0003e2000c10194a */
[----:B------:R-:W-:Y:S02]  /*1c51a0*/  ISETP.GE.AND P3, PT, R0, UR73, PT ;  /* 0x0000004900007c0c */ /* 0x000fe4000bf66270 */
[----:B------:R-:W-:Y:S01]  /*1c51b0*/  IADD3 R0, PT, PT, R95, 0x1f1, RZ ;  /* 0x000001f15f007810 */ /* 0x000fe20007ffe0ff */
[----:B------:R-:W-:-:S04]  /*1c51c0*/  IMAD.WIDE R10, R151, 0x4, R14 ;  /* 0x00000004970a7825 */ /* 0x000fc800078e020e */
[----:B-1----:R-:W-:Y:S01]  /*1c51d0*/  IMAD.WIDE R8, R151, 0x4, R12 ;  /* 0x0000000497087825 */ /* 0x002fe200078e020c */
[----:B------:R-:W-:Y:S04]  /*1c51e0*/  @P0 STG.E desc[UR74][R10.64], R94 ;  /* 0x0000005e0a000986 */ /* 0x000fe8000c10194a */
[----:B------:R1:W-:Y:S01]  /*1c51f0*/  @P4 STG.E desc[UR74][R8.64], R122 ;  /* 0x0000007a08004986 */ /* 0x0003e2000c10194a */
[----:B------:R-:W-:Y:S01]  /*1c5200*/  ISETP.GE.AND P4, PT, R0, UR77, PT ;  /* 0x0000004d00007c0c */ /* 0x000fe2000bf86270 */
[----:B------:R-:W-:Y:S02]  /*1c5210*/  VIADD R0, R95, 0x1f2 ;  /* 0x000001f25f007836 */ /* 0x000fe40000000000 */
[----:B------:R-:W4:Y:S04]  /*1c5220*/  LDL.LU R151, [R1+0x1d0c] ;  /* 0x001d0c0001977983 */ /* 0x000f280000300800 */
[----:B------:R-:W4:Y:S04]  /*1c5230*/  LDL.LU R148, [R1+0x1d04] ;  /* 0x001d040001947983 */ /* 0x000f280000300800 */
[----:B------:R-:W4:Y:S01]  /*1c5240*/  LDL.LU R95, [R1+0x80c8] ;  /* 0x0080c800015f7983 */ /* 0x000f220000300800 */
[----:B------:R-:W-:-:S02]  /*1c5250*/  ISETP.LT.AND P1, PT, R240, UR5, !P5 ;  /* 0x00000005f0007c0c */ /* 0x000fc4000ef21270 */
[----:B------:R-:W-:Y:S01]  /*1c5260*/  ISETP.LT.AND P0, PT, R244, UR5, !P5 ;  /* 0x00000005f4007c0c */ /* 0x000fe2000ef01270 */
[----:B------:R-:W4:Y:S01]  /*1c5270*/  LDL.LU R16, [R1+0x80bc] ;  /* 0x0080bc0001107983 */ /* 0x000f220000300800 */
[----:B------:R-:W-:Y:S01]  /*1c5280*/  ISETP.LT.AND P5, PT, R240, UR5, !P6 ;  /* 0x00000005f0007c0c */ /* 0x000fe2000f7a1270 */
[----:B--2---:R-:W-:-:S04]  /*1c5290*/  IMAD.WIDE R2, R149, 0x4, R14 ;  /* 0x0000000495027825 */ /* 0x004fc800078e020e */
[----:B------:R-:W-:Y:S02]  /*1c52a0*/  IMAD.WIDE R4, R149, 0x4, R12 ;  /* 0x0000000495047825 */ /* 0x000fe400078e020c */
[----:B------:R-:W2:Y:S04]  /*1c52b0*/  LDL.LU R149, [R1+0x1cf8] ;  /* 0x001cf80001957983 */ /* 0x000ea80000300800 */
[----:B------:R-:W2:Y:S04]  /*1c52c0*/  LDL.LU R18, [R1+0x80ac] ;  /* 0x0080ac0001127983 */ /* 0x000ea80000300800 */
[----:B------:R-:W-:Y:S01]  /*1c52d0*/  @P1 STG.E desc[UR74][R2.64], R118 ;  /* 0x0000007602001986 */ /* 0x000fe2000c10194a */
[----:B---3--:R-:W-:-:S03]  /*1c52e0*/  IMAD.WIDE R6, R150, 0x4, R14 ;  /* 0x0000000496067825 */ /* 0x008fc600078e020e */
[----:B------:R4:W-:Y:S01]  /*1c52f0*/  @P0 STG.E desc[UR74][R4.64], R114 ;  /* 0x0000007204000986 */ /* 0x0009e2000c10194a */
[----:B------:R-:W-:Y:S01]  /*1c5300*/  ISETP.GE.AND P0, PT, R0, UR9, PT ;  /* 0x0000000900007c0c */ /* 0x000fe2000bf06270 */
[----:B-1----:R-:W-:Y:S02]  /*1c5310*/  IMAD.WIDE R8, R150, 0x4, R12 ;  /* 0x0000000496087825 */ /* 0x002fe400078e020c */
[----:B------:R-:W3:Y:S04]  /*1c5320*/  LDL.LU R150, [R1+0x1cf0] ;  /* 0x001cf00001967983 */ /* 0x000ee80000300800 */
[----:B------:R-:W3:Y:S01]  /*1c5330*/  LDL.LU R0, [R1+0x80a8] ;  /* 0x0080a80001007983 */ /* 0x000ee20000300800 */
[----:B----4-:R-:W-:-:S03]  /*1c5340*/  IMAD.WIDE R4, R151, 0x4, R14 ;  /* 0x0000000497047825 */ /* 0x010fc600078e020e */
[----:B------:R1:W-:Y:S02]  /*1c5350*/  @P5 STG.E desc[UR74][R6.64], R95 ;  /* 0x0000005f06005986 */ /* 0x0003e4000c10194a */
[----:B-1----:R-:W-:Y:S02]  /*1c5360*/  IMAD.WIDE R6, R151, 0x4, R12 ;  /* 0x0000000497067825 */ /* 0x002fe400078e020c */
[----:B------:R-:W4:Y:S01]  /*1c5370*/  LDL.LU R151, [R1+0x1cec] ;  /* 0x001cec0001977983 */ /* 0x000f220000300800 */
[----:B------:R-:W-:Y:S02]  /*1c5380*/  ISETP.LT.AND P6, PT, R244, UR5, !P6 ;  /* 0x00000005f4007c0c */ /* 0x000fe4000f7c1270 */
[----:B------:R-:W-:Y:S02]  /*1c5390*/  ISETP.LT.AND P1, PT, R240, UR5, !P2 ;  /* 0x00000005f0007c0c */ /* 0x000fe4000d721270 */
[----:B------:R-:W-:Y:S02]  /*1c53a0*/  ISETP.LT.AND P2, PT, R244, UR5, !P2 ;  /* 0x00000005f4007c0c */ /* 0x000fe4000d741270 */
[----:B------:R-:W-:-:S02]  /*1c53b0*/  ISETP.LT.AND P5, PT, R240, UR5, !P3 ;  /* 0x00000005f0007c0c */ /* 0x000fc4000dfa1270 */
[----:B------:R-:W-:Y:S01]  /*1c53c0*/  ISETP.LT.AND P3, PT, R244, UR5, !P3 ;  /* 0x00000005f4007c0c */ /* 0x000fe2000df61270 */
[----:B------:R-:W-:-:S04]  /*1c53d0*/  IMAD.WIDE R10, R236, 0x4, R14 ;  /* 0x00000004ec0a7825 */ /* 0x000fc800078e020e */
[----:B------:R1:W-:Y:S01]  /*1c53e0*/  @P6 STG.E desc[UR74][R8.64], R123 ;  /* 0x0000007b08006986 */ /* 0x0003e2000c10194a */
[----:B------:R-:W-:Y:S02]  /*1c53f0*/  ISETP.LT.AND P6, PT, R240, UR5, !P4 ;  /* 0x00000005f0007c0c */ /* 0x000fe4000e7c1270 */
[----:B------:R-:W-:Y:S01]  /*1c5400*/  ISETP.LT.AND P4, PT, R244, UR5, !P4 ;  /* 0x00000005f4007c0c */ /* 0x000fe2000e781270 */
[----:B------:R-:W-:Y:S01]  /*1c5410*/  IMAD.WIDE R2, R236, 0x4, R12 ;  /* 0x00000004ec027825 */ /* 0x000fe200078e020c */
[----:B------:R-:W-:Y:S01]  /*1c5420*/  @P1 STG.E desc[UR74][R10.64], R119 ;  /* 0x000000770a001986 */ /* 0x000fe2000c10194a */
[----:B------:R-:W-:-:S03]  /*1c5430*/  ISETP.GE.AND P1, PT, R19, UR4, PT ;  /* 0x0000000413007c0c */ /* 0x000fc6000bf26270 */
[----:B------:R1:W-:Y:S02]  /*1c5440*/  @P2 STG.E desc[UR74][R2.64], R115 ;  /* 0x0000007302002986 */ /* 0x0003e4000c10194a */
[C---:B-1----:R-:W-:Y:S02]  /*1c5450*/  IMAD.WIDE R8, R148.reuse, 0x4, R14 ;  /* 0x0000000494087825 */ /* 0x042fe400078e020e */
[----:B------:R-:W4:Y:S04]  /*1c5460*/  LDL.LU R236, [R1+0x1ce4] ;  /* 0x001ce40001ec7983 */ /* 0x000f280000300800 */
[----:B------:R1:W-:Y:S01]  /*1c5470*/  @P5 STG.E desc[UR74][R4.64], R108 ;  /* 0x0000006c04005986 */ /* 0x0003e2000c10194a */
[----:B------:R-:W-:-:S03]  /*1c5480*/  IMAD.WIDE R2, R148, 0x4, R12 ;  /* 0x0000000494027825 */ /* 0x000fc600078e020c */
[----:B------:R1:W-:Y:S01]  /*1c5490*/  @P3 STG.E desc[UR74][R6.64], R140 ;  /* 0x0000008c06003986 */ /* 0x0003e2000c10194a */
[----:B------:R-:W-:-:S03]  /*1c54a0*/  ISETP.LT.AND P5, PT, R240, UR5, !P0 ;  /* 0x00000005f0007c0c */ /* 0x000fc6000c7a1270 */
[----:B------:R-:W4:Y:S04]  /*1c54b0*/  LDL.LU R19, [R1+0x80a4] ;  /* 0x0080a40001137983 */ /* 0x000f280000300800 */
[----:B------:R-:W-:Y:S04]  /*1c54c0*/  @P6 STG.E desc[UR74][R8.64], R136 ;  /* 0x0000008808006986 */ /* 0x000fe8000c10194a */
[----:B------:R-:W4:Y:S04]  /*1c54d0*/  LDL.LU R148, [R1+0x1cd8] ;  /* 0x001cd80001947983 */ /* 0x000f280000300800 */
[----:B------:R4:W-:Y:S01]  /*1c54e0*/  @P4 STG.E desc[UR74][R2.64], R132 ;  /* 0x0000008402004986 */ /* 0x0009e2000c10194a */
[----:B------:R-:W-:-:S02]  /*1c54f0*/  ISETP.GE.AND P2, PT, R17, UR4, PT ;  /* 0x0000000411007c0c */ /* 0x000fc4000bf46270 */
[----:B------:R-:W-:Y:S02]  /*1c5500*/  ISETP.GE.AND P3, PT, R16, UR4, PT ;  /* 0x0000000410007c0c */ /* 0x000fe4000bf66270 */
[----:B--2---:R-:W-:Y:S02]  /*1c5510*/  ISETP.GE.AND P4, PT, R18, UR4, PT ;  /* 0x0000000412007c0c */ /* 0x004fe4000bf86270 */
[----:B------:R-:W2:Y:S01]  /*1c5520*/  LDL.LU R18, [R1+0x80b4] ;  /* 0x0080b40001127983 */ /* 0x000ea20000300800 */
[----:B------:R-:W-:-:S04]  /*1c5530*/  IMAD.WIDE R10, R149, 0x4, R14 ;  /* 0x00000004950a7825 */ /* 0x000fc800078e020e */
[----:B------:R-:W-:Y:S01]  /*1c5540*/  IMAD.WIDE R16, R149, 0x4, R12 ;  /* 0x0000000495107825 */ /* 0x000fe200078e020c */
[----:B------:R1:W-:Y:S04]  /*1c5550*/  @P5 STG.E desc[UR74][R10.64], R109 ;  /* 0x0000006d0a005986 */ /* 0x0003e8000c10194a */
[----:B------:R-:W2:Y:S01]  /*1c5560*/  LDL.LU R149, [R1+0x1cd0] ;  /* 0x001cd00001957983 */ /* 0x000ea20000300800 */
[----:B---3--:R-:W-:-:S03]  /*1c5570*/  ISETP.GE.AND P5, PT, R0, UR4, PT ;  /* 0x0000000400007c0c */ /* 0x008fc6000bfa6270 */
[----:B------:R-:W3:Y:S01]  /*1c5580*/  LDL.LU R0, [R1+0x80a0] ;  /* 0x0080a00001007983 */ /* 0x000ee20000300800 */
[----:B-1----:R-:W-:-:S03]  /*1c5590*/  IMAD.WIDE R4, R150, 0x4, R14 ;  /* 0x0000000496047825 */ /* 0x002fc600078e020e */
[----:B------:R-:W3:Y:S01]  /*1c55a0*/  LDL.LU R24, [R1+0x80b8] ;  /* 0x0080b80001187983 */ /* 0x000ee20000300800 */
[----:B------:R-:W-:-:S03]  /*1c55b0*/  IMAD.WIDE R6, R150, 0x4, R12 ;  /* 0x0000000496067825 */ /* 0x000fc600078e020c */
[----:B------:R-:W3:Y:S01]  /*1c55c0*/  LDL.LU R150, [R1+0x1ccc] ;  /* 0x001ccc0001967983 */ /* 0x000ee20000300800 */
[----:B----4-:R-:W-:-:S04]  /*1c55d0*/  IMAD.WIDE R2, R151, 0x4, R14 ;  /* 0x0000000497027825 */ /* 0x010fc800078e020e */
[----:B------:R-:W-:Y:S02]  /*1c55e0*/  IMAD.WIDE R8, R151, 0x4, R12 ;  /* 0x0000000497087825 */ /* 0x000fe400078e020c */
[----:B------:R-:W4:Y:S01]  /*1c55f0*/  LDL.LU R151, [R1+0x1cc8] ;  /* 0x001cc80001977983 */ /* 0x000f220000300800 */
[----:B------:R-:W-:Y:S02]  /*1c5600*/  ISETP.LT.AND P0, PT, R244, UR5, !P0 ;  /* 0x00000005f4007c0c */ /* 0x000fe4000c701270 */
[----:B------:R-:W-:Y:S02]  /*1c5610*/  ISETP.LT.AND P6, PT, R240, UR5, !P1 ;  /* 0x00000005f0007c0c */ /* 0x000fe4000cfc1270 */
[----:B------:R-:W-:-:S09]  /*1c5620*/  ISETP.LT.AND P1, PT, R244, UR5, !P1 ;  /* 0x00000005f4007c0c */ /* 0x000fd2000cf21270 */
[----:B------:R-:W-:Y:S01]  /*1c5630*/  @P0 STG.E desc[UR74][R16.64], R141 ;  /* 0x0000008d10000986 */ /* 0x000fe2000c10194a */
[----:B------:R-:W-:Y:S02]  /*1c5640*/  ISETP.LT.AND P0, PT, R240, UR5, !P2 ;  /* 0x00000005f0007c0c */ /* 0x000fe4000d701270 */
[----:B------:R-:W-:Y:S01]  /*1c5650*/  ISETP.LT.AND P2, PT, R244, UR5, !P2 ;  /* 0x00000005f4007c0c */ /* 0x000fe2000d741270 */
[----:B------:R1:W-:Y:S01]  /*1c5660*/  @P6 STG.E desc[UR74][R4.64], R137 ;  /* 0x0000008904006986 */ /* 0x0003e2000c10194a */
[----:B------:R-:W-:Y:S02]  /*1c5670*/  ISETP.LT.AND P6, PT, R240, UR5, !P3 ;  /* 0x00000005f0007c0c */ /* 0x000fe4000dfc1270 */
[----:B------:R-:W-:Y:S01]  /*1c5680*/  ISETP.LT.AND P3, PT, R244, UR5, !P3 ;  /* 0x00000005f4007c0c */ /* 0x000fe2000df61270 */
[----:B------:R1:W-:Y:S01]  /*1c5690*/  @P1 STG.E desc[UR74][R6.64], R133 ;  /* 0x0000008506001986 */ /* 0x0003e2000c10194a */
[----:B------:R-:W-:Y:S02]  /*1c56a0*/  ISETP.LT.AND P1, PT, R240, UR5, !P4 ;  /* 0x00000005f0007c0c */ /* 0x000fe4000e721270 */
[----:B------:R-:W-:Y:S01]  /*1c56b0*/  ISETP.LT.AND P4, PT, R244, UR5, !P4 ;  /* 0x00000005f4007c0c */ /* 0x000fe2000e781270 */
[----:B------:R-:W-:-:S02]  /*1c56c0*/  IMAD.WIDE R10, R236, 0x4, R14 ;  /* 0x00000004ec0a7825 */ /* 0x000fc400078e020e */
[----:B------:R-:W-:Y:S02]  /*1c56d0*/  @P0 STG.E desc[UR74][R2.64], R110 ;  /* 0x0000006e02000986 */ /* 0x000fe4000c10194a */
[----:B-1----:R-:W-:Y:S02]  /*1c56e0*/  IMAD.WIDE R4, R236, 0x4, R12 ;  /* 0x00000004ec047825 */ /* 0x002fe400078e020c */
[----:B------:R-:W-:Y:S01]  /*1c56f0*/  @P2 STG.E desc[UR74][R8.64], R142 ;  /* 0x0000008e08002986 */ /* 0x000fe2000c10194a */
[----:B------:R-:W-:-:S03]  /*1c5700*/  ISETP.GE.AND P0, PT, R19, UR4, PT ;  /* 0x0000000413007c0c */ /* 0x000fc6000bf06270 */
[----:B------:R-:W4:Y:S04]  /*1c5710*/  LDL.LU R19, [R1+0x809c] ;  /* 0x00809c0001137983 */ /* 0x000f280000300800 */
[----:B------:R-:W-:Y:S01]  /*1c5720*/  @P6 STG.E desc[UR74][R10.64], R138 ;  /* 0x0000008a0a006986 */ /* 0x000fe2000c10194a */
[----:B------:R-:W-:-:S04]  /*1c5730*/  IMAD.WIDE R6, R148, 0x4, R14 ;  /* 0x0000000494067825 */ /* 0x000fc800078e020e */
[----:B------:R-:W-:Y:S01]  /*1c5740*/  IMAD.WIDE R16, R148, 0x4, R12 ;  /* 0x0000000494107825 */ /* 0x000fe200078e020c */
[----:B------:R-:W-:Y:S04]  /*1c5750*/  @P3 STG.E desc[UR74][R4.64], R134 ;  /* 0x0000008604003986 */ /* 0x000fe8000c10194a */
[----:B------:R-:W-:Y:S04]  /*1c5760*/  @P1 STG.E desc[UR74][R6.64], R111 ;  /* 0x0000006f06001986 */ /* 0x000fe8000c10194a */
[----:B------:R1:W-:Y:S01]  /*1c5770*/  @P4 STG.E desc[UR74][R16.64], R143 ;  /* 0x0000008f10004986 */ /* 0x0003e2000c10194a */
[----:B------:R-:W-:-:S02]  /*1c5780*/  ISETP.LT.AND P2, PT, R240, UR5, !P5 ;  /* 0x00000005f0007c0c */ /* 0x000fc4000ef41270 */
[----:B--2---:R-:W-:Y:S02]  /*1c5790*/  ISETP.GE.AND P6, PT, R18, UR4, PT ;  /* 0x0000000412007c0c */ /* 0x004fe4000bfc6270 */
[----:B------:R-:W2:Y:S04]  /*1c57a0*/  LDL.LU R18, [R1+0x8098] ;  /* 0x0080980001127983 */ /* 0x000ea80000300800 */
[----:B------:R-:W2:Y:S04]  /*1c57b0*/  LDL.LU R232, [R1+0x1cc0] ;  /* 0x001cc00001e87983 */ /* 0x000ea80000300800 */
[----:B-1----:R-:W2:Y:S04]  /*1c57c0*/  LDL.LU R16, [R1+0x6aac] ;  /* 0x006aac0001107983 */ /* 0x002ea80000300800 */
[----:B------:R-:W2:Y:S04]  /*1c57d0*/  LDL.LU R236, [R1+0x1cb4] ;  /* 0x001cb40001ec7983 */ /* 0x000ea80000300800 */
[----:B------:R-:W2:Y:S01]  /*1c57e0*/  LDL.LU R148, [R1+0x1cac] ;  /* 0x001cac0001947983 */ /* 0x000ea20000300800 */
[----:B---3--:R-:W-:-:S03]  /*1c57f0*/  ISETP.GE.AND P1, PT, R0, UR4, PT ;  /* 0x0000000400007c0c */ /* 0x008fc6000bf26270 */
[----:B------:R-:W3:Y:S01]  /*1c5800*/  LDL.LU R0, [R1+0x80c4] ;  /* 0x0080c40001007983 */ /* 0x000ee20000300800 */
[----:B------:R-:W-:-:S04]  /*1c5810*/  IMAD.WIDE R2, R149, 0x4, R14 ;  /* 0x0000000495027825 */ /* 0x000fc800078e020e */
[----:B------:R-:W-:Y:S02]  /*1c5820*/  IMAD.WIDE R8, R149, 0x4, R12 ;  /* 0x0000000495087825 */ /* 0x000fe400078e020c */
[----:B------:R-:W3:Y:S02]  /*1c5830*/  LDL.LU R149, [R1+0x1ca8] ;  /* 0x001ca80001957983 */ /* 0x000ee40000300800 */
[C---:B------:R-:W-:Y:S02]  /*1c5840*/  IMAD.WIDE R4, R150.reuse, 0x4, R14 ;  /* 0x0000000496047825 */ /* 0x040fe400078e020e */
[----:B------:R1:W-:Y:S02]  /*1c5850*/  @P2 STG.E desc[UR74][R2.64], R139 ;  /* 0x0000008b02002986 */ /* 0x0003e4000c10194a */
[----:B------:R-:W-:Y:S02]  /*1c5860*/  IMAD.WIDE R6, R150, 0x4, R12 ;  /* 0x0000000496067825 */ /* 0x000fe400078e020c */
[----:B------:R-:W3:Y:S02]  /*1c5870*/  LDL.LU R150, [R1+0x1ca0] ;  /* 0x001ca00001967983 */ /* 0x000ee40000300800 */
[----:B----4-:R-:W-:-:S04]  /*1c5880*/  IMAD.WIDE R10, R151, 0x4, R14 ;  /* 0x00000004970a7825 */ /* 0x010fc800078e020e */
[----:B-1----:R-:W-:Y:S02]  /*1c5890*/  IMAD.WIDE R2, R151, 0x4, R12 ;  /* 0x0000000497027825 */ /* 0x002fe400078e020c */
[----:B------:R-:W4:Y:S01]  /*1c58a0*/  LDL.LU R151, [R1+0x1e58] ;  /* 0x001e580001977983 */ /* 0x000f220000300800 */
[----:B------:R-:W-:Y:S02]  /*1c58b0*/  ISETP.LT.AND P5, PT, R244, UR5, !P5 ;  /* 0x00000005f4007c0c */ /* 0x000fe4000efa1270 */
[----:B------:R-:W-:Y:S02]  /*1c58c0*/  ISETP.LT.AND P3, PT, R240, UR5, !P0 ;  /* 0x00000005f0007c0c */ /* 0x000fe4000c761270 */
[----:B------:R-:W-:Y:S02]  /*1c58d0*/  ISETP.LT.AND P0, PT, R244, UR5, !P0 ;  /* 0x00000005f4007c0c */ /* 0x000fe4000c701270 */
[----:B------:R-:W-:Y:S02]  /*1c58e0*/  ISETP.LT.AND P4, PT, R240, UR5, !P6 ;  /* 0x00000005f0007c0c */ /* 0x000fe4000f781270 */
[----:B------:R-:W-:-:S02]  /*1c58f0*/  ISETP.LT.AND P6, PT, R244, UR5, !P6 ;  /* 0x00000005f4007c0c */ /* 0x000fc4000f7c1270 */
[----:B------:R-:W-:-:S03]  /*1c5900*/  ISETP.GE.AND P2, PT, R24, UR4, PT ;  /* 0x0000000418007c0c */ /* 0x000fc6000bf46270 */
[----:B------:R2:W-:Y:S01]  /*1c5910*/  @P5 STG.E desc[UR74][R8.64], R135 ;  /* 0x0000008708005986 */ /* 0x0005e2000c10194a */
[----:B------:R-:W-:Y:S02]  /*1c5920*/  ISETP.LT.AND P5, PT, R240, UR5, !P1 ;  /* 0x00000005f0007c0c */ /* 0x000fe4000cfa1270 */
[----:B------:R-:W-:Y:S01]  /*1c5930*/  ISETP.LT.AND P1, PT, R244, UR5, !P1 ;  /* 0x00000005f4007c0c */ /* 0x000fe2000cf21270 */
[----:B------:R1:W-:Y:S04]  /*1c5940*/  @P3 STG.E desc[UR74][R4.64], R128 ;  /* 0x0000008004003986 */ /* 0x0003e8000c10194a */
[----:B------:R1:W-:Y:S01]  /*1c5950*/  @P0 STG.E desc[UR74][R6.64], R144 ;  /* 0x0000009006000986 */ /* 0x0003e2000c10194a */
[----:B------:R-:W-:Y:S02]  /*1c5960*/  ISETP.LT.AND P0, PT, R240, UR5, !P2 ;  /* 0x00000005f0007c0c */ /* 0x000fe4000d701270 */
[----:B------:R-:W-:Y:S01]  /*1c5970*/  ISETP.LT.AND P2, PT, R244, UR5, !P2 ;  /* 0x00000005f4007c0c */ /* 0x000fe2000d741270 */
[----:B------:R1:W-:Y:S01]  /*1c5980*/  @P4 STG.E desc[UR74][R10.64], R124 ;  /* 0x0000007c0a004986 */ /* 0x0003e2000c10194a */
[----:B------:R-:W-:-:S04]  /*1c5990*/  ISETP.GE.AND P3, PT, R19, UR4, PT ;  /* 0x0000000413007c0c */ /* 0x000fc8000bf66270 */
[----:B------:R-:W-:Y:S01]  /*1c59a0*/  ISETP.LT.AND P4, PT, R240, UR5, !P3 ;  /* 0x00000005f0007c0c */ /* 0x000fe2000df81270 */
[----:B------:R1:W-:Y:S01]  /*1c59b0*/  @P6 STG.E desc[UR74][R2.64], R20 ;  /* 0x0000001402006986 */ /* 0x0003e2000c10194a */
[----:B------:R-:W-:Y:S01]  /*1c59c0*/  ISETP.LT.AND P3, PT, R244, UR5, !P3 ;  /* 0x00000005f4007c0c */ /* 0x000fe2000df61270 */
[----:B--2---:R-:W-:-:S04]  /*1c59d0*/  IMAD.WIDE R8, R232, 0x4, R14 ;  /* 0x00000004e8087825 */ /* 0x004fc800078e020e */
[----:B-1----:R-:W-:Y:S01]  /*1c59e0*/  IMAD.WIDE R4, R232, 0x4, R12 ;  /* 0x00000004e8047825 */ /* 0x002fe200078e020c */
[----:B------:R-:W-:Y:S01]  /*1c59f0*/  @P5 STG.E desc[UR74][R8.64], R129 ;  /* 0x0000008108005986 */ /* 0x000fe2000c10194a */
[----:B------:R-:W-:Y:S02]  /*1c5a00*/  ISETP.GE.AND P5, PT, R16, UR4, PT ;  /* 0x0000000410007c0c */ /* 0x000fe4000bfa6270 */
[----:B------:R-:W-:Y:S01]  /*1c5a10*/  IMAD.WIDE R6, R236, 0x4, R14 ;  /* 0x00000004ec067825 */ /* 0x000fe200078e020e */
[----:B------:R-:W-:-:S03]  /*1c5a20*/  ISETP.GE.AND P6, PT, R18, UR4, PT ;  /* 0x0000000412007c0c */ /* 0x000fc6000bfc6270 */
[----:B------:R-:W-:Y:S01]  /*1c5a30*/  IMAD.WIDE R10, R236, 0x4, R12 ;  /* 0x00000004ec0a7825 */ /* 0x000fe200078e020c */
[----:B------:R1:W-:Y:S03]  /*1c5a40*/  @P1 STG.E desc[UR74][R4.64], R145 ;  /* 0x0000009104001986 */ /* 0x0003e6000c10194a */
[----:B------:R-:W-:Y:S01]  /*1c5a50*/  IMAD.WIDE R16, R148, 0x4, R14 ;  /* 0x0000000494107825 */ /* 0x000fe200078e020e */
[----:B------:R2:W-:Y:S01]  /*1c5a60*/  @P0 STG.E desc[UR74][R6.64], R125 ;  /* 0x0000007d06000986 */ /* 0x0005e2000c10194a */
[----:B---3--:R-:W-:-:S03]  /*1c5a70*/  ISETP.GE.AND P1, PT, R0, UR4, PT ;  /* 0x0000000400007c0c */ /* 0x008fc6000bf26270 */
[----:B------:R3:W-:Y:S01]  /*1c5a80*/  @P2 STG.E desc[UR74][R10.64], R21 ;  /* 0x000000150a002986 */ /* 0x0007e2000c10194a */
[----:B------:R-:W-:Y:S02]  /*1c5a90*/  ISETP.LT.AND P2, PT, R240, UR5, !P6 ;  /* 0x00000005f0007c0c */ /* 0x000fe4000f741270 */
[----:B------:R-:W-:Y:S01]  /*1c5aa0*/  ISETP.LT.AND P6, PT, R244, UR5, !P6 ;  /* 0x00000005f4007c0c */ /* 0x000fe2000f7c1270 */
[----:B------:R1:W-:Y:S01]  /*1c5ab0*/  @P4 STG.E desc[UR74][R16.64], R130 ;  /* 0x0000008210004986 */ /* 0x0003e2000c10194a */
[----:B------:R-:W-:Y:S02]  /*1c5ac0*/  ISETP.LT.AND P4, PT, R240, UR5, !P5 ;  /* 0x00000005f0007c0c */ /* 0x000fe4000ef81270 */
[----:B------:R-:W-:Y:S02]  /*1c5ad0*/  ISETP.LT.AND P5, PT, R244, UR5, !P5 ;  /* 0x00000005f4007c0c */ /* 0x000fe4000efa1270 */
[----:B------:R-:W-:Y:S02]  /*1c5ae0*/  ISETP.LT.AND P0, PT, R240, UR5, !P1 ;  /* 0x00000005f0007c0c */ /* 0x000fe4000cf01270 */
[----:B------:R-:W-:Y:S01]  /*1c5af0*/  ISETP.LT.AND P1, PT, R244, UR5, !P1 ;  /* 0x00000005f4007c0c */ /* 0x000fe2000cf21270 */
[----:B------:R-:W-:-:S04]  /*1c5b00*/  IMAD.WIDE R2, R148, 0x4, R12 ;  /* 0x0000000494027825 */ /* 0x000fc800078e020c */
[C---:B-1----:R-:W-:Y:S01]  /*1c5b10*/  IMAD.WIDE R4, R149.reuse, 0x4, R14 ;  /* 0x0000000495047825 */ /* 0x042fe200078e020e */
[----:B------:R1:W-:Y:S03]  /*1c5b20*/  @P3 STG.E desc[UR74][R2.64], R146 ;  /* 0x0000009202003986 */ /* 0x0003e6000c10194a */
[----:B--2---:R-:W-:Y:S01]  /*1c5b30*/  IMAD.WIDE R6, R149, 0x4, R12 ;  /* 0x0000000495067825 */ /* 0x004fe200078e020c */
[----:B------:R1:W-:Y:S03]  /*1c5b40*/  @P2 STG.E desc[UR74][R4.64], R126 ;  /* 0x0000007e04002986 */ /* 0x0003e6000c10194a */
[C---:B------:R-:W-:Y:S01]  /*1c5b50*/  IMAD.WIDE R8, R150.reuse, 0x4, R14 ;  /* 0x0000000496087825 */ /* 0x040fe200078e020e */
[----:B------:R1:W-:Y:S03]  /*1c5b60*/  @P6 STG.E desc[UR74][R6.64], R22 ;  /* 0x0000001606006986 */ /* 0x0003e6000c10194a */
[----:B---3--:R-:W-:Y:S01]  /*1c5b70*/  IMAD.WIDE R10, R150, 0x4, R12 ;  /* 0x00000004960a7825 */ /* 0x008fe200078e020c */
[----:B------:R1:W-:Y:S04]  /*1c5b80*/  @P4 STG.E desc[UR74][R8.64], R131 ;  /* 0x0000008308004986 */ /* 0x0003e8000c10194a */
[----:B------:R1:W-:Y:S01]  /*1c5b90*/  @P5 STG.E desc[UR74][R10.64], R147 ;  /* 0x000000930a005986 */ /* 0x0003e2000c10194a */
[----:B----4-:R-:W-:-:S05]  /*1c5ba0*/  IMAD.WIDE R14, R151, 0x4, R14 ;  /* 0x00000004970e7825 */ /* 0x010fca00078e020e */
[----:B------:R1:W-:Y:S01]  /*1c5bb0*/  @P0 STG.E desc[UR74][R14.64], R127 ;  /* 0x0000007f0e000986 */ /* 0x0003e2000c10194a */
[----:B------:R-:W-:Y:S01]  /*1c5bc0*/  IMAD.WIDE R12, R151, 0x4, R12 ;  /* 0x00000004970c7825 */ /* 0x000fe200078e020c */
[----:B------:R-:W-:Y:S06]  /*1c5bd0*/  @!P1 EXIT ;  /* 0x000000000000994d */ /* 0x000fec0003800000 */
[----:B------:R-:W-:Y:S01]  /*1c5be0*/  STG.E desc[UR74][R12.64], R23 ;  /* 0x000000170c007986 */ /* 0x000fe2000c10194a */
[----:B------:R-:W-:Y:S05]  /*1c5bf0*/  EXIT ;  /* 0x000000000000794d */ /* 0x000fea0003800000 */
.L_x_2:
[----:B------:R-:W-:-:S00]  /*1c5c00*/  BRA `(.L_x_2) ;  /* 0xfffffffc00fc7947 */ /* 0x000fc0000383ffff */
[----:B------:R-:W-:-:S00]  /*1c5c10*/  NOP ;  /* 0x0000000000007918 */ /* 0x000fc00000000000 */
        /* <DEDUP_REMOVED lines=14> */
.L_x_3:


//--------------------- .nv.shared.matmul_kernel  --------------------------
	.section	.nv.shared.matmul_kernel,"aw",@nobits
	.sectionflags	@""
	.align	16
	.zero		1024


//--------------------- .nv.shared.reserved.0     --------------------------
	.section	.nv.shared.reserved.0,"aw",@nobits
	.weak		__nv_reservedSMEM_offset_0_alias
	.size		__nv_reservedSMEM_offset_0_alias, 0, 64
	.other		__nv_reservedSMEM_offset_0_alias,@"STO_CUDA_RESERVED_SHARED STV_DEFAULT"
__nv_reservedSMEM_offset_0_alias:
	.zero		0
	.zero		64


//--------------------- .nv.constant0.matmul_kernel --------------------------
	.section	.nv.constant0.matmul_kernel,"a",@progbits
	.sectionflags	@""
	.align	4
.nv.constant0.matmul_kernel:
	.zero		976


//--------------------- SYMBOLS --------------------------

	.type		.nv.reservedSmem.offset0,@object
	.size		.nv.reservedSmem.offset0,0x4
	.type		.nv.reservedSmem.cap,@object
	.size		.nv.reservedSmem.cap,0x4
